	.target	sm_90a

	.elftype	@"ET_EXEC"


//--------------------- .note.nv.tkinfo           --------------------------
	.section	.note.nv.tkinfo,"",@"SHT_NOTE"
	.sectionflags	@"SHF_NOTE_NV_TKINFO"
	.tkinfo
        /*0018*/ 	.word	0x00000002
        /*0030*/ 	.string	""
        /*0030*/ 	.string	"ptxas"
        /*0030*/ 	.string	"Cuda compilation tools, release 13.0, V13.0.88"
        /*0030*/ 	.string	"Build cuda_13.0.r13.0/compiler.36424714_0"
        /*0030*/ 	.string	"-arch sm_90a -m 64 "



//--------------------- .note.nv.cuinfo           --------------------------
	.section	.note.nv.cuinfo,"",@"SHT_NOTE"
	.sectionflags	@"SHF_NOTE_NV_CUINFO"
        /*0018*/ 	.short	0x0002
        /*001a*/ 	.short	0x005a
        /*001c*/ 	.short	0x0082
	.zero		2


//--------------------- .nv.info                  --------------------------
	.section	.nv.info,"",@"SHT_CUDA_INFO"
	.align	4


	//----- nvinfo : EIATTR_REGCOUNT
	.align		4
        /*0000*/ 	.byte	0x04, 0x2f
        /*0002*/ 	.short	(.L_23 - .L_22)
	.align		4
.L_22:
        /*0004*/ 	.word	index@(_ZN7cutlass13device_kernelIN5flash11enable_sm90INS1_16FlashAttnFwdSm90INS1_25CollectiveMainloopFwdSm90ILi2EN4cute5tupleIJNS5_1CILi1EEES8_S8_EEENS6_IJNS7_ILi192EEENS7_ILi128EEENS7_ILi64EEEEEELi64ENS_10bfloat16_tEfNS_4arch4Sm90ELb1ELb0ELb1ELb1ELb0ELb1ELb0ELb1ELb1ELb0ELb0ELb0EEENS1_21CollectiveEpilogueFwdINS6_IJSA_SC_SB_EEES9_SE_SG_Li384ELb1ELb0ELb0ELb0EEENS1_36VarlenDynamicPersistentTileSchedulerILi192ELi128ELi384ELi32ELb0ELb0ELb1ELb1ELb1ELb1EEEEEEEEEvNT_6ParamsE)
        /*0008*/ 	.word	0x00000080


	//----- nvinfo : EIATTR_FRAME_SIZE
	.align		4
.L_23:
        /*000c*/ 	.byte	0x04, 0x11
        /*000e*/ 	.short	(.L_25 - .L_24)
	.align		4
.L_24:
        /*0010*/ 	.word	index@(_ZN7cutlass13device_kernelIN5flash11enable_sm90INS1_16FlashAttnFwdSm90INS1_25CollectiveMainloopFwdSm90ILi2EN4cute5tupleIJNS5_1CILi1EEES8_S8_EEENS6_IJNS7_ILi192EEENS7_ILi128EEENS7_ILi64EEEEEELi64ENS_10bfloat16_tEfNS_4arch4Sm90ELb1ELb0ELb1ELb1ELb0ELb1ELb0ELb1ELb1ELb0ELb0ELb0EEENS1_21CollectiveEpilogueFwdINS6_IJSA_SC_SB_EEES9_SE_SG_Li384ELb1ELb0ELb0ELb0EEENS1_36VarlenDynamicPersistentTileSchedulerILi192ELi128ELi384ELi32ELb0ELb0ELb1ELb1ELb1ELb1EEEEEEEEEvNT_6ParamsE)
        /*0014*/ 	.word	0x00000048


	//----- nvinfo : EIATTR_REGCOUNT
	.align		4
.L_25:
        /*0018*/ 	.byte	0x04, 0x2f
        /*001a*/ 	.short	(.L_27 - .L_26)
	.align		4
.L_26:
        /*001c*/ 	.word	index@(_ZN7cutlass13device_kernelIN5flash11enable_sm90INS1_16FlashAttnFwdSm90INS1_25CollectiveMainloopFwdSm90ILi2EN4cute5tupleIJNS5_1CILi1EEES8_S8_EEENS6_IJNS7_ILi192EEENS7_ILi128EEENS7_ILi64EEEEEELi64ENS_10bfloat16_tEfNS_4arch4Sm90ELb1ELb0ELb1ELb1ELb0ELb0ELb0ELb1ELb1ELb0ELb0ELb0EEENS1_21CollectiveEpilogueFwdINS6_IJSA_SC_SB_EEES9_SE_SG_Li384ELb1ELb0ELb0ELb0EEENS1_36VarlenDynamicPersistentTileSchedulerILi192ELi128ELi384ELi32ELb0ELb0ELb1ELb1ELb1ELb1EEEEEEEEEvNT_6ParamsE)
        /*0020*/ 	.word	0x00000080


	//----- nvinfo : EIATTR_FRAME_SIZE
	.align		4
.L_27:
        /*0024*/ 	.byte	0x04, 0x11
        /*0026*/ 	.short	(.L_29 - .L_28)
	.align		4
.L_28:
        /*0028*/ 	.word	index@(_ZN7cutlass13device_kernelIN5flash11enable_sm90INS1_16FlashAttnFwdSm90INS1_25CollectiveMainloopFwdSm90ILi2EN4cute5tupleIJNS5_1CILi1EEES8_S8_EEENS6_IJNS7_ILi192EEENS7_ILi128EEENS7_ILi64EEEEEELi64ENS_10bfloat16_tEfNS_4arch4Sm90ELb1ELb0ELb1ELb1ELb0ELb0ELb0ELb1ELb1ELb0ELb0ELb0EEENS1_21CollectiveEpilogueFwdINS6_IJSA_SC_SB_EEES9_SE_SG_Li384ELb1ELb0ELb0ELb0EEENS1_36VarlenDynamicPersistentTileSchedulerILi192ELi128ELi384ELi32ELb0ELb0ELb1ELb1ELb1ELb1EEEEEEEEEvNT_6ParamsE)
        /*002c*/ 	.word	0x00000010


	//----- nvinfo : EIATTR_REGCOUNT
	.align		4
.L_29:
        /*0030*/ 	.byte	0x04, 0x2f
        /*0032*/ 	.short	(.L_31 - .L_30)
	.align		4
.L_30:
        /*0034*/ 	.word	index@(_ZN7cutlass13device_kernelIN5flash11enable_sm90INS1_16FlashAttnFwdSm90INS1_25CollectiveMainloopFwdSm90ILi2EN4cute5tupleIJNS5_1CILi1EEES8_S8_EEENS6_IJNS7_ILi192EEENS7_ILi128EEENS7_ILi64EEEEEELi64ENS_10bfloat16_tEfNS_4arch4Sm90ELb1ELb0ELb1ELb0ELb0ELb0ELb0ELb1ELb1ELb0ELb0ELb0EEENS1_21CollectiveEpilogueFwdINS6_IJSA_SC_SB_EEES9_SE_SG_Li384ELb0ELb0ELb0ELb0EEENS1_30DynamicPersistentTileSchedulerILi384ELi32ELb0ELb0ELb1EEEEEEEEEvNT_6ParamsE)
        /*0038*/ 	.word	0x00000080


	//----- nvinfo : EIATTR_FRAME_SIZE
	.align		4
.L_31:
        /*003c*/ 	.byte	0x04, 0x11
        /*003e*/ 	.short	(.L_33 - .L_32)
	.align		4
.L_32:
        /*0040*/ 	.word	index@(_ZN7cutlass13device_kernelIN5flash11enable_sm90INS1_16FlashAttnFwdSm90INS1_25CollectiveMainloopFwdSm90ILi2EN4cute5tupleIJNS5_1CILi1EEES8_S8_EEENS6_IJNS7_ILi192EEENS7_ILi128EEENS7_ILi64EEEEEELi64ENS_10bfloat16_tEfNS_4arch4Sm90ELb1ELb0ELb1ELb0ELb0ELb0ELb0ELb1ELb1ELb0ELb0ELb0EEENS1_21CollectiveEpilogueFwdINS6_IJSA_SC_SB_EEES9_SE_SG_Li384ELb0ELb0ELb0ELb0EEENS1_30DynamicPersistentTileSchedulerILi384ELi32ELb0ELb0ELb1EEEEEEEEEvNT_6ParamsE)
        /*0044*/ 	.word	0x00000000


	//----- nvinfo : EIATTR_REGCOUNT
	.align		4
.L_33:
        /*0048*/ 	.byte	0x04, 0x2f
        /*004a*/ 	.short	(.L_35 - .L_34)
	.align		4
.L_34:
        /*004c*/ 	.word	index@(_ZN7cutlass13device_kernelIN5flash11enable_sm90INS1_16FlashAttnFwdSm90INS1_25CollectiveMainloopFwdSm90ILi2EN4cute5tupleIJNS5_1CILi1EEES8_S8_EEENS6_IJNS7_ILi192EEENS7_ILi128EEENS7_ILi64EEEEEELi64ENS_10bfloat16_tEfNS_4arch4Sm90ELb0ELb1ELb1ELb1ELb0ELb1ELb0ELb1ELb1ELb0ELb0ELb0EEENS1_21CollectiveEpilogueFwdINS6_IJSA_SC_SB_EEES9_SE_SG_Li384ELb1ELb0ELb0ELb0EEENS1_36VarlenDynamicPersistentTileSchedulerILi192ELi128ELi384ELi32ELb0ELb0ELb1ELb1ELb0ELb1EEEEEEEEEvNT_6ParamsE)
        /*0050*/ 	.word	0x00000080


	//----- nvinfo : EIATTR_FRAME_SIZE
	.align		4
.L_35:
        /*0054*/ 	.byte	0x04, 0x11
        /*0056*/ 	.short	(.L_37 - .L_36)
	.align		4
.L_36:
        /*0058*/ 	.word	index@(_ZN7cutlass13device_kernelIN5flash11enable_sm90INS1_16FlashAttnFwdSm90INS1_25CollectiveMainloopFwdSm90ILi2EN4cute5tupleIJNS5_1CILi1EEES8_S8_EEENS6_IJNS7_ILi192EEENS7_ILi128EEENS7_ILi64EEEEEELi64ENS_10bfloat16_tEfNS_4arch4Sm90ELb0ELb1ELb1ELb1ELb0ELb1ELb0ELb1ELb1ELb0ELb0ELb0EEENS1_21CollectiveEpilogueFwdINS6_IJSA_SC_SB_EEES9_SE_SG_Li384ELb1ELb0ELb0ELb0EEENS1_36VarlenDynamicPersistentTileSchedulerILi192ELi128ELi384ELi32ELb0ELb0ELb1ELb1ELb0ELb1EEEEEEEEEvNT_6ParamsE)
        /*005c*/ 	.word	0x00000048


	//----- nvinfo : EIATTR_REGCOUNT
	.align		4
.L_37:
        /*0060*/ 	.byte	0x04, 0x2f
        /*0062*/ 	.short	(.L_39 - .L_38)
	.align		4
.L_38:
        /*0064*/ 	.word	index@(_ZN7cutlass13device_kernelIN5flash11enable_sm90INS1_16FlashAttnFwdSm90INS1_25CollectiveMainloopFwdSm90ILi2EN4cute5tupleIJNS5_1CILi1EEES8_S8_EEENS6_IJNS7_ILi192EEENS7_ILi128EEENS7_ILi64EEEEEELi64ENS_10bfloat16_tEfNS_4arch4Sm90ELb0ELb1ELb1ELb1ELb0ELb0ELb0ELb1ELb1ELb0ELb0ELb0EEENS1_21CollectiveEpilogueFwdINS6_IJSA_SC_SB_EEES9_SE_SG_Li384ELb1ELb0ELb0ELb0EEENS1_36VarlenDynamicPersistentTileSchedulerILi192ELi128ELi384ELi32ELb0ELb0ELb1ELb1ELb0ELb1EEEEEEEEEvNT_6ParamsE)
        /*0068*/ 	.word	0x00000080


	//----- nvinfo : EIATTR_FRAME_SIZE
	.align		4
.L_39:
        /*006c*/ 	.byte	0x04, 0x11
        /*006e*/ 	.short	(.L_41 - .L_40)
	.align		4
.L_40:
        /*0070*/ 	.word	index@(_ZN7cutlass13device_kernelIN5flash11enable_sm90INS1_16FlashAttnFwdSm90INS1_25CollectiveMainloopFwdSm90ILi2EN4cute5tupleIJNS5_1CILi1EEES8_S8_EEENS6_IJNS7_ILi192EEENS7_ILi128EEENS7_ILi64EEEEEELi64ENS_10bfloat16_tEfNS_4arch4Sm90ELb0ELb1ELb1ELb1ELb0ELb0ELb0ELb1ELb1ELb0ELb0ELb0EEENS1_21CollectiveEpilogueFwdINS6_IJSA_SC_SB_EEES9_SE_SG_Li384ELb1ELb0ELb0ELb0EEENS1_36VarlenDynamicPersistentTileSchedulerILi192ELi128ELi384ELi32ELb0ELb0ELb1ELb1ELb0ELb1EEEEEEEEEvNT_6ParamsE)
        /*0074*/ 	.word	0x00000010


	//----- nvinfo : EIATTR_REGCOUNT
	.align		4
.L_41:
        /*0078*/ 	.byte	0x04, 0x2f
        /*007a*/ 	.short	(.L_43 - .L_42)
	.align		4
.L_42:
        /*007c*/ 	.word	index@(_ZN7cutlass13device_kernelIN5flash11enable_sm90INS1_16FlashAttnFwdSm90INS1_25CollectiveMainloopFwdSm90ILi2EN4cute5tupleIJNS5_1CILi1EEES8_S8_EEENS6_IJNS7_ILi192EEENS7_ILi128EEENS7_ILi64EEEEEELi64ENS_10bfloat16_tEfNS_4arch4Sm90ELb0ELb1ELb1ELb0ELb0ELb0ELb0ELb1ELb1ELb0ELb0ELb0EEENS1_21CollectiveEpilogueFwdINS6_IJSA_SC_SB_EEES9_SE_SG_Li384ELb0ELb0ELb0ELb0EEENS1_30DynamicPersistentTileSchedulerILi384ELi32ELb0ELb0ELb1EEEEEEEEEvNT_6ParamsE)
        /*0080*/ 	.word	0x00000080


	//----- nvinfo : EIATTR_FRAME_SIZE
	.align		4
.L_43:
        /*0084*/ 	.byte	0x04, 0x11
        /*0086*/ 	.short	(.L_45 - .L_44)
	.align		4
.L_44:
        /*0088*/ 	.word	index@(_ZN7cutlass13device_kernelIN5flash11enable_sm90INS1_16FlashAttnFwdSm90INS1_25CollectiveMainloopFwdSm90ILi2EN4cute5tupleIJNS5_1CILi1EEES8_S8_EEENS6_IJNS7_ILi192EEENS7_ILi128EEENS7_ILi64EEEEEELi64ENS_10bfloat16_tEfNS_4arch4Sm90ELb0ELb1ELb1ELb0ELb0ELb0ELb0ELb1ELb1ELb0ELb0ELb0EEENS1_21CollectiveEpilogueFwdINS6_IJSA_SC_SB_EEES9_SE_SG_Li384ELb0ELb0ELb0ELb0EEENS1_30DynamicPersistentTileSchedulerILi384ELi32ELb0ELb0ELb1EEEEEEEEEvNT_6ParamsE)
        /*008c*/ 	.word	0x00000000


	//----- nvinfo : EIATTR_REGCOUNT
	.align		4
.L_45:
        /*0090*/ 	.byte	0x04, 0x2f
        /*0092*/ 	.short	(.L_47 - .L_46)
	.align		4
.L_46:
        /*0094*/ 	.word	index@(_ZN7cutlass13device_kernelIN5flash11enable_sm90INS1_16FlashAttnFwdSm90INS1_25CollectiveMainloopFwdSm90ILi2EN4cute5tupleIJNS5_1CILi1EEES8_S8_EEENS6_IJNS7_ILi192EEESA_NS7_ILi64EEEEEELi64ENS_10bfloat16_tEfNS_4arch4Sm90ELb0ELb0ELb1ELb1ELb0ELb1ELb0ELb0ELb1ELb0ELb0ELb0EEENS1_21CollectiveEpilogueFwdINS6_IJSA_SB_SA_EEES9_SD_SF_Li384ELb1ELb0ELb0ELb0EEENS1_36VarlenDynamicPersistentTileSchedulerILi192ELi192ELi384ELi32ELb0ELb0ELb1ELb0ELb1ELb1EEEEEEEEEvNT_6ParamsE)
        /*0098*/ 	.word	0x00000080


	//----- nvinfo : EIATTR_FRAME_SIZE
	.align		4
.L_47:
        /*009c*/ 	.byte	0x04, 0x11
        /*009e*/ 	.short	(.L_49 - .L_48)
	.align		4
.L_48:
        /*00a0*/ 	.word	index@(_ZN7cutlass13device_kernelIN5flash11enable_sm90INS1_16FlashAttnFwdSm90INS1_25CollectiveMainloopFwdSm90ILi2EN4cute5tupleIJNS5_1CILi1EEES8_S8_EEENS6_IJNS7_ILi192EEESA_NS7_ILi64EEEEEELi64ENS_10bfloat16_tEfNS_4arch4Sm90ELb0ELb0ELb1ELb1ELb0ELb1ELb0ELb0ELb1ELb0ELb0ELb0EEENS1_21CollectiveEpilogueFwdINS6_IJSA_SB_SA_EEES9_SD_SF_Li384ELb1ELb0ELb0ELb0EEENS1_36VarlenDynamicPersistentTileSchedulerILi192ELi192ELi384ELi32ELb0ELb0ELb1ELb0ELb1ELb1EEEEEEEEEvNT_6ParamsE)
        /*00a4*/ 	.word	0x00000090


	//----- nvinfo : EIATTR_REGCOUNT
	.align		4
.L_49:
        /*00a8*/ 	.byte	0x04, 0x2f
        /*00aa*/ 	.short	(.L_51 - .L_50)
	.align		4
.L_50:
        /*00ac*/ 	.word	index@(_ZN7cutlass13device_kernelIN5flash11enable_sm90INS1_16FlashAttnFwdSm90INS1_25CollectiveMainloopFwdSm90ILi2EN4cute5tupleIJNS5_1CILi1EEES8_S8_EEENS6_IJNS7_ILi192EEESA_NS7_ILi64EEEEEELi64ENS_10bfloat16_tEfNS_4arch4Sm90ELb0ELb0ELb1ELb1ELb0ELb0ELb0ELb0ELb1ELb0ELb0ELb0EEENS1_21CollectiveEpilogueFwdINS6_IJSA_SB_SA_EEES9_SD_SF_Li384ELb1ELb0ELb0ELb0EEENS1_36VarlenDynamicPersistentTileSchedulerILi192ELi192ELi384ELi32ELb0ELb0ELb1ELb0ELb1ELb1EEEEEEEEEvNT_6ParamsE)
        /*00b0*/ 	.word	0x00000080


	//----- nvinfo : EIATTR_FRAME_SIZE
	.align		4
.L_51:
        /*00b4*/ 	.byte	0x04, 0x11
        /*00b6*/ 	.short	(.L_53 - .L_52)
	.align		4
.L_52:
        /*00b8*/ 	.word	index@(_ZN7cutlass13device_kernelIN5flash11enable_sm90INS1_16FlashAttnFwdSm90INS1_25CollectiveMainloopFwdSm90ILi2EN4cute5tupleIJNS5_1CILi1EEES8_S8_EEENS6_IJNS7_ILi192EEESA_NS7_ILi64EEEEEELi64ENS_10bfloat16_tEfNS_4arch4Sm90ELb0ELb0ELb1ELb1ELb0ELb0ELb0ELb0ELb1ELb0ELb0ELb0EEENS1_21CollectiveEpilogueFwdINS6_IJSA_SB_SA_EEES9_SD_SF_Li384ELb1ELb0ELb0ELb0EEENS1_36VarlenDynamicPersistentTileSchedulerILi192ELi192ELi384ELi32ELb0ELb0ELb1ELb0ELb1ELb1EEEEEEEEEvNT_6ParamsE)
        /*00bc*/ 	.word	0x00000020


	//----- nvinfo : EIATTR_REGCOUNT
	.align		4
.L_53:
        /*00c0*/ 	.byte	0x04, 0x2f
        /*00c2*/ 	.short	(.L_55 - .L_54)
	.align		4
.L_54:
        /*00c4*/ 	.word	index@(_ZN7cutlass13device_kernelIN5flash11enable_sm90INS1_16FlashAttnFwdSm90INS1_25CollectiveMainloopFwdSm90ILi2EN4cute5tupleIJNS5_1CILi1EEES8_S8_EEENS6_IJNS7_ILi192EEESA_NS7_ILi64EEEEEELi64ENS_10bfloat16_tEfNS_4arch4Sm90ELb0ELb0ELb1ELb0ELb0ELb0ELb0ELb0ELb1ELb0ELb0ELb0EEENS1_21CollectiveEpilogueFwdINS6_IJSA_SB_SA_EEES9_SD_SF_Li384ELb0ELb0ELb0ELb0EEENS1_29StaticPersistentTileSchedulerILb0EEEEEEEEEvNT_6ParamsE)
        /*00c8*/ 	.word	0x00000080


	//----- nvinfo : EIATTR_FRAME_SIZE
	.align		4
.L_55:
        /*00cc*/ 	.byte	0x04, 0x11
        /*00ce*/ 	.short	(.L_57 - .L_56)
	.align		4
.L_56:
        /*00d0*/ 	.word	index@(_ZN7cutlass13device_kernelIN5flash11enable_sm90INS1_16FlashAttnFwdSm90INS1_25CollectiveMainloopFwdSm90ILi2EN4cute5tupleIJNS5_1CILi1EEES8_S8_EEENS6_IJNS7_ILi192EEESA_NS7_ILi64EEEEEELi64ENS_10bfloat16_tEfNS_4arch4Sm90ELb0ELb0ELb1ELb0ELb0ELb0ELb0ELb0ELb1ELb0ELb0ELb0EEENS1_21CollectiveEpilogueFwdINS6_IJSA_SB_SA_EEES9_SD_SF_Li384ELb0ELb0ELb0ELb0EEENS1_29StaticPersistentTileSchedulerILb0EEEEEEEEEvNT_6ParamsE)
        /*00d4*/ 	.word	0x00000018


	//----- nvinfo : EIATTR_MIN_STACK_SIZE
	.align		4
.L_57:
        /*00d8*/ 	.byte	0x04, 0x12
        /*00da*/ 	.short	(.L_59 - .L_58)
	.align		4
.L_58:
        /*00dc*/ 	.word	index@(_ZN7cutlass13device_kernelIN5flash11enable_sm90INS1_16FlashAttnFwdSm90INS1_25CollectiveMainloopFwdSm90ILi2EN4cute5tupleIJNS5_1CILi1EEES8_S8_EEENS6_IJNS7_ILi192EEESA_NS7_ILi64EEEEEELi64ENS_10bfloat16_tEfNS_4arch4Sm90ELb0ELb0ELb1ELb0ELb0ELb0ELb0ELb0ELb1ELb0ELb0ELb0EEENS1_21CollectiveEpilogueFwdINS6_IJSA_SB_SA_EEES9_SD_SF_Li384ELb0ELb0ELb0ELb0EEENS1_29StaticPersistentTileSchedulerILb0EEEEEEEEEvNT_6ParamsE)
        /*00e0*/ 	.word	0x00000018


	//----- nvinfo : EIATTR_MIN_STACK_SIZE
	.align		4
.L_59:
        /*00e4*/ 	.byte	0x04, 0x12
        /*00e6*/ 	.short	(.L_61 - .L_60)
	.align		4
.L_60:
        /*00e8*/ 	.word	index@(_ZN7cutlass13device_kernelIN5flash11enable_sm90INS1_16FlashAttnFwdSm90INS1_25CollectiveMainloopFwdSm90ILi2EN4cute5tupleIJNS5_1CILi1EEES8_S8_EEENS6_IJNS7_ILi192EEESA_NS7_ILi64EEEEEELi64ENS_10bfloat16_tEfNS_4arch4Sm90ELb0ELb0ELb1ELb1ELb0ELb0ELb0ELb0ELb1ELb0ELb0ELb0EEENS1_21CollectiveEpilogueFwdINS6_IJSA_SB_SA_EEES9_SD_SF_Li384ELb1ELb0ELb0ELb0EEENS1_36VarlenDynamicPersistentTileSchedulerILi192ELi192ELi384ELi32ELb0ELb0ELb1ELb0ELb1ELb1EEEEEEEEEvNT_6ParamsE)
        /*00ec*/ 	.word	0x00000020


	//----- nvinfo : EIATTR_MIN_STACK_SIZE
	.align		4
.L_61:
        /*00f0*/ 	.byte	0x04, 0x12
        /*00f2*/ 	.short	(.L_63 - .L_62)
	.align		4
.L_62:
        /*00f4*/ 	.word	index@(_ZN7cutlass13device_kernelIN5flash11enable_sm90INS1_16FlashAttnFwdSm90INS1_25CollectiveMainloopFwdSm90ILi2EN4cute5tupleIJNS5_1CILi1EEES8_S8_EEENS6_IJNS7_ILi192EEESA_NS7_ILi64EEEEEELi64ENS_10bfloat16_tEfNS_4arch4Sm90ELb0ELb0ELb1ELb1ELb0ELb1ELb0ELb0ELb1ELb0ELb0ELb0EEENS1_21CollectiveEpilogueFwdINS6_IJSA_SB_SA_EEES9_SD_SF_Li384ELb1ELb0ELb0ELb0EEENS1_36VarlenDynamicPersistentTileSchedulerILi192ELi192ELi384ELi32ELb0ELb0ELb1ELb0ELb1ELb1EEEEEEEEEvNT_6ParamsE)
        /*00f8*/ 	.word	0x00000090


	//----- nvinfo : EIATTR_MIN_STACK_SIZE
	.align		4
.L_63:
        /*00fc*/ 	.byte	0x04, 0x12
        /*00fe*/ 	.short	(.L_65 - .L_64)
	.align		4
.L_64:
        /*0100*/ 	.word	index@(_ZN7cutlass13device_kernelIN5flash11enable_sm90INS1_16FlashAttnFwdSm90INS1_25CollectiveMainloopFwdSm90ILi2EN4cute5tupleIJNS5_1CILi1EEES8_S8_EEENS6_IJNS7_ILi192EEENS7_ILi128EEENS7_ILi64EEEEEELi64ENS_10bfloat16_tEfNS_4arch4Sm90ELb0ELb1ELb1ELb0ELb0ELb0ELb0ELb1ELb1ELb0ELb0ELb0EEENS1_21CollectiveEpilogueFwdINS6_IJSA_SC_SB_EEES9_SE_SG_Li384ELb0ELb0ELb0ELb0EEENS1_30DynamicPersistentTileSchedulerILi384ELi32ELb0ELb0ELb1EEEEEEEEEvNT_6ParamsE)
        /*0104*/ 	.word	0x00000000


	//----- nvinfo : EIATTR_MIN_STACK_SIZE
	.align		4
.L_65:
        /*0108*/ 	.byte	0x04, 0x12
        /*010a*/ 	.short	(.L_67 - .L_66)
	.align		4
.L_66:
        /*010c*/ 	.word	index@(_ZN7cutlass13device_kernelIN5flash11enable_sm90INS1_16FlashAttnFwdSm90INS1_25CollectiveMainloopFwdSm90ILi2EN4cute5tupleIJNS5_1CILi1EEES8_S8_EEENS6_IJNS7_ILi192EEENS7_ILi128EEENS7_ILi64EEEEEELi64ENS_10bfloat16_tEfNS_4arch4Sm90ELb0ELb1ELb1ELb1ELb0ELb0ELb0ELb1ELb1ELb0ELb0ELb0EEENS1_21CollectiveEpilogueFwdINS6_IJSA_SC_SB_EEES9_SE_SG_Li384ELb1ELb0ELb0ELb0EEENS1_36VarlenDynamicPersistentTileSchedulerILi192ELi128ELi384ELi32ELb0ELb0ELb1ELb1ELb0ELb1EEEEEEEEEvNT_6ParamsE)
        /*0110*/ 	.word	0x00000010


	//----- nvinfo : EIATTR_MIN_STACK_SIZE
	.align		4
.L_67:
        /*0114*/ 	.byte	0x04, 0x12
        /*0116*/ 	.short	(.L_69 - .L_68)
	.align		4
.L_68:
        /*0118*/ 	.word	index@(_ZN7cutlass13device_kernelIN5flash11enable_sm90INS1_16FlashAttnFwdSm90INS1_25CollectiveMainloopFwdSm90ILi2EN4cute5tupleIJNS5_1CILi1EEES8_S8_EEENS6_IJNS7_ILi192EEENS7_ILi128EEENS7_ILi64EEEEEELi64ENS_10bfloat16_tEfNS_4arch4Sm90ELb0ELb1ELb1ELb1ELb0ELb1ELb0ELb1ELb1ELb0ELb0ELb0EEENS1_21CollectiveEpilogueFwdINS6_IJSA_SC_SB_EEES9_SE_SG_Li384ELb1ELb0ELb0ELb0EEENS1_36VarlenDynamicPersistentTileSchedulerILi192ELi128ELi384ELi32ELb0ELb0ELb1ELb1ELb0ELb1EEEEEEEEEvNT_6ParamsE)
        /*011c*/ 	.word	0x00000048


	//----- nvinfo : EIATTR_MIN_STACK_SIZE
	.align		4
.L_69:
        /*0120*/ 	.byte	0x04, 0x12
        /*0122*/ 	.short	(.L_71 - .L_70)
	.align		4
.L_70:
        /*0124*/ 	.word	index@(_ZN7cutlass13device_kernelIN5flash11enable_sm90INS1_16FlashAttnFwdSm90INS1_25CollectiveMainloopFwdSm90ILi2EN4cute5tupleIJNS5_1CILi1EEES8_S8_EEENS6_IJNS7_ILi192EEENS7_ILi128EEENS7_ILi64EEEEEELi64ENS_10bfloat16_tEfNS_4arch4Sm90ELb1ELb0ELb1ELb0ELb0ELb0ELb0ELb1ELb1ELb0ELb0ELb0EEENS1_21CollectiveEpilogueFwdINS6_IJSA_SC_SB_EEES9_SE_SG_Li384ELb0ELb0ELb0ELb0EEENS1_30DynamicPersistentTileSchedulerILi384ELi32ELb0ELb0ELb1EEEEEEEEEvNT_6ParamsE)
        /*0128*/ 	.word	0x00000000


	//----- nvinfo : EIATTR_MIN_STACK_SIZE
	.align		4
.L_71:
        /*012c*/ 	.byte	0x04, 0x12
        /*012e*/ 	.short	(.L_73 - .L_72)
	.align		4
.L_72:
        /*0130*/ 	.word	index@(_ZN7cutlass13device_kernelIN5flash11enable_sm90INS1_16FlashAttnFwdSm90INS1_25CollectiveMainloopFwdSm90ILi2EN4cute5tupleIJNS5_1CILi1EEES8_S8_EEENS6_IJNS7_ILi192EEENS7_ILi128EEENS7_ILi64EEEEEELi64ENS_10bfloat16_tEfNS_4arch4Sm90ELb1ELb0ELb1ELb1ELb0ELb0ELb0ELb1ELb1ELb0ELb0ELb0EEENS1_21CollectiveEpilogueFwdINS6_IJSA_SC_SB_EEES9_SE_SG_Li384ELb1ELb0ELb0ELb0EEENS1_36VarlenDynamicPersistentTileSchedulerILi192ELi128ELi384ELi32ELb0ELb0ELb1ELb1ELb1ELb1EEEEEEEEEvNT_6ParamsE)
        /*0134*/ 	.word	0x00000010


	//----- nvinfo : EIATTR_MIN_STACK_SIZE
	.align		4
.L_73:
        /*0138*/ 	.byte	0x04, 0x12
        /*013a*/ 	.short	(.L_75 - .L_74)
	.align		4
.L_74:
        /*013c*/ 	.word	index@(_ZN7cutlass13device_kernelIN5flash11enable_sm90INS1_16FlashAttnFwdSm90INS1_25CollectiveMainloopFwdSm90ILi2EN4cute5tupleIJNS5_1CILi1EEES8_S8_EEENS6_IJNS7_ILi192EEENS7_ILi128EEENS7_ILi64EEEEEELi64ENS_10bfloat16_tEfNS_4arch4Sm90ELb1ELb0ELb1ELb1ELb0ELb1ELb0ELb1ELb1ELb0ELb0ELb0EEENS1_21CollectiveEpilogueFwdINS6_IJSA_SC_SB_EEES9_SE_SG_Li384ELb1ELb0ELb0ELb0EEENS1_36VarlenDynamicPersistentTileSchedulerILi192ELi128ELi384ELi32ELb0ELb0ELb1ELb1ELb1ELb1EEEEEEEEEvNT_6ParamsE)
        /*0140*/ 	.word	0x00000048
.L_75:


//--------------------- .nv.compat                --------------------------
	.section	.nv.compat,"",@"SHT_CUDA_COMPAT_INFO"
	.align	4
        /*0000*/ 	.byte	0x02, 0x09, 0x01, 0x00, 0x02, 0x02, 0x04, 0x00, 0x02, 0x05, 0x05, 0x00, 0x03, 0x07, 0x01, 0x01
        /*0010*/ 	.byte	0x02, 0x03, 0x01, 0x00, 0x02, 0x06, 0x01, 0x00, 0x04, 0x0b, 0x08, 0x00, 0x00, 0x00, 0x00, 0x00
        /*0020*/ 	.byte	0x00, 0x00, 0x00, 0x00


//--------------------- .nv.info._ZN7cutlass13device_kernelIN5flash11enable_sm90INS1_16FlashAttnFwdSm90INS1_25CollectiveMainloopFwdSm90ILi2EN4cute5tupleIJNS5_1CILi1EEES8_S8_EEENS6_IJNS7_ILi192EEESA_NS7_ILi64EEEEEELi64ENS_10bfloat16_tEfNS_4arch4Sm90ELb0ELb0ELb1ELb0ELb0ELb0ELb0ELb0ELb1ELb0ELb0ELb0EEENS1_21CollectiveEpilogueFwdINS6_IJSA_SB_SA_EEES9_SD_SF_Li384ELb0ELb0ELb0ELb0EEENS1_29StaticPersistentTileSchedulerILb0EEEEEEEEEvNT_6ParamsE --------------------------
	.section	.nv.info._ZN7cutlass13device_kernelIN5flash11enable_sm90INS1_16FlashAttnFwdSm90INS1_25CollectiveMainloopFwdSm90ILi2EN4cute5tupleIJNS5_1CILi1EEES8_S8_EEENS6_IJNS7_ILi192EEESA_NS7_ILi64EEEEEELi64ENS_10bfloat16_tEfNS_4arch4Sm90ELb0ELb0ELb1ELb0ELb0ELb0ELb0ELb0ELb1ELb0ELb0ELb0EEENS1_21CollectiveEpilogueFwdINS6_IJSA_SB_SA_EEES9_SD_SF_Li384ELb0ELb0ELb0ELb0EEENS1_29StaticPersistentTileSchedulerILb0EEEEEEEEEvNT_6ParamsE,"",@"SHT_CUDA_INFO"
	.sectionflags	@""
	.align	4


	//----- nvinfo : EIATTR_CUDA_API_VERSION
	.align		4
        /*0000*/ 	.byte	0x04, 0x37
        /*0002*/ 	.short	(.L_77 - .L_76)
.L_76:
        /*0004*/ 	.word	0x00000082


	//----- nvinfo : EIATTR_KPARAM_INFO
	.align		4
.L_77:
        /*0008*/ 	.byte	0x04, 0x17
        /*000a*/ 	.short	(.L_79 - .L_78)
.L_78:
        /*000c*/ 	.word	0x00000000
        /*0010*/ 	.short	0x0000
        /*0012*/ 	.short	0x0070
        /*0014*/ 	.byte	0x00, 0xf0, 0x01, 0x2e


	//----- nvinfo : EIATTR_SPARSE_MMA_MASK
	.align		4
.L_79:
        /*0018*/ 	.byte	0x03, 0x50
        /*001a*/ 	.short	0x0000


	//----- nvinfo : EIATTR_MAXREG_COUNT
	.align		4
        /*001c*/ 	.byte	0x03, 0x1b
        /*001e*/ 	.short	0x0080


	//----- nvinfo : EIATTR_NUM_BARRIERS
	.align		4
        /*0020*/ 	.byte	0x02, 0x4c
        /*0022*/ 	.byte	0x10
	.zero		1


	//----- nvinfo : EIATTR_EXTERNS
	.align		4
        /*0024*/ 	.byte	0x04, 0x0f
        /*0026*/ 	.short	(.L_81 - .L_80)


	//   ....[0]....
	.align		4
.L_80:
        /*0028*/ 	.word	index@(__assertfail)


	//----- nvinfo : EIATTR_ANNOTATIONS
	.align		4
.L_81:
        /*002c*/ 	.byte	0x04, 0x55
        /*002e*/ 	.short	(.L_83 - .L_82)


	//   ....[0]....
.L_82:
        /*0030*/ 	.word	0x00000001
        /*0034*/ 	.byte	0x30, 0x0e, 0x00, 0x00, 0x01, 0x00, 0x00, 0x00, 0x60, 0x0e, 0x00, 0x00, 0x01, 0x00, 0x00, 0x00
        /*0044*/ 	.byte	0x40, 0x11, 0x00, 0x00, 0x01, 0x00, 0x00, 0x00, 0x60, 0x12, 0x00, 0x00, 0x01, 0x00, 0x00, 0x00
        /*0054*/ 	.byte	0xd0, 0x4a, 0x00, 0x00, 0x01, 0x00, 0x00, 0x00, 0xe0, 0x82, 0x00, 0x00, 0x01, 0x00, 0x00, 0x00
        /*0064*/ 	.byte	0x70, 0x96, 0x00, 0x00, 0x01, 0x00, 0x00, 0x00, 0x50, 0x9a, 0x00, 0x00, 0x01, 0x00, 0x00, 0x00
        /*0074*/ 	.byte	0x40, 0x9d, 0x00, 0x00, 0x01, 0x00, 0x00, 0x00, 0x80, 0x9e, 0x00, 0x00, 0x01, 0x00, 0x00, 0x00
        /*0084*/ 	.byte	0x40, 0x9f, 0x00, 0x00, 0x01, 0x00, 0x00, 0x00, 0x60, 0xa6, 0x00, 0x00, 0x01, 0x00, 0x00, 0x00
        /*0094*/ 	.byte	0xe0, 0xa6, 0x00, 0x00, 0x01, 0x00, 0x00, 0x00, 0x40, 0xac, 0x00, 0x00, 0x01, 0x00, 0x00, 0x00
        /*00a4*/ 	.byte	0xf0, 0xac, 0x00, 0x00, 0x01, 0x00, 0x00, 0x00, 0xa0, 0xb1, 0x00, 0x00, 0x01, 0x00, 0x00, 0x00
        /*00b4*/ 	.byte	0x50, 0xb2, 0x00, 0x00, 0x01, 0x00, 0x00, 0x00, 0xf0, 0xb3, 0x00, 0x00


	//----- nvinfo : EIATTR_MERCURY_ISA_VERSION
	.align		4
.L_83:
        /*00c0*/ 	.byte	0x03, 0x5f
        /*00c2*/ 	.short	0x0101


	//----- nvinfo : EIATTR_INT_WARP_WIDE_INSTR_OFFSETS
	.align		4
        /*00c4*/ 	.byte	0x04, 0x31
        /*00c6*/ 	.short	(.L_85 - .L_84)


	//   ....[0]....
.L_84:
        /*00c8*/ 	.word	0x00000180


	//   ....[1]....
        /*00cc*/ 	.word	0x000001c0


	//   ....[2]....
        /*00d0*/ 	.word	0x00000250


	//   ....[3]....
        /*00d4*/ 	.word	0x00009b40


	//   ....[4]....
        /*00d8*/ 	.word	0x00009b80


	//----- nvinfo : EIATTR_COOP_GROUP_MASK_REGIDS
	.align		4
.L_85:
        /*00dc*/ 	.byte	0x04, 0x29
        /*00de*/ 	.short	(.L_87 - .L_86)


	//   ....[0]....
.L_86:
        /*00e0*/ 	.word	0xffffffff


	//   ....[1]....
        /*00e4*/ 	.word	0xffffffff


	//   ....[2]....
        /*00e8*/ 	.word	0xffffffff


	//   ....[3]....
        /*00ec*/ 	.word	0xffffffff


	//   ....[4]....
        /*00f0*/ 	.word	0xffffffff


	//   ....[5]....
        /*00f4*/ 	.word	0xffffffff


	//   ....[6]....
        /*00f8*/ 	.word	0xffffffff


	//   ....[7]....
        /*00fc*/ 	.word	0xffffffff


	//   ....[8]....
        /*0100*/ 	.word	0xffffffff


	//   ....[9]....
        /*0104*/ 	.word	0xffffffff


	//   ....[10]....
        /*0108*/ 	.word	0xffffffff


	//   ....[11]....
        /*010c*/ 	.word	0xffffffff


	//   ....[12]....
        /*0110*/ 	.word	0xffffffff


	//   ....[13]....
        /*0114*/ 	.word	0xffffffff


	//   ....[14]....
        /*0118*/ 	.word	0xffffffff


	//   ....[15]....
        /*011c*/ 	.word	0xffffffff


	//   ....[16]....
        /*0120*/ 	.word	0xffffffff


	//   ....[17]....
        /*0124*/ 	.word	0xffffffff


	//   ....[18]....
        /*0128*/ 	.word	0xffffffff


	//   ....[19]....
        /*012c*/ 	.word	0xffffffff


	//   ....[20]....
        /*0130*/ 	.word	0xffffffff


	//   ....[21]....
        /*0134*/ 	.word	0xffffffff


	//   ....[22]....
        /*0138*/ 	.word	0xffffffff


	//   ....[23]....
        /*013c*/ 	.word	0xffffffff


	//   ....[24]....
        /*0140*/ 	.word	0xffffffff


	//   ....[25]....
        /*0144*/ 	.word	0x0500000f


	//   ....[26]....
        /*0148*/ 	.word	0x0500000f


	//----- nvinfo : EIATTR_COOP_GROUP_INSTR_OFFSETS
	.align		4
.L_87:
        /*014c*/ 	.byte	0x04, 0x28
        /*014e*/ 	.short	(.L_89 - .L_88)


	//   ....[0]....
.L_88:
        /*0150*/ 	.word	0x00000060


	//   ....[1]....
        /*0154*/ 	.word	0x00000190


	//   ....[2]....
        /*0158*/ 	.word	0x00000230


	//   ....[3]....
        /*015c*/ 	.word	0x000003c0


	//   ....[4]....
        /*0160*/ 	.word	0x00000520


	//   ....[5]....
        /*0164*/ 	.word	0x00000640


	//   ....[6]....
        /*0168*/ 	.word	0x000007a0


	//   ....[7]....
        /*016c*/ 	.word	0x00000fe0


	//   ....[8]....
        /*0170*/ 	.word	0x00002f50


	//   ....[9]....
        /*0174*/ 	.word	0x00002f90


	//   ....[10]....
        /*0178*/ 	.word	0x00003770


	//   ....[11]....
        /*017c*/ 	.word	0x000037d0


	//   ....[12]....
        /*0180*/ 	.word	0x00004ab0


	//   ....[13]....
        /*0184*/ 	.word	0x00005d80


	//   ....[14]....
        /*0188*/ 	.word	0x00005e00


	//   ....[15]....
        /*018c*/ 	.word	0x00006bf0


	//   ....[16]....
        /*0190*/ 	.word	0x00006c50


	//   ....[17]....
        /*0194*/ 	.word	0x000081e0


	//   ....[18]....
        /*0198*/ 	.word	0x00008320


	//   ....[19]....
        /*019c*/ 	.word	0x00008360


	//   ....[20]....
        /*01a0*/ 	.word	0x000084b0


	//   ....[21]....
        /*01a4*/ 	.word	0x000084c0


	//   ....[22]....
        /*01a8*/ 	.word	0x00009060


	//   ....[23]....
        /*01ac*/ 	.word	0x000093f0


	//   ....[24]....
        /*01b0*/ 	.word	0x0000b660


	//   ....[25]....
        /*01b4*/ 	.word	0x0000bb00


	//   ....[26]....
        /*01b8*/ 	.word	0x0000bf40


	//----- nvinfo : EIATTR_REG_RECONFIG
	.align		4
.L_89:
        /*01bc*/ 	.byte	0x01, 0x54
	.zero		2


	//----- nvinfo : EIATTR_SYSCALL_OFFSETS
	.align		4
        /*01c0*/ 	.byte	0x04, 0x46
        /*01c2*/ 	.short	(.L_91 - .L_90)


	//   ....[0]....
.L_90:
        /*01c4*/ 	.word	0x00001250


	//   ....[1]....
        /*01c8*/ 	.word	0x00009810


	//   ....[2]....
        /*01cc*/ 	.word	0x00009940


	//   ....[3]....
        /*01d0*/ 	.word	0x00009a40


	//----- nvinfo : EIATTR_MBARRIER_INSTR_OFFSETS
	.align		4
.L_91:
        /*01d4*/ 	.byte	0x04, 0x39
        /*01d6*/ 	.short	(.L_93 - .L_92)


	//   ....[0]....
.L_92:
        /*01d8*/ 	.word	0x00000270
        /*01dc*/ 	.word	0x000000ff
        /*01e0*/ 	.word	0x00030800
        /*01e4*/ 	.short	0x0100
        /*01e6*/ 	.byte	0x06
	.zero		1


	//   ....[1]....
        /*01e8*/ 	.word	0x00000280
        /*01ec*/ 	.word	0x000000ff
        /*01f0*/ 	.word	0x00030820
        /*01f4*/ 	.short	0x0100
        /*01f6*/ 	.byte	0x06
	.zero		1


	//   ....[2]....
        /*01f8*/ 	.word	0x00000370
        /*01fc*/ 	.word	0x000000ff
        /*0200*/ 	.word	0x00030830
        /*0204*/ 	.short	0x0100
        /*0206*/ 	.byte	0x08
	.zero		1


	//   ....[3]....
        /*0208*/ 	.word	0x00000380
        /*020c*/ 	.word	0x000000ff
        /*0210*/ 	.word	0x00030840
        /*0214*/ 	.short	0x0100
        /*0216*/ 	.byte	0x08
	.zero		1


	//   ....[4]....
        /*0218*/ 	.word	0x00000390
        /*021c*/ 	.word	0x000000ff
        /*0220*/ 	.word	0x00030838
        /*0224*/ 	.short	0x0100
        /*0226*/ 	.byte	0x08
	.zero		1


	//   ....[5]....
        /*0228*/ 	.word	0x000003a0
        /*022c*/ 	.word	0x000000ff
        /*0230*/ 	.word	0x00030848
        /*0234*/ 	.short	0x0100
        /*0236*/ 	.byte	0x08
	.zero		1


	//   ....[6]....
        /*0238*/ 	.word	0x000004d0
        /*023c*/ 	.word	0x000000ff
        /*0240*/ 	.word	0x00030850
        /*0244*/ 	.short	0x0100
        /*0246*/ 	.byte	0x08
	.zero		1


	//   ....[7]....
        /*0248*/ 	.word	0x000004e0
        /*024c*/ 	.word	0x000000ff
        /*0250*/ 	.word	0x00030860
        /*0254*/ 	.short	0x0100
        /*0256*/ 	.byte	0x08
	.zero		1


	//   ....[8]....
        /*0258*/ 	.word	0x000004f0
        /*025c*/ 	.word	0x000000ff
        /*0260*/ 	.word	0x00030858
        /*0264*/ 	.short	0x0100
        /*0266*/ 	.byte	0x08
	.zero		1


	//   ....[9]....
        /*0268*/ 	.word	0x00000500
        /*026c*/ 	.word	0x000000ff
        /*0270*/ 	.word	0x00030868
        /*0274*/ 	.short	0x0100
        /*0276*/ 	.byte	0x08
	.zero		1


	//   ....[10]....
        /*0278*/ 	.word	0x000005f0
        /*027c*/ 	.word	0x000000ff
        /*0280*/ 	.word	0x00030870
        /*0284*/ 	.short	0x0100
        /*0286*/ 	.byte	0x06
	.zero		1


	//   ....[11]....
        /*0288*/ 	.word	0x00000600
        /*028c*/ 	.word	0x000000ff
        /*0290*/ 	.word	0x00030880
        /*0294*/ 	.short	0x0100
        /*0296*/ 	.byte	0x06
	.zero		1


	//   ....[12]....
        /*0298*/ 	.word	0x00000610
        /*029c*/ 	.word	0x000000ff
        /*02a0*/ 	.word	0x00030878
        /*02a4*/ 	.short	0x0100
        /*02a6*/ 	.byte	0x06
	.zero		1


	//   ....[13]....
        /*02a8*/ 	.word	0x00000620
        /*02ac*/ 	.word	0x000000ff
        /*02b0*/ 	.word	0x00030888
        /*02b4*/ 	.short	0x0100
        /*02b6*/ 	.byte	0x06
	.zero		1


	//   ....[14]....
        /*02b8*/ 	.word	0x00000750
        /*02bc*/ 	.word	0x000000ff
        /*02c0*/ 	.word	0x00030890
        /*02c4*/ 	.short	0x0100
        /*02c6*/ 	.byte	0x08
	.zero		1


	//   ....[15]....
        /*02c8*/ 	.word	0x00000760
        /*02cc*/ 	.word	0x000000ff
        /*02d0*/ 	.word	0x000308a0
        /*02d4*/ 	.short	0x0100
        /*02d6*/ 	.byte	0x08
	.zero		1


	//   ....[16]....
        /*02d8*/ 	.word	0x00000770
        /*02dc*/ 	.word	0x000000ff
        /*02e0*/ 	.word	0x00030898
        /*02e4*/ 	.short	0x0100
        /*02e6*/ 	.byte	0x08
	.zero		1


	//   ....[17]....
        /*02e8*/ 	.word	0x00000780
        /*02ec*/ 	.word	0x000000ff
        /*02f0*/ 	.word	0x000308a8
        /*02f4*/ 	.short	0x0100
        /*02f6*/ 	.byte	0x08
	.zero		1


	//   ....[18]....
        /*02f8*/ 	.word	0x000008b0
        /*02fc*/ 	.word	0x000000ff
        /*0300*/ 	.word	0x000308b0
        /*0304*/ 	.short	0x0100
        /*0306*/ 	.byte	0x08
	.zero		1


	//   ....[19]....
        /*0308*/ 	.word	0x000008c0
        /*030c*/ 	.word	0x000000ff
        /*0310*/ 	.word	0x000308c0
        /*0314*/ 	.short	0x0100
        /*0316*/ 	.byte	0x08
	.zero		1


	//   ....[20]....
        /*0318*/ 	.word	0x000008d0
        /*031c*/ 	.word	0x000000ff
        /*0320*/ 	.word	0x000308b8
        /*0324*/ 	.short	0x0100
        /*0326*/ 	.byte	0x08
	.zero		1


	//   ....[21]....
        /*0328*/ 	.word	0x000008e0
        /*032c*/ 	.word	0x000000ff
        /*0330*/ 	.word	0x000308c8
        /*0334*/ 	.short	0x0100
        /*0336*/ 	.byte	0x08
	.zero		1


	//   ....[22]....
        /*0338*/ 	.word	0x00001290
        /*033c*/ 	.word	0x000000ff
        /*0340*/ 	.word	0x00030800
        /*0344*/ 	.short	0x010a
        /*0346*/ 	.byte	0x28
	.zero		1


	//   ....[23]....
        /*0348*/ 	.word	0x00001320
        /*034c*/ 	.word	0x00000003
        /*0350*/ 	.word	0x00030830
        /*0354*/ 	.short	0x010a
        /*0356*/ 	.byte	0x3f
	.zero		1


	//   ....[24]....
        /*0358*/ 	.word	0x000013b0
        /*035c*/ 	.word	0x00000003
        /*0360*/ 	.word	0x00030830
        /*0364*/ 	.short	0x010a
        /*0366*/ 	.byte	0x3f
	.zero		1


	//   ....[25]....
        /*0368*/ 	.word	0x000039e0
        /*036c*/ 	.word	0x00000005
        /*0370*/ 	.word	0x00000000
        /*0374*/ 	.short	0x0101
        /*0376*/ 	.byte	0x3f
	.zero		1


	//   ....[26]....
        /*0378*/ 	.word	0x00004d00
        /*037c*/ 	.word	0x000000ff
        /*0380*/ 	.word	0x00030830
        /*0384*/ 	.short	0x010a
        /*0386*/ 	.byte	0x0a
	.zero		1


	//   ....[27]....
        /*0388*/ 	.word	0x00004d40
        /*038c*/ 	.word	0x000000ff
        /*0390*/ 	.word	0x00030830
        /*0394*/ 	.short	0x010a
        /*0396*/ 	.byte	0x0a
	.zero		1


	//   ....[28]....
        /*0398*/ 	.word	0x00004f40
        /*039c*/ 	.word	0x000000ff
        /*03a0*/ 	.word	0x00030850
        /*03a4*/ 	.short	0x010a
        /*03a6*/ 	.byte	0x0a
	.zero		1


	//   ....[29]....
        /*03a8*/ 	.word	0x00004f80
        /*03ac*/ 	.word	0x000000ff
        /*03b0*/ 	.word	0x00030850
        /*03b4*/ 	.short	0x010a
        /*03b6*/ 	.byte	0x0a
	.zero		1


	//   ....[30]....
        /*03b8*/ 	.word	0x000070e0
        /*03bc*/ 	.word	0x00000067
        /*03c0*/ 	.word	0x00000000
        /*03c4*/ 	.short	0x0101
        /*03c6*/ 	.byte	0x3f
	.zero		1


	//   ....[31]....
        /*03c8*/ 	.word	0x00007270
        /*03cc*/ 	.word	0x0000000a
        /*03d0*/ 	.word	0x00000000
        /*03d4*/ 	.short	0x0101
        /*03d6*/ 	.byte	0x3f
	.zero		1


	//   ....[32]....
        /*03d8*/ 	.word	0x00008260
        /*03dc*/ 	.word	0x000000ff
        /*03e0*/ 	.word	0x00030850
        /*03e4*/ 	.short	0x010a
        /*03e6*/ 	.byte	0x0c
	.zero		1


	//   ....[33]....
        /*03e8*/ 	.word	0x000082a0
        /*03ec*/ 	.word	0x000000ff
        /*03f0*/ 	.word	0x00030850
        /*03f4*/ 	.short	0x010a
        /*03f6*/ 	.byte	0x0c
	.zero		1


	//   ....[34]....
        /*03f8*/ 	.word	0x00008dc0
        /*03fc*/ 	.word	0x0000000c
        /*0400*/ 	.word	0x00000000
        /*0404*/ 	.short	0x0101
        /*0406*/ 	.byte	0x3f
	.zero		1


	//   ....[35]....
        /*0408*/ 	.word	0x00009300
        /*040c*/ 	.word	0x000000ff
        /*0410*/ 	.word	0x00000000
        /*0414*/ 	.short	0x0101
        /*0416*/ 	.byte	0x06
	.zero		1


	//   ....[36]....
        /*0418*/ 	.word	0x00009ec0
        /*041c*/ 	.word	0x00000007
        /*0420*/ 	.word	0x00030840
        /*0424*/ 	.short	0x010a
        /*0426*/ 	.byte	0x3f
	.zero		1


	//   ....[37]....
        /*0428*/ 	.word	0x0000a1a0
        /*042c*/ 	.word	0x00000019
        /*0430*/ 	.word	0x00030820
        /*0434*/ 	.short	0x010a
        /*0436*/ 	.byte	0x3f
	.zero		1


	//   ....[38]....
        /*0438*/ 	.word	0x0000a430
        /*043c*/ 	.word	0x00000005
        /*0440*/ 	.word	0x00030840
        /*0444*/ 	.short	0x010a
        /*0446*/ 	.byte	0x3f
	.zero		1


	//   ....[39]....
        /*0448*/ 	.word	0x0000a5d0
        /*044c*/ 	.word	0x00000004
        /*0450*/ 	.word	0x00000060
        /*0454*/ 	.short	0x010a
        /*0456*/ 	.byte	0x3f
	.zero		1


	//   ....[40]....
        /*0458*/ 	.word	0x0000aa20
        /*045c*/ 	.word	0x00000006
        /*0460*/ 	.word	0x00030840
        /*0464*/ 	.short	0x010a
        /*0466*/ 	.byte	0x3f
	.zero		1


	//   ....[41]....
        /*0468*/ 	.word	0x0000abc0
        /*046c*/ 	.word	0x00000006
        /*0470*/ 	.word	0x00000060
        /*0474*/ 	.short	0x010a
        /*0476*/ 	.byte	0x3f
	.zero		1


	//   ....[42]....
        /*0478*/ 	.word	0x0000af70
        /*047c*/ 	.word	0x00000005
        /*0480*/ 	.word	0x00030840
        /*0484*/ 	.short	0x010a
        /*0486*/ 	.byte	0x3f
	.zero		1


	//   ....[43]....
        /*0488*/ 	.word	0x0000b120
        /*048c*/ 	.word	0x00000005
        /*0490*/ 	.word	0x00000060
        /*0494*/ 	.short	0x010a
        /*0496*/ 	.byte	0x3f
	.zero		1


	//   ....[44]....
        /*0498*/ 	.word	0x0000b370
        /*049c*/ 	.word	0x00000005
        /*04a0*/ 	.word	0x00030860
        /*04a4*/ 	.short	0x010a
        /*04a6*/ 	.byte	0x3f
	.zero		1


	//   ....[45]....
        /*04a8*/ 	.word	0x0000b610
        /*04ac*/ 	.word	0x00000008
        /*04b0*/ 	.word	0x00030820
        /*04b4*/ 	.short	0x010a
        /*04b6*/ 	.byte	0x3f
	.zero		1


	//   ....[46]....
        /*04b8*/ 	.word	0x0000b770
        /*04bc*/ 	.word	0x00000005
        /*04c0*/ 	.word	0x00000000
        /*04c4*/ 	.short	0x010a
        /*04c6*/ 	.byte	0x3f
	.zero		1


	//   ....[47]....
        /*04c8*/ 	.word	0x0000b7e0
        /*04cc*/ 	.word	0x00000003
        /*04d0*/ 	.word	0x00000000
        /*04d4*/ 	.short	0x010a
        /*04d6*/ 	.byte	0x3f
	.zero		1


	//   ....[48]....
        /*04d8*/ 	.word	0x0000b840
        /*04dc*/ 	.word	0x00000005
        /*04e0*/ 	.word	0x00000000
        /*04e4*/ 	.short	0x010a
        /*04e6*/ 	.byte	0x3f
	.zero		1


	//   ....[49]....
        /*04e8*/ 	.word	0x0000b870
        /*04ec*/ 	.word	0x00000003
        /*04f0*/ 	.word	0x00000000
        /*04f4*/ 	.short	0x010a
        /*04f6*/ 	.byte	0x3f
	.zero		1


	//   ....[50]....
        /*04f8*/ 	.word	0x0000b8e0
        /*04fc*/ 	.word	0x00000003
        /*0500*/ 	.word	0x00030800
        /*0504*/ 	.short	0x010a
        /*0506*/ 	.byte	0x3f
	.zero		1


	//   ....[51]....
        /*0508*/ 	.word	0x0000b930
        /*050c*/ 	.word	0x00000003
        /*0510*/ 	.word	0x00030830
        /*0514*/ 	.short	0x010a
        /*0516*/ 	.byte	0x3f
	.zero		1


	//   ....[52]....
        /*0518*/ 	.word	0x0000b990
        /*051c*/ 	.word	0x0000000b
        /*0520*/ 	.word	0x00030830
        /*0524*/ 	.short	0x010a
        /*0526*/ 	.byte	0x3f
	.zero		1


	//   ....[53]....
        /*0528*/ 	.word	0x0000b9f0
        /*052c*/ 	.word	0x0000000b
        /*0530*/ 	.word	0x00030850
        /*0534*/ 	.short	0x010a
        /*0536*/ 	.byte	0x3f
	.zero		1


	//   ....[54]....
        /*0538*/ 	.word	0x0000ba50
        /*053c*/ 	.word	0x00000004
        /*0540*/ 	.word	0x00030850
        /*0544*/ 	.short	0x010a
        /*0546*/ 	.byte	0x3f
	.zero		1


	//   ....[55]....
        /*0548*/ 	.word	0x0000bbc0
        /*054c*/ 	.word	0x00000007
        /*0550*/ 	.word	0x00030840
        /*0554*/ 	.short	0x010a
        /*0556*/ 	.byte	0x3f
	.zero		1


	//   ....[56]....
        /*0558*/ 	.word	0x0000bc10
        /*055c*/ 	.word	0x00000019
        /*0560*/ 	.word	0x00030820
        /*0564*/ 	.short	0x010a
        /*0566*/ 	.byte	0x3f
	.zero		1


	//   ....[57]....
        /*0568*/ 	.word	0x0000bc60
        /*056c*/ 	.word	0x00000005
        /*0570*/ 	.word	0x00030840
        /*0574*/ 	.short	0x010a
        /*0576*/ 	.byte	0x3f
	.zero		1


	//   ....[58]....
        /*0578*/ 	.word	0x0000bcb0
        /*057c*/ 	.word	0x00000004
        /*0580*/ 	.word	0x00000060
        /*0584*/ 	.short	0x010a
        /*0586*/ 	.byte	0x3f
	.zero		1


	//   ....[59]....
        /*0588*/ 	.word	0x0000bd00
        /*058c*/ 	.word	0x00000006
        /*0590*/ 	.word	0x00030840
        /*0594*/ 	.short	0x010a
        /*0596*/ 	.byte	0x3f
	.zero		1


	//   ....[60]....
        /*0598*/ 	.word	0x0000bd50
        /*059c*/ 	.word	0x00000006
        /*05a0*/ 	.word	0x00000060
        /*05a4*/ 	.short	0x010a
        /*05a6*/ 	.byte	0x3f
	.zero		1


	//   ....[61]....
        /*05a8*/ 	.word	0x0000bda0
        /*05ac*/ 	.word	0x00000005
        /*05b0*/ 	.word	0x00030840
        /*05b4*/ 	.short	0x010a
        /*05b6*/ 	.byte	0x3f
	.zero		1


	//   ....[62]....
        /*05b8*/ 	.word	0x0000bdf0
        /*05bc*/ 	.word	0x00000005
        /*05c0*/ 	.word	0x00000060
        /*05c4*/ 	.short	0x010a
        /*05c6*/ 	.byte	0x3f
	.zero		1


	//   ....[63]....
        /*05c8*/ 	.word	0x0000be40
        /*05cc*/ 	.word	0x00000005
        /*05d0*/ 	.word	0x00030860
        /*05d4*/ 	.short	0x010a
        /*05d6*/ 	.byte	0x3f
	.zero		1


	//   ....[64]....
        /*05d8*/ 	.word	0x0000be90
        /*05dc*/ 	.word	0x00000008
        /*05e0*/ 	.word	0x00030820
        /*05e4*/ 	.short	0x010a
        /*05e6*/ 	.byte	0x3f
	.zero		1


	//   ....[65]....
        /*05e8*/ 	.word	0x0000c000
        /*05ec*/ 	.word	0x00000005
        /*05f0*/ 	.word	0x00000000
        /*05f4*/ 	.short	0x010a
        /*05f6*/ 	.byte	0x3f
	.zero		1


	//   ....[66]....
        /*05f8*/ 	.word	0x0000c050
        /*05fc*/ 	.word	0x00000003
        /*0600*/ 	.word	0x00000000
        /*0604*/ 	.short	0x010a
        /*0606*/ 	.byte	0x3f
	.zero		1


	//   ....[67]....
        /*0608*/ 	.word	0x0000c0a0
        /*060c*/ 	.word	0x00000005
        /*0610*/ 	.word	0x00000000
        /*0614*/ 	.short	0x010a
        /*0616*/ 	.byte	0x3f
	.zero		1


	//----- nvinfo : EIATTR_NUM_MBARRIERS
	.align		4
.L_93:
        /*0618*/ 	.byte	0x03, 0x38
        /*061a*/ 	.short	0x0016


	//----- nvinfo : EIATTR_EXIT_INSTR_OFFSETS
	.align		4
        /*061c*/ 	.byte	0x04, 0x1c
        /*061e*/ 	.short	(.L_95 - .L_94)


	//   ....[0]....
.L_94:
        /*0620*/ 	.word	0x00000a30


	//   ....[1]....
        /*0624*/ 	.word	0x000093b0


	//   ....[2]....
        /*0628*/ 	.word	0x00009410


	//   ....[3]....
        /*062c*/ 	.word	0x0000b8c0


	//----- nvinfo : EIATTR_MAX_THREADS
	.align		4
.L_95:
        /*0630*/ 	.byte	0x04, 0x05
        /*0632*/ 	.short	(.L_97 - .L_96)
.L_96:
        /*0634*/ 	.word	0x00000200
        /*0638*/ 	.word	0x00000001
        /*063c*/ 	.word	0x00000001


	//----- nvinfo : EIATTR_CRS_STACK_SIZE
	.align		4
.L_97:
        /*0640*/ 	.byte	0x04, 0x1e
        /*0642*/ 	.short	(.L_99 - .L_98)
.L_98:
        /*0644*/ 	.word	0x00000000


	//----- nvinfo : EIATTR_CBANK_PARAM_SIZE
	.align		4
.L_99:
        /*0648*/ 	.byte	0x03, 0x19
        /*064a*/ 	.short	0x0bf0


	//----- nvinfo : EIATTR_PARAM_CBANK
	.align		4
        /*064c*/ 	.byte	0x04, 0x0a
        /*064e*/ 	.short	(.L_101 - .L_100)
	.align		4
.L_100:
        /*0650*/ 	.word	index@(.nv.constant0._ZN7cutlass13device_kernelIN5flash11enable_sm90INS1_16FlashAttnFwdSm90INS1_25CollectiveMainloopFwdSm90ILi2EN4cute5tupleIJNS5_1CILi1EEES8_S8_EEENS6_IJNS7_ILi192EEESA_NS7_ILi64EEEEEELi64ENS_10bfloat16_tEfNS_4arch4Sm90ELb0ELb0ELb1ELb0ELb0ELb0ELb0ELb0ELb1ELb0ELb0ELb0EEENS1_21CollectiveEpilogueFwdINS6_IJSA_SB_SA_EEES9_SD_SF_Li384ELb0ELb0ELb0ELb0EEENS1_29StaticPersistentTileSchedulerILb0EEEEEEEEEvNT_6ParamsE)
        /*0654*/ 	.short	0x0210
        /*0656*/ 	.short	0x0bf0


	//----- nvinfo : EIATTR_SW_WAR
	.align		4
.L_101:
        /*0658*/ 	.byte	0x04, 0x36
        /*065a*/ 	.short	(.L_103 - .L_102)
.L_102:
        /*065c*/ 	.word	0x00000008
.L_103:


//--------------------- .nv.info._ZN7cutlass13device_kernelIN5flash11enable_sm90INS1_16FlashAttnFwdSm90INS1_25CollectiveMainloopFwdSm90ILi2EN4cute5tupleIJNS5_1CILi1EEES8_S8_EEENS6_IJNS7_ILi192EEESA_NS7_ILi64EEEEEELi64ENS_10bfloat16_tEfNS_4arch4Sm90ELb0ELb0ELb1ELb1ELb0ELb0ELb0ELb0ELb1ELb0ELb0ELb0EEENS1_21CollectiveEpilogueFwdINS6_IJSA_SB_SA_EEES9_SD_SF_Li384ELb1ELb0ELb0ELb0EEENS1_36VarlenDynamicPersistentTileSchedulerILi192ELi192ELi384ELi32ELb0ELb0ELb1ELb0ELb1ELb1EEEEEEEEEvNT_6ParamsE --------------------------
	.section	.nv.info._ZN7cutlass13device_kernelIN5flash11enable_sm90INS1_16FlashAttnFwdSm90INS1_25CollectiveMainloopFwdSm90ILi2EN4cute5tupleIJNS5_1CILi1EEES8_S8_EEENS6_IJNS7_ILi192EEESA_NS7_ILi64EEEEEELi64ENS_10bfloat16_tEfNS_4arch4Sm90ELb0ELb0ELb1ELb1ELb0ELb0ELb0ELb0ELb1ELb0ELb0ELb0EEENS1_21CollectiveEpilogueFwdINS6_IJSA_SB_SA_EEES9_SD_SF_Li384ELb1ELb0ELb0ELb0EEENS1_36VarlenDynamicPersistentTileSchedulerILi192ELi192ELi384ELi32ELb0ELb0ELb1ELb0ELb1ELb1EEEEEEEEEvNT_6ParamsE,"",@"SHT_CUDA_INFO"
	.sectionflags	@""
	.align	4


	//----- nvinfo : EIATTR_CUDA_API_VERSION
	.align		4
        /*0000*/ 	.byte	0x04, 0x37
        /*0002*/ 	.short	(.L_105 - .L_104)
.L_104:
        /*0004*/ 	.word	0x00000082


	//----- nvinfo : EIATTR_KPARAM_INFO
	.align		4
.L_105:
        /*0008*/ 	.byte	0x04, 0x17
        /*000a*/ 	.short	(.L_107 - .L_106)
.L_106:
        /*000c*/ 	.word	0x00000000
        /*0010*/ 	.short	0x0000
        /*0012*/ 	.short	0x0070
        /*0014*/ 	.byte	0x00, 0xf0, 0x01, 0x28


	//----- nvinfo : EIATTR_SPARSE_MMA_MASK
	.align		4
.L_107:
        /*0018*/ 	.byte	0x03, 0x50
        /*001a*/ 	.short	0x0000


	//----- nvinfo : EIATTR_MAXREG_COUNT
	.align		4
        /*001c*/ 	.byte	0x03, 0x1b
        /*001e*/ 	.short	0x0080


	//----- nvinfo : EIATTR_NUM_BARRIERS
	.align		4
        /*0020*/ 	.byte	0x02, 0x4c
        /*0022*/ 	.byte	0x10
	.zero		1


	//----- nvinfo : EIATTR_EXTERNS
	.align		4
        /*0024*/ 	.byte	0x04, 0x0f
        /*0026*/ 	.short	(.L_109 - .L_108)


	//   ....[0]....
	.align		4
.L_108:
        /*0028*/ 	.word	index@(__assertfail)


	//----- nvinfo : EIATTR_ANNOTATIONS
	.align		4
.L_109:
        /*002c*/ 	.byte	0x04, 0x55
        /*002e*/ 	.short	(.L_111 - .L_110)


	//   ....[0]....
.L_110:
        /* <DEDUP_REMOVED lines=16> */
        /*0124*/ 	.byte	0xb0, 0xe4, 0x00, 0x00


	//----- nvinfo : EIATTR_MERCURY_ISA_VERSION
	.align		4
.L_111:
        /*0128*/ 	.byte	0x03, 0x5f
        /*012a*/ 	.short	0x0101


	//----- nvinfo : EIATTR_UNUSED_LOAD_BYTE_OFFSET
	.align		4
        /*012c*/ 	.byte	0x04, 0x44
        /*012e*/ 	.short	(.L_113 - .L_112)


	//   ....[0]....
.L_112:
        /*0130*/ 	.word	0x00000a80
        /*0134*/ 	.word	0x0000fff0


	//   ....[1]....
        /*0138*/ 	.word	0x00009120
        /*013c*/ 	.word	0x0000fff0


	//----- nvinfo : EIATTR_INT_WARP_WIDE_INSTR_OFFSETS
	.align		4
.L_113:
        /*0140*/ 	.byte	0x04, 0x31
        /*0142*/ 	.short	(.L_115 - .L_114)


	//   ....[0]....
.L_114:
        /*0144*/ 	.word	0x00000160


	//   ....[1]....
        /*0148*/ 	.word	0x000001a0


	//   ....[2]....
        /*014c*/ 	.word	0x00000210


	//   ....[3]....
        /*0150*/ 	.word	0x0000b8a0


	//   ....[4]....
        /*0154*/ 	.word	0x0000b930


	//   ....[5]....
        /*0158*/ 	.word	0x0000bd80


	//   ....[6]....
        /*015c*/ 	.word	0x0000bdb0


	//   ....[7]....
        /*0160*/ 	.word	0x0000d810


	//   ....[8]....
        /*0164*/ 	.word	0x0000d8a0


	//----- nvinfo : EIATTR_COOP_GROUP_MASK_REGIDS
	.align		4
.L_115:
        /*0168*/ 	.byte	0x04, 0x29
        /*016a*/ 	.short	(.L_117 - .L_116)


	//   ....[0]....
.L_116:
        /*016c*/ 	.word	0xffffffff


	//   ....[1]....
        /*0170*/ 	.word	0xffffffff


	//   ....[2]....
        /*0174*/ 	.word	0xffffffff


	//   ....[3]....
        /*0178*/ 	.word	0xffffffff


	//   ....[4]....
        /*017c*/ 	.word	0xffffffff


	//   ....[5]....
        /*0180*/ 	.word	0xffffffff


	//   ....[6]....
        /*0184*/ 	.word	0xffffffff


	//   ....[7]....
        /*0188*/ 	.word	0xffffffff


	//   ....[8]....
        /*018c*/ 	.word	0xffffffff


	//   ....[9]....
        /*0190*/ 	.word	0xffffffff


	//   ....[10]....
        /*0194*/ 	.word	0xffffffff


	//   ....[11]....
        /*0198*/ 	.word	0xffffffff


	//   ....[12]....
        /*019c*/ 	.word	0xffffffff


	//   ....[13]....
        /*01a0*/ 	.word	0xffffffff


	//   ....[14]....
        /*01a4*/ 	.word	0xffffffff


	//   ....[15]....
        /*01a8*/ 	.word	0xffffffff


	//   ....[16]....
        /*01ac*/ 	.word	0xffffffff


	//   ....[17]....
        /*01b0*/ 	.word	0xffffffff


	//   ....[18]....
        /*01b4*/ 	.word	0xffffffff


	//   ....[19]....
        /*01b8*/ 	.word	0xffffffff


	//   ....[20]....
        /*01bc*/ 	.word	0xffffffff


	//   ....[21]....
        /*01c0*/ 	.word	0xffffffff


	//   ....[22]....
        /*01c4*/ 	.word	0xffffffff


	//   ....[23]....
        /*01c8*/ 	.word	0xffffffff


	//   ....[24]....
        /*01cc*/ 	.word	0xffffffff


	//   ....[25]....
        /*01d0*/ 	.word	0xffffffff


	//   ....[26]....
        /*01d4*/ 	.word	0xffffffff


	//   ....[27]....
        /*01d8*/ 	.word	0xffffffff


	//   ....[28]....
        /*01dc*/ 	.word	0xffffffff


	//   ....[29]....
        /*01e0*/ 	.word	0xffffffff


	//   ....[30]....
        /*01e4*/ 	.word	0xffffffff


	//   ....[31]....
        /*01e8*/ 	.word	0xffffffff


	//   ....[32]....
        /*01ec*/ 	.word	0xffffffff


	//   ....[33]....
        /*01f0*/ 	.word	0xffffffff


	//   ....[34]....
        /*01f4*/ 	.word	0xffffffff


	//   ....[35]....
        /*01f8*/ 	.word	0xffffffff


	//   ....[36]....
        /*01fc*/ 	.word	0xffffffff


	//   ....[37]....
        /*0200*/ 	.word	0xffffffff


	//   ....[38]....
        /*0204*/ 	.word	0xffffffff


	//   ....[39]....
        /*0208*/ 	.word	0xffffffff


	//   ....[40]....
        /*020c*/ 	.word	0xffffffff


	//   ....[41]....
        /*0210*/ 	.word	0xffffffff


	//   ....[42]....
        /*0214*/ 	.word	0xffffffff


	//   ....[43]....
        /*0218*/ 	.word	0xffffffff


	//   ....[44]....
        /*021c*/ 	.word	0xffffffff


	//   ....[45]....
        /*0220*/ 	.word	0xffffffff


	//   ....[46]....
        /*0224*/ 	.word	0xffffffff


	//   ....[47]....
        /*0228*/ 	.word	0xffffffff


	//   ....[48]....
        /*022c*/ 	.word	0xffffffff


	//   ....[49]....
        /*0230*/ 	.word	0xffffffff


	//   ....[50]....
        /*0234*/ 	.word	0xffffffff


	//   ....[51]....
        /*0238*/ 	.word	0xffffffff


	//   ....[52]....
        /*023c*/ 	.word	0xffffffff


	//   ....[53]....
        /*0240*/ 	.word	0xffffffff


	//   ....[54]....
        /*0244*/ 	.word	0xffffffff


	//   ....[55]....
        /*0248*/ 	.word	0xffffffff


	//   ....[56]....
        /*024c*/ 	.word	0x0500000f


	//   ....[57]....
        /*0250*/ 	.word	0x0500000f


	//   ....[58]....
        /*0254*/ 	.word	0x0500000f


	//   ....[59]....
        /*0258*/ 	.word	0x0500000f


	//   ....[60]....
        /*025c*/ 	.word	0x0500000f


	//   ....[61]....
        /*0260*/ 	.word	0x0500000f


	//   ....[62]....
        /*0264*/ 	.word	0x0500000f


	//   ....[63]....
        /*0268*/ 	.word	0x0500000f


	//   ....[64]....
        /*026c*/ 	.word	0x0500000f


	//   ....[65]....
        /*0270*/ 	.word	0x0500000f


	//   ....[66]....
        /*0274*/ 	.word	0x0500000f


	//   ....[67]....
        /*0278*/ 	.word	0x0500000f


	//   ....[68]....
        /*027c*/ 	.word	0x0500000f


	//   ....[69]....
        /*0280*/ 	.word	0x0500000f


	//   ....[70]....
        /*0284*/ 	.word	0x0500000f


	//   ....[71]....
        /*0288*/ 	.word	0x0500000f


	//   ....[72]....
        /*028c*/ 	.word	0x0500000f


	//   ....[73]....
        /*0290*/ 	.word	0x0500000f


	//   ....[74]....
        /*0294*/ 	.word	0x0500000f


	//----- nvinfo : EIATTR_COOP_GROUP_INSTR_OFFSETS
	.align		4
.L_117:
        /*0298*/ 	.byte	0x04, 0x28
        /*029a*/ 	.short	(.L_119 - .L_118)


	//   ....[0]....
.L_118:
        /*029c*/ 	.word	0x00000070


	//   ....[1]....
        /*02a0*/ 	.word	0x00000170


	//   ....[2]....
        /*02a4*/ 	.word	0x000001c0


	//   ....[3]....
        /*02a8*/ 	.word	0x000003f0


	//   ....[4]....
        /*02ac*/ 	.word	0x00000550


	//   ....[5]....
        /*02b0*/ 	.word	0x00000670


	//   ....[6]....
        /*02b4*/ 	.word	0x000007d0


	//   ....[7]....
        /*02b8*/ 	.word	0x000014f0


	//   ....[8]....
        /*02bc*/ 	.word	0x000031a0


	//   ....[9]....
        /*02c0*/ 	.word	0x000031c0


	//   ....[10]....
        /*02c4*/ 	.word	0x000036d0


	//   ....[11]....
        /*02c8*/ 	.word	0x00003740


	//   ....[12]....
        /*02cc*/ 	.word	0x00004e80


	//   ....[13]....
        /*02d0*/ 	.word	0x00006990


	//   ....[14]....
        /*02d4*/ 	.word	0x00006ae0


	//   ....[15]....
        /*02d8*/ 	.word	0x00006b00


	//   ....[16]....
        /*02dc*/ 	.word	0x00006bf0


	//   ....[17]....
        /*02e0*/ 	.word	0x000085e0


	//   ....[18]....
        /*02e4*/ 	.word	0x000086f0


	//   ....[19]....
        /*02e8*/ 	.word	0x00008730


	//   ....[20]....
        /*02ec*/ 	.word	0x00008870


	//   ....[21]....
        /*02f0*/ 	.word	0x000088a0


	//   ....[22]....
        /*02f4*/ 	.word	0x0000aac0


	//   ....[23]....
        /*02f8*/ 	.word	0x0000ac40


	//   ....[24]....
        /*02fc*/ 	.word	0x0000ac70


	//   ....[25]....
        /*0300*/ 	.word	0x0000acb0


	//   ....[26]....
        /*0304*/ 	.word	0x0000ad20


	//   ....[27]....
        /*0308*/ 	.word	0x0000ad80


	//   ....[28]....
        /*030c*/ 	.word	0x0000adc0


	//   ....[29]....
        /*0310*/ 	.word	0x0000af40


	//   ....[30]....
        /*0314*/ 	.word	0x0000afa0


	//   ....[31]....
        /*0318*/ 	.word	0x0000afe0


	//   ....[32]....
        /*031c*/ 	.word	0x0000b020


	//   ....[33]....
        /*0320*/ 	.word	0x0000b050


	//   ....[34]....
        /*0324*/ 	.word	0x0000b080


	//   ....[35]....
        /*0328*/ 	.word	0x0000b100


	//   ....[36]....
        /*032c*/ 	.word	0x0000b130


	//   ....[37]....
        /*0330*/ 	.word	0x0000b1b0


	//   ....[38]....
        /*0334*/ 	.word	0x0000db60


	//   ....[39]....
        /*0338*/ 	.word	0x0000db70


	//   ....[40]....
        /*033c*/ 	.word	0x0000dc60


	//   ....[41]....
        /*0340*/ 	.word	0x0000dcc0


	//   ....[42]....
        /*0344*/ 	.word	0x0000dd00


	//   ....[43]....
        /*0348*/ 	.word	0x0000dd40


	//   ....[44]....
        /*034c*/ 	.word	0x0000dd70


	//   ....[45]....
        /*0350*/ 	.word	0x0000dda0


	//   ....[46]....
        /*0354*/ 	.word	0x0000df10


	//   ....[47]....
        /*0358*/ 	.word	0x0000df70


	//   ....[48]....
        /*035c*/ 	.word	0x0000dfb0


	//   ....[49]....
        /*0360*/ 	.word	0x0000dff0


	//   ....[50]....
        /*0364*/ 	.word	0x0000e020


	//   ....[51]....
        /*0368*/ 	.word	0x0000e050


	//   ....[52]....
        /*036c*/ 	.word	0x0000e110


	//   ....[53]....
        /*0370*/ 	.word	0x0000e130


	//   ....[54]....
        /*0374*/ 	.word	0x0000e1a0


	//   ....[55]....
        /*0378*/ 	.word	0x0000e5d0


	//   ....[56]....
        /*037c*/ 	.word	0x0000eab0


	//   ....[57]....
        /*0380*/ 	.word	0x0000eea0


	//   ....[58]....
        /*0384*/ 	.word	0x0000ef30


	//   ....[59]....
        /*0388*/ 	.word	0x0000efd0


	//   ....[60]....
        /*038c*/ 	.word	0x0000f080


	//   ....[61]....
        /*0390*/ 	.word	0x0000f100


	//   ....[62]....
        /*0394*/ 	.word	0x0000f180


	//   ....[63]....
        /*0398*/ 	.word	0x0000f200


	//   ....[64]....
        /*039c*/ 	.word	0x0000f280


	//   ....[65]....
        /*03a0*/ 	.word	0x0000f310


	//   ....[66]....
        /*03a4*/ 	.word	0x0000f3c0


	//   ....[67]....
        /*03a8*/ 	.word	0x0000f440


	//   ....[68]....
        /*03ac*/ 	.word	0x0000f4c0


	//   ....[69]....
        /*03b0*/ 	.word	0x0000f540


	//   ....[70]....
        /*03b4*/ 	.word	0x0000f5c0


	//   ....[71]....
        /*03b8*/ 	.word	0x0000f630


	//   ....[72]....
        /*03bc*/ 	.word	0x0000f6d0


	//   ....[73]....
        /*03c0*/ 	.word	0x0000f760


	//   ....[74]....
        /*03c4*/ 	.word	0x0000f880


	//----- nvinfo : EIATTR_REG_RECONFIG
	.align		4
.L_119:
        /*03c8*/ 	.byte	0x01, 0x54
	.zero		2


	//----- nvinfo : EIATTR_SYSCALL_OFFSETS
	.align		4
        /*03cc*/ 	.byte	0x04, 0x46
        /*03ce*/ 	.short	(.L_121 - .L_120)


	//   ....[0]....
.L_120:
        /*03d0*/ 	.word	0x00001640


	//   ....[1]....
        /*03d4*/ 	.word	0x0000bab0


	//   ....[2]....
        /*03d8*/ 	.word	0x0000bbe0


	//   ....[3]....
        /*03dc*/ 	.word	0x0000bce0


	//----- nvinfo : EIATTR_MBARRIER_INSTR_OFFSETS
	.align		4
.L_121:
        /*03e0*/ 	.byte	0x04, 0x39
        /*03e2*/ 	.short	(.L_123 - .L_122)


	//   ....[0]....
.L_122:
        /*03e4*/ 	.word	0x000002a0
        /*03e8*/ 	.word	0x000000ff
        /*03ec*/ 	.word	0x00030800
        /*03f0*/ 	.short	0x0100
        /*03f2*/ 	.byte	0x08
	.zero		1


	//   ....[1]....
        /*03f4*/ 	.word	0x000002b0
        /*03f8*/ 	.word	0x000000ff
        /*03fc*/ 	.word	0x00030820
        /*0400*/ 	.short	0x0100
        /*0402*/ 	.byte	0x08
	.zero		1


	//   ....[2]....
        /*0404*/ 	.word	0x000003a0
        /*0408*/ 	.word	0x000000ff
        /*040c*/ 	.word	0x00030830
        /*0410*/ 	.short	0x0100
        /*0412*/ 	.byte	0x08
	.zero		1


	//   ....[3]....
        /*0414*/ 	.word	0x000003b0
        /*0418*/ 	.word	0x000000ff
        /*041c*/ 	.word	0x00030840
        /*0420*/ 	.short	0x0100
        /*0422*/ 	.byte	0x08
	.zero		1


	//   ....[4]....
        /*0424*/ 	.word	0x000003c0
        /*0428*/ 	.word	0x000000ff
        /*042c*/ 	.word	0x00030838
        /*0430*/ 	.short	0x0100
        /*0432*/ 	.byte	0x08
	.zero		1


	//   ....[5]....
        /*0434*/ 	.word	0x000003d0
        /*0438*/ 	.word	0x000000ff
        /*043c*/ 	.word	0x00030848
        /*0440*/ 	.short	0x0100
        /*0442*/ 	.byte	0x08
	.zero		1


	//   ....[6]....
        /*0444*/ 	.word	0x00000500
        /*0448*/ 	.word	0x000000ff
        /*044c*/ 	.word	0x00030850
        /*0450*/ 	.short	0x0100
        /*0452*/ 	.byte	0x08
	.zero		1


	//   ....[7]....
        /*0454*/ 	.word	0x00000510
        /*0458*/ 	.word	0x000000ff
        /*045c*/ 	.word	0x00030860
        /*0460*/ 	.short	0x0100
        /*0462*/ 	.byte	0x08
	.zero		1


	//   ....[8]....
        /*0464*/ 	.word	0x00000520
        /*0468*/ 	.word	0x000000ff
        /*046c*/ 	.word	0x00030858
        /*0470*/ 	.short	0x0100
        /*0472*/ 	.byte	0x08
	.zero		1


	//   ....[9]....
        /*0474*/ 	.word	0x00000530
        /*0478*/ 	.word	0x000000ff
        /*047c*/ 	.word	0x00030868
        /*0480*/ 	.short	0x0100
        /*0482*/ 	.byte	0x08
	.zero		1


	//   ....[10]....
        /*0484*/ 	.word	0x00000620
        /*0488*/ 	.word	0x000000ff
        /*048c*/ 	.word	0x00030870
        /*0490*/ 	.short	0x0100
        /*0492*/ 	.byte	0x06
	.zero		1


	//   ....[11]....
        /*0494*/ 	.word	0x00000630
        /*0498*/ 	.word	0x000000ff
        /*049c*/ 	.word	0x00030880
        /*04a0*/ 	.short	0x0100
        /*04a2*/ 	.byte	0x06
	.zero		1


	//   ....[12]....
        /*04a4*/ 	.word	0x00000640
        /*04a8*/ 	.word	0x000000ff
        /*04ac*/ 	.word	0x00030878
        /*04b0*/ 	.short	0x0100
        /*04b2*/ 	.byte	0x06
	.zero		1


	//   ....[13]....
        /*04b4*/ 	.word	0x00000650
        /*04b8*/ 	.word	0x000000ff
        /*04bc*/ 	.word	0x00030888
        /*04c0*/ 	.short	0x0100
        /*04c2*/ 	.byte	0x06
	.zero		1


	//   ....[14]....
        /*04c4*/ 	.word	0x00000780
        /*04c8*/ 	.word	0x000000ff
        /*04cc*/ 	.word	0x00030890
        /*04d0*/ 	.short	0x0100
        /*04d2*/ 	.byte	0x08
	.zero		1


	//   ....[15]....
        /*04d4*/ 	.word	0x00000790
        /*04d8*/ 	.word	0x000000ff
        /*04dc*/ 	.word	0x000308a0
        /*04e0*/ 	.short	0x0100
        /*04e2*/ 	.byte	0x08
	.zero		1


	//   ....[16]....
        /*04e4*/ 	.word	0x000007a0
        /*04e8*/ 	.word	0x000000ff
        /*04ec*/ 	.word	0x00030898
        /*04f0*/ 	.short	0x0100
        /*04f2*/ 	.byte	0x08
	.zero		1


	//   ....[17]....
        /*04f4*/ 	.word	0x000007b0
        /*04f8*/ 	.word	0x000000ff
        /*04fc*/ 	.word	0x000308a8
        /*0500*/ 	.short	0x0100
        /*0502*/ 	.byte	0x08
	.zero		1


	//   ....[18]....
        /*0504*/ 	.word	0x000008e0
        /*0508*/ 	.word	0x000000ff
        /*050c*/ 	.word	0x000308b0
        /*0510*/ 	.short	0x0100
        /*0512*/ 	.byte	0x08
	.zero		1


	//   ....[19]....
        /*0514*/ 	.word	0x000008f0
        /*0518*/ 	.word	0x000000ff
        /*051c*/ 	.word	0x000308c0
        /*0520*/ 	.short	0x0100
        /*0522*/ 	.byte	0x08
	.zero		1


	//   ....[20]....
        /*0524*/ 	.word	0x00000900
        /*0528*/ 	.word	0x000000ff
        /*052c*/ 	.word	0x000308b8
        /*0530*/ 	.short	0x0100
        /*0532*/ 	.byte	0x08
	.zero		1


	//   ....[21]....
        /*0534*/ 	.word	0x00000910
        /*0538*/ 	.word	0x000000ff
        /*053c*/ 	.word	0x000308c8
        /*0540*/ 	.short	0x0100
        /*0542*/ 	.byte	0x08
	.zero		1


	//   ....[22]....
        /*0544*/ 	.word	0x000016c0
        /*0548*/ 	.word	0x000000ff
        /*054c*/ 	.word	0x00030800
        /*0550*/ 	.short	0x010a
        /*0552*/ 	.byte	0x28
	.zero		1


	//   ....[23]....
        /*0554*/ 	.word	0x00001740
        /*0558*/ 	.word	0x00000000
        /*055c*/ 	.word	0x00030830
        /*0560*/ 	.short	0x010a
        /*0562*/ 	.byte	0x3f
	.zero		1


	//   ....[24]....
        /*0564*/ 	.word	0x000017b0
        /*0568*/ 	.word	0x00000000
        /*056c*/ 	.word	0x00030830
        /*0570*/ 	.short	0x010a
        /*0572*/ 	.byte	0x3f
	.zero		1


	//   ....[25]....
        /*0574*/ 	.word	0x00003b70
        /*0578*/ 	.word	0x00000006
        /*057c*/ 	.word	0x00000000
        /*0580*/ 	.short	0x0101
        /*0582*/ 	.byte	0x3f
	.zero		1


	//   ....[26]....
        /*0584*/ 	.word	0x000050d0
        /*0588*/ 	.word	0x000000ff
        /*058c*/ 	.word	0x00030830
        /*0590*/ 	.short	0x010a
        /*0592*/ 	.byte	0x06
	.zero		1


	//   ....[27]....
        /*0594*/ 	.word	0x00005110
        /*0598*/ 	.word	0x000000ff
        /*059c*/ 	.word	0x00030830
        /*05a0*/ 	.short	0x010a
        /*05a2*/ 	.byte	0x06
	.zero		1


	//   ....[28]....
        /*05a4*/ 	.word	0x00005310
        /*05a8*/ 	.word	0x000000ff
        /*05ac*/ 	.word	0x00030850
        /*05b0*/ 	.short	0x010a
        /*05b2*/ 	.byte	0x06
	.zero		1


	//   ....[29]....
        /*05b4*/ 	.word	0x00005350
        /*05b8*/ 	.word	0x000000ff
        /*05bc*/ 	.word	0x00030850
        /*05c0*/ 	.short	0x010a
        /*05c2*/ 	.byte	0x06
	.zero		1


	//   ....[30]....
        /*05c4*/ 	.word	0x00006cc0
        /*05c8*/ 	.word	0x00000067
        /*05cc*/ 	.word	0x00000000
        /*05d0*/ 	.short	0x0101
        /*05d2*/ 	.byte	0x3f
	.zero		1


	//   ....[31]....
        /*05d4*/ 	.word	0x00006d10
        /*05d8*/ 	.word	0x00000007
        /*05dc*/ 	.word	0x00000000
        /*05e0*/ 	.short	0x0101
        /*05e2*/ 	.byte	0x3f
	.zero		1


	//   ....[32]....
        /*05e4*/ 	.word	0x00008660
        /*05e8*/ 	.word	0x000000ff
        /*05ec*/ 	.word	0x00030850
        /*05f0*/ 	.short	0x010a
        /*05f2*/ 	.byte	0x05
	.zero		1


	//   ....[33]....
        /*05f4*/ 	.word	0x000086a0
        /*05f8*/ 	.word	0x000000ff
        /*05fc*/ 	.word	0x00030850
        /*0600*/ 	.short	0x010a
        /*0602*/ 	.byte	0x05
	.zero		1


	//   ....[34]....
        /*0604*/ 	.word	0x00008ec0
        /*0608*/ 	.word	0x00000006
        /*060c*/ 	.word	0x00000000
        /*0610*/ 	.short	0x0101
        /*0612*/ 	.byte	0x3f
	.zero		1


	//   ....[35]....
        /*0614*/ 	.word	0x00009ca0
        /*0618*/ 	.word	0x000000ff
        /*061c*/ 	.word	0x00000000
        /*0620*/ 	.short	0x0101
        /*0622*/ 	.byte	0x04
	.zero		1


	//   ....[36]....
        /*0624*/ 	.word	0x0000c1a0
        /*0628*/ 	.word	0x00000005
        /*062c*/ 	.word	0x00030840
        /*0630*/ 	.short	0x010a
        /*0632*/ 	.byte	0x3f
	.zero		1


	//   ....[37]....
        /*0634*/ 	.word	0x0000c4f0
        /*0638*/ 	.word	0x0000001a
        /*063c*/ 	.word	0x00030820
        /*0640*/ 	.short	0x010a
        /*0642*/ 	.byte	0x3f
	.zero		1


	//   ....[38]....
        /*0644*/ 	.word	0x0000c7e0
        /*0648*/ 	.word	0x00000003
        /*064c*/ 	.word	0x00030840
        /*0650*/ 	.short	0x010a
        /*0652*/ 	.byte	0x3f
	.zero		1


	//   ....[39]....
        /*0654*/ 	.word	0x0000c9c0
        /*0658*/ 	.word	0x00000002
        /*065c*/ 	.word	0x00000060
        /*0660*/ 	.short	0x010a
        /*0662*/ 	.byte	0x3f
	.zero		1


	//   ....[40]....
        /*0664*/ 	.word	0x0000ce30
        /*0668*/ 	.word	0x00000003
        /*066c*/ 	.word	0x00030840
        /*0670*/ 	.short	0x010a
        /*0672*/ 	.byte	0x3f
	.zero		1


	//   ....[41]....
        /*0674*/ 	.word	0x0000d010
        /*0678*/ 	.word	0x00000003
        /*067c*/ 	.word	0x00000060
        /*0680*/ 	.short	0x010a
        /*0682*/ 	.byte	0x3f
	.zero		1


	//   ....[42]....
        /*0684*/ 	.word	0x0000d3d0
        /*0688*/ 	.word	0x00000002
        /*068c*/ 	.word	0x00030840
        /*0690*/ 	.short	0x010a
        /*0692*/ 	.byte	0x3f
	.zero		1


	//   ....[43]....
        /*0694*/ 	.word	0x0000d5c0
        /*0698*/ 	.word	0x00000002
        /*069c*/ 	.word	0x00000060
        /*06a0*/ 	.short	0x010a
        /*06a2*/ 	.byte	0x3f
	.zero		1


	//   ....[44]....
        /*06a4*/ 	.word	0x0000d910
        /*06a8*/ 	.word	0x00000003
        /*06ac*/ 	.word	0x00030860
        /*06b0*/ 	.short	0x010a
        /*06b2*/ 	.byte	0x3f
	.zero		1


	//   ....[45]....
        /*06b4*/ 	.word	0x0000e550
        /*06b8*/ 	.word	0x00000009
        /*06bc*/ 	.word	0x00030820
        /*06c0*/ 	.short	0x010a
        /*06c2*/ 	.byte	0x3f
	.zero		1


	//   ....[46]....
        /*06c4*/ 	.word	0x0000e6f0
        /*06c8*/ 	.word	0x00000007
        /*06cc*/ 	.word	0x00000000
        /*06d0*/ 	.short	0x010a
        /*06d2*/ 	.byte	0x3f
	.zero		1


	//   ....[47]....
        /*06d4*/ 	.word	0x0000e760
        /*06d8*/ 	.word	0x00000003
        /*06dc*/ 	.word	0x00000000
        /*06e0*/ 	.short	0x010a
        /*06e2*/ 	.byte	0x3f
	.zero		1


	//   ....[48]....
        /*06e4*/ 	.word	0x0000e7c0
        /*06e8*/ 	.word	0x00000005
        /*06ec*/ 	.word	0x00000000
        /*06f0*/ 	.short	0x010a
        /*06f2*/ 	.byte	0x3f
	.zero		1


	//   ....[49]....
        /*06f4*/ 	.word	0x0000e7f0
        /*06f8*/ 	.word	0x00000003
        /*06fc*/ 	.word	0x00000000
        /*0700*/ 	.short	0x010a
        /*0702*/ 	.byte	0x3f
	.zero		1


	//   ....[50]....
        /*0704*/ 	.word	0x0000e860
        /*0708*/ 	.word	0x00000003
        /*070c*/ 	.word	0x00030800
        /*0710*/ 	.short	0x010a
        /*0712*/ 	.byte	0x3f
	.zero		1


	//   ....[51]....
        /*0714*/ 	.word	0x0000e8b0
        /*0718*/ 	.word	0x00000000
        /*071c*/ 	.word	0x00030830
        /*0720*/ 	.short	0x010a
        /*0722*/ 	.byte	0x3f
	.zero		1


	//   ....[52]....
        /*0724*/ 	.word	0x0000e910
        /*0728*/ 	.word	0x00000007
        /*072c*/ 	.word	0x00030830
        /*0730*/ 	.short	0x010a
        /*0732*/ 	.byte	0x3f
	.zero		1


	//   ....[53]....
        /*0734*/ 	.word	0x0000e970
        /*0738*/ 	.word	0x00000007
        /*073c*/ 	.word	0x00030850
        /*0740*/ 	.short	0x010a
        /*0742*/ 	.byte	0x3f
	.zero		1


	//   ....[54]....
        /*0744*/ 	.word	0x0000e9d0
        /*0748*/ 	.word	0x00000003
        /*074c*/ 	.word	0x00030850
        /*0750*/ 	.short	0x010a
        /*0752*/ 	.byte	0x3f
	.zero		1


	//   ....[55]....
        /*0754*/ 	.word	0x0000eb70
        /*0758*/ 	.word	0x00000005
        /*075c*/ 	.word	0x00030840
        /*0760*/ 	.short	0x010a
        /*0762*/ 	.byte	0x3f
	.zero		1


	//   ....[56]....
        /*0764*/ 	.word	0x0000ebc0
        /*0768*/ 	.word	0x0000001a
        /*076c*/ 	.word	0x00030820
        /*0770*/ 	.short	0x010a
        /*0772*/ 	.byte	0x3f
	.zero		1


	//   ....[57]....
        /*0774*/ 	.word	0x0000ec10
        /*0778*/ 	.word	0x00000003
        /*077c*/ 	.word	0x00030840
        /*0780*/ 	.short	0x010a
        /*0782*/ 	.byte	0x3f
	.zero		1


	//   ....[58]....
        /*0784*/ 	.word	0x0000ec60
        /*0788*/ 	.word	0x00000002
        /*078c*/ 	.word	0x00000060
        /*0790*/ 	.short	0x010a
        /*0792*/ 	.byte	0x3f
	.zero		1


	//   ....[59]....
        /*0794*/ 	.word	0x0000ecb0
        /*0798*/ 	.word	0x00000003
        /*079c*/ 	.word	0x00030840
        /*07a0*/ 	.short	0x010a
        /*07a2*/ 	.byte	0x3f
	.zero		1


	//   ....[60]....
        /*07a4*/ 	.word	0x0000ed00
        /*07a8*/ 	.word	0x00000003
        /*07ac*/ 	.word	0x00000060
        /*07b0*/ 	.short	0x010a
        /*07b2*/ 	.byte	0x3f
	.zero		1


	//   ....[61]....
        /*07b4*/ 	.word	0x0000ed50
        /*07b8*/ 	.word	0x00000002
        /*07bc*/ 	.word	0x00030840
        /*07c0*/ 	.short	0x010a
        /*07c2*/ 	.byte	0x3f
	.zero		1


	//   ....[62]....
        /*07c4*/ 	.word	0x0000eda0
        /*07c8*/ 	.word	0x00000002
        /*07cc*/ 	.word	0x00000060
        /*07d0*/ 	.short	0x010a
        /*07d2*/ 	.byte	0x3f
	.zero		1


	//   ....[63]....
        /*07d4*/ 	.word	0x0000edf0
        /*07d8*/ 	.word	0x00000003
        /*07dc*/ 	.word	0x00030860
        /*07e0*/ 	.short	0x010a
        /*07e2*/ 	.byte	0x3f
	.zero		1


	//   ....[64]....
        /*07e4*/ 	.word	0x0000f7a0
        /*07e8*/ 	.word	0x00000009
        /*07ec*/ 	.word	0x00030820
        /*07f0*/ 	.short	0x010a
        /*07f2*/ 	.byte	0x3f
	.zero		1


	//   ....[65]....
        /*07f4*/ 	.word	0x0000f940
        /*07f8*/ 	.word	0x00000007
        /*07fc*/ 	.word	0x00000000
        /*0800*/ 	.short	0x010a
        /*0802*/ 	.byte	0x3f
	.zero		1


	//   ....[66]....
        /*0804*/ 	.word	0x0000f990
        /*0808*/ 	.word	0x00000003
        /*080c*/ 	.word	0x00000000
        /*0810*/ 	.short	0x010a
        /*0812*/ 	.byte	0x3f
	.zero		1


	//   ....[67]....
        /*0814*/ 	.word	0x0000f9e0
        /*0818*/ 	.word	0x00000005
        /*081c*/ 	.word	0x00000000
        /*0820*/ 	.short	0x010a
        /*0822*/ 	.byte	0x3f
	.zero		1


	//----- nvinfo : EIATTR_NUM_MBARRIERS
	.align		4
.L_123:
        /*0824*/ 	.byte	0x03, 0x38
        /*0826*/ 	.short	0x0016


	//----- nvinfo : EIATTR_EXIT_INSTR_OFFSETS
	.align		4
        /*0828*/ 	.byte	0x04, 0x1c
        /*082a*/ 	.short	(.L_125 - .L_124)


	//   ....[0]....
.L_124:
        /*082c*/ 	.word	0x00000ab0


	//   ....[1]....
        /*0830*/ 	.word	0x0000aa80


	//   ....[2]....
        /*0834*/ 	.word	0x0000aae0


	//   ....[3]....
        /*0838*/ 	.word	0x0000e840


	//----- nvinfo : EIATTR_MAX_THREADS
	.align		4
.L_125:
        /*083c*/ 	.byte	0x04, 0x05
        /*083e*/ 	.short	(.L_127 - .L_126)
.L_126:
        /*0840*/ 	.word	0x00000200
        /*0844*/ 	.word	0x00000001
        /*0848*/ 	.word	0x00000001


	//----- nvinfo : EIATTR_CRS_STACK_SIZE
	.align		4
.L_127:
        /*084c*/ 	.byte	0x04, 0x1e
        /*084e*/ 	.short	(.L_129 - .L_128)
.L_128:
        /*0850*/ 	.word	0x00000000


	//----- nvinfo : EIATTR_CBANK_PARAM_SIZE
	.align		4
.L_129:
        /*0854*/ 	.byte	0x03, 0x19
        /*0856*/ 	.short	0x0a70


	//----- nvinfo : EIATTR_PARAM_CBANK
	.align		4
        /*0858*/ 	.byte	0x04, 0x0a
        /*085a*/ 	.short	(.L_131 - .L_130)
	.align		4
.L_130:
        /*085c*/ 	.word	index@(.nv.constant0._ZN7cutlass13device_kernelIN5flash11enable_sm90INS1_16FlashAttnFwdSm90INS1_25CollectiveMainloopFwdSm90ILi2EN4cute5tupleIJNS5_1CILi1EEES8_S8_EEENS6_IJNS7_ILi192EEESA_NS7_ILi64EEEEEELi64ENS_10bfloat16_tEfNS_4arch4Sm90ELb0ELb0ELb1ELb1ELb0ELb0ELb0ELb0ELb1ELb0ELb0ELb0EEENS1_21CollectiveEpilogueFwdINS6_IJSA_SB_SA_EEES9_SD_SF_Li384ELb1ELb0ELb0ELb0EEENS1_36VarlenDynamicPersistentTileSchedulerILi192ELi192ELi384ELi32ELb0ELb0ELb1ELb0ELb1ELb1EEEEEEEEEvNT_6ParamsE)
        /*0860*/ 	.short	0x0210
        /*0862*/ 	.short	0x0a70


	//----- nvinfo : EIATTR_SW_WAR
	.align		4
.L_131:
        /*0864*/ 	.byte	0x04, 0x36
        /*0866*/ 	.short	(.L_133 - .L_132)
.L_132:
        /*0868*/ 	.word	0x00000008
.L_133:


//--------------------- .nv.info._ZN7cutlass13device_kernelIN5flash11enable_sm90INS1_16FlashAttnFwdSm90INS1_25CollectiveMainloopFwdSm90ILi2EN4cute5tupleIJNS5_1CILi1EEES8_S8_EEENS6_IJNS7_ILi192EEESA_NS7_ILi64EEEEEELi64ENS_10bfloat16_tEfNS_4arch4Sm90ELb0ELb0ELb1ELb1ELb0ELb1ELb0ELb0ELb1ELb0ELb0ELb0EEENS1_21CollectiveEpilogueFwdINS6_IJSA_SB_SA_EEES9_SD_SF_Li384ELb1ELb0ELb0ELb0EEENS1_36VarlenDynamicPersistentTileSchedulerILi192ELi192ELi384ELi32ELb0ELb0ELb1ELb0ELb1ELb1EEEEEEEEEvNT_6ParamsE --------------------------
	.section	.nv.info._ZN7cutlass13device_kernelIN5flash11enable_sm90INS1_16FlashAttnFwdSm90INS1_25CollectiveMainloopFwdSm90ILi2EN4cute5tupleIJNS5_1CILi1EEES8_S8_EEENS6_IJNS7_ILi192EEESA_NS7_ILi64EEEEEELi64ENS_10bfloat16_tEfNS_4arch4Sm90ELb0ELb0ELb1ELb1ELb0ELb1ELb0ELb0ELb1ELb0ELb0ELb0EEENS1_21CollectiveEpilogueFwdINS6_IJSA_SB_SA_EEES9_SD_SF_Li384ELb1ELb0ELb0ELb0EEENS1_36VarlenDynamicPersistentTileSchedulerILi192ELi192ELi384ELi32ELb0ELb0ELb1ELb0ELb1ELb1EEEEEEEEEvNT_6ParamsE,"",@"SHT_CUDA_INFO"
	.sectionflags	@""
	.align	4


	//----- nvinfo : EIATTR_CUDA_API_VERSION
	.align		4
        /*0000*/ 	.byte	0x04, 0x37
        /*0002*/ 	.short	(.L_135 - .L_134)
.L_134:
        /*0004*/ 	.word	0x00000082


	//----- nvinfo : EIATTR_KPARAM_INFO
	.align		4
.L_135:
        /*0008*/ 	.byte	0x04, 0x17
        /*000a*/ 	.short	(.L_137 - .L_136)
.L_136:
        /*000c*/ 	.word	0x00000000
        /*0010*/ 	.short	0x0000
        /*0012*/ 	.short	0x0070
        /*0014*/ 	.byte	0x00, 0xf0, 0x01, 0x28


	//----- nvinfo : EIATTR_SPARSE_MMA_MASK
	.align		4
.L_137:
        /*0018*/ 	.byte	0x03, 0x50
        /*001a*/ 	.short	0x0000


	//----- nvinfo : EIATTR_MAXREG_COUNT
	.align		4
        /*001c*/ 	.byte	0x03, 0x1b
        /*001e*/ 	.short	0x0080


	//----- nvinfo : EIATTR_NUM_BARRIERS
	.align		4
        /*0020*/ 	.byte	0x02, 0x4c
        /*0022*/ 	.byte	0x10
	.zero		1


	//----- nvinfo : EIATTR_EXTERNS
	.align		4
        /*0024*/ 	.byte	0x04, 0x0f
        /*0026*/ 	.short	(.L_139 - .L_138)


	//   ....[0]....
	.align		4
.L_138:
        /*0028*/ 	.word	index@(__assertfail)


	//----- nvinfo : EIATTR_ANNOTATIONS
	.align		4
.L_139:
        /*002c*/ 	.byte	0x04, 0x55
        /*002e*/ 	.short	(.L_141 - .L_140)


	//   ....[0]....
.L_140:
        /* <DEDUP_REMOVED lines=59> */


	//----- nvinfo : EIATTR_MERCURY_ISA_VERSION
	.align		4
.L_141:
        /*03d0*/ 	.byte	0x03, 0x5f
        /*03d2*/ 	.short	0x0101


	//----- nvinfo : EIATTR_UNUSED_LOAD_BYTE_OFFSET
	.align		4
        /*03d4*/ 	.byte	0x04, 0x44
        /*03d6*/ 	.short	(.L_143 - .L_142)


	//   ....[0]....
.L_142:
        /*03d8*/ 	.word	0x00000b00
        /*03dc*/ 	.word	0x0000fff0


	//   ....[1]....
        /*03e0*/ 	.word	0x00010a10
        /*03e4*/ 	.word	0x0000fff0


	//----- nvinfo : EIATTR_INT_WARP_WIDE_INSTR_OFFSETS
	.align		4
.L_143:
        /*03e8*/ 	.byte	0x04, 0x31
        /*03ea*/ 	.short	(.L_145 - .L_144)


	//   ....[0]....
.L_144:
        /*03ec*/ 	.word	0x000001b0


	//   ....[1]....
        /*03f0*/ 	.word	0x00000250


	//   ....[2]....
        /*03f4*/ 	.word	0x000002c0


	//   ....[3]....
        /*03f8*/ 	.word	0x00013ce0


	//   ....[4]....
        /*03fc*/ 	.word	0x00013d70


	//   ....[5]....
        /*0400*/ 	.word	0x000141b0


	//   ....[6]....
        /*0404*/ 	.word	0x000141e0


	//   ....[7]....
        /*0408*/ 	.word	0x00015c80


	//   ....[8]....
        /*040c*/ 	.word	0x00015d10


	//----- nvinfo : EIATTR_COOP_GROUP_MASK_REGIDS
	.align		4
.L_145:
        /*0410*/ 	.byte	0x04, 0x29
        /*0412*/ 	.short	(.L_147 - .L_146)


	//   ....[0]....
.L_146:
        /*0414*/ 	.word	0xffffffff


	//   ....[1]....
        /*0418*/ 	.word	0xffffffff


	//   ....[2]....
        /*041c*/ 	.word	0xffffffff


	//   ....[3]....
        /*0420*/ 	.word	0xffffffff


	//   ....[4]....
        /*0424*/ 	.word	0xffffffff


	//   ....[5]....
        /*0428*/ 	.word	0xffffffff


	//   ....[6]....
        /*042c*/ 	.word	0xffffffff


	//   ....[7]....
        /*0430*/ 	.word	0xffffffff


	//   ....[8]....
        /*0434*/ 	.word	0xffffffff


	//   ....[9]....
        /*0438*/ 	.word	0xffffffff


	//   ....[10]....
        /*043c*/ 	.word	0xffffffff


	//   ....[11]....
        /*0440*/ 	.word	0xffffffff


	//   ....[12]....
        /*0444*/ 	.word	0xffffffff


	//   ....[13]....
        /*0448*/ 	.word	0xffffffff


	//   ....[14]....
        /*044c*/ 	.word	0xffffffff


	//   ....[15]....
        /*0450*/ 	.word	0xffffffff


	//   ....[16]....
        /*0454*/ 	.word	0xffffffff


	//   ....[17]....
        /*0458*/ 	.word	0xffffffff


	//   ....[18]....
        /*045c*/ 	.word	0xffffffff


	//   ....[19]....
        /*0460*/ 	.word	0xffffffff


	//   ....[20]....
        /*0464*/ 	.word	0xffffffff


	//   ....[21]....
        /*0468*/ 	.word	0xffffffff


	//   ....[22]....
        /*046c*/ 	.word	0xffffffff


	//   ....[23]....
        /*0470*/ 	.word	0xffffffff


	//   ....[24]....
        /*0474*/ 	.word	0xffffffff


	//   ....[25]....
        /*0478*/ 	.word	0xffffffff


	//   ....[26]....
        /*047c*/ 	.word	0xffffffff


	//   ....[27]....
        /*0480*/ 	.word	0xffffffff


	//   ....[28]....
        /*0484*/ 	.word	0xffffffff


	//   ....[29]....
        /*0488*/ 	.word	0xffffffff


	//   ....[30]....
        /*048c*/ 	.word	0xffffffff


	//   ....[31]....
        /*0490*/ 	.word	0xffffffff


	//   ....[32]....
        /*0494*/ 	.word	0xffffffff


	//   ....[33]....
        /*0498*/ 	.word	0xffffffff


	//   ....[34]....
        /*049c*/ 	.word	0xffffffff


	//   ....[35]....
        /*04a0*/ 	.word	0xffffffff


	//   ....[36]....
        /*04a4*/ 	.word	0xffffffff


	//   ....[37]....
        /*04a8*/ 	.word	0xffffffff


	//   ....[38]....
        /*04ac*/ 	.word	0xffffffff


	//   ....[39]....
        /*04b0*/ 	.word	0xffffffff


	//   ....[40]....
        /*04b4*/ 	.word	0xffffffff


	//   ....[41]....
        /*04b8*/ 	.word	0xffffffff


	//   ....[42]....
        /*04bc*/ 	.word	0xffffffff


	//   ....[43]....
        /*04c0*/ 	.word	0xffffffff


	//   ....[44]....
        /*04c4*/ 	.word	0xffffffff


	//   ....[45]....
        /*04c8*/ 	.word	0xffffffff


	//   ....[46]....
        /*04cc*/ 	.word	0xffffffff


	//   ....[47]....
        /*04d0*/ 	.word	0xffffffff


	//   ....[48]....
        /*04d4*/ 	.word	0xffffffff


	//   ....[49]....
        /*04d8*/ 	.word	0xffffffff


	//   ....[50]....
        /*04dc*/ 	.word	0xffffffff


	//   ....[51]....
        /*04e0*/ 	.word	0xffffffff


	//   ....[52]....
        /*04e4*/ 	.word	0xffffffff


	//   ....[53]....
        /*04e8*/ 	.word	0xffffffff


	//   ....[54]....
        /*04ec*/ 	.word	0xffffffff


	//   ....[55]....
        /*04f0*/ 	.word	0xffffffff


	//   ....[56]....
        /*04f4*/ 	.word	0x0500000f


	//   ....[57]....
        /*04f8*/ 	.word	0x0500000f


	//   ....[58]....
        /*04fc*/ 	.word	0x0500000f


	//   ....[59]....
        /*0500*/ 	.word	0x0500000f


	//   ....[60]....
        /*0504*/ 	.word	0x0500000f


	//   ....[61]....
        /*0508*/ 	.word	0x0500000f


	//   ....[62]....
        /*050c*/ 	.word	0x0500000f


	//   ....[63]....
        /*0510*/ 	.word	0x0500000f


	//   ....[64]....
        /*0514*/ 	.word	0x0500000f


	//   ....[65]....
        /*0518*/ 	.word	0x0500000f


	//   ....[66]....
        /*051c*/ 	.word	0x0500000f


	//   ....[67]....
        /*0520*/ 	.word	0x0500000f


	//   ....[68]....
        /*0524*/ 	.word	0x0500000f


	//   ....[69]....
        /*0528*/ 	.word	0x0500000f


	//   ....[70]....
        /*052c*/ 	.word	0x0500000f


	//   ....[71]....
        /*0530*/ 	.word	0x0500000f


	//   ....[72]....
        /*0534*/ 	.word	0x0500000f


	//   ....[73]....
        /*0538*/ 	.word	0x0500000f


	//   ....[74]....
        /*053c*/ 	.word	0x0500000f


	//   ....[75]....
        /*0540*/ 	.word	0x0500000f


	//   ....[76]....
        /*0544*/ 	.word	0x0500000f


	//   ....[77]....
        /*0548*/ 	.word	0x0500000f


	//   ....[78]....
        /*054c*/ 	.word	0x0500000f


	//   ....[79]....
        /*0550*/ 	.word	0x0500000f


	//   ....[80]....
        /*0554*/ 	.word	0x0500000f


	//   ....[81]....
        /*0558*/ 	.word	0x0500000f


	//   ....[82]....
        /*055c*/ 	.word	0x0500000f


	//   ....[83]....
        /*0560*/ 	.word	0x0500000f


	//   ....[84]....
        /*0564*/ 	.word	0x0500000f


	//----- nvinfo : EIATTR_COOP_GROUP_INSTR_OFFSETS
	.align		4
.L_147:
        /*0568*/ 	.byte	0x04, 0x28
        /*056a*/ 	.short	(.L_149 - .L_148)


	//   ....[0]....
.L_148:
        /*056c*/ 	.word	0x00000060


	//   ....[1]....
        /*0570*/ 	.word	0x000001c0


	//   ....[2]....
        /*0574*/ 	.word	0x00000270


	//   ....[3]....
        /*0578*/ 	.word	0x00000430


	//   ....[4]....
        /*057c*/ 	.word	0x00000590


	//   ....[5]....
        /*0580*/ 	.word	0x000006b0


	//   ....[6]....
        /*0584*/ 	.word	0x00000810


	//   ....[7]....
        /*0588*/ 	.word	0x00005bf0


	//   ....[8]....
        /*058c*/ 	.word	0x0000a040


	//   ....[9]....
        /*0590*/ 	.word	0x0000a0c0


	//   ....[10]....
        /*0594*/ 	.word	0x0000a870


	//   ....[11]....
        /*0598*/ 	.word	0x0000a8d0


	//   ....[12]....
        /*059c*/ 	.word	0x0000bcd0


	//   ....[13]....
        /*05a0*/ 	.word	0x0000cfd0


	//   ....[14]....
        /*05a4*/ 	.word	0x0000d030


	//   ....[15]....
        /*05a8*/ 	.word	0x0000dbe0


	//   ....[16]....
        /*05ac*/ 	.word	0x0000dc00


	//   ....[17]....
        /*05b0*/ 	.word	0x0000faf0


	//   ....[18]....
        /*05b4*/ 	.word	0x0000fd80


	//   ....[19]....
        /*05b8*/ 	.word	0x00010060


	//   ....[20]....
        /*05bc*/ 	.word	0x000104d0


	//   ....[21]....
        /*05c0*/ 	.word	0x00010500


	//   ....[22]....
        /*05c4*/ 	.word	0x00012320


	//   ....[23]....
        /*05c8*/ 	.word	0x000124b0


	//   ....[24]....
        /*05cc*/ 	.word	0x000124e0


	//   ....[25]....
        /*05d0*/ 	.word	0x00012510


	//   ....[26]....
        /*05d4*/ 	.word	0x00012550


	//   ....[27]....
        /*05d8*/ 	.word	0x000125a0


	//   ....[28]....
        /*05dc*/ 	.word	0x00012600


	//   ....[29]....
        /*05e0*/ 	.word	0x000127c0


	//   ....[30]....
        /*05e4*/ 	.word	0x00012820


	//   ....[31]....
        /*05e8*/ 	.word	0x00012860


	//   ....[32]....
        /*05ec*/ 	.word	0x000128a0


	//   ....[33]....
        /*05f0*/ 	.word	0x000128d0


	//   ....[34]....
        /*05f4*/ 	.word	0x00012900


	//   ....[35]....
        /*05f8*/ 	.word	0x00012980


	//   ....[36]....
        /*05fc*/ 	.word	0x000129b0


	//   ....[37]....
        /*0600*/ 	.word	0x00012a30


	//   ....[38]....
        /*0604*/ 	.word	0x00015fd0


	//   ....[39]....
        /*0608*/ 	.word	0x00015fe0


	//   ....[40]....
        /*060c*/ 	.word	0x000160d0


	//   ....[41]....
        /*0610*/ 	.word	0x00016130


	//   ....[42]....
        /*0614*/ 	.word	0x00016170


	//   ....[43]....
        /*0618*/ 	.word	0x000161b0


	//   ....[44]....
        /*061c*/ 	.word	0x000161e0


	//   ....[45]....
        /*0620*/ 	.word	0x00016210


	//   ....[46]....
        /*0624*/ 	.word	0x00016380


	//   ....[47]....
        /*0628*/ 	.word	0x000163e0


	//   ....[48]....
        /*062c*/ 	.word	0x00016420


	//   ....[49]....
        /*0630*/ 	.word	0x00016460


	//   ....[50]....
        /*0634*/ 	.word	0x00016490


	//   ....[51]....
        /*0638*/ 	.word	0x000164c0


	//   ....[52]....
        /*063c*/ 	.word	0x00016580


	//   ....[53]....
        /*0640*/ 	.word	0x000165a0


	//   ....[54]....
        /*0644*/ 	.word	0x00016610


	//   ....[55]....
        /*0648*/ 	.word	0x00016a40


	//   ....[56]....
        /*064c*/ 	.word	0x00016ea0


	//   ....[57]....
        /*0650*/ 	.word	0x00016f50


	//   ....[58]....
        /*0654*/ 	.word	0x00016ff0


	//   ....[59]....
        /*0658*/ 	.word	0x00017090


	//   ....[60]....
        /*065c*/ 	.word	0x00017130


	//   ....[61]....
        /*0660*/ 	.word	0x00017220


	//   ....[62]....
        /*0664*/ 	.word	0x000172c0


	//   ....[63]....
        /*0668*/ 	.word	0x00017360


	//   ....[64]....
        /*066c*/ 	.word	0x00017400


	//   ....[65]....
        /*0670*/ 	.word	0x00017660


	//   ....[66]....
        /*0674*/ 	.word	0x00017940


	//   ....[67]....
        /*0678*/ 	.word	0x00017d30


	//   ....[68]....
        /*067c*/ 	.word	0x00017dc0


	//   ....[69]....
        /*0680*/ 	.word	0x00017e60


	//   ....[70]....
        /*0684*/ 	.word	0x00017f10


	//   ....[71]....
        /*0688*/ 	.word	0x00017f90


	//   ....[72]....
        /*068c*/ 	.word	0x00018010


	//   ....[73]....
        /*0690*/ 	.word	0x00018090


	//   ....[74]....
        /*0694*/ 	.word	0x00018110


	//   ....[75]....
        /*0698*/ 	.word	0x000181a0


	//   ....[76]....
        /*069c*/ 	.word	0x00018250


	//   ....[77]....
        /*06a0*/ 	.word	0x000182d0


	//   ....[78]....
        /*06a4*/ 	.word	0x00018350


	//   ....[79]....
        /*06a8*/ 	.word	0x000183d0


	//   ....[80]....
        /*06ac*/ 	.word	0x00018450


	//   ....[81]....
        /*06b0*/ 	.word	0x000184c0


	//   ....[82]....
        /*06b4*/ 	.word	0x00018560


	//   ....[83]....
        /*06b8*/ 	.word	0x000185f0


	//   ....[84]....
        /*06bc*/ 	.word	0x00018710


	//----- nvinfo : EIATTR_REG_RECONFIG
	.align		4
.L_149:
        /*06c0*/ 	.byte	0x01, 0x54
	.zero		2


	//----- nvinfo : EIATTR_SYSCALL_OFFSETS
	.align		4
        /*06c4*/ 	.byte	0x04, 0x46
        /*06c6*/ 	.short	(.L_151 - .L_150)


	//   ....[0]....
.L_150:
        /*06c8*/ 	.word	0x000018c0


	//   ....[1]....
        /*06cc*/ 	.word	0x00001a10


	//   ....[2]....
        /*06d0*/ 	.word	0x00005d80


	//   ....[3]....
        /*06d4*/ 	.word	0x000062a0


	//   ....[4]....
        /*06d8*/ 	.word	0x00013ef0


	//   ....[5]....
        /*06dc*/ 	.word	0x00014020


	//   ....[6]....
        /*06e0*/ 	.word	0x00014120


	//----- nvinfo : EIATTR_MBARRIER_INSTR_OFFSETS
	.align		4
.L_151:
        /*06e4*/ 	.byte	0x04, 0x39
        /*06e6*/ 	.short	(.L_153 - .L_152)


	//   ....[0]....
.L_152:
        /*06e8*/ 	.word	0x000002e0
        /*06ec*/ 	.word	0x000000ff
        /*06f0*/ 	.word	0x00030800
        /*06f4*/ 	.short	0x0100
        /*06f6*/ 	.byte	0x08
	.zero		1


	//   ....[1]....
        /*06f8*/ 	.word	0x000002f0
        /*06fc*/ 	.word	0x000000ff
        /*0700*/ 	.word	0x00030820
        /*0704*/ 	.short	0x0100
        /*0706*/ 	.byte	0x08
	.zero		1


	//   ....[2]....
        /*0708*/ 	.word	0x000003e0
        /*070c*/ 	.word	0x000000ff
        /*0710*/ 	.word	0x00030830
        /*0714*/ 	.short	0x0100
        /*0716*/ 	.byte	0x08
	.zero		1


	//   ....[3]....
        /*0718*/ 	.word	0x000003f0
        /*071c*/ 	.word	0x000000ff
        /*0720*/ 	.word	0x00030840
        /*0724*/ 	.short	0x0100
        /*0726*/ 	.byte	0x08
	.zero		1


	//   ....[4]....
        /*0728*/ 	.word	0x00000400
        /*072c*/ 	.word	0x000000ff
        /*0730*/ 	.word	0x00030838
        /*0734*/ 	.short	0x0100
        /*0736*/ 	.byte	0x08
	.zero		1


	//   ....[5]....
        /*0738*/ 	.word	0x00000410
        /*073c*/ 	.word	0x000000ff
        /*0740*/ 	.word	0x00030848
        /*0744*/ 	.short	0x0100
        /*0746*/ 	.byte	0x08
	.zero		1


	//   ....[6]....
        /*0748*/ 	.word	0x00000540
        /*074c*/ 	.word	0x000000ff
        /*0750*/ 	.word	0x00030850
        /*0754*/ 	.short	0x0100
        /*0756*/ 	.byte	0x08
	.zero		1


	//   ....[7]....
        /*0758*/ 	.word	0x00000550
        /*075c*/ 	.word	0x000000ff
        /*0760*/ 	.word	0x00030860
        /*0764*/ 	.short	0x0100
        /*0766*/ 	.byte	0x08
	.zero		1


	//   ....[8]....
        /*0768*/ 	.word	0x00000560
        /*076c*/ 	.word	0x000000ff
        /*0770*/ 	.word	0x00030858
        /*0774*/ 	.short	0x0100
        /*0776*/ 	.byte	0x08
	.zero		1


	//   ....[9]....
        /*0778*/ 	.word	0x00000570
        /*077c*/ 	.word	0x000000ff
        /*0780*/ 	.word	0x00030868
        /*0784*/ 	.short	0x0100
        /*0786*/ 	.byte	0x08
	.zero		1


	//   ....[10]....
        /*0788*/ 	.word	0x00000660
        /*078c*/ 	.word	0x000000ff
        /*0790*/ 	.word	0x00030870
        /*0794*/ 	.short	0x0100
        /*0796*/ 	.byte	0x06
	.zero		1


	//   ....[11]....
        /*0798*/ 	.word	0x00000670
        /*079c*/ 	.word	0x000000ff
        /*07a0*/ 	.word	0x00030880
        /*07a4*/ 	.short	0x0100
        /*07a6*/ 	.byte	0x06
	.zero		1


	//   ....[12]....
        /*07a8*/ 	.word	0x00000680
        /*07ac*/ 	.word	0x000000ff
        /*07b0*/ 	.word	0x00030878
        /*07b4*/ 	.short	0x0100
        /*07b6*/ 	.byte	0x06
	.zero		1


	//   ....[13]....
        /*07b8*/ 	.word	0x00000690
        /*07bc*/ 	.word	0x000000ff
        /*07c0*/ 	.word	0x00030888
        /*07c4*/ 	.short	0x0100
        /*07c6*/ 	.byte	0x06
	.zero		1


	//   ....[14]....
        /*07c8*/ 	.word	0x000007c0
        /*07cc*/ 	.word	0x000000ff
        /*07d0*/ 	.word	0x00030890
        /*07d4*/ 	.short	0x0100
        /*07d6*/ 	.byte	0x08
	.zero		1


	//   ....[15]....
        /*07d8*/ 	.word	0x000007d0
        /*07dc*/ 	.word	0x000000ff
        /*07e0*/ 	.word	0x000308a0
        /*07e4*/ 	.short	0x0100
        /*07e6*/ 	.byte	0x08
	.zero		1


	//   ....[16]....
        /*07e8*/ 	.word	0x000007e0
        /*07ec*/ 	.word	0x000000ff
        /*07f0*/ 	.word	0x00030898
        /*07f4*/ 	.short	0x0100
        /*07f6*/ 	.byte	0x08
	.zero		1


	//   ....[17]....
        /*07f8*/ 	.word	0x000007f0
        /*07fc*/ 	.word	0x000000ff
        /*0800*/ 	.word	0x000308a8
        /*0804*/ 	.short	0x0100
        /*0806*/ 	.byte	0x08
	.zero		1


	//   ....[18]....
        /*0808*/ 	.word	0x00000920
        /*080c*/ 	.word	0x000000ff
        /*0810*/ 	.word	0x000308b0
        /*0814*/ 	.short	0x0100
        /*0816*/ 	.byte	0x08
	.zero		1


	//   ....[19]....
        /*0818*/ 	.word	0x00000930
        /*081c*/ 	.word	0x000000ff
        /*0820*/ 	.word	0x000308c0
        /*0824*/ 	.short	0x0100
        /*0826*/ 	.byte	0x08
	.zero		1


	//   ....[20]....
        /*0828*/ 	.word	0x00000940
        /*082c*/ 	.word	0x000000ff
        /*0830*/ 	.word	0x000308b8
        /*0834*/ 	.short	0x0100
        /*0836*/ 	.byte	0x08
	.zero		1


	//   ....[21]....
        /*0838*/ 	.word	0x00000950
        /*083c*/ 	.word	0x000000ff
        /*0840*/ 	.word	0x000308c8
        /*0844*/ 	.short	0x0100
        /*0846*/ 	.byte	0x08
	.zero		1


	//   ....[22]....
        /*0848*/ 	.word	0x00002d60
        /*084c*/ 	.word	0x00000054
        /*0850*/ 	.word	0x00030890
        /*0854*/ 	.short	0x010a
        /*0856*/ 	.byte	0x3f
	.zero		1


	//   ....[23]....
        /*0858*/ 	.word	0x000040f0
        /*085c*/ 	.word	0x00000054
        /*0860*/ 	.word	0x00030890
        /*0864*/ 	.short	0x010a
        /*0866*/ 	.byte	0x3f
	.zero		1


	//   ....[24]....
        /*0868*/ 	.word	0x000052f0
        /*086c*/ 	.word	0x00000054
        /*0870*/ 	.word	0x00030890
        /*0874*/ 	.short	0x010a
        /*0876*/ 	.byte	0x3f
	.zero		1


	//   ....[25]....
        /*0878*/ 	.word	0x00005510
        /*087c*/ 	.word	0x00000024
        /*0880*/ 	.word	0x00000000
        /*0884*/ 	.short	0x0101
        /*0886*/ 	.byte	0x3f
	.zero		1


	//   ....[26]....
        /*0888*/ 	.word	0x00005550
        /*088c*/ 	.word	0x00000054
        /*0890*/ 	.word	0x000308b0
        /*0894*/ 	.short	0x010a
        /*0896*/ 	.byte	0x3f
	.zero		1


	//   ....[27]....
        /*0898*/ 	.word	0x00005910
        /*089c*/ 	.word	0x00000054
        /*08a0*/ 	.word	0x00000000
        /*08a4*/ 	.short	0x0101
        /*08a6*/ 	.byte	0x3f
	.zero		1


	//   ....[28]....
        /*08a8*/ 	.word	0x00005e20
        /*08ac*/ 	.word	0x00000002
        /*08b0*/ 	.word	0x00030800
        /*08b4*/ 	.short	0x010a
        /*08b6*/ 	.byte	0x3f
	.zero		1


	//   ....[29]....
        /*08b8*/ 	.word	0x00005e70
        /*08bc*/ 	.word	0x00000002
        /*08c0*/ 	.word	0x00030800
        /*08c4*/ 	.short	0x010a
        /*08c6*/ 	.byte	0x3f
	.zero		1


	//   ....[30]....
        /*08c8*/ 	.word	0x000065d0
        /*08cc*/ 	.word	0x00000002
        /*08d0*/ 	.word	0x00030800
        /*08d4*/ 	.short	0x010a
        /*08d6*/ 	.byte	0x3f
	.zero		1


	//   ....[31]....
        /*08d8*/ 	.word	0x00007460
        /*08dc*/ 	.word	0x00000002
        /*08e0*/ 	.word	0x00030800
        /*08e4*/ 	.short	0x010a
        /*08e6*/ 	.byte	0x3f
	.zero		1


	//   ....[32]....
        /*08e8*/ 	.word	0x00008340
        /*08ec*/ 	.word	0x00000000
        /*08f0*/ 	.word	0x00030830
        /*08f4*/ 	.short	0x010a
        /*08f6*/ 	.byte	0x3f
	.zero		1


	//   ....[33]....
        /*08f8*/ 	.word	0x00008420
        /*08fc*/ 	.word	0x00000000
        /*0900*/ 	.word	0x00030830
        /*0904*/ 	.short	0x010a
        /*0906*/ 	.byte	0x3f
	.zero		1


	//   ....[34]....
        /*0908*/ 	.word	0x0000ab70
        /*090c*/ 	.word	0x0000000c
        /*0910*/ 	.word	0x00000000
        /*0914*/ 	.short	0x0101
        /*0916*/ 	.byte	0x3f
	.zero		1


	//   ....[35]....
        /*0918*/ 	.word	0x0000bf30
        /*091c*/ 	.word	0x00000005
        /*0920*/ 	.word	0x00030830
        /*0924*/ 	.short	0x010a
        /*0926*/ 	.byte	0x3f
	.zero		1


	//   ....[36]....
        /*0928*/ 	.word	0x0000bf80
        /*092c*/ 	.word	0x00000005
        /*0930*/ 	.word	0x00030830
        /*0934*/ 	.short	0x010a
        /*0936*/ 	.byte	0x3f
	.zero		1


	//   ....[37]....
        /*0938*/ 	.word	0x0000c2d0
        /*093c*/ 	.word	0x00000006
        /*0940*/ 	.word	0x00030850
        /*0944*/ 	.short	0x010a
        /*0946*/ 	.byte	0x3f
	.zero		1


	//   ....[38]....
        /*0948*/ 	.word	0x0000c310
        /*094c*/ 	.word	0x00000006
        /*0950*/ 	.word	0x00030850
        /*0954*/ 	.short	0x010a
        /*0956*/ 	.byte	0x3f
	.zero		1


	//   ....[39]....
        /*0958*/ 	.word	0x0000e930
        /*095c*/ 	.word	0x00000042
        /*0960*/ 	.word	0x00000000
        /*0964*/ 	.short	0x0101
        /*0966*/ 	.byte	0x3f
	.zero		1


	//   ....[40]....
        /*0968*/ 	.word	0x0000e960
        /*096c*/ 	.word	0x00000000
        /*0970*/ 	.word	0x00000000
        /*0974*/ 	.short	0x0101
        /*0976*/ 	.byte	0x3f
	.zero		1


	//   ....[41]....
        /*0978*/ 	.word	0x0000fb80
        /*097c*/ 	.word	0x0000000b
        /*0980*/ 	.word	0x00030850
        /*0984*/ 	.short	0x010a
        /*0986*/ 	.byte	0x3f
	.zero		1


	//   ....[42]....
        /*0988*/ 	.word	0x0000fc30
        /*098c*/ 	.word	0x0000000b
        /*0990*/ 	.word	0x00030850
        /*0994*/ 	.short	0x010a
        /*0996*/ 	.byte	0x3f
	.zero		1


	//   ....[43]....
        /*0998*/ 	.word	0x000106d0
        /*099c*/ 	.word	0x00000009
        /*09a0*/ 	.word	0x00000000
        /*09a4*/ 	.short	0x0101
        /*09a6*/ 	.byte	0x3f
	.zero		1


	//   ....[44]....
        /*09a8*/ 	.word	0x000115c0
        /*09ac*/ 	.word	0x00000000
        /*09b0*/ 	.word	0x00000000
        /*09b4*/ 	.short	0x0101
        /*09b6*/ 	.byte	0x3f
	.zero		1


	//   ....[45]....
        /*09b8*/ 	.word	0x00013440
        /*09bc*/ 	.word	0x00000006
        /*09c0*/ 	.word	0x00030820
        /*09c4*/ 	.short	0x010a
        /*09c6*/ 	.byte	0x3f
	.zero		1


	//   ....[46]....
        /*09c8*/ 	.word	0x000134b0
        /*09cc*/ 	.word	0x00000007
        /*09d0*/ 	.word	0x000308a0
        /*09d4*/ 	.short	0x010a
        /*09d6*/ 	.byte	0x3f
	.zero		1


	//   ....[47]....
        /*09d8*/ 	.word	0x00013660
        /*09dc*/ 	.word	0x00000007
        /*09e0*/ 	.word	0x000308c0
        /*09e4*/ 	.short	0x010a
        /*09e6*/ 	.byte	0x3f
	.zero		1


	//   ....[48]....
        /*09e8*/ 	.word	0x000138b0
        /*09ec*/ 	.word	0x00000007
        /*09f0*/ 	.word	0x000308a0
        /*09f4*/ 	.short	0x010a
        /*09f6*/ 	.byte	0x3f
	.zero		1


	//   ....[49]....
        /*09f8*/ 	.word	0x00013a50
        /*09fc*/ 	.word	0x00000007
        /*0a00*/ 	.word	0x000308c0
        /*0a04*/ 	.short	0x010a
        /*0a06*/ 	.byte	0x3f
	.zero		1


	//   ....[50]....
        /*0a08*/ 	.word	0x000145f0
        /*0a0c*/ 	.word	0x00000005
        /*0a10*/ 	.word	0x00030840
        /*0a14*/ 	.short	0x010a
        /*0a16*/ 	.byte	0x3f
	.zero		1


	//   ....[51]....
        /*0a18*/ 	.word	0x00014940
        /*0a1c*/ 	.word	0x0000001c
        /*0a20*/ 	.word	0x00030820
        /*0a24*/ 	.short	0x010a
        /*0a26*/ 	.byte	0x3f
	.zero		1


	//   ....[52]....
        /*0a28*/ 	.word	0x00014c40
        /*0a2c*/ 	.word	0x00000003
        /*0a30*/ 	.word	0x00030840
        /*0a34*/ 	.short	0x010a
        /*0a36*/ 	.byte	0x3f
	.zero		1


	//   ....[53]....
        /*0a38*/ 	.word	0x00014e20
        /*0a3c*/ 	.word	0x00000002
        /*0a40*/ 	.word	0x00000060
        /*0a44*/ 	.short	0x010a
        /*0a46*/ 	.byte	0x3f
	.zero		1


	//   ....[54]....
        /*0a48*/ 	.word	0x000152a0
        /*0a4c*/ 	.word	0x00000003
        /*0a50*/ 	.word	0x00030840
        /*0a54*/ 	.short	0x010a
        /*0a56*/ 	.byte	0x3f
	.zero		1


	//   ....[55]....
        /*0a58*/ 	.word	0x00015480
        /*0a5c*/ 	.word	0x00000003
        /*0a60*/ 	.word	0x00000060
        /*0a64*/ 	.short	0x010a
        /*0a66*/ 	.byte	0x3f
	.zero		1


	//   ....[56]....
        /*0a68*/ 	.word	0x00015840
        /*0a6c*/ 	.word	0x00000002
        /*0a70*/ 	.word	0x00030840
        /*0a74*/ 	.short	0x010a
        /*0a76*/ 	.byte	0x3f
	.zero		1


	//   ....[57]....
        /*0a78*/ 	.word	0x00015a30
        /*0a7c*/ 	.word	0x00000002
        /*0a80*/ 	.word	0x00000060
        /*0a84*/ 	.short	0x010a
        /*0a86*/ 	.byte	0x3f
	.zero		1


	//   ....[58]....
        /*0a88*/ 	.word	0x00015d80
        /*0a8c*/ 	.word	0x00000003
        /*0a90*/ 	.word	0x00030860
        /*0a94*/ 	.short	0x010a
        /*0a96*/ 	.byte	0x3f
	.zero		1


	//   ....[59]....
        /*0a98*/ 	.word	0x000169c0
        /*0a9c*/ 	.word	0x00000009
        /*0aa0*/ 	.word	0x00030820
        /*0aa4*/ 	.short	0x010a
        /*0aa6*/ 	.byte	0x3f
	.zero		1


	//   ....[60]....
        /*0aa8*/ 	.word	0x00016b50
        /*0aac*/ 	.word	0x00000007
        /*0ab0*/ 	.word	0x00000000
        /*0ab4*/ 	.short	0x010a
        /*0ab6*/ 	.byte	0x3f
	.zero		1


	//   ....[61]....
        /*0ab8*/ 	.word	0x00016bc0
        /*0abc*/ 	.word	0x00000003
        /*0ac0*/ 	.word	0x00000000
        /*0ac4*/ 	.short	0x010a
        /*0ac6*/ 	.byte	0x3f
	.zero		1


	//   ....[62]....
        /*0ac8*/ 	.word	0x00016c20
        /*0acc*/ 	.word	0x00000005
        /*0ad0*/ 	.word	0x00000000
        /*0ad4*/ 	.short	0x010a
        /*0ad6*/ 	.byte	0x3f
	.zero		1


	//   ....[63]....
        /*0ad8*/ 	.word	0x00016c50
        /*0adc*/ 	.word	0x00000003
        /*0ae0*/ 	.word	0x00000000
        /*0ae4*/ 	.short	0x010a
        /*0ae6*/ 	.byte	0x3f
	.zero		1


	//   ....[64]....
        /*0ae8*/ 	.word	0x00016cb0
        /*0aec*/ 	.word	0x00000054
        /*0af0*/ 	.word	0x00030890
        /*0af4*/ 	.short	0x010a
        /*0af6*/ 	.byte	0x3f
	.zero		1


	//   ....[65]....
        /*0af8*/ 	.word	0x00016d00
        /*0afc*/ 	.word	0x00000054
        /*0b00*/ 	.word	0x00030890
        /*0b04*/ 	.short	0x010a
        /*0b06*/ 	.byte	0x3f
	.zero		1


	//   ....[66]....
        /*0b08*/ 	.word	0x00016d50
        /*0b0c*/ 	.word	0x00000054
        /*0b10*/ 	.word	0x00030890
        /*0b14*/ 	.short	0x010a
        /*0b16*/ 	.byte	0x3f
	.zero		1


	//   ....[67]....
        /*0b18*/ 	.word	0x00016da0
        /*0b1c*/ 	.word	0x00000054
        /*0b20*/ 	.word	0x000308b0
        /*0b24*/ 	.short	0x010a
        /*0b26*/ 	.byte	0x3f
	.zero		1


	//   ....[68]....
        /*0b28*/ 	.word	0x00017170
        /*0b2c*/ 	.word	0x00000002
        /*0b30*/ 	.word	0x00030800
        /*0b34*/ 	.short	0x010a
        /*0b36*/ 	.byte	0x3f
	.zero		1


	//   ....[69]....
        /*0b38*/ 	.word	0x00017440
        /*0b3c*/ 	.word	0x00000002
        /*0b40*/ 	.word	0x00030800
        /*0b44*/ 	.short	0x010a
        /*0b46*/ 	.byte	0x3f
	.zero		1


	//   ....[70]....
        /*0b48*/ 	.word	0x00017490
        /*0b4c*/ 	.word	0x00000000
        /*0b50*/ 	.word	0x00030830
        /*0b54*/ 	.short	0x010a
        /*0b56*/ 	.byte	0x3f
	.zero		1


	//   ....[71]....
        /*0b58*/ 	.word	0x000174e0
        /*0b5c*/ 	.word	0x00000005
        /*0b60*/ 	.word	0x00030830
        /*0b64*/ 	.short	0x010a
        /*0b66*/ 	.byte	0x3f
	.zero		1


	//   ....[72]....
        /*0b68*/ 	.word	0x00017530
        /*0b6c*/ 	.word	0x00000006
        /*0b70*/ 	.word	0x00030850
        /*0b74*/ 	.short	0x010a
        /*0b76*/ 	.byte	0x3f
	.zero		1


	//   ....[73]....
        /*0b78*/ 	.word	0x00017580
        /*0b7c*/ 	.word	0x0000000b
        /*0b80*/ 	.word	0x00030850
        /*0b84*/ 	.short	0x010a
        /*0b86*/ 	.byte	0x3f
	.zero		1


	//   ....[74]....
        /*0b88*/ 	.word	0x00017720
        /*0b8c*/ 	.word	0x00000006
        /*0b90*/ 	.word	0x00030820
        /*0b94*/ 	.short	0x010a
        /*0b96*/ 	.byte	0x3f
	.zero		1


	//   ....[75]....
        /*0b98*/ 	.word	0x00017770
        /*0b9c*/ 	.word	0x00000007
        /*0ba0*/ 	.word	0x000308a0
        /*0ba4*/ 	.short	0x010a
        /*0ba6*/ 	.byte	0x3f
	.zero		1


	//   ....[76]....
        /*0ba8*/ 	.word	0x000177c0
        /*0bac*/ 	.word	0x00000007
        /*0bb0*/ 	.word	0x000308c0
        /*0bb4*/ 	.short	0x010a
        /*0bb6*/ 	.byte	0x3f
	.zero		1


	//   ....[77]....
        /*0bb8*/ 	.word	0x00017810
        /*0bbc*/ 	.word	0x00000007
        /*0bc0*/ 	.word	0x000308a0
        /*0bc4*/ 	.short	0x010a
        /*0bc6*/ 	.byte	0x3f
	.zero		1


	//   ....[78]....
        /*0bc8*/ 	.word	0x00017860
        /*0bcc*/ 	.word	0x00000007
        /*0bd0*/ 	.word	0x000308c0
        /*0bd4*/ 	.short	0x010a
        /*0bd6*/ 	.byte	0x3f
	.zero		1


	//   ....[79]....
        /*0bd8*/ 	.word	0x00017a00
        /*0bdc*/ 	.word	0x00000005
        /*0be0*/ 	.word	0x00030840
        /*0be4*/ 	.short	0x010a
        /*0be6*/ 	.byte	0x3f
	.zero		1


	//   ....[80]....
        /*0be8*/ 	.word	0x00017a50
        /*0bec*/ 	.word	0x0000001c
        /*0bf0*/ 	.word	0x00030820
        /*0bf4*/ 	.short	0x010a
        /*0bf6*/ 	.byte	0x3f
	.zero		1


	//   ....[81]....
        /*0bf8*/ 	.word	0x00017aa0
        /*0bfc*/ 	.word	0x00000003
        /*0c00*/ 	.word	0x00030840
        /*0c04*/ 	.short	0x010a
        /*0c06*/ 	.byte	0x3f
	.zero		1


	//   ....[82]....
        /*0c08*/ 	.word	0x00017af0
        /*0c0c*/ 	.word	0x00000002
        /*0c10*/ 	.word	0x00000060
        /*0c14*/ 	.short	0x010a
        /*0c16*/ 	.byte	0x3f
	.zero		1


	//   ....[83]....
        /*0c18*/ 	.word	0x00017b40
        /*0c1c*/ 	.word	0x00000003
        /*0c20*/ 	.word	0x00030840
        /*0c24*/ 	.short	0x010a
        /*0c26*/ 	.byte	0x3f
	.zero		1


	//   ....[84]....
        /*0c28*/ 	.word	0x00017b90
        /*0c2c*/ 	.word	0x00000003
        /*0c30*/ 	.word	0x00000060
        /*0c34*/ 	.short	0x010a
        /*0c36*/ 	.byte	0x3f
	.zero		1


	//   ....[85]....
        /*0c38*/ 	.word	0x00017be0
        /*0c3c*/ 	.word	0x00000002
        /*0c40*/ 	.word	0x00030840
        /*0c44*/ 	.short	0x010a
        /*0c46*/ 	.byte	0x3f
	.zero		1


	//   ....[86]....
        /*0c48*/ 	.word	0x00017c30
        /*0c4c*/ 	.word	0x00000002
        /*0c50*/ 	.word	0x00000060
        /*0c54*/ 	.short	0x010a
        /*0c56*/ 	.byte	0x3f
	.zero		1


	//   ....[87]....
        /*0c58*/ 	.word	0x00017c80
        /*0c5c*/ 	.word	0x00000003
        /*0c60*/ 	.word	0x00030860
        /*0c64*/ 	.short	0x010a
        /*0c66*/ 	.byte	0x3f
	.zero		1


	//   ....[88]....
        /*0c68*/ 	.word	0x00018630
        /*0c6c*/ 	.word	0x00000009
        /*0c70*/ 	.word	0x00030820
        /*0c74*/ 	.short	0x010a
        /*0c76*/ 	.byte	0x3f
	.zero		1


	//   ....[89]....
        /*0c78*/ 	.word	0x000187d0
        /*0c7c*/ 	.word	0x00000007
        /*0c80*/ 	.word	0x00000000
        /*0c84*/ 	.short	0x010a
        /*0c86*/ 	.byte	0x3f
	.zero		1


	//   ....[90]....
        /*0c88*/ 	.word	0x00018820
        /*0c8c*/ 	.word	0x00000003
        /*0c90*/ 	.word	0x00000000
        /*0c94*/ 	.short	0x010a
        /*0c96*/ 	.byte	0x3f
	.zero		1


	//   ....[91]....
        /*0c98*/ 	.word	0x00018870
        /*0c9c*/ 	.word	0x00000005
        /*0ca0*/ 	.word	0x00000000
        /*0ca4*/ 	.short	0x010a
        /*0ca6*/ 	.byte	0x3f
	.zero		1


	//----- nvinfo : EIATTR_NUM_MBARRIERS
	.align		4
.L_153:
        /*0ca8*/ 	.byte	0x03, 0x38
        /*0caa*/ 	.short	0x0016


	//----- nvinfo : EIATTR_EXIT_INSTR_OFFSETS
	.align		4
        /*0cac*/ 	.byte	0x04, 0x1c
        /*0cae*/ 	.short	(.L_155 - .L_154)


	//   ....[0]....
.L_154:
        /*0cb0*/ 	.word	0x00016ca0


	//----- nvinfo : EIATTR_MAX_THREADS
	.align		4
.L_155:
        /*0cb4*/ 	.byte	0x04, 0x05
        /*0cb6*/ 	.short	(.L_157 - .L_156)
.L_156:
        /*0cb8*/ 	.word	0x00000200
        /*0cbc*/ 	.word	0x00000001
        /*0cc0*/ 	.word	0x00000001


	//----- nvinfo : EIATTR_CRS_STACK_SIZE
	.align		4
.L_157:
        /*0cc4*/ 	.byte	0x04, 0x1e
        /*0cc6*/ 	.short	(.L_159 - .L_158)
.L_158:
        /*0cc8*/ 	.word	0x00000000


	//----- nvinfo : EIATTR_CBANK_PARAM_SIZE
	.align		4
.L_159:
        /*0ccc*/ 	.byte	0x03, 0x19
        /*0cce*/ 	.short	0x0a70


	//----- nvinfo : EIATTR_PARAM_CBANK
	.align		4
        /*0cd0*/ 	.byte	0x04, 0x0a
        /*0cd2*/ 	.short	(.L_161 - .L_160)
	.align		4
.L_160:
        /*0cd4*/ 	.word	index@(.nv.constant0._ZN7cutlass13device_kernelIN5flash11enable_sm90INS1_16FlashAttnFwdSm90INS1_25CollectiveMainloopFwdSm90ILi2EN4cute5tupleIJNS5_1CILi1EEES8_S8_EEENS6_IJNS7_ILi192EEESA_NS7_ILi64EEEEEELi64ENS_10bfloat16_tEfNS_4arch4Sm90ELb0ELb0ELb1ELb1ELb0ELb1ELb0ELb0ELb1ELb0ELb0ELb0EEENS1_21CollectiveEpilogueFwdINS6_IJSA_SB_SA_EEES9_SD_SF_Li384ELb1ELb0ELb0ELb0EEENS1_36VarlenDynamicPersistentTileSchedulerILi192ELi192ELi384ELi32ELb0ELb0ELb1ELb0ELb1ELb1EEEEEEEEEvNT_6ParamsE)
        /*0cd8*/ 	.short	0x0210
        /*0cda*/ 	.short	0x0a70


	//----- nvinfo : EIATTR_SW_WAR
	.align		4
.L_161:
        /*0cdc*/ 	.byte	0x04, 0x36
        /*0cde*/ 	.short	(.L_163 - .L_162)
.L_162:
        /*0ce0*/ 	.word	0x00000008
.L_163:


//--------------------- .nv.info._ZN7cutlass13device_kernelIN5flash11enable_sm90INS1_16FlashAttnFwdSm90INS1_25CollectiveMainloopFwdSm90ILi2EN4cute5tupleIJNS5_1CILi1EEES8_S8_EEENS6_IJNS7_ILi192EEENS7_ILi128EEENS7_ILi64EEEEEELi64ENS_10bfloat16_tEfNS_4arch4Sm90ELb0ELb1ELb1ELb0ELb0ELb0ELb0ELb1ELb1ELb0ELb0ELb0EEENS1_21CollectiveEpilogueFwdINS6_IJSA_SC_SB_EEES9_SE_SG_Li384ELb0ELb0ELb0ELb0EEENS1_30DynamicPersistentTileSchedulerILi384ELi32ELb0ELb0ELb1EEEEEEEEEvNT_6ParamsE --------------------------
	.section	.nv.info._ZN7cutlass13device_kernelIN5flash11enable_sm90INS1_16FlashAttnFwdSm90INS1_25CollectiveMainloopFwdSm90ILi2EN4cute5tupleIJNS5_1CILi1EEES8_S8_EEENS6_IJNS7_ILi192EEENS7_ILi128EEENS7_ILi64EEEEEELi64ENS_10bfloat16_tEfNS_4arch4Sm90ELb0ELb1ELb1ELb0ELb0ELb0ELb0ELb1ELb1ELb0ELb0ELb0EEENS1_21CollectiveEpilogueFwdINS6_IJSA_SC_SB_EEES9_SE_SG_Li384ELb0ELb0ELb0ELb0EEENS1_30DynamicPersistentTileSchedulerILi384ELi32ELb0ELb0ELb1EEEEEEEEEvNT_6ParamsE,"",@"SHT_CUDA_INFO"
	.sectionflags	@""
	.align	4


	//----- nvinfo : EIATTR_CUDA_API_VERSION
	.align		4
        /*0000*/ 	.byte	0x04, 0x37
        /*0002*/ 	.short	(.L_165 - .L_164)
.L_164:
        /*0004*/ 	.word	0x00000082


	//----- nvinfo : EIATTR_KPARAM_INFO
	.align		4
.L_165:
        /*0008*/ 	.byte	0x04, 0x17
        /*000a*/ 	.short	(.L_167 - .L_166)
.L_166:
        /*000c*/ 	.word	0x00000000
        /*0010*/ 	.short	0x0000
        /*0012*/ 	.short	0x0070
        /*0014*/ 	.byte	0x00, 0xf0, 0x01, 0x2e


	//----- nvinfo : EIATTR_SPARSE_MMA_MASK
	.align		4
.L_167:
        /*0018*/ 	.byte	0x03, 0x50
        /*001a*/ 	.short	0x0000


	//----- nvinfo : EIATTR_MAXREG_COUNT
	.align		4
        /*001c*/ 	.byte	0x03, 0x1b
        /*001e*/ 	.short	0x0080


	//----- nvinfo : EIATTR_NUM_BARRIERS
	.align		4
        /*0020*/ 	.byte	0x02, 0x4c
        /*0022*/ 	.byte	0x10
	.zero		1


	//----- nvinfo : EIATTR_EXTERNS
	.align		4
        /*0024*/ 	.byte	0x04, 0x0f
        /*0026*/ 	.short	(.L_169 - .L_168)


	//   ....[0]....
	.align		4
.L_168:
        /*0028*/ 	.word	index@(__assertfail)


	//----- nvinfo : EIATTR_MERCURY_ISA_VERSION
	.align		4
.L_169:
        /*002c*/ 	.byte	0x03, 0x5f
        /*002e*/ 	.short	0x0101


	//----- nvinfo : EIATTR_INT_WARP_WIDE_INSTR_OFFSETS
	.align		4
        /*0030*/ 	.byte	0x04, 0x31
        /*0032*/ 	.short	(.L_171 - .L_170)


	//   ....[0]....
.L_170:
        /*0034*/ 	.word	0x00000180


	//   ....[1]....
        /*0038*/ 	.word	0x000001b0


	//   ....[2]....
        /*003c*/ 	.word	0x000001c0


	//   ....[3]....
        /*0040*/ 	.word	0x00010170


	//   ....[4]....
        /*0044*/ 	.word	0x00010200


	//   ....[5]....
        /*0048*/ 	.word	0x000106b0


	//   ....[6]....
        /*004c*/ 	.word	0x00011e00


	//   ....[7]....
        /*0050*/ 	.word	0x00011e90


	//----- nvinfo : EIATTR_COOP_GROUP_MASK_REGIDS
	.align		4
.L_171:
        /*0054*/ 	.byte	0x04, 0x29
        /*0056*/ 	.short	(.L_173 - .L_172)


	//   ....[0]....
.L_172:
        /*0058*/ 	.word	0xffffffff


	//   ....[1]....
        /*005c*/ 	.word	0xffffffff


	//   ....[2]....
        /*0060*/ 	.word	0xffffffff


	//   ....[3]....
        /*0064*/ 	.word	0xffffffff


	//   ....[4]....
        /*0068*/ 	.word	0xffffffff


	//   ....[5]....
        /*006c*/ 	.word	0xffffffff


	//   ....[6]....
        /*0070*/ 	.word	0xffffffff


	//   ....[7]....
        /*0074*/ 	.word	0xffffffff


	//   ....[8]....
        /*0078*/ 	.word	0xffffffff


	//   ....[9]....
        /*007c*/ 	.word	0xffffffff


	//   ....[10]....
        /*0080*/ 	.word	0xffffffff


	//   ....[11]....
        /*0084*/ 	.word	0xffffffff


	//   ....[12]....
        /*0088*/ 	.word	0xffffffff


	//   ....[13]....
        /*008c*/ 	.word	0xffffffff


	//   ....[14]....
        /*0090*/ 	.word	0xffffffff


	//   ....[15]....
        /*0094*/ 	.word	0xffffffff


	//   ....[16]....
        /*0098*/ 	.word	0xffffffff


	//   ....[17]....
        /*009c*/ 	.word	0xffffffff


	//   ....[18]....
        /*00a0*/ 	.word	0xffffffff


	//   ....[19]....
        /*00a4*/ 	.word	0xffffffff


	//   ....[20]....
        /*00a8*/ 	.word	0xffffffff


	//   ....[21]....
        /*00ac*/ 	.word	0xffffffff


	//   ....[22]....
        /*00b0*/ 	.word	0xffffffff


	//   ....[23]....
        /*00b4*/ 	.word	0xffffffff


	//   ....[24]....
        /*00b8*/ 	.word	0xffffffff


	//   ....[25]....
        /*00bc*/ 	.word	0xffffffff


	//   ....[26]....
        /*00c0*/ 	.word	0xffffffff


	//   ....[27]....
        /*00c4*/ 	.word	0xffffffff


	//   ....[28]....
        /*00c8*/ 	.word	0xffffffff


	//   ....[29]....
        /*00cc*/ 	.word	0xffffffff


	//   ....[30]....
        /*00d0*/ 	.word	0xffffffff


	//   ....[31]....
        /*00d4*/ 	.word	0xffffffff


	//   ....[32]....
        /*00d8*/ 	.word	0x0500000f


	//   ....[33]....
        /*00dc*/ 	.word	0x0500000f


	//----- nvinfo : EIATTR_COOP_GROUP_INSTR_OFFSETS
	.align		4
.L_173:
        /*00e0*/ 	.byte	0x04, 0x28
        /*00e2*/ 	.short	(.L_175 - .L_174)


	//   ....[0]....
.L_174:
        /*00e4*/ 	.word	0x00000060


	//   ....[1]....
        /*00e8*/ 	.word	0x00000190


	//   ....[2]....
        /*00ec*/ 	.word	0x000001e0


	//   ....[3]....
        /*00f0*/ 	.word	0x000003d0


	//   ....[4]....
        /*00f4*/ 	.word	0x00000530


	//   ....[5]....
        /*00f8*/ 	.word	0x00000650


	//   ....[6]....
        /*00fc*/ 	.word	0x000007b0


	//   ....[7]....
        /*0100*/ 	.word	0x00001600


	//   ....[8]....
        /*0104*/ 	.word	0x00003980


	//   ....[9]....
        /*0108*/ 	.word	0x00003a60


	//   ....[10]....
        /*010c*/ 	.word	0x000042d0


	//   ....[11]....
        /*0110*/ 	.word	0x00004330


	//   ....[12]....
        /*0114*/ 	.word	0x00006dd0


	//   ....[13]....
        /*0118*/ 	.word	0x00006e70


	//   ....[14]....
        /*011c*/ 	.word	0x00007730


	//   ....[15]....
        /*0120*/ 	.word	0x000077b0


	//   ....[16]....
        /*0124*/ 	.word	0x00009550


	//   ....[17]....
        /*0128*/ 	.word	0x000095d0


	//   ....[18]....
        /*012c*/ 	.word	0x00009ca0


	//   ....[19]....
        /*0130*/ 	.word	0x00009d10


	//   ....[20]....
        /*0134*/ 	.word	0x0000c9c0


	//   ....[21]....
        /*0138*/ 	.word	0x0000c9e0


	//   ....[22]....
        /*013c*/ 	.word	0x0000d3c0


	//   ....[23]....
        /*0140*/ 	.word	0x0000d420


	//   ....[24]....
        /*0144*/ 	.word	0x0000e2d0


	//   ....[25]....
        /*0148*/ 	.word	0x0000e310


	//   ....[26]....
        /*014c*/ 	.word	0x0000e400


	//   ....[27]....
        /*0150*/ 	.word	0x0000e410


	//   ....[28]....
        /*0154*/ 	.word	0x0000ef60


	//   ....[29]....
        /*0158*/ 	.word	0x0000f8e0


	//   ....[30]....
        /*015c*/ 	.word	0x00012130


	//   ....[31]....
        /*0160*/ 	.word	0x000122b0


	//   ....[32]....
        /*0164*/ 	.word	0x000128b0


	//   ....[33]....
        /*0168*/ 	.word	0x00012c90


	//----- nvinfo : EIATTR_REG_RECONFIG
	.align		4
.L_175:
        /*016c*/ 	.byte	0x01, 0x54
	.zero		2


	//----- nvinfo : EIATTR_SYSCALL_OFFSETS
	.align		4
        /*0170*/ 	.byte	0x04, 0x46
        /*0172*/ 	.short	(.L_177 - .L_176)


	//   ....[0]....
.L_176:
        /*0174*/ 	.word	0x000017b0


	//   ....[1]....
        /*0178*/ 	.word	0x00010390


	//   ....[2]....
        /*017c*/ 	.word	0x000104d0


	//   ....[3]....
        /*0180*/ 	.word	0x000105c0


	//----- nvinfo : EIATTR_MBARRIER_INSTR_OFFSETS
	.align		4
.L_177:
        /*0184*/ 	.byte	0x04, 0x39
        /*0186*/ 	.short	(.L_179 - .L_178)


	//   ....[0]....
.L_178:
        /*0188*/ 	.word	0x00000280
        /*018c*/ 	.word	0x000000ff
        /*0190*/ 	.word	0x00016800
        /*0194*/ 	.short	0x0100
        /*0196*/ 	.byte	0x06
	.zero		1


	//   ....[1]....
        /*0198*/ 	.word	0x00000290
        /*019c*/ 	.word	0x000000ff
        /*01a0*/ 	.word	0x00016820
        /*01a4*/ 	.short	0x0100
        /*01a6*/ 	.byte	0x06
	.zero		1


	//   ....[2]....
        /*01a8*/ 	.word	0x00000380
        /*01ac*/ 	.word	0x000000ff
        /*01b0*/ 	.word	0x00016830
        /*01b4*/ 	.short	0x0100
        /*01b6*/ 	.byte	0x08
	.zero		1


	//   ....[3]....
        /*01b8*/ 	.word	0x00000390
        /*01bc*/ 	.word	0x000000ff
        /*01c0*/ 	.word	0x00016840
        /*01c4*/ 	.short	0x0100
        /*01c6*/ 	.byte	0x08
	.zero		1


	//   ....[4]....
        /*01c8*/ 	.word	0x000003a0
        /*01cc*/ 	.word	0x000000ff
        /*01d0*/ 	.word	0x00016838
        /*01d4*/ 	.short	0x0100
        /*01d6*/ 	.byte	0x08
	.zero		1


	//   ....[5]....
        /*01d8*/ 	.word	0x000003b0
        /*01dc*/ 	.word	0x000000ff
        /*01e0*/ 	.word	0x00016848
        /*01e4*/ 	.short	0x0100
        /*01e6*/ 	.byte	0x08
	.zero		1


	//   ....[6]....
        /*01e8*/ 	.word	0x000004e0
        /*01ec*/ 	.word	0x000000ff
        /*01f0*/ 	.word	0x00016850
        /*01f4*/ 	.short	0x0100
        /*01f6*/ 	.byte	0x08
	.zero		1


	//   ....[7]....
        /*01f8*/ 	.word	0x000004f0
        /*01fc*/ 	.word	0x000000ff
        /*0200*/ 	.word	0x00016860
        /*0204*/ 	.short	0x0100
        /*0206*/ 	.byte	0x08
	.zero		1


	//   ....[8]....
        /*0208*/ 	.word	0x00000500
        /*020c*/ 	.word	0x000000ff
        /*0210*/ 	.word	0x00016858
        /*0214*/ 	.short	0x0100
        /*0216*/ 	.byte	0x08
	.zero		1


	//   ....[9]....
        /*0218*/ 	.word	0x00000510
        /*021c*/ 	.word	0x000000ff
        /*0220*/ 	.word	0x00016868
        /*0224*/ 	.short	0x0100
        /*0226*/ 	.byte	0x08
	.zero		1


	//   ....[10]....
        /*0228*/ 	.word	0x00000600
        /*022c*/ 	.word	0x000000ff
        /*0230*/ 	.word	0x00016870
        /*0234*/ 	.short	0x0100
        /*0236*/ 	.byte	0x06
	.zero		1


	//   ....[11]....
        /*0238*/ 	.word	0x00000610
        /*023c*/ 	.word	0x000000ff
        /*0240*/ 	.word	0x00016880
        /*0244*/ 	.short	0x0100
        /*0246*/ 	.byte	0x06
	.zero		1


	//   ....[12]....
        /*0248*/ 	.word	0x00000620
        /*024c*/ 	.word	0x000000ff
        /*0250*/ 	.word	0x00016878
        /*0254*/ 	.short	0x0100
        /*0256*/ 	.byte	0x06
	.zero		1


	//   ....[13]....
        /*0258*/ 	.word	0x00000630
        /*025c*/ 	.word	0x000000ff
        /*0260*/ 	.word	0x00016888
        /*0264*/ 	.short	0x0100
        /*0266*/ 	.byte	0x06
	.zero		1


	//   ....[14]....
        /*0268*/ 	.word	0x00000760
        /*026c*/ 	.word	0x000000ff
        /*0270*/ 	.word	0x00016890
        /*0274*/ 	.short	0x0100
        /*0276*/ 	.byte	0x08
	.zero		1


	//   ....[15]....
        /*0278*/ 	.word	0x00000770
        /*027c*/ 	.word	0x000000ff
        /*0280*/ 	.word	0x000168a0
        /*0284*/ 	.short	0x0100
        /*0286*/ 	.byte	0x08
	.zero		1


	//   ....[16]....
        /*0288*/ 	.word	0x00000780
        /*028c*/ 	.word	0x000000ff
        /*0290*/ 	.word	0x00016898
        /*0294*/ 	.short	0x0100
        /*0296*/ 	.byte	0x08
	.zero		1


	//   ....[17]....
        /*0298*/ 	.word	0x00000790
        /*029c*/ 	.word	0x000000ff
        /*02a0*/ 	.word	0x000168a8
        /*02a4*/ 	.short	0x0100
        /*02a6*/ 	.byte	0x08
	.zero		1


	//   ....[18]....
        /*02a8*/ 	.word	0x000008c0
        /*02ac*/ 	.word	0x000000ff
        /*02b0*/ 	.word	0x000168b0
        /*02b4*/ 	.short	0x0100
        /*02b6*/ 	.byte	0x08
	.zero		1


	//   ....[19]....
        /*02b8*/ 	.word	0x000008d0
        /*02bc*/ 	.word	0x000000ff
        /*02c0*/ 	.word	0x000168c0
        /*02c4*/ 	.short	0x0100
        /*02c6*/ 	.byte	0x08
	.zero		1


	//   ....[20]....
        /*02c8*/ 	.word	0x000008e0
        /*02cc*/ 	.word	0x000000ff
        /*02d0*/ 	.word	0x000168b8
        /*02d4*/ 	.short	0x0100
        /*02d6*/ 	.byte	0x08
	.zero		1


	//   ....[21]....
        /*02d8*/ 	.word	0x000008f0
        /*02dc*/ 	.word	0x000000ff
        /*02e0*/ 	.word	0x000168c8
        /*02e4*/ 	.short	0x0100
        /*02e6*/ 	.byte	0x08
	.zero		1


	//   ....[22]....
        /*02e8*/ 	.word	0x00001830
        /*02ec*/ 	.word	0x000000ff
        /*02f0*/ 	.word	0x00016800
        /*02f4*/ 	.short	0x010a
        /*02f6*/ 	.byte	0x28
	.zero		1


	//   ....[23]....
        /*02f8*/ 	.word	0x000018b0
        /*02fc*/ 	.word	0x00000003
        /*0300*/ 	.word	0x00016830
        /*0304*/ 	.short	0x010a
        /*0306*/ 	.byte	0x3f
	.zero		1


	//   ....[24]....
        /*0308*/ 	.word	0x00001900
        /*030c*/ 	.word	0x00000003
        /*0310*/ 	.word	0x00016830
        /*0314*/ 	.short	0x010a
        /*0316*/ 	.byte	0x3f
	.zero		1


	//   ....[25]....
        /*0318*/ 	.word	0x00002010
        /*031c*/ 	.word	0x00000003
        /*0320*/ 	.word	0x00000000
        /*0324*/ 	.short	0x0101
        /*0326*/ 	.byte	0x3f
	.zero		1


	//   ....[26]....
        /*0328*/ 	.word	0x00005200
        /*032c*/ 	.word	0x000000ff
        /*0330*/ 	.word	0x00016830
        /*0334*/ 	.short	0x010a
        /*0336*/ 	.byte	0x06
	.zero		1


	//   ....[27]....
        /*0338*/ 	.word	0x00005240
        /*033c*/ 	.word	0x000000ff
        /*0340*/ 	.word	0x00016830
        /*0344*/ 	.short	0x010a
        /*0346*/ 	.byte	0x06
	.zero		1


	//   ....[28]....
        /*0348*/ 	.word	0x00005420
        /*034c*/ 	.word	0x000000ff
        /*0350*/ 	.word	0x00016850
        /*0354*/ 	.short	0x010a
        /*0356*/ 	.byte	0x06
	.zero		1


	//   ....[29]....
        /*0358*/ 	.word	0x00005460
        /*035c*/ 	.word	0x000000ff
        /*0360*/ 	.word	0x00016850
        /*0364*/ 	.short	0x010a
        /*0366*/ 	.byte	0x06
	.zero		1


	//   ....[30]....
        /*0368*/ 	.word	0x00006070
        /*036c*/ 	.word	0x00000027
        /*0370*/ 	.word	0x00000000
        /*0374*/ 	.short	0x0101
        /*0376*/ 	.byte	0x3f
	.zero		1


	//   ....[31]....
        /*0378*/ 	.word	0x00007d90
        /*037c*/ 	.word	0x0000001b
        /*0380*/ 	.word	0x00000000
        /*0384*/ 	.short	0x0101
        /*0386*/ 	.byte	0x3f
	.zero		1


	//   ....[32]....
        /*0388*/ 	.word	0x00008920
        /*038c*/ 	.word	0x000000ff
        /*0390*/ 	.word	0x00016830
        /*0394*/ 	.short	0x010a
        /*0396*/ 	.byte	0x06
	.zero		1


	//   ....[33]....
        /*0398*/ 	.word	0x00008960
        /*039c*/ 	.word	0x000000ff
        /*03a0*/ 	.word	0x00016830
        /*03a4*/ 	.short	0x010a
        /*03a6*/ 	.byte	0x06
	.zero		1


	//   ....[34]....
        /*03a8*/ 	.word	0x00008b40
        /*03ac*/ 	.word	0x000000ff
        /*03b0*/ 	.word	0x00016850
        /*03b4*/ 	.short	0x010a
        /*03b6*/ 	.byte	0x06
	.zero		1


	//   ....[35]....
        /*03b8*/ 	.word	0x00008b80
        /*03bc*/ 	.word	0x000000ff
        /*03c0*/ 	.word	0x00016850
        /*03c4*/ 	.short	0x010a
        /*03c6*/ 	.byte	0x06
	.zero		1


	//   ....[36]....
        /*03c8*/ 	.word	0x0000a200
        /*03cc*/ 	.word	0x0000001b
        /*03d0*/ 	.word	0x00000000
        /*03d4*/ 	.short	0x0101
        /*03d6*/ 	.byte	0x3f
	.zero		1


	//   ....[37]....
        /*03d8*/ 	.word	0x0000a3b0
        /*03dc*/ 	.word	0x00000023
        /*03e0*/ 	.word	0x00000000
        /*03e4*/ 	.short	0x0101
        /*03e6*/ 	.byte	0x3f
	.zero		1


	//   ....[38]....
        /*03e8*/ 	.word	0x0000ae30
        /*03ec*/ 	.word	0x000000ff
        /*03f0*/ 	.word	0x00016830
        /*03f4*/ 	.short	0x010a
        /*03f6*/ 	.byte	0x06
	.zero		1


	//   ....[39]....
        /*03f8*/ 	.word	0x0000ae70
        /*03fc*/ 	.word	0x000000ff
        /*0400*/ 	.word	0x00016830
        /*0404*/ 	.short	0x010a
        /*0406*/ 	.byte	0x06
	.zero		1


	//   ....[40]....
        /*0408*/ 	.word	0x0000b050
        /*040c*/ 	.word	0x000000ff
        /*0410*/ 	.word	0x00016850
        /*0414*/ 	.short	0x010a
        /*0416*/ 	.byte	0x06
	.zero		1


	//   ....[41]....
        /*0418*/ 	.word	0x0000b090
        /*041c*/ 	.word	0x000000ff
        /*0420*/ 	.word	0x00016850
        /*0424*/ 	.short	0x010a
        /*0426*/ 	.byte	0x06
	.zero		1


	//   ....[42]....
        /*0428*/ 	.word	0x0000bc70
        /*042c*/ 	.word	0x00000042
        /*0430*/ 	.word	0x00000000
        /*0434*/ 	.short	0x0101
        /*0436*/ 	.byte	0x3f
	.zero		1


	//   ....[43]....
        /*0438*/ 	.word	0x0000d820
        /*043c*/ 	.word	0x00000028
        /*0440*/ 	.word	0x00000000
        /*0444*/ 	.short	0x0101
        /*0446*/ 	.byte	0x3f
	.zero		1


	//   ....[44]....
        /*0448*/ 	.word	0x0000e240
        /*044c*/ 	.word	0x000000ff
        /*0450*/ 	.word	0x00016850
        /*0454*/ 	.short	0x010a
        /*0456*/ 	.byte	0x05
	.zero		1


	//   ....[45]....
        /*0458*/ 	.word	0x0000e280
        /*045c*/ 	.word	0x000000ff
        /*0460*/ 	.word	0x00016850
        /*0464*/ 	.short	0x010a
        /*0466*/ 	.byte	0x05
	.zero		1


	//   ....[46]....
        /*0468*/ 	.word	0x0000e7b0
        /*046c*/ 	.word	0x00000005
        /*0470*/ 	.word	0x00000000
        /*0474*/ 	.short	0x0101
        /*0476*/ 	.byte	0x3f
	.zero		1


	//   ....[47]....
        /*0478*/ 	.word	0x0000f0b0
        /*047c*/ 	.word	0x000000ff
        /*0480*/ 	.word	0x00000000
        /*0484*/ 	.short	0x0101
        /*0486*/ 	.byte	0x05
	.zero		1


	//   ....[48]....
        /*0488*/ 	.word	0x00010950
        /*048c*/ 	.word	0x0000000d
        /*0490*/ 	.word	0x00016840
        /*0494*/ 	.short	0x010a
        /*0496*/ 	.byte	0x3f
	.zero		1


	//   ....[49]....
        /*0498*/ 	.word	0x00010c40
        /*049c*/ 	.word	0x000000ff
        /*04a0*/ 	.word	0x00016820
        /*04a4*/ 	.short	0x010a
        /*04a6*/ 	.byte	0x27
	.zero		1


	//   ....[50]....
        /*04a8*/ 	.word	0x00010f10
        /*04ac*/ 	.word	0x00000003
        /*04b0*/ 	.word	0x00016840
        /*04b4*/ 	.short	0x010a
        /*04b6*/ 	.byte	0x3f
	.zero		1


	//   ....[51]....
        /*04b8*/ 	.word	0x000110b0
        /*04bc*/ 	.word	0x00000002
        /*04c0*/ 	.word	0x00000060
        /*04c4*/ 	.short	0x010a
        /*04c6*/ 	.byte	0x3f
	.zero		1


	//   ....[52]....
        /*04c8*/ 	.word	0x00011500
        /*04cc*/ 	.word	0x00000004
        /*04d0*/ 	.word	0x00016840
        /*04d4*/ 	.short	0x010a
        /*04d6*/ 	.byte	0x3f
	.zero		1


	//   ....[53]....
        /*04d8*/ 	.word	0x000116a0
        /*04dc*/ 	.word	0x00000003
        /*04e0*/ 	.word	0x00000060
        /*04e4*/ 	.short	0x010a
        /*04e6*/ 	.byte	0x3f
	.zero		1


	//   ....[54]....
        /*04e8*/ 	.word	0x00011a40
        /*04ec*/ 	.word	0x00000003
        /*04f0*/ 	.word	0x00016840
        /*04f4*/ 	.short	0x010a
        /*04f6*/ 	.byte	0x3f
	.zero		1


	//   ....[55]....
        /*04f8*/ 	.word	0x00011be0
        /*04fc*/ 	.word	0x00000003
        /*0500*/ 	.word	0x00000060
        /*0504*/ 	.short	0x010a
        /*0506*/ 	.byte	0x3f
	.zero		1


	//   ....[56]....
        /*0508*/ 	.word	0x00011f10
        /*050c*/ 	.word	0x00000003
        /*0510*/ 	.word	0x00016860
        /*0514*/ 	.short	0x010a
        /*0516*/ 	.byte	0x3f
	.zero		1


	//   ....[57]....
        /*0518*/ 	.word	0x00012290
        /*051c*/ 	.word	0x00000009
        /*0520*/ 	.word	0x00016820
        /*0524*/ 	.short	0x010a
        /*0526*/ 	.byte	0x3f
	.zero		1


	//   ....[58]....
        /*0528*/ 	.word	0x000123b0
        /*052c*/ 	.word	0x00000005
        /*0530*/ 	.word	0x00000000
        /*0534*/ 	.short	0x010a
        /*0536*/ 	.byte	0x3f
	.zero		1


	//   ....[59]....
        /*0538*/ 	.word	0x00012420
        /*053c*/ 	.word	0x00000003
        /*0540*/ 	.word	0x00000000
        /*0544*/ 	.short	0x010a
        /*0546*/ 	.byte	0x3f
	.zero		1


	//   ....[60]....
        /*0548*/ 	.word	0x00012480
        /*054c*/ 	.word	0x00000013
        /*0550*/ 	.word	0x00000000
        /*0554*/ 	.short	0x010a
        /*0556*/ 	.byte	0x3f
	.zero		1


	//   ....[61]....
        /*0558*/ 	.word	0x000124b0
        /*055c*/ 	.word	0x00000007
        /*0560*/ 	.word	0x00000000
        /*0564*/ 	.short	0x010a
        /*0566*/ 	.byte	0x3f
	.zero		1


	//   ....[62]....
        /*0568*/ 	.word	0x00012520
        /*056c*/ 	.word	0x00000003
        /*0570*/ 	.word	0x00016800
        /*0574*/ 	.short	0x010a
        /*0576*/ 	.byte	0x3f
	.zero		1


	//   ....[63]....
        /*0578*/ 	.word	0x00012570
        /*057c*/ 	.word	0x00000003
        /*0580*/ 	.word	0x00016830
        /*0584*/ 	.short	0x010a
        /*0586*/ 	.byte	0x3f
	.zero		1


	//   ....[64]....
        /*0588*/ 	.word	0x000125d0
        /*058c*/ 	.word	0x0000000c
        /*0590*/ 	.word	0x00016830
        /*0594*/ 	.short	0x010a
        /*0596*/ 	.byte	0x3f
	.zero		1


	//   ....[65]....
        /*0598*/ 	.word	0x00012630
        /*059c*/ 	.word	0x0000000c
        /*05a0*/ 	.word	0x00016850
        /*05a4*/ 	.short	0x010a
        /*05a6*/ 	.byte	0x3f
	.zero		1


	//   ....[66]....
        /*05a8*/ 	.word	0x00012690
        /*05ac*/ 	.word	0x0000000d
        /*05b0*/ 	.word	0x00016830
        /*05b4*/ 	.short	0x010a
        /*05b6*/ 	.byte	0x3f
	.zero		1


	//   ....[67]....
        /*05b8*/ 	.word	0x000126f0
        /*05bc*/ 	.word	0x0000000d
        /*05c0*/ 	.word	0x00016850
        /*05c4*/ 	.short	0x010a
        /*05c6*/ 	.byte	0x3f
	.zero		1


	//   ....[68]....
        /*05c8*/ 	.word	0x00012750
        /*05cc*/ 	.word	0x0000000d
        /*05d0*/ 	.word	0x00016830
        /*05d4*/ 	.short	0x010a
        /*05d6*/ 	.byte	0x3f
	.zero		1


	//   ....[69]....
        /*05d8*/ 	.word	0x000127b0
        /*05dc*/ 	.word	0x0000000d
        /*05e0*/ 	.word	0x00016850
        /*05e4*/ 	.short	0x010a
        /*05e6*/ 	.byte	0x3f
	.zero		1


	//   ....[70]....
        /*05e8*/ 	.word	0x00012810
        /*05ec*/ 	.word	0x00000003
        /*05f0*/ 	.word	0x00016850
        /*05f4*/ 	.short	0x010a
        /*05f6*/ 	.byte	0x3f
	.zero		1


	//   ....[71]....
        /*05f8*/ 	.word	0x00012960
        /*05fc*/ 	.word	0x0000000d
        /*0600*/ 	.word	0x00016840
        /*0604*/ 	.short	0x010a
        /*0606*/ 	.byte	0x3f
	.zero		1


	//   ....[72]....
        /*0608*/ 	.word	0x000129c0
        /*060c*/ 	.word	0x00000005
        /*0610*/ 	.word	0x00016820
        /*0614*/ 	.short	0x010a
        /*0616*/ 	.byte	0x3f
	.zero		1


	//   ....[73]....
        /*0618*/ 	.word	0x00012a10
        /*061c*/ 	.word	0x00000003
        /*0620*/ 	.word	0x00016840
        /*0624*/ 	.short	0x010a
        /*0626*/ 	.byte	0x3f
	.zero		1


	//   ....[74]....
        /*0628*/ 	.word	0x00012a60
        /*062c*/ 	.word	0x00000002
        /*0630*/ 	.word	0x00000060
        /*0634*/ 	.short	0x010a
        /*0636*/ 	.byte	0x3f
	.zero		1


	//   ....[75]....
        /*0638*/ 	.word	0x00012ab0
        /*063c*/ 	.word	0x00000004
        /*0640*/ 	.word	0x00016840
        /*0644*/ 	.short	0x010a
        /*0646*/ 	.byte	0x3f
	.zero		1


	//   ....[76]....
        /*0648*/ 	.word	0x00012b00
        /*064c*/ 	.word	0x00000003
        /*0650*/ 	.word	0x00000060
        /*0654*/ 	.short	0x010a
        /*0656*/ 	.byte	0x3f
	.zero		1


	//   ....[77]....
        /*0658*/ 	.word	0x00012b50
        /*065c*/ 	.word	0x00000003
        /*0660*/ 	.word	0x00016840
        /*0664*/ 	.short	0x010a
        /*0666*/ 	.byte	0x3f
	.zero		1


	//   ....[78]....
        /*0668*/ 	.word	0x00012ba0
        /*066c*/ 	.word	0x00000003
        /*0670*/ 	.word	0x00000060
        /*0674*/ 	.short	0x010a
        /*0676*/ 	.byte	0x3f
	.zero		1


	//   ....[79]....
        /*0678*/ 	.word	0x00012bf0
        /*067c*/ 	.word	0x00000003
        /*0680*/ 	.word	0x00016860
        /*0684*/ 	.short	0x010a
        /*0686*/ 	.byte	0x3f
	.zero		1


	//   ....[80]....
        /*0688*/ 	.word	0x00012cd0
        /*068c*/ 	.word	0x00000009
        /*0690*/ 	.word	0x00016820
        /*0694*/ 	.short	0x010a
        /*0696*/ 	.byte	0x3f
	.zero		1


	//   ....[81]....
        /*0698*/ 	.word	0x00012d20
        /*069c*/ 	.word	0x00000005
        /*06a0*/ 	.word	0x00000000
        /*06a4*/ 	.short	0x010a
        /*06a6*/ 	.byte	0x3f
	.zero		1


	//   ....[82]....
        /*06a8*/ 	.word	0x00012d70
        /*06ac*/ 	.word	0x00000003
        /*06b0*/ 	.word	0x00000000
        /*06b4*/ 	.short	0x010a
        /*06b6*/ 	.byte	0x3f
	.zero		1


	//   ....[83]....
        /*06b8*/ 	.word	0x00012dc0
        /*06bc*/ 	.word	0x00000013
        /*06c0*/ 	.word	0x00000000
        /*06c4*/ 	.short	0x010a
        /*06c6*/ 	.byte	0x3f
	.zero		1


	//----- nvinfo : EIATTR_NUM_MBARRIERS
	.align		4
.L_179:
        /*06c8*/ 	.byte	0x03, 0x38
        /*06ca*/ 	.short	0x0016


	//----- nvinfo : EIATTR_EXIT_INSTR_OFFSETS
	.align		4
        /*06cc*/ 	.byte	0x04, 0x1c
        /*06ce*/ 	.short	(.L_181 - .L_180)


	//   ....[0]....
.L_180:
        /*06d0*/ 	.word	0x00000a50


	//   ....[1]....
        /*06d4*/ 	.word	0x0000f8a0


	//   ....[2]....
        /*06d8*/ 	.word	0x0000f900


	//   ....[3]....
        /*06dc*/ 	.word	0x000122d0


	//   ....[4]....
        /*06e0*/ 	.word	0x00012500


	//----- nvinfo : EIATTR_MAX_THREADS
	.align		4
.L_181:
        /*06e4*/ 	.byte	0x04, 0x05
        /*06e6*/ 	.short	(.L_183 - .L_182)
.L_182:
        /*06e8*/ 	.word	0x00000200
        /*06ec*/ 	.word	0x00000001
        /*06f0*/ 	.word	0x00000001


	//----- nvinfo : EIATTR_CRS_STACK_SIZE
	.align		4
.L_183:
        /*06f4*/ 	.byte	0x04, 0x1e
        /*06f6*/ 	.short	(.L_185 - .L_184)
.L_184:
        /*06f8*/ 	.word	0x00000000


	//----- nvinfo : EIATTR_CBANK_PARAM_SIZE
	.align		4
.L_185:
        /*06fc*/ 	.byte	0x03, 0x19
        /*06fe*/ 	.short	0x0bf0


	//----- nvinfo : EIATTR_PARAM_CBANK
	.align		4
        /*0700*/ 	.byte	0x04, 0x0a
        /*0702*/ 	.short	(.L_187 - .L_186)
	.align		4
.L_186:
        /*0704*/ 	.word	index@(.nv.constant0._ZN7cutlass13device_kernelIN5flash11enable_sm90INS1_16FlashAttnFwdSm90INS1_25CollectiveMainloopFwdSm90ILi2EN4cute5tupleIJNS5_1CILi1EEES8_S8_EEENS6_IJNS7_ILi192EEENS7_ILi128EEENS7_ILi64EEEEEELi64ENS_10bfloat16_tEfNS_4arch4Sm90ELb0ELb1ELb1ELb0ELb0ELb0ELb0ELb1ELb1ELb0ELb0ELb0EEENS1_21CollectiveEpilogueFwdINS6_IJSA_SC_SB_EEES9_SE_SG_Li384ELb0ELb0ELb0ELb0EEENS1_30DynamicPersistentTileSchedulerILi384ELi32ELb0ELb0ELb1EEEEEEEEEvNT_6ParamsE)
        /*0708*/ 	.short	0x0210
        /*070a*/ 	.short	0x0bf0


	//----- nvinfo : EIATTR_SW_WAR
	.align		4
.L_187:
        /*070c*/ 	.byte	0x04, 0x36
        /*070e*/ 	.short	(.L_189 - .L_188)
.L_188:
        /*0710*/ 	.word	0x00000008
.L_189:


//--------------------- .nv.info._ZN7cutlass13device_kernelIN5flash11enable_sm90INS1_16FlashAttnFwdSm90INS1_25CollectiveMainloopFwdSm90ILi2EN4cute5tupleIJNS5_1CILi1EEES8_S8_EEENS6_IJNS7_ILi192EEENS7_ILi128EEENS7_ILi64EEEEEELi64ENS_10bfloat16_tEfNS_4arch4Sm90ELb0ELb1ELb1ELb1ELb0ELb0ELb0ELb1ELb1ELb0ELb0ELb0EEENS1_21CollectiveEpilogueFwdINS6_IJSA_SC_SB_EEES9_SE_SG_Li384ELb1ELb0ELb0ELb0EEENS1_36VarlenDynamicPersistentTileSchedulerILi192ELi128ELi384ELi32ELb0ELb0ELb1ELb1ELb0ELb1EEEEEEEEEvNT_6ParamsE --------------------------
	.section	.nv.info._ZN7cutlass13device_kernelIN5flash11enable_sm90INS1_16FlashAttnFwdSm90INS1_25CollectiveMainloopFwdSm90ILi2EN4cute5tupleIJNS5_1CILi1EEES8_S8_EEENS6_IJNS7_ILi192EEENS7_ILi128EEENS7_ILi64EEEEEELi64ENS_10bfloat16_tEfNS_4arch4Sm90ELb0ELb1ELb1ELb1ELb0ELb0ELb0ELb1ELb1ELb0ELb0ELb0EEENS1_21CollectiveEpilogueFwdINS6_IJSA_SC_SB_EEES9_SE_SG_Li384ELb1ELb0ELb0ELb0EEENS1_36VarlenDynamicPersistentTileSchedulerILi192ELi128ELi384ELi32ELb0ELb0ELb1ELb1ELb0ELb1EEEEEEEEEvNT_6ParamsE,"",@"SHT_CUDA_INFO"
	.sectionflags	@""
	.align	4


	//----- nvinfo : EIATTR_CUDA_API_VERSION
	.align		4
        /*0000*/ 	.byte	0x04, 0x37
        /*0002*/ 	.short	(.L_191 - .L_190)
.L_190:
        /*0004*/ 	.word	0x00000082


	//----- nvinfo : EIATTR_KPARAM_INFO
	.align		4
.L_191:
        /*0008*/ 	.byte	0x04, 0x17
        /*000a*/ 	.short	(.L_193 - .L_192)
.L_192:
        /*000c*/ 	.word	0x00000000
        /*0010*/ 	.short	0x0000
        /*0012*/ 	.short	0x0070
        /*0014*/ 	.byte	0x00, 0xf0, 0x01, 0x28


	//----- nvinfo : EIATTR_SPARSE_MMA_MASK
	.align		4
.L_193:
        /*0018*/ 	.byte	0x03, 0x50
        /*001a*/ 	.short	0x0000


	//----- nvinfo : EIATTR_MAXREG_COUNT
	.align		4
        /*001c*/ 	.byte	0x03, 0x1b
        /*001e*/ 	.short	0x0080


	//----- nvinfo : EIATTR_NUM_BARRIERS
	.align		4
        /*0020*/ 	.byte	0x02, 0x4c
        /*0022*/ 	.byte	0x10
	.zero		1


	//----- nvinfo : EIATTR_EXTERNS
	.align		4
        /*0024*/ 	.byte	0x04, 0x0f
        /*0026*/ 	.short	(.L_195 - .L_194)


	//   ....[0]....
	.align		4
.L_194:
        /*0028*/ 	.word	index@(__assertfail)


	//----- nvinfo : EIATTR_ANNOTATIONS
	.align		4
.L_195:
        /*002c*/ 	.byte	0x04, 0x55
        /*002e*/ 	.short	(.L_197 - .L_196)


	//   ....[0]....
.L_196:
        /*0030*/ 	.word	0x00000001
        /*0034*/ 	.byte	0x70, 0x0d, 0x00, 0x00, 0x01, 0x00, 0x00, 0x00, 0x90, 0x0d, 0x00, 0x00, 0x01, 0x00, 0x00, 0x00
        /*0044*/ 	.byte	0xb0, 0x1a, 0x00, 0x00, 0x01, 0x00, 0x00, 0x00, 0xd0, 0xec, 0x00, 0x00, 0x01, 0x00, 0x00, 0x00
        /*0054*/ 	.byte	0x80, 0xf1, 0x00, 0x00, 0x01, 0x00, 0x00, 0x00, 0x80, 0x13, 0x01, 0x00, 0x01, 0x00, 0x00, 0x00
        /*0064*/ 	.byte	0x10, 0x1e, 0x01, 0x00


	//----- nvinfo : EIATTR_MERCURY_ISA_VERSION
	.align		4
.L_197:
        /*0068*/ 	.byte	0x03, 0x5f
        /*006a*/ 	.short	0x0101


	//----- nvinfo : EIATTR_UNUSED_LOAD_BYTE_OFFSET
	.align		4
        /*006c*/ 	.byte	0x04, 0x44
        /*006e*/ 	.short	(.L_199 - .L_198)


	//   ....[0]....
.L_198:
        /*0070*/ 	.word	0x00000a70
        /*0074*/ 	.word	0x0000fff0


	//   ....[1]....
        /*0078*/ 	.word	0x0000ec80
        /*007c*/ 	.word	0x0000fff0


	//----- nvinfo : EIATTR_INT_WARP_WIDE_INSTR_OFFSETS
	.align		4
.L_199:
        /*0080*/ 	.byte	0x04, 0x31
        /*0082*/ 	.short	(.L_201 - .L_200)


	//   ....[0]....
.L_200:
        /*0084*/ 	.word	0x00000160


	//   ....[1]....
        /*0088*/ 	.word	0x000001a0


	//   ....[2]....
        /*008c*/ 	.word	0x00000210


	//   ....[3]....
        /*0090*/ 	.word	0x000119c0


	//   ....[4]....
        /*0094*/ 	.word	0x00011a50


	//   ....[5]....
        /*0098*/ 	.word	0x00011f00


	//   ....[6]....
        /*009c*/ 	.word	0x00011f40


	//   ....[7]....
        /*00a0*/ 	.word	0x000138e0


	//   ....[8]....
        /*00a4*/ 	.word	0x00013970


	//----- nvinfo : EIATTR_COOP_GROUP_MASK_REGIDS
	.align		4
.L_201:
        /*00a8*/ 	.byte	0x04, 0x29
        /*00aa*/ 	.short	(.L_203 - .L_202)


	//   ....[0]....
.L_202:
        /*00ac*/ 	.word	0xffffffff


	//   ....[1]....
        /*00b0*/ 	.word	0xffffffff


	//   ....[2]....
        /*00b4*/ 	.word	0xffffffff


	//   ....[3]....
        /*00b8*/ 	.word	0xffffffff


	//   ....[4]....
        /*00bc*/ 	.word	0xffffffff


	//   ....[5]....
        /*00c0*/ 	.word	0xffffffff


	//   ....[6]....
        /*00c4*/ 	.word	0xffffffff


	//   ....[7]....
        /*00c8*/ 	.word	0xffffffff


	//   ....[8]....
        /*00cc*/ 	.word	0xffffffff


	//   ....[9]....
        /*00d0*/ 	.word	0xffffffff


	//   ....[10]....
        /*00d4*/ 	.word	0xffffffff


	//   ....[11]....
        /*00d8*/ 	.word	0xffffffff


	//   ....[12]....
        /*00dc*/ 	.word	0xffffffff


	//   ....[13]....
        /*00e0*/ 	.word	0xffffffff


	//   ....[14]....
        /*00e4*/ 	.word	0xffffffff


	//   ....[15]....
        /*00e8*/ 	.word	0xffffffff


	//   ....[16]....
        /*00ec*/ 	.word	0xffffffff


	//   ....[17]....
        /*00f0*/ 	.word	0xffffffff


	//   ....[18]....
        /*00f4*/ 	.word	0xffffffff


	//   ....[19]....
        /*00f8*/ 	.word	0xffffffff


	//   ....[20]....
        /*00fc*/ 	.word	0xffffffff


	//   ....[21]....
        /*0100*/ 	.word	0xffffffff


	//   ....[22]....
        /*0104*/ 	.word	0xffffffff


	//   ....[23]....
        /*0108*/ 	.word	0xffffffff


	//   ....[24]....
        /*010c*/ 	.word	0xffffffff


	//   ....[25]....
        /*0110*/ 	.word	0xffffffff


	//   ....[26]....
        /*0114*/ 	.word	0xffffffff


	//   ....[27]....
        /*0118*/ 	.word	0xffffffff


	//   ....[28]....
        /*011c*/ 	.word	0xffffffff


	//   ....[29]....
        /*0120*/ 	.word	0xffffffff


	//   ....[30]....
        /*0124*/ 	.word	0xffffffff


	//   ....[31]....
        /*0128*/ 	.word	0xffffffff


	//   ....[32]....
        /*012c*/ 	.word	0xffffffff


	//   ....[33]....
        /*0130*/ 	.word	0xffffffff


	//   ....[34]....
        /*0134*/ 	.word	0xffffffff


	//   ....[35]....
        /*0138*/ 	.word	0xffffffff


	//   ....[36]....
        /*013c*/ 	.word	0xffffffff


	//   ....[37]....
        /*0140*/ 	.word	0xffffffff


	//   ....[38]....
        /*0144*/ 	.word	0xffffffff


	//   ....[39]....
        /*0148*/ 	.word	0xffffffff


	//   ....[40]....
        /*014c*/ 	.word	0xffffffff


	//   ....[41]....
        /*0150*/ 	.word	0xffffffff


	//   ....[42]....
        /*0154*/ 	.word	0xffffffff


	//   ....[43]....
        /*0158*/ 	.word	0xffffffff


	//   ....[44]....
        /*015c*/ 	.word	0xffffffff


	//   ....[45]....
        /*0160*/ 	.word	0xffffffff


	//   ....[46]....
        /*0164*/ 	.word	0xffffffff


	//   ....[47]....
        /*0168*/ 	.word	0xffffffff


	//   ....[48]....
        /*016c*/ 	.word	0xffffffff


	//   ....[49]....
        /*0170*/ 	.word	0xffffffff


	//   ....[50]....
        /*0174*/ 	.word	0xffffffff


	//   ....[51]....
        /*0178*/ 	.word	0xffffffff


	//   ....[52]....
        /*017c*/ 	.word	0xffffffff


	//   ....[53]....
        /*0180*/ 	.word	0xffffffff


	//   ....[54]....
        /*0184*/ 	.word	0xffffffff


	//   ....[55]....
        /*0188*/ 	.word	0xffffffff


	//   ....[56]....
        /*018c*/ 	.word	0xffffffff


	//   ....[57]....
        /*0190*/ 	.word	0xffffffff


	//   ....[58]....
        /*0194*/ 	.word	0xffffffff


	//   ....[59]....
        /*0198*/ 	.word	0xffffffff


	//   ....[60]....
        /*019c*/ 	.word	0xffffffff


	//   ....[61]....
        /*01a0*/ 	.word	0xffffffff


	//   ....[62]....
        /*01a4*/ 	.word	0x0500000f


	//   ....[63]....
        /*01a8*/ 	.word	0x0500000f


	//   ....[64]....
        /*01ac*/ 	.word	0x0500000f


	//   ....[65]....
        /*01b0*/ 	.word	0x0500000f


	//   ....[66]....
        /*01b4*/ 	.word	0x0500000f


	//   ....[67]....
        /*01b8*/ 	.word	0x0500000f


	//   ....[68]....
        /*01bc*/ 	.word	0x0500000f


	//   ....[69]....
        /*01c0*/ 	.word	0x0500000f


	//   ....[70]....
        /*01c4*/ 	.word	0x0500000f


	//   ....[71]....
        /*01c8*/ 	.word	0x0500000f


	//   ....[72]....
        /*01cc*/ 	.word	0x0500000f


	//   ....[73]....
        /*01d0*/ 	.word	0x0500000f


	//   ....[74]....
        /*01d4*/ 	.word	0x0500000f


	//   ....[75]....
        /*01d8*/ 	.word	0x0500000f


	//   ....[76]....
        /*01dc*/ 	.word	0x0500000f


	//   ....[77]....
        /*01e0*/ 	.word	0x0500000f


	//   ....[78]....
        /*01e4*/ 	.word	0x0500000f


	//   ....[79]....
        /*01e8*/ 	.word	0x0500000f


	//   ....[80]....
        /*01ec*/ 	.word	0x0500000f


	//----- nvinfo : EIATTR_COOP_GROUP_INSTR_OFFSETS
	.align		4
.L_203:
        /*01f0*/ 	.byte	0x04, 0x28
        /*01f2*/ 	.short	(.L_205 - .L_204)


	//   ....[0]....
.L_204:
        /*01f4*/ 	.word	0x00000070


	//   ....[1]....
        /*01f8*/ 	.word	0x00000170


	//   ....[2]....
        /*01fc*/ 	.word	0x000001c0


	//   ....[3]....
        /*0200*/ 	.word	0x000003f0


	//   ....[4]....
        /*0204*/ 	.word	0x00000550


	//   ....[5]....
        /*0208*/ 	.word	0x00000670


	//   ....[6]....
        /*020c*/ 	.word	0x000007d0


	//   ....[7]....
        /*0210*/ 	.word	0x00001760


	//   ....[8]....
        /*0214*/ 	.word	0x00003ac0


	//   ....[9]....
        /*0218*/ 	.word	0x00003b80


	//   ....[10]....
        /*021c*/ 	.word	0x000043c0


	//   ....[11]....
        /*0220*/ 	.word	0x00004430


	//   ....[12]....
        /*0224*/ 	.word	0x00006f60


	//   ....[13]....
        /*0228*/ 	.word	0x00007010


	//   ....[14]....
        /*022c*/ 	.word	0x00007ad0


	//   ....[15]....
        /*0230*/ 	.word	0x00007b70


	//   ....[16]....
        /*0234*/ 	.word	0x00009780


	//   ....[17]....
        /*0238*/ 	.word	0x000097f0


	//   ....[18]....
        /*023c*/ 	.word	0x00009ed0


	//   ....[19]....
        /*0240*/ 	.word	0x00009f50


	//   ....[20]....
        /*0244*/ 	.word	0x0000cc00


	//   ....[21]....
        /*0248*/ 	.word	0x0000cc20


	//   ....[22]....
        /*024c*/ 	.word	0x0000d7a0


	//   ....[23]....
        /*0250*/ 	.word	0x0000d820


	//   ....[24]....
        /*0254*/ 	.word	0x0000e540


	//   ....[25]....
        /*0258*/ 	.word	0x0000e580


	//   ....[26]....
        /*025c*/ 	.word	0x0000e680


	//   ....[27]....
        /*0260*/ 	.word	0x0000e690


	//   ....[28]....
        /*0264*/ 	.word	0x000105c0


	//   ....[29]....
        /*0268*/ 	.word	0x00010740


	//   ....[30]....
        /*026c*/ 	.word	0x00010770


	//   ....[31]....
        /*0270*/ 	.word	0x000107b0


	//   ....[32]....
        /*0274*/ 	.word	0x00010820


	//   ....[33]....
        /*0278*/ 	.word	0x00010880


	//   ....[34]....
        /*027c*/ 	.word	0x000108c0


	//   ....[35]....
        /*0280*/ 	.word	0x00010a40


	//   ....[36]....
        /*0284*/ 	.word	0x00010aa0


	//   ....[37]....
        /*0288*/ 	.word	0x00010ae0


	//   ....[38]....
        /*028c*/ 	.word	0x00010b20


	//   ....[39]....
        /*0290*/ 	.word	0x00010b50


	//   ....[40]....
        /*0294*/ 	.word	0x00010b80


	//   ....[41]....
        /*0298*/ 	.word	0x00010c20


	//   ....[42]....
        /*029c*/ 	.word	0x00010c80


	//   ....[43]....
        /*02a0*/ 	.word	0x00010d10


	//   ....[44]....
        /*02a4*/ 	.word	0x00013c30


	//   ....[45]....
        /*02a8*/ 	.word	0x00013c40


	//   ....[46]....
        /*02ac*/ 	.word	0x00013d30


	//   ....[47]....
        /*02b0*/ 	.word	0x00013d90


	//   ....[48]....
        /*02b4*/ 	.word	0x00013dd0


	//   ....[49]....
        /*02b8*/ 	.word	0x00013e10


	//   ....[50]....
        /*02bc*/ 	.word	0x00013e40


	//   ....[51]....
        /*02c0*/ 	.word	0x00013e70


	//   ....[52]....
        /*02c4*/ 	.word	0x00013fe0


	//   ....[53]....
        /*02c8*/ 	.word	0x00014040


	//   ....[54]....
        /*02cc*/ 	.word	0x00014080


	//   ....[55]....
        /*02d0*/ 	.word	0x000140c0


	//   ....[56]....
        /*02d4*/ 	.word	0x000140f0


	//   ....[57]....
        /*02d8*/ 	.word	0x00014120


	//   ....[58]....
        /*02dc*/ 	.word	0x000141e0


	//   ....[59]....
        /*02e0*/ 	.word	0x00014200


	//   ....[60]....
        /*02e4*/ 	.word	0x00014270


	//   ....[61]....
        /*02e8*/ 	.word	0x000148c0


	//   ....[62]....
        /*02ec*/ 	.word	0x00014f20


	//   ....[63]....
        /*02f0*/ 	.word	0x00015310


	//   ....[64]....
        /*02f4*/ 	.word	0x000153a0


	//   ....[65]....
        /*02f8*/ 	.word	0x00015440


	//   ....[66]....
        /*02fc*/ 	.word	0x000154f0


	//   ....[67]....
        /*0300*/ 	.word	0x00015570


	//   ....[68]....
        /*0304*/ 	.word	0x000155f0


	//   ....[69]....
        /*0308*/ 	.word	0x00015670


	//   ....[70]....
        /*030c*/ 	.word	0x000156f0


	//   ....[71]....
        /*0310*/ 	.word	0x00015780


	//   ....[72]....
        /*0314*/ 	.word	0x00015830


	//   ....[73]....
        /*0318*/ 	.word	0x000158b0


	//   ....[74]....
        /*031c*/ 	.word	0x00015930


	//   ....[75]....
        /*0320*/ 	.word	0x000159b0


	//   ....[76]....
        /*0324*/ 	.word	0x00015a30


	//   ....[77]....
        /*0328*/ 	.word	0x00015aa0


	//   ....[78]....
        /*032c*/ 	.word	0x00015b40


	//   ....[79]....
        /*0330*/ 	.word	0x00015bd0


	//   ....[80]....
        /*0334*/ 	.word	0x00015cf0


	//----- nvinfo : EIATTR_REG_RECONFIG
	.align		4
.L_205:
        /*0338*/ 	.byte	0x01, 0x54
	.zero		2


	//----- nvinfo : EIATTR_SYSCALL_OFFSETS
	.align		4
        /*033c*/ 	.byte	0x04, 0x46
        /*033e*/ 	.short	(.L_207 - .L_206)


	//   ....[0]....
.L_206:
        /*0340*/ 	.word	0x00001910


	//   ....[1]....
        /*0344*/ 	.word	0x00011bd0


	//   ....[2]....
        /*0348*/ 	.word	0x00011d00


	//   ....[3]....
        /*034c*/ 	.word	0x00011e00


	//----- nvinfo : EIATTR_MBARRIER_INSTR_OFFSETS
	.align		4
.L_207:
        /*0350*/ 	.byte	0x04, 0x39
        /*0352*/ 	.short	(.L_209 - .L_208)


	//   ....[0]....
.L_208:
        /*0354*/ 	.word	0x000002a0
        /*0358*/ 	.word	0x000000ff
        /*035c*/ 	.word	0x00016800
        /*0360*/ 	.short	0x0100
        /*0362*/ 	.byte	0x08
	.zero		1


	//   ....[1]....
        /*0364*/ 	.word	0x000002b0
        /*0368*/ 	.word	0x000000ff
        /*036c*/ 	.word	0x00016820
        /*0370*/ 	.short	0x0100
        /*0372*/ 	.byte	0x08
	.zero		1


	//   ....[2]....
        /*0374*/ 	.word	0x000003a0
        /*0378*/ 	.word	0x000000ff
        /*037c*/ 	.word	0x00016830
        /*0380*/ 	.short	0x0100
        /*0382*/ 	.byte	0x08
	.zero		1


	//   ....[3]....
        /*0384*/ 	.word	0x000003b0
        /*0388*/ 	.word	0x000000ff
        /*038c*/ 	.word	0x00016840
        /*0390*/ 	.short	0x0100
        /*0392*/ 	.byte	0x08
	.zero		1


	//   ....[4]....
        /*0394*/ 	.word	0x000003c0
        /*0398*/ 	.word	0x000000ff
        /*039c*/ 	.word	0x00016838
        /*03a0*/ 	.short	0x0100
        /*03a2*/ 	.byte	0x08
	.zero		1


	//   ....[5]....
        /*03a4*/ 	.word	0x000003d0
        /*03a8*/ 	.word	0x000000ff
        /*03ac*/ 	.word	0x00016848
        /*03b0*/ 	.short	0x0100
        /*03b2*/ 	.byte	0x08
	.zero		1


	//   ....[6]....
        /*03b4*/ 	.word	0x00000500
        /*03b8*/ 	.word	0x000000ff
        /*03bc*/ 	.word	0x00016850
        /*03c0*/ 	.short	0x0100
        /*03c2*/ 	.byte	0x08
	.zero		1


	//   ....[7]....
        /*03c4*/ 	.word	0x00000510
        /*03c8*/ 	.word	0x000000ff
        /*03cc*/ 	.word	0x00016860
        /*03d0*/ 	.short	0x0100
        /*03d2*/ 	.byte	0x08
	.zero		1


	//   ....[8]....
        /*03d4*/ 	.word	0x00000520
        /*03d8*/ 	.word	0x000000ff
        /*03dc*/ 	.word	0x00016858
        /*03e0*/ 	.short	0x0100
        /*03e2*/ 	.byte	0x08
	.zero		1


	//   ....[9]....
        /*03e4*/ 	.word	0x00000530
        /*03e8*/ 	.word	0x000000ff
        /*03ec*/ 	.word	0x00016868
        /*03f0*/ 	.short	0x0100
        /*03f2*/ 	.byte	0x08
	.zero		1


	//   ....[10]....
        /*03f4*/ 	.word	0x00000620
        /*03f8*/ 	.word	0x000000ff
        /*03fc*/ 	.word	0x00016870
        /*0400*/ 	.short	0x0100
        /*0402*/ 	.byte	0x06
	.zero		1


	//   ....[11]....
        /*0404*/ 	.word	0x00000630
        /*0408*/ 	.word	0x000000ff
        /*040c*/ 	.word	0x00016880
        /*0410*/ 	.short	0x0100
        /*0412*/ 	.byte	0x06
	.zero		1


	//   ....[12]....
        /*0414*/ 	.word	0x00000640
        /*0418*/ 	.word	0x000000ff
        /*041c*/ 	.word	0x00016878
        /*0420*/ 	.short	0x0100
        /*0422*/ 	.byte	0x06
	.zero		1


	//   ....[13]....
        /*0424*/ 	.word	0x00000650
        /*0428*/ 	.word	0x000000ff
        /*042c*/ 	.word	0x00016888
        /*0430*/ 	.short	0x0100
        /*0432*/ 	.byte	0x06
	.zero		1


	//   ....[14]....
        /*0434*/ 	.word	0x00000780
        /*0438*/ 	.word	0x000000ff
        /*043c*/ 	.word	0x00016890
        /*0440*/ 	.short	0x0100
        /*0442*/ 	.byte	0x08
	.zero		1


	//   ....[15]....
        /*0444*/ 	.word	0x00000790
        /*0448*/ 	.word	0x000000ff
        /*044c*/ 	.word	0x000168a0
        /*0450*/ 	.short	0x0100
        /*0452*/ 	.byte	0x08
	.zero		1


	//   ....[16]....
        /*0454*/ 	.word	0x000007a0
        /*0458*/ 	.word	0x000000ff
        /*045c*/ 	.word	0x00016898
        /*0460*/ 	.short	0x0100
        /*0462*/ 	.byte	0x08
	.zero		1


	//   ....[17]....
        /*0464*/ 	.word	0x000007b0
        /*0468*/ 	.word	0x000000ff
        /*046c*/ 	.word	0x000168a8
        /*0470*/ 	.short	0x0100
        /*0472*/ 	.byte	0x08
	.zero		1


	//   ....[18]....
        /*0474*/ 	.word	0x000008e0
        /*0478*/ 	.word	0x000000ff
        /*047c*/ 	.word	0x000168b0
        /*0480*/ 	.short	0x0100
        /*0482*/ 	.byte	0x08
	.zero		1


	//   ....[19]....
        /*0484*/ 	.word	0x000008f0
        /*0488*/ 	.word	0x000000ff
        /*048c*/ 	.word	0x000168c0
        /*0490*/ 	.short	0x0100
        /*0492*/ 	.byte	0x08
	.zero		1


	//   ....[20]....
        /*0494*/ 	.word	0x00000900
        /*0498*/ 	.word	0x000000ff
        /*049c*/ 	.word	0x000168b8
        /*04a0*/ 	.short	0x0100
        /*04a2*/ 	.byte	0x08
	.zero		1


	//   ....[21]....
        /*04a4*/ 	.word	0x00000910
        /*04a8*/ 	.word	0x000000ff
        /*04ac*/ 	.word	0x000168c8
        /*04b0*/ 	.short	0x0100
        /*04b2*/ 	.byte	0x08
	.zero		1


	//   ....[22]....
        /*04b4*/ 	.word	0x00001990
        /*04b8*/ 	.word	0x000000ff
        /*04bc*/ 	.word	0x00016800
        /*04c0*/ 	.short	0x010a
        /*04c2*/ 	.byte	0x2d
	.zero		1


	//   ....[23]....
        /*04c4*/ 	.word	0x00001a10
        /*04c8*/ 	.word	0x00000004
        /*04cc*/ 	.word	0x00016830
        /*04d0*/ 	.short	0x010a
        /*04d2*/ 	.byte	0x3f
	.zero		1


	//   ....[24]....
        /*04d4*/ 	.word	0x00001a70
        /*04d8*/ 	.word	0x00000004
        /*04dc*/ 	.word	0x00016830
        /*04e0*/ 	.short	0x010a
        /*04e2*/ 	.byte	0x3f
	.zero		1


	//   ....[25]....
        /*04e4*/ 	.word	0x00002160
        /*04e8*/ 	.word	0x00000004
        /*04ec*/ 	.word	0x00000000
        /*04f0*/ 	.short	0x0101
        /*04f2*/ 	.byte	0x3f
	.zero		1


	//   ....[26]....
        /*04f4*/ 	.word	0x00005380
        /*04f8*/ 	.word	0x000000ff
        /*04fc*/ 	.word	0x00016830
        /*0500*/ 	.short	0x010a
        /*0502*/ 	.byte	0x06
	.zero		1


	//   ....[27]....
        /*0504*/ 	.word	0x000053c0
        /*0508*/ 	.word	0x000000ff
        /*050c*/ 	.word	0x00016830
        /*0510*/ 	.short	0x010a
        /*0512*/ 	.byte	0x06
	.zero		1


	//   ....[28]....
        /*0514*/ 	.word	0x000055c0
        /*0518*/ 	.word	0x000000ff
        /*051c*/ 	.word	0x00016850
        /*0520*/ 	.short	0x010a
        /*0522*/ 	.byte	0x06
	.zero		1


	//   ....[29]....
        /*0524*/ 	.word	0x00005600
        /*0528*/ 	.word	0x000000ff
        /*052c*/ 	.word	0x00016850
        /*0530*/ 	.short	0x010a
        /*0532*/ 	.byte	0x06
	.zero		1


	//   ....[30]....
        /*0534*/ 	.word	0x000061f0
        /*0538*/ 	.word	0x00000027
        /*053c*/ 	.word	0x00000000
        /*0540*/ 	.short	0x0101
        /*0542*/ 	.byte	0x3f
	.zero		1


	//   ....[31]....
        /*0544*/ 	.word	0x00007b00
        /*0548*/ 	.word	0x00000026
        /*054c*/ 	.word	0x00000000
        /*0550*/ 	.short	0x0101
        /*0552*/ 	.byte	0x3f
	.zero		1


	//   ....[32]....
        /*0554*/ 	.word	0x00008af0
        /*0558*/ 	.word	0x000000ff
        /*055c*/ 	.word	0x00016830
        /*0560*/ 	.short	0x010a
        /*0562*/ 	.byte	0x06
	.zero		1


	//   ....[33]....
        /*0564*/ 	.word	0x00008b30
        /*0568*/ 	.word	0x000000ff
        /*056c*/ 	.word	0x00016830
        /*0570*/ 	.short	0x010a
        /*0572*/ 	.byte	0x06
	.zero		1


	//   ....[34]....
        /*0574*/ 	.word	0x00008d30
        /*0578*/ 	.word	0x000000ff
        /*057c*/ 	.word	0x00016850
        /*0580*/ 	.short	0x010a
        /*0582*/ 	.byte	0x06
	.zero		1


	//   ....[35]....
        /*0584*/ 	.word	0x00008d70
        /*0588*/ 	.word	0x000000ff
        /*058c*/ 	.word	0x00016850
        /*0590*/ 	.short	0x010a
        /*0592*/ 	.byte	0x06
	.zero		1


	//   ....[36]....
        /*0594*/ 	.word	0x0000a440
        /*0598*/ 	.word	0x00000019
        /*059c*/ 	.word	0x00000000
        /*05a0*/ 	.short	0x0101
        /*05a2*/ 	.byte	0x3f
	.zero		1


	//   ....[37]....
        /*05a4*/ 	.word	0x0000a610
        /*05a8*/ 	.word	0x00000021
        /*05ac*/ 	.word	0x00000000
        /*05b0*/ 	.short	0x0101
        /*05b2*/ 	.byte	0x3f
	.zero		1


	//   ....[38]....
        /*05b4*/ 	.word	0x0000b080
        /*05b8*/ 	.word	0x000000ff
        /*05bc*/ 	.word	0x00016830
        /*05c0*/ 	.short	0x010a
        /*05c2*/ 	.byte	0x06
	.zero		1


	//   ....[39]....
        /*05c4*/ 	.word	0x0000b0c0
        /*05c8*/ 	.word	0x000000ff
        /*05cc*/ 	.word	0x00016830
        /*05d0*/ 	.short	0x010a
        /*05d2*/ 	.byte	0x06
	.zero		1


	//   ....[40]....
        /*05d4*/ 	.word	0x0000b2c0
        /*05d8*/ 	.word	0x000000ff
        /*05dc*/ 	.word	0x00016850
        /*05e0*/ 	.short	0x010a
        /*05e2*/ 	.byte	0x06
	.zero		1


	//   ....[41]....
        /*05e4*/ 	.word	0x0000b300
        /*05e8*/ 	.word	0x000000ff
        /*05ec*/ 	.word	0x00016850
        /*05f0*/ 	.short	0x010a
        /*05f2*/ 	.byte	0x06
	.zero		1


	//   ....[42]....
        /*05f4*/ 	.word	0x0000bea0
        /*05f8*/ 	.word	0x00000051
        /*05fc*/ 	.word	0x00000000
        /*0600*/ 	.short	0x0101
        /*0602*/ 	.byte	0x3f
	.zero		1


	//   ....[43]....
        /*0604*/ 	.word	0x0000dd00
        /*0608*/ 	.word	0x0000001d
        /*060c*/ 	.word	0x00000000
        /*0610*/ 	.short	0x0101
        /*0612*/ 	.byte	0x3f
	.zero		1


	//   ....[44]....
        /*0614*/ 	.word	0x0000e4b0
        /*0618*/ 	.word	0x000000ff
        /*061c*/ 	.word	0x00016850
        /*0620*/ 	.short	0x010a
        /*0622*/ 	.byte	0x05
	.zero		1


	//   ....[45]....
        /*0624*/ 	.word	0x0000e4f0
        /*0628*/ 	.word	0x000000ff
        /*062c*/ 	.word	0x00016850
        /*0630*/ 	.short	0x010a
        /*0632*/ 	.byte	0x05
	.zero		1


	//   ....[46]....
        /*0634*/ 	.word	0x0000ea20
        /*0638*/ 	.word	0x0000000a
        /*063c*/ 	.word	0x00000000
        /*0640*/ 	.short	0x0101
        /*0642*/ 	.byte	0x3f
	.zero		1


	//   ....[47]....
        /*0644*/ 	.word	0x0000f7c0
        /*0648*/ 	.word	0x00000003
        /*064c*/ 	.word	0x00000000
        /*0650*/ 	.short	0x0101
        /*0652*/ 	.byte	0x3f
	.zero		1


	//   ....[48]....
        /*0654*/ 	.word	0x00012290
        /*0658*/ 	.word	0x00000005
        /*065c*/ 	.word	0x00016840
        /*0660*/ 	.short	0x010a
        /*0662*/ 	.byte	0x3f
	.zero		1


	//   ....[49]....
        /*0664*/ 	.word	0x000125c0
        /*0668*/ 	.word	0x00000019
        /*066c*/ 	.word	0x00016820
        /*0670*/ 	.short	0x010a
        /*0672*/ 	.byte	0x3f
	.zero		1


	//   ....[50]....
        /*0674*/ 	.word	0x000128a0
        /*0678*/ 	.word	0x00000003
        /*067c*/ 	.word	0x00016840
        /*0680*/ 	.short	0x010a
        /*0682*/ 	.byte	0x3f
	.zero		1


	//   ....[51]....
        /*0684*/ 	.word	0x00012a80
        /*0688*/ 	.word	0x00000002
        /*068c*/ 	.word	0x00000060
        /*0690*/ 	.short	0x010a
        /*0692*/ 	.byte	0x3f
	.zero		1


	//   ....[52]....
        /*0694*/ 	.word	0x00012f00
        /*0698*/ 	.word	0x00000003
        /*069c*/ 	.word	0x00016840
        /*06a0*/ 	.short	0x010a
        /*06a2*/ 	.byte	0x3f
	.zero		1


	//   ....[53]....
        /*06a4*/ 	.word	0x000130e0
        /*06a8*/ 	.word	0x00000003
        /*06ac*/ 	.word	0x00000060
        /*06b0*/ 	.short	0x010a
        /*06b2*/ 	.byte	0x3f
	.zero		1


	//   ....[54]....
        /*06b4*/ 	.word	0x000134b0
        /*06b8*/ 	.word	0x00000002
        /*06bc*/ 	.word	0x00016840
        /*06c0*/ 	.short	0x010a
        /*06c2*/ 	.byte	0x3f
	.zero		1


	//   ....[55]....
        /*06c4*/ 	.word	0x000136a0
        /*06c8*/ 	.word	0x00000002
        /*06cc*/ 	.word	0x00000060
        /*06d0*/ 	.short	0x010a
        /*06d2*/ 	.byte	0x3f
	.zero		1


	//   ....[56]....
        /*06d4*/ 	.word	0x000139e0
        /*06d8*/ 	.word	0x00000003
        /*06dc*/ 	.word	0x00016860
        /*06e0*/ 	.short	0x010a
        /*06e2*/ 	.byte	0x3f
	.zero		1


	//   ....[57]....
        /*06e4*/ 	.word	0x00014840
        /*06e8*/ 	.word	0x00000009
        /*06ec*/ 	.word	0x00016820
        /*06f0*/ 	.short	0x010a
        /*06f2*/ 	.byte	0x3f
	.zero		1


	//   ....[58]....
        /*06f4*/ 	.word	0x000149e0
        /*06f8*/ 	.word	0x00000007
        /*06fc*/ 	.word	0x00000000
        /*0700*/ 	.short	0x010a
        /*0702*/ 	.byte	0x3f
	.zero		1


	//   ....[59]....
        /*0704*/ 	.word	0x00014a50
        /*0708*/ 	.word	0x00000003
        /*070c*/ 	.word	0x00000000
        /*0710*/ 	.short	0x010a
        /*0712*/ 	.byte	0x3f
	.zero		1


	//   ....[60]....
        /*0714*/ 	.word	0x00014ab0
        /*0718*/ 	.word	0x00000005
        /*071c*/ 	.word	0x00000000
        /*0720*/ 	.short	0x010a
        /*0722*/ 	.byte	0x3f
	.zero		1


	//   ....[61]....
        /*0724*/ 	.word	0x00014ae0
        /*0728*/ 	.word	0x00000003
        /*072c*/ 	.word	0x00000000
        /*0730*/ 	.short	0x010a
        /*0732*/ 	.byte	0x3f
	.zero		1


	//   ....[62]....
        /*0734*/ 	.word	0x00014b50
        /*0738*/ 	.word	0x00000003
        /*073c*/ 	.word	0x00016800
        /*0740*/ 	.short	0x010a
        /*0742*/ 	.byte	0x3f
	.zero		1


	//   ....[63]....
        /*0744*/ 	.word	0x00014ba0
        /*0748*/ 	.word	0x00000004
        /*074c*/ 	.word	0x00016830
        /*0750*/ 	.short	0x010a
        /*0752*/ 	.byte	0x3f
	.zero		1


	//   ....[64]....
        /*0754*/ 	.word	0x00014c00
        /*0758*/ 	.word	0x00000015
        /*075c*/ 	.word	0x00016830
        /*0760*/ 	.short	0x010a
        /*0762*/ 	.byte	0x3f
	.zero		1


	//   ....[65]....
        /*0764*/ 	.word	0x00014c60
        /*0768*/ 	.word	0x00000015
        /*076c*/ 	.word	0x00016850
        /*0770*/ 	.short	0x010a
        /*0772*/ 	.byte	0x3f
	.zero		1


	//   ....[66]....
        /*0774*/ 	.word	0x00014cc0
        /*0778*/ 	.word	0x00000007
        /*077c*/ 	.word	0x00016830
        /*0780*/ 	.short	0x010a
        /*0782*/ 	.byte	0x3f
	.zero		1


	//   ....[67]....
        /*0784*/ 	.word	0x00014d20
        /*0788*/ 	.word	0x00000007
        /*078c*/ 	.word	0x00016850
        /*0790*/ 	.short	0x010a
        /*0792*/ 	.byte	0x3f
	.zero		1


	//   ....[68]....
        /*0794*/ 	.word	0x00014d80
        /*0798*/ 	.word	0x00000007
        /*079c*/ 	.word	0x00016830
        /*07a0*/ 	.short	0x010a
        /*07a2*/ 	.byte	0x3f
	.zero		1


	//   ....[69]....
        /*07a4*/ 	.word	0x00014de0
        /*07a8*/ 	.word	0x00000007
        /*07ac*/ 	.word	0x00016850
        /*07b0*/ 	.short	0x010a
        /*07b2*/ 	.byte	0x3f
	.zero		1


	//   ....[70]....
        /*07b4*/ 	.word	0x00014e40
        /*07b8*/ 	.word	0x00000005
        /*07bc*/ 	.word	0x00016850
        /*07c0*/ 	.short	0x010a
        /*07c2*/ 	.byte	0x3f
	.zero		1


	//   ....[71]....
        /*07c4*/ 	.word	0x00014fe0
        /*07c8*/ 	.word	0x00000005
        /*07cc*/ 	.word	0x00016840
        /*07d0*/ 	.short	0x010a
        /*07d2*/ 	.byte	0x3f
	.zero		1


	//   ....[72]....
        /*07d4*/ 	.word	0x00015030
        /*07d8*/ 	.word	0x00000019
        /*07dc*/ 	.word	0x00016820
        /*07e0*/ 	.short	0x010a
        /*07e2*/ 	.byte	0x3f
	.zero		1


	//   ....[73]....
        /*07e4*/ 	.word	0x00015080
        /*07e8*/ 	.word	0x00000003
        /*07ec*/ 	.word	0x00016840
        /*07f0*/ 	.short	0x010a
        /*07f2*/ 	.byte	0x3f
	.zero		1


	//   ....[74]....
        /*07f4*/ 	.word	0x000150d0
        /*07f8*/ 	.word	0x00000002
        /*07fc*/ 	.word	0x00000060
        /*0800*/ 	.short	0x010a
        /*0802*/ 	.byte	0x3f
	.zero		1


	//   ....[75]....
        /*0804*/ 	.word	0x00015120
        /*0808*/ 	.word	0x00000003
        /*080c*/ 	.word	0x00016840
        /*0810*/ 	.short	0x010a
        /*0812*/ 	.byte	0x3f
	.zero		1


	//   ....[76]....
        /*0814*/ 	.word	0x00015170
        /*0818*/ 	.word	0x00000003
        /*081c*/ 	.word	0x00000060
        /*0820*/ 	.short	0x010a
        /*0822*/ 	.byte	0x3f
	.zero		1


	//   ....[77]....
        /*0824*/ 	.word	0x000151c0
        /*0828*/ 	.word	0x00000002
        /*082c*/ 	.word	0x00016840
        /*0830*/ 	.short	0x010a
        /*0832*/ 	.byte	0x3f
	.zero		1


	//   ....[78]....
        /*0834*/ 	.word	0x00015210
        /*0838*/ 	.word	0x00000002
        /*083c*/ 	.word	0x00000060
        /*0840*/ 	.short	0x010a
        /*0842*/ 	.byte	0x3f
	.zero		1


	//   ....[79]....
        /*0844*/ 	.word	0x00015260
        /*0848*/ 	.word	0x00000003
        /*084c*/ 	.word	0x00016860
        /*0850*/ 	.short	0x010a
        /*0852*/ 	.byte	0x3f
	.zero		1


	//   ....[80]....
        /*0854*/ 	.word	0x00015c10
        /*0858*/ 	.word	0x00000009
        /*085c*/ 	.word	0x00016820
        /*0860*/ 	.short	0x010a
        /*0862*/ 	.byte	0x3f
	.zero		1


	//   ....[81]....
        /*0864*/ 	.word	0x00015db0
        /*0868*/ 	.word	0x00000007
        /*086c*/ 	.word	0x00000000
        /*0870*/ 	.short	0x010a
        /*0872*/ 	.byte	0x3f
	.zero		1


	//   ....[82]....
        /*0874*/ 	.word	0x00015e00
        /*0878*/ 	.word	0x00000003
        /*087c*/ 	.word	0x00000000
        /*0880*/ 	.short	0x010a
        /*0882*/ 	.byte	0x3f
	.zero		1


	//   ....[83]....
        /*0884*/ 	.word	0x00015e50
        /*0888*/ 	.word	0x00000005
        /*088c*/ 	.word	0x00000000
        /*0890*/ 	.short	0x010a
        /*0892*/ 	.byte	0x3f
	.zero		1


	//----- nvinfo : EIATTR_NUM_MBARRIERS
	.align		4
.L_209:
        /*0894*/ 	.byte	0x03, 0x38
        /*0896*/ 	.short	0x0016


	//----- nvinfo : EIATTR_EXIT_INSTR_OFFSETS
	.align		4
        /*0898*/ 	.byte	0x04, 0x1c
        /*089a*/ 	.short	(.L_211 - .L_210)


	//   ....[0]....
.L_210:
        /*089c*/ 	.word	0x00000ab0


	//   ....[1]....
        /*08a0*/ 	.word	0x00010580


	//   ....[2]....
        /*08a4*/ 	.word	0x000105e0


	//   ....[3]....
        /*08a8*/ 	.word	0x00014b30


	//----- nvinfo : EIATTR_MAX_THREADS
	.align		4
.L_211:
        /*08ac*/ 	.byte	0x04, 0x05
        /*08ae*/ 	.short	(.L_213 - .L_212)
.L_212:
        /*08b0*/ 	.word	0x00000200
        /*08b4*/ 	.word	0x00000001
        /*08b8*/ 	.word	0x00000001


	//----- nvinfo : EIATTR_CRS_STACK_SIZE
	.align		4
.L_213:
        /*08bc*/ 	.byte	0x04, 0x1e
        /*08be*/ 	.short	(.L_215 - .L_214)
.L_214:
        /*08c0*/ 	.word	0x00000000


	//----- nvinfo : EIATTR_CBANK_PARAM_SIZE
	.align		4
.L_215:
        /*08c4*/ 	.byte	0x03, 0x19
        /*08c6*/ 	.short	0x0a70


	//----- nvinfo : EIATTR_PARAM_CBANK
	.align		4
        /*08c8*/ 	.byte	0x04, 0x0a
        /*08ca*/ 	.short	(.L_217 - .L_216)
	.align		4
.L_216:
        /*08cc*/ 	.word	index@(.nv.constant0._ZN7cutlass13device_kernelIN5flash11enable_sm90INS1_16FlashAttnFwdSm90INS1_25CollectiveMainloopFwdSm90ILi2EN4cute5tupleIJNS5_1CILi1EEES8_S8_EEENS6_IJNS7_ILi192EEENS7_ILi128EEENS7_ILi64EEEEEELi64ENS_10bfloat16_tEfNS_4arch4Sm90ELb0ELb1ELb1ELb1ELb0ELb0ELb0ELb1ELb1ELb0ELb0ELb0EEENS1_21CollectiveEpilogueFwdINS6_IJSA_SC_SB_EEES9_SE_SG_Li384ELb1ELb0ELb0ELb0EEENS1_36VarlenDynamicPersistentTileSchedulerILi192ELi128ELi384ELi32ELb0ELb0ELb1ELb1ELb0ELb1EEEEEEEEEvNT_6ParamsE)
        /*08d0*/ 	.short	0x0210
        /*08d2*/ 	.short	0x0a70


	//----- nvinfo : EIATTR_SW_WAR
	.align		4
.L_217:
        /*08d4*/ 	.byte	0x04, 0x36
        /*08d6*/ 	.short	(.L_219 - .L_218)
.L_218:
        /*08d8*/ 	.word	0x00000008
.L_219:


//--------------------- .nv.info._ZN7cutlass13device_kernelIN5flash11enable_sm90INS1_16FlashAttnFwdSm90INS1_25CollectiveMainloopFwdSm90ILi2EN4cute5tupleIJNS5_1CILi1EEES8_S8_EEENS6_IJNS7_ILi192EEENS7_ILi128EEENS7_ILi64EEEEEELi64ENS_10bfloat16_tEfNS_4arch4Sm90ELb0ELb1ELb1ELb1ELb0ELb1ELb0ELb1ELb1ELb0ELb0ELb0EEENS1_21CollectiveEpilogueFwdINS6_IJSA_SC_SB_EEES9_SE_SG_Li384ELb1ELb0ELb0ELb0EEENS1_36VarlenDynamicPersistentTileSchedulerILi192ELi128ELi384ELi32ELb0ELb0ELb1ELb1ELb0ELb1EEEEEEEEEvNT_6ParamsE --------------------------
	.section	.nv.info._ZN7cutlass13device_kernelIN5flash11enable_sm90INS1_16FlashAttnFwdSm90INS1_25CollectiveMainloopFwdSm90ILi2EN4cute5tupleIJNS5_1CILi1EEES8_S8_EEENS6_IJNS7_ILi192EEENS7_ILi128EEENS7_ILi64EEEEEELi64ENS_10bfloat16_tEfNS_4arch4Sm90ELb0ELb1ELb1ELb1ELb0ELb1ELb0ELb1ELb1ELb0ELb0ELb0EEENS1_21CollectiveEpilogueFwdINS6_IJSA_SC_SB_EEES9_SE_SG_Li384ELb1ELb0ELb0ELb0EEENS1_36VarlenDynamicPersistentTileSchedulerILi192ELi128ELi384ELi32ELb0ELb0ELb1ELb1ELb0ELb1EEEEEEEEEvNT_6ParamsE,"",@"SHT_CUDA_INFO"
	.sectionflags	@""
	.align	4


	//----- nvinfo : EIATTR_CUDA_API_VERSION
	.align		4
        /*0000*/ 	.byte	0x04, 0x37
        /*0002*/ 	.short	(.L_221 - .L_220)
.L_220:
        /*0004*/ 	.word	0x00000082


	//----- nvinfo : EIATTR_KPARAM_INFO
	.align		4
.L_221:
        /*0008*/ 	.byte	0x04, 0x17
        /*000a*/ 	.short	(.L_223 - .L_222)
.L_222:
        /*000c*/ 	.word	0x00000000
        /*0010*/ 	.short	0x0000
        /*0012*/ 	.short	0x0070
        /*0014*/ 	.byte	0x00, 0xf0, 0x01, 0x28


	//----- nvinfo : EIATTR_SPARSE_MMA_MASK
	.align		4
.L_223:
        /*0018*/ 	.byte	0x03, 0x50
        /*001a*/ 	.short	0x0000


	//----- nvinfo : EIATTR_MAXREG_COUNT
	.align		4
        /*001c*/ 	.byte	0x03, 0x1b
        /*001e*/ 	.short	0x0080


	//----- nvinfo : EIATTR_NUM_BARRIERS
	.align		4
        /*0020*/ 	.byte	0x02, 0x4c
        /*0022*/ 	.byte	0x10
	.zero		1


	//----- nvinfo : EIATTR_EXTERNS
	.align		4
        /*0024*/ 	.byte	0x04, 0x0f
        /*0026*/ 	.short	(.L_225 - .L_224)


	//   ....[0]....
	.align		4
.L_224:
        /*0028*/ 	.word	index@(__assertfail)


	//----- nvinfo : EIATTR_ANNOTATIONS
	.align		4
.L_225:
        /*002c*/ 	.byte	0x04, 0x55
        /*002e*/ 	.short	(.L_227 - .L_226)


	//   ....[0]....
.L_226:
        /* <DEDUP_REMOVED lines=49> */


	//----- nvinfo : EIATTR_MERCURY_ISA_VERSION
	.align		4
.L_227:
        /*0330*/ 	.byte	0x03, 0x5f
        /*0332*/ 	.short	0x0101


	//----- nvinfo : EIATTR_UNUSED_LOAD_BYTE_OFFSET
	.align		4
        /*0334*/ 	.byte	0x04, 0x44
        /*0336*/ 	.short	(.L_229 - .L_228)


	//   ....[0]....
.L_228:
        /*0338*/ 	.word	0x00000b20
        /*033c*/ 	.word	0x0000fff0


	//   ....[1]....
        /*0340*/ 	.word	0x00017210
        /*0344*/ 	.word	0x0000fff0


	//----- nvinfo : EIATTR_INT_WARP_WIDE_INSTR_OFFSETS
	.align		4
.L_229:
        /*0348*/ 	.byte	0x04, 0x31
        /*034a*/ 	.short	(.L_231 - .L_230)


	//   ....[0]....
.L_230:
        /*034c*/ 	.word	0x000001c0


	//   ....[1]....
        /*0350*/ 	.word	0x00000200


	//   ....[2]....
        /*0354*/ 	.word	0x00000270


	//   ....[3]....
        /*0358*/ 	.word	0x0001af80


	//   ....[4]....
        /*035c*/ 	.word	0x0001b010


	//   ....[5]....
        /*0360*/ 	.word	0x0001b4c0


	//   ....[6]....
        /*0364*/ 	.word	0x0001b500


	//   ....[7]....
        /*0368*/ 	.word	0x0001cef0


	//   ....[8]....
        /*036c*/ 	.word	0x0001cf80


	//----- nvinfo : EIATTR_COOP_GROUP_MASK_REGIDS
	.align		4
.L_231:
        /*0370*/ 	.byte	0x04, 0x29
        /*0372*/ 	.short	(.L_233 - .L_232)


	//   ....[0]....
.L_232:
        /*0374*/ 	.word	0xffffffff


	//   ....[1]....
        /*0378*/ 	.word	0xffffffff


	//   ....[2]....
        /*037c*/ 	.word	0xffffffff


	//   ....[3]....
        /*0380*/ 	.word	0xffffffff


	//   ....[4]....
        /*0384*/ 	.word	0xffffffff


	//   ....[5]....
        /*0388*/ 	.word	0xffffffff


	//   ....[6]....
        /*038c*/ 	.word	0xffffffff


	//   ....[7]....
        /*0390*/ 	.word	0xffffffff


	//   ....[8]....
        /*0394*/ 	.word	0xffffffff


	//   ....[9]....
        /*0398*/ 	.word	0xffffffff


	//   ....[10]....
        /*039c*/ 	.word	0xffffffff


	//   ....[11]....
        /*03a0*/ 	.word	0xffffffff


	//   ....[12]....
        /*03a4*/ 	.word	0xffffffff


	//   ....[13]....
        /*03a8*/ 	.word	0xffffffff


	//   ....[14]....
        /*03ac*/ 	.word	0xffffffff


	//   ....[15]....
        /*03b0*/ 	.word	0xffffffff


	//   ....[16]....
        /*03b4*/ 	.word	0xffffffff


	//   ....[17]....
        /*03b8*/ 	.word	0xffffffff


	//   ....[18]....
        /*03bc*/ 	.word	0xffffffff


	//   ....[19]....
        /*03c0*/ 	.word	0xffffffff


	//   ....[20]....
        /*03c4*/ 	.word	0xffffffff


	//   ....[21]....
        /*03c8*/ 	.word	0xffffffff


	//   ....[22]....
        /*03cc*/ 	.word	0xffffffff


	//   ....[23]....
        /*03d0*/ 	.word	0xffffffff


	//   ....[24]....
        /*03d4*/ 	.word	0xffffffff


	//   ....[25]....
        /*03d8*/ 	.word	0xffffffff


	//   ....[26]....
        /*03dc*/ 	.word	0xffffffff


	//   ....[27]....
        /*03e0*/ 	.word	0xffffffff


	//   ....[28]....
        /*03e4*/ 	.word	0xffffffff


	//   ....[29]....
        /*03e8*/ 	.word	0xffffffff


	//   ....[30]....
        /*03ec*/ 	.word	0xffffffff


	//   ....[31]....
        /*03f0*/ 	.word	0xffffffff


	//   ....[32]....
        /*03f4*/ 	.word	0xffffffff


	//   ....[33]....
        /*03f8*/ 	.word	0xffffffff


	//   ....[34]....
        /*03fc*/ 	.word	0xffffffff


	//   ....[35]....
        /*0400*/ 	.word	0xffffffff


	//   ....[36]....
        /*0404*/ 	.word	0xffffffff


	//   ....[37]....
        /*0408*/ 	.word	0xffffffff


	//   ....[38]....
        /*040c*/ 	.word	0xffffffff


	//   ....[39]....
        /*0410*/ 	.word	0xffffffff


	//   ....[40]....
        /*0414*/ 	.word	0xffffffff


	//   ....[41]....
        /*0418*/ 	.word	0xffffffff


	//   ....[42]....
        /*041c*/ 	.word	0xffffffff


	//   ....[43]....
        /*0420*/ 	.word	0xffffffff


	//   ....[44]....
        /*0424*/ 	.word	0xffffffff


	//   ....[45]....
        /*0428*/ 	.word	0xffffffff


	//   ....[46]....
        /*042c*/ 	.word	0xffffffff


	//   ....[47]....
        /*0430*/ 	.word	0xffffffff


	//   ....[48]....
        /*0434*/ 	.word	0xffffffff


	//   ....[49]....
        /*0438*/ 	.word	0xffffffff


	//   ....[50]....
        /*043c*/ 	.word	0xffffffff


	//   ....[51]....
        /*0440*/ 	.word	0xffffffff


	//   ....[52]....
        /*0444*/ 	.word	0xffffffff


	//   ....[53]....
        /*0448*/ 	.word	0xffffffff


	//   ....[54]....
        /*044c*/ 	.word	0xffffffff


	//   ....[55]....
        /*0450*/ 	.word	0xffffffff


	//   ....[56]....
        /*0454*/ 	.word	0xffffffff


	//   ....[57]....
        /*0458*/ 	.word	0xffffffff


	//   ....[58]....
        /*045c*/ 	.word	0xffffffff


	//   ....[59]....
        /*0460*/ 	.word	0xffffffff


	//   ....[60]....
        /*0464*/ 	.word	0xffffffff


	//   ....[61]....
        /*0468*/ 	.word	0xffffffff


	//   ....[62]....
        /*046c*/ 	.word	0x0500000f


	//   ....[63]....
        /*0470*/ 	.word	0x0500000f


	//   ....[64]....
        /*0474*/ 	.word	0x0500000f


	//   ....[65]....
        /*0478*/ 	.word	0x0500000f


	//   ....[66]....
        /*047c*/ 	.word	0x0500000f


	//   ....[67]....
        /*0480*/ 	.word	0x0500000f


	//   ....[68]....
        /*0484*/ 	.word	0x0500000f


	//   ....[69]....
        /*0488*/ 	.word	0x0500000f


	//   ....[70]....
        /*048c*/ 	.word	0x0500000f


	//   ....[71]....
        /*0490*/ 	.word	0x0500000f


	//   ....[72]....
        /*0494*/ 	.word	0x0500000f


	//   ....[73]....
        /*0498*/ 	.word	0x0500000f


	//   ....[74]....
        /*049c*/ 	.word	0x0500000f


	//   ....[75]....
        /*04a0*/ 	.word	0x0500000f


	//   ....[76]....
        /*04a4*/ 	.word	0x0500000f


	//   ....[77]....
        /*04a8*/ 	.word	0x0500000f


	//   ....[78]....
        /*04ac*/ 	.word	0x0500000f


	//   ....[79]....
        /*04b0*/ 	.word	0x0500000f


	//   ....[80]....
        /*04b4*/ 	.word	0x0500000f


	//   ....[81]....
        /*04b8*/ 	.word	0x0500000f


	//   ....[82]....
        /*04bc*/ 	.word	0x0500000f


	//   ....[83]....
        /*04c0*/ 	.word	0x0500000f


	//   ....[84]....
        /*04c4*/ 	.word	0x0500000f


	//   ....[85]....
        /*04c8*/ 	.word	0x0500000f


	//   ....[86]....
        /*04cc*/ 	.word	0x0500000f


	//   ....[87]....
        /*04d0*/ 	.word	0x0500000f


	//   ....[88]....
        /*04d4*/ 	.word	0x0500000f


	//   ....[89]....
        /*04d8*/ 	.word	0x0500000f


	//   ....[90]....
        /*04dc*/ 	.word	0x0500000f


	//   ....[91]....
        /*04e0*/ 	.word	0x0500000f


	//   ....[92]....
        /*04e4*/ 	.word	0x0500000f


	//   ....[93]....
        /*04e8*/ 	.word	0x0500000f


	//   ....[94]....
        /*04ec*/ 	.word	0x0500000f


	//   ....[95]....
        /*04f0*/ 	.word	0x0500000f


	//   ....[96]....
        /*04f4*/ 	.word	0x0500000f


	//   ....[97]....
        /*04f8*/ 	.word	0x0500000f


	//   ....[98]....
        /*04fc*/ 	.word	0x0500000f


	//----- nvinfo : EIATTR_COOP_GROUP_INSTR_OFFSETS
	.align		4
.L_233:
        /*0500*/ 	.byte	0x04, 0x28
        /*0502*/ 	.short	(.L_235 - .L_234)


	//   ....[0]....
.L_234:
        /*0504*/ 	.word	0x00000070


	//   ....[1]....
        /*0508*/ 	.word	0x000001d0


	//   ....[2]....
        /*050c*/ 	.word	0x00000220


	//   ....[3]....
        /*0510*/ 	.word	0x00000450


	//   ....[4]....
        /*0514*/ 	.word	0x000005b0


	//   ....[5]....
        /*0518*/ 	.word	0x000006d0


	//   ....[6]....
        /*051c*/ 	.word	0x00000830


	//   ....[7]....
        /*0520*/ 	.word	0x00005e60


	//   ....[8]....
        /*0524*/ 	.word	0x0000b7d0


	//   ....[9]....
        /*0528*/ 	.word	0x0000b880


	//   ....[10]....
        /*052c*/ 	.word	0x0000c0d0


	//   ....[11]....
        /*0530*/ 	.word	0x0000c120


	//   ....[12]....
        /*0534*/ 	.word	0x0000ef70


	//   ....[13]....
        /*0538*/ 	.word	0x0000f070


	//   ....[14]....
        /*053c*/ 	.word	0x0000f8e0


	//   ....[15]....
        /*0540*/ 	.word	0x0000f960


	//   ....[16]....
        /*0544*/ 	.word	0x00011970


	//   ....[17]....
        /*0548*/ 	.word	0x000119e0


	//   ....[18]....
        /*054c*/ 	.word	0x00012020


	//   ....[19]....
        /*0550*/ 	.word	0x000120d0


	//   ....[20]....
        /*0554*/ 	.word	0x000150c0


	//   ....[21]....
        /*0558*/ 	.word	0x000151c0


	//   ....[22]....
        /*055c*/ 	.word	0x00015a00


	//   ....[23]....
        /*0560*/ 	.word	0x00015aa0


	//   ....[24]....
        /*0564*/ 	.word	0x00016a30


	//   ....[25]....
        /*0568*/ 	.word	0x00016a70


	//   ....[26]....
        /*056c*/ 	.word	0x00016b40


	//   ....[27]....
        /*0570*/ 	.word	0x00016e00


	//   ....[28]....
        /*0574*/ 	.word	0x00018c70


	//   ....[29]....
        /*0578*/ 	.word	0x00018e00


	//   ....[30]....
        /*057c*/ 	.word	0x00018e30


	//   ....[31]....
        /*0580*/ 	.word	0x00018e70


	//   ....[32]....
        /*0584*/ 	.word	0x00018ed0


	//   ....[33]....
        /*0588*/ 	.word	0x00018f30


	//   ....[34]....
        /*058c*/ 	.word	0x00018f70


	//   ....[35]....
        /*0590*/ 	.word	0x00019100


	//   ....[36]....
        /*0594*/ 	.word	0x00019160


	//   ....[37]....
        /*0598*/ 	.word	0x000191a0


	//   ....[38]....
        /*059c*/ 	.word	0x000191e0


	//   ....[39]....
        /*05a0*/ 	.word	0x00019210


	//   ....[40]....
        /*05a4*/ 	.word	0x00019240


	//   ....[41]....
        /*05a8*/ 	.word	0x000192e0


	//   ....[42]....
        /*05ac*/ 	.word	0x00019340


	//   ....[43]....
        /*05b0*/ 	.word	0x000193d0


	//   ....[44]....
        /*05b4*/ 	.word	0x0001d240


	//   ....[45]....
        /*05b8*/ 	.word	0x0001d250


	//   ....[46]....
        /*05bc*/ 	.word	0x0001d340


	//   ....[47]....
        /*05c0*/ 	.word	0x0001d3a0


	//   ....[48]....
        /*05c4*/ 	.word	0x0001d3e0


	//   ....[49]....
        /*05c8*/ 	.word	0x0001d420


	//   ....[50]....
        /*05cc*/ 	.word	0x0001d450


	//   ....[51]....
        /*05d0*/ 	.word	0x0001d480


	//   ....[52]....
        /*05d4*/ 	.word	0x0001d5f0


	//   ....[53]....
        /*05d8*/ 	.word	0x0001d650


	//   ....[54]....
        /*05dc*/ 	.word	0x0001d690


	//   ....[55]....
        /*05e0*/ 	.word	0x0001d6d0


	//   ....[56]....
        /*05e4*/ 	.word	0x0001d700


	//   ....[57]....
        /*05e8*/ 	.word	0x0001d730


	//   ....[58]....
        /*05ec*/ 	.word	0x0001d7f0


	//   ....[59]....
        /*05f0*/ 	.word	0x0001d810


	//   ....[60]....
        /*05f4*/ 	.word	0x0001d880


	//   ....[61]....
        /*05f8*/ 	.word	0x0001def0


	//   ....[62]....
        /*05fc*/ 	.word	0x0001e300


	//   ....[63]....
        /*0600*/ 	.word	0x0001e3b0


	//   ....[64]....
        /*0604*/ 	.word	0x0001e450


	//   ....[65]....
        /*0608*/ 	.word	0x0001e4f0


	//   ....[66]....
        /*060c*/ 	.word	0x0001e590


	//   ....[67]....
        /*0610*/ 	.word	0x0001e630


	//   ....[68]....
        /*0614*/ 	.word	0x0001e6d0


	//   ....[69]....
        /*0618*/ 	.word	0x0001e770


	//   ....[70]....
        /*061c*/ 	.word	0x0001e810


	//   ....[71]....
        /*0620*/ 	.word	0x0001e900


	//   ....[72]....
        /*0624*/ 	.word	0x0001e9a0


	//   ....[73]....
        /*0628*/ 	.word	0x0001ea40


	//   ....[74]....
        /*062c*/ 	.word	0x0001eae0


	//   ....[75]....
        /*0630*/ 	.word	0x0001eb80


	//   ....[76]....
        /*0634*/ 	.word	0x0001ec20


	//   ....[77]....
        /*0638*/ 	.word	0x0001ecc0


	//   ....[78]....
        /*063c*/ 	.word	0x0001ed60


	//   ....[79]....
        /*0640*/ 	.word	0x0001f0f0


	//   ....[80]....
        /*0644*/ 	.word	0x0001f3d0


	//   ....[81]....
        /*0648*/ 	.word	0x0001f7c0


	//   ....[82]....
        /*064c*/ 	.word	0x0001f850


	//   ....[83]....
        /*0650*/ 	.word	0x0001f8f0


	//   ....[84]....
        /*0654*/ 	.word	0x0001f9a0


	//   ....[85]....
        /*0658*/ 	.word	0x0001fa20


	//   ....[86]....
        /*065c*/ 	.word	0x0001faa0


	//   ....[87]....
        /*0660*/ 	.word	0x0001fb20


	//   ....[88]....
        /*0664*/ 	.word	0x0001fba0


	//   ....[89]....
        /*0668*/ 	.word	0x0001fc30


	//   ....[90]....
        /*066c*/ 	.word	0x0001fce0


	//   ....[91]....
        /*0670*/ 	.word	0x0001fd60


	//   ....[92]....
        /*0674*/ 	.word	0x0001fde0


	//   ....[93]....
        /*0678*/ 	.word	0x0001fe60


	//   ....[94]....
        /*067c*/ 	.word	0x0001fee0


	//   ....[95]....
        /*0680*/ 	.word	0x0001ff50


	//   ....[96]....
        /*0684*/ 	.word	0x0001fff0


	//   ....[97]....
        /*0688*/ 	.word	0x00020080


	//   ....[98]....
        /*068c*/ 	.word	0x000201a0


	//----- nvinfo : EIATTR_REG_RECONFIG
	.align		4
.L_235:
        /*0690*/ 	.byte	0x01, 0x54
	.zero		2


	//----- nvinfo : EIATTR_SYSCALL_OFFSETS
	.align		4
        /*0694*/ 	.byte	0x04, 0x46
        /*0696*/ 	.short	(.L_237 - .L_236)


	//   ....[0]....
.L_236:
        /*0698*/ 	.word	0x000018d0


	//   ....[1]....
        /*069c*/ 	.word	0x00001a20


	//   ....[2]....
        /*06a0*/ 	.word	0x00006040


	//   ....[3]....
        /*06a4*/ 	.word	0x000064c0


	//   ....[4]....
        /*06a8*/ 	.word	0x0001b190


	//   ....[5]....
        /*06ac*/ 	.word	0x0001b2c0


	//   ....[6]....
        /*06b0*/ 	.word	0x0001b3c0


	//----- nvinfo : EIATTR_MBARRIER_INSTR_OFFSETS
	.align		4
.L_237:
        /*06b4*/ 	.byte	0x04, 0x39
        /*06b6*/ 	.short	(.L_239 - .L_238)


	//   ....[0]....
.L_238:
        /*06b8*/ 	.word	0x00000300
        /*06bc*/ 	.word	0x000000ff
        /*06c0*/ 	.word	0x00016800
        /*06c4*/ 	.short	0x0100
        /*06c6*/ 	.byte	0x08
	.zero		1


	//   ....[1]....
        /*06c8*/ 	.word	0x00000310
        /*06cc*/ 	.word	0x000000ff
        /*06d0*/ 	.word	0x00016820
        /*06d4*/ 	.short	0x0100
        /*06d6*/ 	.byte	0x08
	.zero		1


	//   ....[2]....
        /*06d8*/ 	.word	0x00000400
        /*06dc*/ 	.word	0x000000ff
        /*06e0*/ 	.word	0x00016830
        /*06e4*/ 	.short	0x0100
        /*06e6*/ 	.byte	0x08
	.zero		1


	//   ....[3]....
        /*06e8*/ 	.word	0x00000410
        /*06ec*/ 	.word	0x000000ff
        /*06f0*/ 	.word	0x00016840
        /*06f4*/ 	.short	0x0100
        /*06f6*/ 	.byte	0x08
	.zero		1


	//   ....[4]....
        /*06f8*/ 	.word	0x00000420
        /*06fc*/ 	.word	0x000000ff
        /*0700*/ 	.word	0x00016838
        /*0704*/ 	.short	0x0100
        /*0706*/ 	.byte	0x08
	.zero		1


	//   ....[5]....
        /*0708*/ 	.word	0x00000430
        /*070c*/ 	.word	0x000000ff
        /*0710*/ 	.word	0x00016848
        /*0714*/ 	.short	0x0100
        /*0716*/ 	.byte	0x08
	.zero		1


	//   ....[6]....
        /*0718*/ 	.word	0x00000560
        /*071c*/ 	.word	0x000000ff
        /*0720*/ 	.word	0x00016850
        /*0724*/ 	.short	0x0100
        /*0726*/ 	.byte	0x08
	.zero		1


	//   ....[7]....
        /*0728*/ 	.word	0x00000570
        /*072c*/ 	.word	0x000000ff
        /*0730*/ 	.word	0x00016860
        /*0734*/ 	.short	0x0100
        /*0736*/ 	.byte	0x08
	.zero		1


	//   ....[8]....
        /*0738*/ 	.word	0x00000580
        /*073c*/ 	.word	0x000000ff
        /*0740*/ 	.word	0x00016858
        /*0744*/ 	.short	0x0100
        /*0746*/ 	.byte	0x08
	.zero		1


	//   ....[9]....
        /*0748*/ 	.word	0x00000590
        /*074c*/ 	.word	0x000000ff
        /*0750*/ 	.word	0x00016868
        /*0754*/ 	.short	0x0100
        /*0756*/ 	.byte	0x08
	.zero		1


	//   ....[10]....
        /*0758*/ 	.word	0x00000680
        /*075c*/ 	.word	0x000000ff
        /*0760*/ 	.word	0x00016870
        /*0764*/ 	.short	0x0100
        /*0766*/ 	.byte	0x06
	.zero		1


	//   ....[11]....
        /*0768*/ 	.word	0x00000690
        /*076c*/ 	.word	0x000000ff
        /*0770*/ 	.word	0x00016880
        /*0774*/ 	.short	0x0100
        /*0776*/ 	.byte	0x06
	.zero		1


	//   ....[12]....
        /*0778*/ 	.word	0x000006a0
        /*077c*/ 	.word	0x000000ff
        /*0780*/ 	.word	0x00016878
        /*0784*/ 	.short	0x0100
        /*0786*/ 	.byte	0x06
	.zero		1


	//   ....[13]....
        /*0788*/ 	.word	0x000006b0
        /*078c*/ 	.word	0x000000ff
        /*0790*/ 	.word	0x00016888
        /*0794*/ 	.short	0x0100
        /*0796*/ 	.byte	0x06
	.zero		1


	//   ....[14]....
        /*0798*/ 	.word	0x000007e0
        /*079c*/ 	.word	0x000000ff
        /*07a0*/ 	.word	0x00016890
        /*07a4*/ 	.short	0x0100
        /*07a6*/ 	.byte	0x08
	.zero		1


	//   ....[15]....
        /*07a8*/ 	.word	0x000007f0
        /*07ac*/ 	.word	0x000000ff
        /*07b0*/ 	.word	0x000168a0
        /*07b4*/ 	.short	0x0100
        /*07b6*/ 	.byte	0x08
	.zero		1


	//   ....[16]....
        /*07b8*/ 	.word	0x00000800
        /*07bc*/ 	.word	0x000000ff
        /*07c0*/ 	.word	0x00016898
        /*07c4*/ 	.short	0x0100
        /*07c6*/ 	.byte	0x08
	.zero		1


	//   ....[17]....
        /*07c8*/ 	.word	0x00000810
        /*07cc*/ 	.word	0x000000ff
        /*07d0*/ 	.word	0x000168a8
        /*07d4*/ 	.short	0x0100
        /*07d6*/ 	.byte	0x08
	.zero		1


	//   ....[18]....
        /*07d8*/ 	.word	0x00000940
        /*07dc*/ 	.word	0x000000ff
        /*07e0*/ 	.word	0x000168b0
        /*07e4*/ 	.short	0x0100
        /*07e6*/ 	.byte	0x08
	.zero		1


	//   ....[19]....
        /*07e8*/ 	.word	0x00000950
        /*07ec*/ 	.word	0x000000ff
        /*07f0*/ 	.word	0x000168c0
        /*07f4*/ 	.short	0x0100
        /*07f6*/ 	.byte	0x08
	.zero		1


	//   ....[20]....
        /*07f8*/ 	.word	0x00000960
        /*07fc*/ 	.word	0x000000ff
        /*0800*/ 	.word	0x000168b8
        /*0804*/ 	.short	0x0100
        /*0806*/ 	.byte	0x08
	.zero		1


	//   ....[21]....
        /*0808*/ 	.word	0x00000970
        /*080c*/ 	.word	0x000000ff
        /*0810*/ 	.word	0x000168c8
        /*0814*/ 	.short	0x0100
        /*0816*/ 	.byte	0x08
	.zero		1


	//   ....[22]....
        /*0818*/ 	.word	0x00002d10
        /*081c*/ 	.word	0x00000056
        /*0820*/ 	.word	0x00016890
        /*0824*/ 	.short	0x010a
        /*0826*/ 	.byte	0x3f
	.zero		1


	//   ....[23]....
        /*0828*/ 	.word	0x000040e0
        /*082c*/ 	.word	0x00000056
        /*0830*/ 	.word	0x00016890
        /*0834*/ 	.short	0x010a
        /*0836*/ 	.byte	0x3f
	.zero		1


	//   ....[24]....
        /*0838*/ 	.word	0x00005230
        /*083c*/ 	.word	0x00000056
        /*0840*/ 	.word	0x00016890
        /*0844*/ 	.short	0x010a
        /*0846*/ 	.byte	0x3f
	.zero		1


	//   ....[25]....
        /*0848*/ 	.word	0x00005440
        /*084c*/ 	.word	0x00000020
        /*0850*/ 	.word	0x00000000
        /*0854*/ 	.short	0x0101
        /*0856*/ 	.byte	0x3f
	.zero		1


	//   ....[26]....
        /*0858*/ 	.word	0x00005480
        /*085c*/ 	.word	0x00000056
        /*0860*/ 	.word	0x000168b0
        /*0864*/ 	.short	0x010a
        /*0866*/ 	.byte	0x3f
	.zero		1


	//   ....[27]....
        /*0868*/ 	.word	0x00005860
        /*086c*/ 	.word	0x00000056
        /*0870*/ 	.word	0x00000000
        /*0874*/ 	.short	0x0101
        /*0876*/ 	.byte	0x3f
	.zero		1


	//   ....[28]....
        /*0878*/ 	.word	0x000060e0
        /*087c*/ 	.word	0x00000002
        /*0880*/ 	.word	0x00016800
        /*0884*/ 	.short	0x010a
        /*0886*/ 	.byte	0x3f
	.zero		1


	//   ....[29]....
        /*0888*/ 	.word	0x00006130
        /*088c*/ 	.word	0x00000002
        /*0890*/ 	.word	0x00016800
        /*0894*/ 	.short	0x010a
        /*0896*/ 	.byte	0x3f
	.zero		1


	//   ....[30]....
        /*0898*/ 	.word	0x00006e60
        /*089c*/ 	.word	0x00000002
        /*08a0*/ 	.word	0x00016800
        /*08a4*/ 	.short	0x010a
        /*08a6*/ 	.byte	0x3f
	.zero		1


	//   ....[31]....
        /*08a8*/ 	.word	0x000083d0
        /*08ac*/ 	.word	0x00000002
        /*08b0*/ 	.word	0x00016800
        /*08b4*/ 	.short	0x010a
        /*08b6*/ 	.byte	0x3f
	.zero		1


	//   ....[32]....
        /*08b8*/ 	.word	0x000094c0
        /*08bc*/ 	.word	0x00000059
        /*08c0*/ 	.word	0x00016830
        /*08c4*/ 	.short	0x010a
        /*08c6*/ 	.byte	0x3f
	.zero		1


	//   ....[33]....
        /*08c8*/ 	.word	0x00009620
        /*08cc*/ 	.word	0x00000059
        /*08d0*/ 	.word	0x00016830
        /*08d4*/ 	.short	0x010a
        /*08d6*/ 	.byte	0x3f
	.zero		1


	//   ....[34]....
        /*08d8*/ 	.word	0x00009e70
        /*08dc*/ 	.word	0x00000059
        /*08e0*/ 	.word	0x00000000
        /*08e4*/ 	.short	0x0101
        /*08e6*/ 	.byte	0x3f
	.zero		1


	//   ....[35]....
        /*08e8*/ 	.word	0x0000d120
        /*08ec*/ 	.word	0x00000015
        /*08f0*/ 	.word	0x00016830
        /*08f4*/ 	.short	0x010a
        /*08f6*/ 	.byte	0x3f
	.zero		1


	//   ....[36]....
        /*08f8*/ 	.word	0x0000d170
        /*08fc*/ 	.word	0x00000015
        /*0900*/ 	.word	0x00016830
        /*0904*/ 	.short	0x010a
        /*0906*/ 	.byte	0x3f
	.zero		1


	//   ....[37]....
        /*0908*/ 	.word	0x0000d480
        /*090c*/ 	.word	0x00000014
        /*0910*/ 	.word	0x00016850
        /*0914*/ 	.short	0x010a
        /*0916*/ 	.byte	0x3f
	.zero		1


	//   ....[38]....
        /*0918*/ 	.word	0x0000d4c0
        /*091c*/ 	.word	0x00000014
        /*0920*/ 	.word	0x00016850
        /*0924*/ 	.short	0x010a
        /*0926*/ 	.byte	0x3f
	.zero		1


	//   ....[39]....
        /*0928*/ 	.word	0x0000e160
        /*092c*/ 	.word	0x00000019
        /*0930*/ 	.word	0x00000000
        /*0934*/ 	.short	0x0101
        /*0936*/ 	.byte	0x3f
	.zero		1


	//   ....[40]....
        /*0938*/ 	.word	0x0000fcc0
        /*093c*/ 	.word	0x0000002e
        /*0940*/ 	.word	0x00000000
        /*0944*/ 	.short	0x0101
        /*0946*/ 	.byte	0x3f
	.zero		1


	//   ....[41]....
        /*0948*/ 	.word	0x00010ae0
        /*094c*/ 	.word	0x0000000e
        /*0950*/ 	.word	0x00016830
        /*0954*/ 	.short	0x010a
        /*0956*/ 	.byte	0x3f
	.zero		1


	//   ....[42]....
        /*0958*/ 	.word	0x00010b30
        /*095c*/ 	.word	0x0000000e
        /*0960*/ 	.word	0x00016830
        /*0964*/ 	.short	0x010a
        /*0966*/ 	.byte	0x3f
	.zero		1


	//   ....[43]....
        /*0968*/ 	.word	0x00010e40
        /*096c*/ 	.word	0x0000000f
        /*0970*/ 	.word	0x00016850
        /*0974*/ 	.short	0x010a
        /*0976*/ 	.byte	0x3f
	.zero		1


	//   ....[44]....
        /*0978*/ 	.word	0x00010e80
        /*097c*/ 	.word	0x0000000f
        /*0980*/ 	.word	0x00016850
        /*0984*/ 	.short	0x010a
        /*0986*/ 	.byte	0x3f
	.zero		1


	//   ....[45]....
        /*0988*/ 	.word	0x00012590
        /*098c*/ 	.word	0x00000019
        /*0990*/ 	.word	0x00000000
        /*0994*/ 	.short	0x0101
        /*0996*/ 	.byte	0x3f
	.zero		1


	//   ....[46]....
        /*0998*/ 	.word	0x00012830
        /*099c*/ 	.word	0x00000004
        /*09a0*/ 	.word	0x00000000
        /*09a4*/ 	.short	0x0101
        /*09a6*/ 	.byte	0x3f
	.zero		1


	//   ....[47]....
        /*09a8*/ 	.word	0x000132a0
        /*09ac*/ 	.word	0x0000000e
        /*09b0*/ 	.word	0x00016830
        /*09b4*/ 	.short	0x010a
        /*09b6*/ 	.byte	0x3f
	.zero		1


	//   ....[48]....
        /*09b8*/ 	.word	0x000132f0
        /*09bc*/ 	.word	0x0000000e
        /*09c0*/ 	.word	0x00016830
        /*09c4*/ 	.short	0x010a
        /*09c6*/ 	.byte	0x3f
	.zero		1


	//   ....[49]....
        /*09c8*/ 	.word	0x00013600
        /*09cc*/ 	.word	0x0000000f
        /*09d0*/ 	.word	0x00016850
        /*09d4*/ 	.short	0x010a
        /*09d6*/ 	.byte	0x3f
	.zero		1


	//   ....[50]....
        /*09d8*/ 	.word	0x00013640
        /*09dc*/ 	.word	0x0000000f
        /*09e0*/ 	.word	0x00016850
        /*09e4*/ 	.short	0x010a
        /*09e6*/ 	.byte	0x3f
	.zero		1


	//   ....[51]....
        /*09e8*/ 	.word	0x00014320
        /*09ec*/ 	.word	0x00000056
        /*09f0*/ 	.word	0x00000000
        /*09f4*/ 	.short	0x0101
        /*09f6*/ 	.byte	0x3f
	.zero		1


	//   ....[52]....
        /*09f8*/ 	.word	0x00015f80
        /*09fc*/ 	.word	0x0000002a
        /*0a00*/ 	.word	0x00000000
        /*0a04*/ 	.short	0x0101
        /*0a06*/ 	.byte	0x3f
	.zero		1


	//   ....[53]....
        /*0a08*/ 	.word	0x00016920
        /*0a0c*/ 	.word	0x00000009
        /*0a10*/ 	.word	0x00016850
        /*0a14*/ 	.short	0x010a
        /*0a16*/ 	.byte	0x3f
	.zero		1


	//   ....[54]....
        /*0a18*/ 	.word	0x00016990
        /*0a1c*/ 	.word	0x00000009
        /*0a20*/ 	.word	0x00016850
        /*0a24*/ 	.short	0x010a
        /*0a26*/ 	.byte	0x3f
	.zero		1


	//   ....[55]....
        /*0a28*/ 	.word	0x00016f80
        /*0a2c*/ 	.word	0x00000002
        /*0a30*/ 	.word	0x00000000
        /*0a34*/ 	.short	0x0101
        /*0a36*/ 	.byte	0x3f
	.zero		1


	//   ....[56]....
        /*0a38*/ 	.word	0x00017ef0
        /*0a3c*/ 	.word	0x00000000
        /*0a40*/ 	.word	0x00000000
        /*0a44*/ 	.short	0x0101
        /*0a46*/ 	.byte	0x3f
	.zero		1


	//   ....[57]....
        /*0a48*/ 	.word	0x0001a380
        /*0a4c*/ 	.word	0x00000008
        /*0a50*/ 	.word	0x00016820
        /*0a54*/ 	.short	0x010a
        /*0a56*/ 	.byte	0x3f
	.zero		1


	//   ....[58]....
        /*0a58*/ 	.word	0x0001a3f0
        /*0a5c*/ 	.word	0x00000009
        /*0a60*/ 	.word	0x000168a0
        /*0a64*/ 	.short	0x010a
        /*0a66*/ 	.byte	0x3f
	.zero		1


	//   ....[59]....
        /*0a68*/ 	.word	0x0001a5a0
        /*0a6c*/ 	.word	0x00000009
        /*0a70*/ 	.word	0x000168c0
        /*0a74*/ 	.short	0x010a
        /*0a76*/ 	.byte	0x3f
	.zero		1


	//   ....[60]....
        /*0a78*/ 	.word	0x0001a810
        /*0a7c*/ 	.word	0x0000000c
        /*0a80*/ 	.word	0x000168a0
        /*0a84*/ 	.short	0x010a
        /*0a86*/ 	.byte	0x3f
	.zero		1


	//   ....[61]....
        /*0a88*/ 	.word	0x0001a9b0
        /*0a8c*/ 	.word	0x0000000c
        /*0a90*/ 	.word	0x000168c0
        /*0a94*/ 	.short	0x010a
        /*0a96*/ 	.byte	0x3f
	.zero		1


	//   ....[62]....
        /*0a98*/ 	.word	0x0001b850
        /*0a9c*/ 	.word	0x00000005
        /*0aa0*/ 	.word	0x00016840
        /*0aa4*/ 	.short	0x010a
        /*0aa6*/ 	.byte	0x3f
	.zero		1


	//   ....[63]....
        /*0aa8*/ 	.word	0x0001bba0
        /*0aac*/ 	.word	0x0000001b
        /*0ab0*/ 	.word	0x00016820
        /*0ab4*/ 	.short	0x010a
        /*0ab6*/ 	.byte	0x3f
	.zero		1


	//   ....[64]....
        /*0ab8*/ 	.word	0x0001be90
        /*0abc*/ 	.word	0x00000003
        /*0ac0*/ 	.word	0x00016840
        /*0ac4*/ 	.short	0x010a
        /*0ac6*/ 	.byte	0x3f
	.zero		1


	//   ....[65]....
        /*0ac8*/ 	.word	0x0001c070
        /*0acc*/ 	.word	0x00000002
        /*0ad0*/ 	.word	0x00000060
        /*0ad4*/ 	.short	0x010a
        /*0ad6*/ 	.byte	0x3f
	.zero		1


	//   ....[66]....
        /*0ad8*/ 	.word	0x0001c510
        /*0adc*/ 	.word	0x00000003
        /*0ae0*/ 	.word	0x00016840
        /*0ae4*/ 	.short	0x010a
        /*0ae6*/ 	.byte	0x3f
	.zero		1


	//   ....[67]....
        /*0ae8*/ 	.word	0x0001c6f0
        /*0aec*/ 	.word	0x00000003
        /*0af0*/ 	.word	0x00000060
        /*0af4*/ 	.short	0x010a
        /*0af6*/ 	.byte	0x3f
	.zero		1


	//   ....[68]....
        /*0af8*/ 	.word	0x0001cac0
        /*0afc*/ 	.word	0x00000002
        /*0b00*/ 	.word	0x00016840
        /*0b04*/ 	.short	0x010a
        /*0b06*/ 	.byte	0x3f
	.zero		1


	//   ....[69]....
        /*0b08*/ 	.word	0x0001ccb0
        /*0b0c*/ 	.word	0x00000002
        /*0b10*/ 	.word	0x00000060
        /*0b14*/ 	.short	0x010a
        /*0b16*/ 	.byte	0x3f
	.zero		1


	//   ....[70]....
        /*0b18*/ 	.word	0x0001cff0
        /*0b1c*/ 	.word	0x00000003
        /*0b20*/ 	.word	0x00016860
        /*0b24*/ 	.short	0x010a
        /*0b26*/ 	.byte	0x3f
	.zero		1


	//   ....[71]....
        /*0b28*/ 	.word	0x0001de70
        /*0b2c*/ 	.word	0x00000009
        /*0b30*/ 	.word	0x00016820
        /*0b34*/ 	.short	0x010a
        /*0b36*/ 	.byte	0x3f
	.zero		1


	//   ....[72]....
        /*0b38*/ 	.word	0x0001e000
        /*0b3c*/ 	.word	0x00000007
        /*0b40*/ 	.word	0x00000000
        /*0b44*/ 	.short	0x010a
        /*0b46*/ 	.byte	0x3f
	.zero		1


	//   ....[73]....
        /*0b48*/ 	.word	0x0001e070
        /*0b4c*/ 	.word	0x00000003
        /*0b50*/ 	.word	0x00000000
        /*0b54*/ 	.short	0x010a
        /*0b56*/ 	.byte	0x3f
	.zero		1


	//   ....[74]....
        /*0b58*/ 	.word	0x0001e0d0
        /*0b5c*/ 	.word	0x00000005
        /*0b60*/ 	.word	0x00000000
        /*0b64*/ 	.short	0x010a
        /*0b66*/ 	.byte	0x3f
	.zero		1


	//   ....[75]....
        /*0b68*/ 	.word	0x0001e100
        /*0b6c*/ 	.word	0x00000003
        /*0b70*/ 	.word	0x00000000
        /*0b74*/ 	.short	0x010a
        /*0b76*/ 	.byte	0x3f
	.zero		1


	//   ....[76]....
        /*0b78*/ 	.word	0x0001e160
        /*0b7c*/ 	.word	0x00000056
        /*0b80*/ 	.word	0x00016890
        /*0b84*/ 	.short	0x010a
        /*0b86*/ 	.byte	0x3f
	.zero		1


	//   ....[77]....
        /*0b88*/ 	.word	0x0001e1b0
        /*0b8c*/ 	.word	0x00000056
        /*0b90*/ 	.word	0x00016890
        /*0b94*/ 	.short	0x010a
        /*0b96*/ 	.byte	0x3f
	.zero		1


	//   ....[78]....
        /*0b98*/ 	.word	0x0001e200
        /*0b9c*/ 	.word	0x00000056
        /*0ba0*/ 	.word	0x00016890
        /*0ba4*/ 	.short	0x010a
        /*0ba6*/ 	.byte	0x3f
	.zero		1


	//   ....[79]....
        /*0ba8*/ 	.word	0x0001e250
        /*0bac*/ 	.word	0x00000056
        /*0bb0*/ 	.word	0x000168b0
        /*0bb4*/ 	.short	0x010a
        /*0bb6*/ 	.byte	0x3f
	.zero		1


	//   ....[80]....
        /*0bb8*/ 	.word	0x0001e850
        /*0bbc*/ 	.word	0x00000002
        /*0bc0*/ 	.word	0x00016800
        /*0bc4*/ 	.short	0x010a
        /*0bc6*/ 	.byte	0x3f
	.zero		1


	//   ....[81]....
        /*0bc8*/ 	.word	0x0001eda0
        /*0bcc*/ 	.word	0x00000002
        /*0bd0*/ 	.word	0x00016800
        /*0bd4*/ 	.short	0x010a
        /*0bd6*/ 	.byte	0x3f
	.zero		1


	//   ....[82]....
        /*0bd8*/ 	.word	0x0001edf0
        /*0bdc*/ 	.word	0x00000059
        /*0be0*/ 	.word	0x00016830
        /*0be4*/ 	.short	0x010a
        /*0be6*/ 	.byte	0x3f
	.zero		1


	//   ....[83]....
        /*0be8*/ 	.word	0x0001ee40
        /*0bec*/ 	.word	0x00000015
        /*0bf0*/ 	.word	0x00016830
        /*0bf4*/ 	.short	0x010a
        /*0bf6*/ 	.byte	0x3f
	.zero		1


	//   ....[84]....
        /*0bf8*/ 	.word	0x0001ee90
        /*0bfc*/ 	.word	0x00000014
        /*0c00*/ 	.word	0x00016850
        /*0c04*/ 	.short	0x010a
        /*0c06*/ 	.byte	0x3f
	.zero		1


	//   ....[85]....
        /*0c08*/ 	.word	0x0001eee0
        /*0c0c*/ 	.word	0x0000000e
        /*0c10*/ 	.word	0x00016830
        /*0c14*/ 	.short	0x010a
        /*0c16*/ 	.byte	0x3f
	.zero		1


	//   ....[86]....
        /*0c18*/ 	.word	0x0001ef30
        /*0c1c*/ 	.word	0x0000000f
        /*0c20*/ 	.word	0x00016850
        /*0c24*/ 	.short	0x010a
        /*0c26*/ 	.byte	0x3f
	.zero		1


	//   ....[87]....
        /*0c28*/ 	.word	0x0001ef80
        /*0c2c*/ 	.word	0x0000000e
        /*0c30*/ 	.word	0x00016830
        /*0c34*/ 	.short	0x010a
        /*0c36*/ 	.byte	0x3f
	.zero		1


	//   ....[88]....
        /*0c38*/ 	.word	0x0001efd0
        /*0c3c*/ 	.word	0x0000000f
        /*0c40*/ 	.word	0x00016850
        /*0c44*/ 	.short	0x010a
        /*0c46*/ 	.byte	0x3f
	.zero		1


	//   ....[89]....
        /*0c48*/ 	.word	0x0001f020
        /*0c4c*/ 	.word	0x00000009
        /*0c50*/ 	.word	0x00016850
        /*0c54*/ 	.short	0x010a
        /*0c56*/ 	.byte	0x3f
	.zero		1


	//   ....[90]....
        /*0c58*/ 	.word	0x0001f1b0
        /*0c5c*/ 	.word	0x00000008
        /*0c60*/ 	.word	0x00016820
        /*0c64*/ 	.short	0x010a
        /*0c66*/ 	.byte	0x3f
	.zero		1


	//   ....[91]....
        /*0c68*/ 	.word	0x0001f200
        /*0c6c*/ 	.word	0x00000009
        /*0c70*/ 	.word	0x000168a0
        /*0c74*/ 	.short	0x010a
        /*0c76*/ 	.byte	0x3f
	.zero		1


	//   ....[92]....
        /*0c78*/ 	.word	0x0001f250
        /*0c7c*/ 	.word	0x00000009
        /*0c80*/ 	.word	0x000168c0
        /*0c84*/ 	.short	0x010a
        /*0c86*/ 	.byte	0x3f
	.zero		1


	//   ....[93]....
        /*0c88*/ 	.word	0x0001f2a0
        /*0c8c*/ 	.word	0x0000000c
        /*0c90*/ 	.word	0x000168a0
        /*0c94*/ 	.short	0x010a
        /*0c96*/ 	.byte	0x3f
	.zero		1


	//   ....[94]....
        /*0c98*/ 	.word	0x0001f2f0
        /*0c9c*/ 	.word	0x0000000c
        /*0ca0*/ 	.word	0x000168c0
        /*0ca4*/ 	.short	0x010a
        /*0ca6*/ 	.byte	0x3f
	.zero		1


	//   ....[95]....
        /*0ca8*/ 	.word	0x0001f490
        /*0cac*/ 	.word	0x00000005
        /*0cb0*/ 	.word	0x00016840
        /*0cb4*/ 	.short	0x010a
        /*0cb6*/ 	.byte	0x3f
	.zero		1


	//   ....[96]....
        /*0cb8*/ 	.word	0x0001f4e0
        /*0cbc*/ 	.word	0x0000001b
        /*0cc0*/ 	.word	0x00016820
        /*0cc4*/ 	.short	0x010a
        /*0cc6*/ 	.byte	0x3f
	.zero		1


	//   ....[97]....
        /*0cc8*/ 	.word	0x0001f530
        /*0ccc*/ 	.word	0x00000003
        /*0cd0*/ 	.word	0x00016840
        /*0cd4*/ 	.short	0x010a
        /*0cd6*/ 	.byte	0x3f
	.zero		1


	//   ....[98]....
        /*0cd8*/ 	.word	0x0001f580
        /*0cdc*/ 	.word	0x00000002
        /*0ce0*/ 	.word	0x00000060
        /*0ce4*/ 	.short	0x010a
        /*0ce6*/ 	.byte	0x3f
	.zero		1


	//   ....[99]....
        /*0ce8*/ 	.word	0x0001f5d0
        /*0cec*/ 	.word	0x00000003
        /*0cf0*/ 	.word	0x00016840
        /*0cf4*/ 	.short	0x010a
        /*0cf6*/ 	.byte	0x3f
	.zero		1


	//   ....[100]....
        /*0cf8*/ 	.word	0x0001f620
        /*0cfc*/ 	.word	0x00000003
        /*0d00*/ 	.word	0x00000060
        /*0d04*/ 	.short	0x010a
        /*0d06*/ 	.byte	0x3f
	.zero		1


	//   ....[101]....
        /*0d08*/ 	.word	0x0001f670
        /*0d0c*/ 	.word	0x00000002
        /*0d10*/ 	.word	0x00016840
        /*0d14*/ 	.short	0x010a
        /*0d16*/ 	.byte	0x3f
	.zero		1


	//   ....[102]....
        /*0d18*/ 	.word	0x0001f6c0
        /*0d1c*/ 	.word	0x00000002
        /*0d20*/ 	.word	0x00000060
        /*0d24*/ 	.short	0x010a
        /*0d26*/ 	.byte	0x3f
	.zero		1


	//   ....[103]....
        /*0d28*/ 	.word	0x0001f710
        /*0d2c*/ 	.word	0x00000003
        /*0d30*/ 	.word	0x00016860
        /*0d34*/ 	.short	0x010a
        /*0d36*/ 	.byte	0x3f
	.zero		1


	//   ....[104]....
        /*0d38*/ 	.word	0x000200c0
        /*0d3c*/ 	.word	0x00000009
        /*0d40*/ 	.word	0x00016820
        /*0d44*/ 	.short	0x010a
        /*0d46*/ 	.byte	0x3f
	.zero		1


	//   ....[105]....
        /*0d48*/ 	.word	0x00020260
        /*0d4c*/ 	.word	0x00000007
        /*0d50*/ 	.word	0x00000000
        /*0d54*/ 	.short	0x010a
        /*0d56*/ 	.byte	0x3f
	.zero		1


	//   ....[106]....
        /*0d58*/ 	.word	0x000202b0
        /*0d5c*/ 	.word	0x00000003
        /*0d60*/ 	.word	0x00000000
        /*0d64*/ 	.short	0x010a
        /*0d66*/ 	.byte	0x3f
	.zero		1


	//   ....[107]....
        /*0d68*/ 	.word	0x00020300
        /*0d6c*/ 	.word	0x00000005
        /*0d70*/ 	.word	0x00000000
        /*0d74*/ 	.short	0x010a
        /*0d76*/ 	.byte	0x3f
	.zero		1


	//----- nvinfo : EIATTR_NUM_MBARRIERS
	.align		4
.L_239:
        /*0d78*/ 	.byte	0x03, 0x38
        /*0d7a*/ 	.short	0x0016


	//----- nvinfo : EIATTR_EXIT_INSTR_OFFSETS
	.align		4
        /*0d7c*/ 	.byte	0x04, 0x1c
        /*0d7e*/ 	.short	(.L_241 - .L_240)


	//   ....[0]....
.L_240:
        /*0d80*/ 	.word	0x0001e150


	//----- nvinfo : EIATTR_MAX_THREADS
	.align		4
.L_241:
        /*0d84*/ 	.byte	0x04, 0x05
        /*0d86*/ 	.short	(.L_243 - .L_242)
.L_242:
        /*0d88*/ 	.word	0x00000200
        /*0d8c*/ 	.word	0x00000001
        /*0d90*/ 	.word	0x00000001


	//----- nvinfo : EIATTR_CRS_STACK_SIZE
	.align		4
.L_243:
        /*0d94*/ 	.byte	0x04, 0x1e
        /*0d96*/ 	.short	(.L_245 - .L_244)
.L_244:
        /*0d98*/ 	.word	0x00000000


	//----- nvinfo : EIATTR_CBANK_PARAM_SIZE
	.align		4
.L_245:
        /*0d9c*/ 	.byte	0x03, 0x19
        /*0d9e*/ 	.short	0x0a70


	//----- nvinfo : EIATTR_PARAM_CBANK
	.align		4
        /*0da0*/ 	.byte	0x04, 0x0a
        /*0da2*/ 	.short	(.L_247 - .L_246)
	.align		4
.L_246:
        /*0da4*/ 	.word	index@(.nv.constant0._ZN7cutlass13device_kernelIN5flash11enable_sm90INS1_16FlashAttnFwdSm90INS1_25CollectiveMainloopFwdSm90ILi2EN4cute5tupleIJNS5_1CILi1EEES8_S8_EEENS6_IJNS7_ILi192EEENS7_ILi128EEENS7_ILi64EEEEEELi64ENS_10bfloat16_tEfNS_4arch4Sm90ELb0ELb1ELb1ELb1ELb0ELb1ELb0ELb1ELb1ELb0ELb0ELb0EEENS1_21CollectiveEpilogueFwdINS6_IJSA_SC_SB_EEES9_SE_SG_Li384ELb1ELb0ELb0ELb0EEENS1_36VarlenDynamicPersistentTileSchedulerILi192ELi128ELi384ELi32ELb0ELb0ELb1ELb1ELb0ELb1EEEEEEEEEvNT_6ParamsE)
        /*0da8*/ 	.short	0x0210
        /*0daa*/ 	.short	0x0a70


	//----- nvinfo : EIATTR_SW_WAR
	.align		4
.L_247:
        /*0dac*/ 	.byte	0x04, 0x36
        /*0dae*/ 	.short	(.L_249 - .L_248)
.L_248:
        /*0db0*/ 	.word	0x00000008
.L_249:


//--------------------- .nv.info._ZN7cutlass13device_kernelIN5flash11enable_sm90INS1_16FlashAttnFwdSm90INS1_25CollectiveMainloopFwdSm90ILi2EN4cute5tupleIJNS5_1CILi1EEES8_S8_EEENS6_IJNS7_ILi192EEENS7_ILi128EEENS7_ILi64EEEEEELi64ENS_10bfloat16_tEfNS_4arch4Sm90ELb1ELb0ELb1ELb0ELb0ELb0ELb0ELb1ELb1ELb0ELb0ELb0EEENS1_21CollectiveEpilogueFwdINS6_IJSA_SC_SB_EEES9_SE_SG_Li384ELb0ELb0ELb0ELb0EEENS1_30DynamicPersistentTileSchedulerILi384ELi32ELb0ELb0ELb1EEEEEEEEEvNT_6ParamsE --------------------------
	.section	.nv.info._ZN7cutlass13device_kernelIN5flash11enable_sm90INS1_16FlashAttnFwdSm90INS1_25CollectiveMainloopFwdSm90ILi2EN4cute5tupleIJNS5_1CILi1EEES8_S8_EEENS6_IJNS7_ILi192EEENS7_ILi128EEENS7_ILi64EEEEEELi64ENS_10bfloat16_tEfNS_4arch4Sm90ELb1ELb0ELb1ELb0ELb0ELb0ELb0ELb1ELb1ELb0ELb0ELb0EEENS1_21CollectiveEpilogueFwdINS6_IJSA_SC_SB_EEES9_SE_SG_Li384ELb0ELb0ELb0ELb0EEENS1_30DynamicPersistentTileSchedulerILi384ELi32ELb0ELb0ELb1EEEEEEEEEvNT_6ParamsE,"",@"SHT_CUDA_INFO"
	.sectionflags	@""
	.align	4


	//----- nvinfo : EIATTR_CUDA_API_VERSION
	.align		4
        /*0000*/ 	.byte	0x04, 0x37
        /*0002*/ 	.short	(.L_251 - .L_250)
.L_250:
        /*0004*/ 	.word	0x00000082


	//----- nvinfo : EIATTR_KPARAM_INFO
	.align		4
.L_251:
        /*0008*/ 	.byte	0x04, 0x17
        /*000a*/ 	.short	(.L_253 - .L_252)
.L_252:
        /*000c*/ 	.word	0x00000000
        /*0010*/ 	.short	0x0000
        /*0012*/ 	.short	0x0070
        /*0014*/ 	.byte	0x00, 0xf0, 0x01, 0x2e


	//----- nvinfo : EIATTR_SPARSE_MMA_MASK
	.align		4
.L_253:
        /*0018*/ 	.byte	0x03, 0x50
        /*001a*/ 	.short	0x0000


	//----- nvinfo : EIATTR_MAXREG_COUNT
	.align		4
        /*001c*/ 	.byte	0x03, 0x1b
        /*001e*/ 	.short	0x0080


	//----- nvinfo : EIATTR_NUM_BARRIERS
	.align		4
        /*0020*/ 	.byte	0x02, 0x4c
        /*0022*/ 	.byte	0x10
	.zero		1


	//----- nvinfo : EIATTR_EXTERNS
	.align		4
        /*0024*/ 	.byte	0x04, 0x0f
        /*0026*/ 	.short	(.L_255 - .L_254)


	//   ....[0]....
	.align		4
.L_254:
        /*0028*/ 	.word	index@(__assertfail)


	//----- nvinfo : EIATTR_MERCURY_ISA_VERSION
	.align		4
.L_255:
        /*002c*/ 	.byte	0x03, 0x5f
        /*002e*/ 	.short	0x0101


	//----- nvinfo : EIATTR_INT_WARP_WIDE_INSTR_OFFSETS
	.align		4
        /*0030*/ 	.byte	0x04, 0x31
        /*0032*/ 	.short	(.L_257 - .L_256)


	//   ....[0]....
.L_256:
        /*0034*/ 	.word	0x00000180


	//   ....[1]....
        /*0038*/ 	.word	0x000001b0


	//   ....[2]....
        /*003c*/ 	.word	0x000001c0


	//   ....[3]....
        /*0040*/ 	.word	0x0000aef0


	//   ....[4]....
        /*0044*/ 	.word	0x0000af80


	//   ....[5]....
        /*0048*/ 	.word	0x0000b430


	//   ....[6]....
        /*004c*/ 	.word	0x0000cb50


	//   ....[7]....
        /*0050*/ 	.word	0x0000cbe0


	//----- nvinfo : EIATTR_COOP_GROUP_MASK_REGIDS
	.align		4
.L_257:
        /*0054*/ 	.byte	0x04, 0x29
        /*0056*/ 	.short	(.L_259 - .L_258)


	//   ....[0]....
.L_258:
        /*0058*/ 	.word	0xffffffff


	//   ....[1]....
        /*005c*/ 	.word	0xffffffff


	//   ....[2]....
        /*0060*/ 	.word	0xffffffff


	//   ....[3]....
        /*0064*/ 	.word	0xffffffff


	//   ....[4]....
        /*0068*/ 	.word	0xffffffff


	//   ....[5]....
        /*006c*/ 	.word	0xffffffff


	//   ....[6]....
        /*0070*/ 	.word	0xffffffff


	//   ....[7]....
        /*0074*/ 	.word	0xffffffff


	//   ....[8]....
        /*0078*/ 	.word	0xffffffff


	//   ....[9]....
        /*007c*/ 	.word	0xffffffff


	//   ....[10]....
        /*0080*/ 	.word	0xffffffff


	//   ....[11]....
        /*0084*/ 	.word	0xffffffff


	//   ....[12]....
        /*0088*/ 	.word	0xffffffff


	//   ....[13]....
        /*008c*/ 	.word	0xffffffff


	//   ....[14]....
        /*0090*/ 	.word	0xffffffff


	//   ....[15]....
        /*0094*/ 	.word	0xffffffff


	//   ....[16]....
        /*0098*/ 	.word	0xffffffff


	//   ....[17]....
        /*009c*/ 	.word	0xffffffff


	//   ....[18]....
        /*00a0*/ 	.word	0xffffffff


	//   ....[19]....
        /*00a4*/ 	.word	0xffffffff


	//   ....[20]....
        /*00a8*/ 	.word	0xffffffff


	//   ....[21]....
        /*00ac*/ 	.word	0xffffffff


	//   ....[22]....
        /*00b0*/ 	.word	0xffffffff


	//   ....[23]....
        /*00b4*/ 	.word	0xffffffff


	//   ....[24]....
        /*00b8*/ 	.word	0xffffffff


	//   ....[25]....
        /*00bc*/ 	.word	0xffffffff


	//   ....[26]....
        /*00c0*/ 	.word	0xffffffff


	//   ....[27]....
        /*00c4*/ 	.word	0xffffffff


	//   ....[28]....
        /*00c8*/ 	.word	0x0500000f


	//   ....[29]....
        /*00cc*/ 	.word	0x0500000f


	//----- nvinfo : EIATTR_COOP_GROUP_INSTR_OFFSETS
	.align		4
.L_259:
        /*00d0*/ 	.byte	0x04, 0x28
        /*00d2*/ 	.short	(.L_261 - .L_260)


	//   ....[0]....
.L_260:
        /*00d4*/ 	.word	0x00000060


	//   ....[1]....
        /*00d8*/ 	.word	0x00000190


	//   ....[2]....
        /*00dc*/ 	.word	0x000001e0


	//   ....[3]....
        /*00e0*/ 	.word	0x000003d0


	//   ....[4]....
        /*00e4*/ 	.word	0x00000530


	//   ....[5]....
        /*00e8*/ 	.word	0x00000650


	//   ....[6]....
        /*00ec*/ 	.word	0x000007b0


	//   ....[7]....
        /*00f0*/ 	.word	0x000012f0


	//   ....[8]....
        /*00f4*/ 	.word	0x00002700


	//   ....[9]....
        /*00f8*/ 	.word	0x000027a0


	//   ....[10]....
        /*00fc*/ 	.word	0x00003210


	//   ....[11]....
        /*0100*/ 	.word	0x000032a0


	//   ....[12]....
        /*0104*/ 	.word	0x00005300


	//   ....[13]....
        /*0108*/ 	.word	0x000053a0


	//   ....[14]....
        /*010c*/ 	.word	0x00005e00


	//   ....[15]....
        /*0110*/ 	.word	0x00005ea0


	//   ....[16]....
        /*0114*/ 	.word	0x00007b60


	//   ....[17]....
        /*0118*/ 	.word	0x00007bd0


	//   ....[18]....
        /*011c*/ 	.word	0x000082c0


	//   ....[19]....
        /*0120*/ 	.word	0x00008360


	//   ....[20]....
        /*0124*/ 	.word	0x000093a0


	//   ....[21]....
        /*0128*/ 	.word	0x000093e0


	//   ....[22]....
        /*012c*/ 	.word	0x000094c0


	//   ....[23]....
        /*0130*/ 	.word	0x000094d0


	//   ....[24]....
        /*0134*/ 	.word	0x00009fd0


	//   ....[25]....
        /*0138*/ 	.word	0x0000a990


	//   ....[26]....
        /*013c*/ 	.word	0x0000ce80


	//   ....[27]....
        /*0140*/ 	.word	0x0000d000


	//   ....[28]....
        /*0144*/ 	.word	0x0000d540


	//   ....[29]....
        /*0148*/ 	.word	0x0000d930


	//----- nvinfo : EIATTR_REG_RECONFIG
	.align		4
.L_261:
        /*014c*/ 	.byte	0x01, 0x54
	.zero		2


	//----- nvinfo : EIATTR_SYSCALL_OFFSETS
	.align		4
        /*0150*/ 	.byte	0x04, 0x46
        /*0152*/ 	.short	(.L_263 - .L_262)


	//   ....[0]....
.L_262:
        /*0154*/ 	.word	0x000014a0


	//   ....[1]....
        /*0158*/ 	.word	0x0000b110


	//   ....[2]....
        /*015c*/ 	.word	0x0000b250


	//   ....[3]....
        /*0160*/ 	.word	0x0000b340


	//----- nvinfo : EIATTR_MBARRIER_INSTR_OFFSETS
	.align		4
.L_263:
        /*0164*/ 	.byte	0x04, 0x39
        /*0166*/ 	.short	(.L_265 - .L_264)


	//   ....[0]....
.L_264:
        /*0168*/ 	.word	0x00000280
        /*016c*/ 	.word	0x000000ff
        /*0170*/ 	.word	0x00016800
        /*0174*/ 	.short	0x0100
        /*0176*/ 	.byte	0x06
	.zero		1


	//   ....[1]....
        /*0178*/ 	.word	0x00000290
        /*017c*/ 	.word	0x000000ff
        /*0180*/ 	.word	0x00016820
        /*0184*/ 	.short	0x0100
        /*0186*/ 	.byte	0x06
	.zero		1


	//   ....[2]....
        /*0188*/ 	.word	0x00000380
        /*018c*/ 	.word	0x000000ff
        /*0190*/ 	.word	0x00016830
        /*0194*/ 	.short	0x0100
        /*0196*/ 	.byte	0x08
	.zero		1


	//   ....[3]....
        /*0198*/ 	.word	0x00000390
        /*019c*/ 	.word	0x000000ff
        /*01a0*/ 	.word	0x00016840
        /*01a4*/ 	.short	0x0100
        /*01a6*/ 	.byte	0x08
	.zero		1


	//   ....[4]....
        /*01a8*/ 	.word	0x000003a0
        /*01ac*/ 	.word	0x000000ff
        /*01b0*/ 	.word	0x00016838
        /*01b4*/ 	.short	0x0100
        /*01b6*/ 	.byte	0x08
	.zero		1


	//   ....[5]....
        /*01b8*/ 	.word	0x000003b0
        /*01bc*/ 	.word	0x000000ff
        /*01c0*/ 	.word	0x00016848
        /*01c4*/ 	.short	0x0100
        /*01c6*/ 	.byte	0x08
	.zero		1


	//   ....[6]....
        /*01c8*/ 	.word	0x000004e0
        /*01cc*/ 	.word	0x000000ff
        /*01d0*/ 	.word	0x00016850
        /*01d4*/ 	.short	0x0100
        /*01d6*/ 	.byte	0x08
	.zero		1


	//   ....[7]....
        /*01d8*/ 	.word	0x000004f0
        /*01dc*/ 	.word	0x000000ff
        /*01e0*/ 	.word	0x00016860
        /*01e4*/ 	.short	0x0100
        /*01e6*/ 	.byte	0x08
	.zero		1


	//   ....[8]....
        /*01e8*/ 	.word	0x00000500
        /*01ec*/ 	.word	0x000000ff
        /*01f0*/ 	.word	0x00016858
        /*01f4*/ 	.short	0x0100
        /*01f6*/ 	.byte	0x08
	.zero		1


	//   ....[9]....
        /*01f8*/ 	.word	0x00000510
        /*01fc*/ 	.word	0x000000ff
        /*0200*/ 	.word	0x00016868
        /*0204*/ 	.short	0x0100
        /*0206*/ 	.byte	0x08
	.zero		1


	//   ....[10]....
        /*0208*/ 	.word	0x00000600
        /*020c*/ 	.word	0x000000ff
        /*0210*/ 	.word	0x00016870
        /*0214*/ 	.short	0x0100
        /*0216*/ 	.byte	0x06
	.zero		1


	//   ....[11]....
        /*0218*/ 	.word	0x00000610
        /*021c*/ 	.word	0x000000ff
        /*0220*/ 	.word	0x00016880
        /*0224*/ 	.short	0x0100
        /*0226*/ 	.byte	0x06
	.zero		1


	//   ....[12]....
        /*0228*/ 	.word	0x00000620
        /*022c*/ 	.word	0x000000ff
        /*0230*/ 	.word	0x00016878
        /*0234*/ 	.short	0x0100
        /*0236*/ 	.byte	0x06
	.zero		1


	//   ....[13]....
        /*0238*/ 	.word	0x00000630
        /*023c*/ 	.word	0x000000ff
        /*0240*/ 	.word	0x00016888
        /*0244*/ 	.short	0x0100
        /*0246*/ 	.byte	0x06
	.zero		1


	//   ....[14]....
        /*0248*/ 	.word	0x00000760
        /*024c*/ 	.word	0x000000ff
        /*0250*/ 	.word	0x00016890
        /*0254*/ 	.short	0x0100
        /*0256*/ 	.byte	0x08
	.zero		1


	//   ....[15]....
        /*0258*/ 	.word	0x00000770
        /*025c*/ 	.word	0x000000ff
        /*0260*/ 	.word	0x000168a0
        /*0264*/ 	.short	0x0100
        /*0266*/ 	.byte	0x08
	.zero		1


	//   ....[16]....
        /*0268*/ 	.word	0x00000780
        /*026c*/ 	.word	0x000000ff
        /*0270*/ 	.word	0x00016898
        /*0274*/ 	.short	0x0100
        /*0276*/ 	.byte	0x08
	.zero		1


	//   ....[17]....
        /*0278*/ 	.word	0x00000790
        /*027c*/ 	.word	0x000000ff
        /*0280*/ 	.word	0x000168a8
        /*0284*/ 	.short	0x0100
        /*0286*/ 	.byte	0x08
	.zero		1


	//   ....[18]....
        /*0288*/ 	.word	0x000008c0
        /*028c*/ 	.word	0x000000ff
        /*0290*/ 	.word	0x000168b0
        /*0294*/ 	.short	0x0100
        /*0296*/ 	.byte	0x08
	.zero		1


	//   ....[19]....
        /*0298*/ 	.word	0x000008d0
        /*029c*/ 	.word	0x000000ff
        /*02a0*/ 	.word	0x000168c0
        /*02a4*/ 	.short	0x0100
        /*02a6*/ 	.byte	0x08
	.zero		1


	//   ....[20]....
        /*02a8*/ 	.word	0x000008e0
        /*02ac*/ 	.word	0x000000ff
        /*02b0*/ 	.word	0x000168b8
        /*02b4*/ 	.short	0x0100
        /*02b6*/ 	.byte	0x08
	.zero		1


	//   ....[21]....
        /*02b8*/ 	.word	0x000008f0
        /*02bc*/ 	.word	0x000000ff
        /*02c0*/ 	.word	0x000168c8
        /*02c4*/ 	.short	0x0100
        /*02c6*/ 	.byte	0x08
	.zero		1


	//   ....[22]....
        /*02c8*/ 	.word	0x00001520
        /*02cc*/ 	.word	0x000000ff
        /*02d0*/ 	.word	0x00016800
        /*02d4*/ 	.short	0x010a
        /*02d6*/ 	.byte	0x28
	.zero		1


	//   ....[23]....
        /*02d8*/ 	.word	0x000015a0
        /*02dc*/ 	.word	0x00000000
        /*02e0*/ 	.word	0x00016830
        /*02e4*/ 	.short	0x010a
        /*02e6*/ 	.byte	0x3f
	.zero		1


	//   ....[24]....
        /*02e8*/ 	.word	0x00001600
        /*02ec*/ 	.word	0x00000000
        /*02f0*/ 	.word	0x00016830
        /*02f4*/ 	.short	0x010a
        /*02f6*/ 	.byte	0x3f
	.zero		1


	//   ....[25]....
        /*02f8*/ 	.word	0x000021d0
        /*02fc*/ 	.word	0x00000000
        /*0300*/ 	.word	0x00000000
        /*0304*/ 	.short	0x0101
        /*0306*/ 	.byte	0x3f
	.zero		1


	//   ....[26]....
        /*0308*/ 	.word	0x00004100
        /*030c*/ 	.word	0x000000ff
        /*0310*/ 	.word	0x00016830
        /*0314*/ 	.short	0x010a
        /*0316*/ 	.byte	0x06
	.zero		1


	//   ....[27]....
        /*0318*/ 	.word	0x00004140
        /*031c*/ 	.word	0x000000ff
        /*0320*/ 	.word	0x00016830
        /*0324*/ 	.short	0x010a
        /*0326*/ 	.byte	0x06
	.zero		1


	//   ....[28]....
        /*0328*/ 	.word	0x00004320
        /*032c*/ 	.word	0x000000ff
        /*0330*/ 	.word	0x00016850
        /*0334*/ 	.short	0x010a
        /*0336*/ 	.byte	0x06
	.zero		1


	//   ....[29]....
        /*0338*/ 	.word	0x00004360
        /*033c*/ 	.word	0x000000ff
        /*0340*/ 	.word	0x00016850
        /*0344*/ 	.short	0x010a
        /*0346*/ 	.byte	0x06
	.zero		1


	//   ....[30]....
        /*0348*/ 	.word	0x00006480
        /*034c*/ 	.word	0x0000001b
        /*0350*/ 	.word	0x00000000
        /*0354*/ 	.short	0x0101
        /*0356*/ 	.byte	0x3f
	.zero		1


	//   ....[31]....
        /*0358*/ 	.word	0x00006500
        /*035c*/ 	.word	0x00000027
        /*0360*/ 	.word	0x00000000
        /*0364*/ 	.short	0x0101
        /*0366*/ 	.byte	0x3f
	.zero		1


	//   ....[32]....
        /*0368*/ 	.word	0x00006f00
        /*036c*/ 	.word	0x000000ff
        /*0370*/ 	.word	0x00016830
        /*0374*/ 	.short	0x010a
        /*0376*/ 	.byte	0x06
	.zero		1


	//   ....[33]....
        /*0378*/ 	.word	0x00006f40
        /*037c*/ 	.word	0x000000ff
        /*0380*/ 	.word	0x00016830
        /*0384*/ 	.short	0x010a
        /*0386*/ 	.byte	0x06
	.zero		1


	//   ....[34]....
        /*0388*/ 	.word	0x00007120
        /*038c*/ 	.word	0x000000ff
        /*0390*/ 	.word	0x00016850
        /*0394*/ 	.short	0x010a
        /*0396*/ 	.byte	0x06
	.zero		1


	//   ....[35]....
        /*0398*/ 	.word	0x00007160
        /*039c*/ 	.word	0x000000ff
        /*03a0*/ 	.word	0x00016850
        /*03a4*/ 	.short	0x010a
        /*03a6*/ 	.byte	0x06
	.zero		1


	//   ....[36]....
        /*03a8*/ 	.word	0x000087f0
        /*03ac*/ 	.word	0x00000021
        /*03b0*/ 	.word	0x00000000
        /*03b4*/ 	.short	0x0101
        /*03b6*/ 	.byte	0x3f
	.zero		1


	//   ....[37]....
        /*03b8*/ 	.word	0x000089a0
        /*03bc*/ 	.word	0x00000021
        /*03c0*/ 	.word	0x00000000
        /*03c4*/ 	.short	0x0101
        /*03c6*/ 	.byte	0x3f
	.zero		1


	//   ....[38]....
        /*03c8*/ 	.word	0x00009310
        /*03cc*/ 	.word	0x000000ff
        /*03d0*/ 	.word	0x00016850
        /*03d4*/ 	.short	0x010a
        /*03d6*/ 	.byte	0x05
	.zero		1


	//   ....[39]....
        /*03d8*/ 	.word	0x00009350
        /*03dc*/ 	.word	0x000000ff
        /*03e0*/ 	.word	0x00016850
        /*03e4*/ 	.short	0x010a
        /*03e6*/ 	.byte	0x05
	.zero		1


	//   ....[40]....
        /*03e8*/ 	.word	0x00009950
        /*03ec*/ 	.word	0x00000000
        /*03f0*/ 	.word	0x00000000
        /*03f4*/ 	.short	0x0101
        /*03f6*/ 	.byte	0x3f
	.zero		1


	//   ....[41]....
        /*03f8*/ 	.word	0x0000a160
        /*03fc*/ 	.word	0x000000ff
        /*0400*/ 	.word	0x00000000
        /*0404*/ 	.short	0x0101
        /*0406*/ 	.byte	0x05
	.zero		1


	//   ....[42]....
        /*0408*/ 	.word	0x0000b6d0
        /*040c*/ 	.word	0x0000000d
        /*0410*/ 	.word	0x00016840
        /*0414*/ 	.short	0x010a
        /*0416*/ 	.byte	0x3f
	.zero		1


	//   ....[43]....
        /*0418*/ 	.word	0x0000b9c0
        /*041c*/ 	.word	0x000000ff
        /*0420*/ 	.word	0x00016820
        /*0424*/ 	.short	0x010a
        /*0426*/ 	.byte	0x27
	.zero		1


	//   ....[44]....
        /*0428*/ 	.word	0x0000bc90
        /*042c*/ 	.word	0x00000003
        /*0430*/ 	.word	0x00016840
        /*0434*/ 	.short	0x010a
        /*0436*/ 	.byte	0x3f
	.zero		1


	//   ....[45]....
        /*0438*/ 	.word	0x0000be30
        /*043c*/ 	.word	0x00000002
        /*0440*/ 	.word	0x00000060
        /*0444*/ 	.short	0x010a
        /*0446*/ 	.byte	0x3f
	.zero		1


	//   ....[46]....
        /*0448*/ 	.word	0x0000c260
        /*044c*/ 	.word	0x00000004
        /*0450*/ 	.word	0x00016840
        /*0454*/ 	.short	0x010a
        /*0456*/ 	.byte	0x3f
	.zero		1


	//   ....[47]....
        /*0458*/ 	.word	0x0000c400
        /*045c*/ 	.word	0x00000004
        /*0460*/ 	.word	0x00000060
        /*0464*/ 	.short	0x010a
        /*0466*/ 	.byte	0x3f
	.zero		1


	//   ....[48]....
        /*0468*/ 	.word	0x0000c790
        /*046c*/ 	.word	0x00000003
        /*0470*/ 	.word	0x00016840
        /*0474*/ 	.short	0x010a
        /*0476*/ 	.byte	0x3f
	.zero		1


	//   ....[49]....
        /*0478*/ 	.word	0x0000c930
        /*047c*/ 	.word	0x00000003
        /*0480*/ 	.word	0x00000060
        /*0484*/ 	.short	0x010a
        /*0486*/ 	.byte	0x3f
	.zero		1


	//   ....[50]....
        /*0488*/ 	.word	0x0000cc60
        /*048c*/ 	.word	0x00000003
        /*0490*/ 	.word	0x00016860
        /*0494*/ 	.short	0x010a
        /*0496*/ 	.byte	0x3f
	.zero		1


	//   ....[51]....
        /*0498*/ 	.word	0x0000cfe0
        /*049c*/ 	.word	0x00000007
        /*04a0*/ 	.word	0x00016820
        /*04a4*/ 	.short	0x010a
        /*04a6*/ 	.byte	0x3f
	.zero		1


	//   ....[52]....
        /*04a8*/ 	.word	0x0000d100
        /*04ac*/ 	.word	0x00000005
        /*04b0*/ 	.word	0x00000000
        /*04b4*/ 	.short	0x010a
        /*04b6*/ 	.byte	0x3f
	.zero		1


	//   ....[53]....
        /*04b8*/ 	.word	0x0000d170
        /*04bc*/ 	.word	0x00000003
        /*04c0*/ 	.word	0x00000000
        /*04c4*/ 	.short	0x010a
        /*04c6*/ 	.byte	0x3f
	.zero		1


	//   ....[54]....
        /*04c8*/ 	.word	0x0000d1d0
        /*04cc*/ 	.word	0x00000005
        /*04d0*/ 	.word	0x00000000
        /*04d4*/ 	.short	0x010a
        /*04d6*/ 	.byte	0x3f
	.zero		1


	//   ....[55]....
        /*04d8*/ 	.word	0x0000d200
        /*04dc*/ 	.word	0x00000003
        /*04e0*/ 	.word	0x00000000
        /*04e4*/ 	.short	0x010a
        /*04e6*/ 	.byte	0x3f
	.zero		1


	//   ....[56]....
        /*04e8*/ 	.word	0x0000d270
        /*04ec*/ 	.word	0x00000003
        /*04f0*/ 	.word	0x00016800
        /*04f4*/ 	.short	0x010a
        /*04f6*/ 	.byte	0x3f
	.zero		1


	//   ....[57]....
        /*04f8*/ 	.word	0x0000d2c0
        /*04fc*/ 	.word	0x00000000
        /*0500*/ 	.word	0x00016830
        /*0504*/ 	.short	0x010a
        /*0506*/ 	.byte	0x3f
	.zero		1


	//   ....[58]....
        /*0508*/ 	.word	0x0000d320
        /*050c*/ 	.word	0x00000007
        /*0510*/ 	.word	0x00016830
        /*0514*/ 	.short	0x010a
        /*0516*/ 	.byte	0x3f
	.zero		1


	//   ....[59]....
        /*0518*/ 	.word	0x0000d380
        /*051c*/ 	.word	0x00000007
        /*0520*/ 	.word	0x00016850
        /*0524*/ 	.short	0x010a
        /*0526*/ 	.byte	0x3f
	.zero		1


	//   ....[60]....
        /*0528*/ 	.word	0x0000d3e0
        /*052c*/ 	.word	0x00000007
        /*0530*/ 	.word	0x00016830
        /*0534*/ 	.short	0x010a
        /*0536*/ 	.byte	0x3f
	.zero		1


	//   ....[61]....
        /*0538*/ 	.word	0x0000d440
        /*053c*/ 	.word	0x00000007
        /*0540*/ 	.word	0x00016850
        /*0544*/ 	.short	0x010a
        /*0546*/ 	.byte	0x3f
	.zero		1


	//   ....[62]....
        /*0548*/ 	.word	0x0000d4a0
        /*054c*/ 	.word	0x00000005
        /*0550*/ 	.word	0x00016850
        /*0554*/ 	.short	0x010a
        /*0556*/ 	.byte	0x3f
	.zero		1


	//   ....[63]....
        /*0558*/ 	.word	0x0000d600
        /*055c*/ 	.word	0x0000000d
        /*0560*/ 	.word	0x00016840
        /*0564*/ 	.short	0x010a
        /*0566*/ 	.byte	0x3f
	.zero		1


	//   ....[64]....
        /*0568*/ 	.word	0x0000d660
        /*056c*/ 	.word	0x00000005
        /*0570*/ 	.word	0x00016820
        /*0574*/ 	.short	0x010a
        /*0576*/ 	.byte	0x3f
	.zero		1


	//   ....[65]....
        /*0578*/ 	.word	0x0000d6b0
        /*057c*/ 	.word	0x00000003
        /*0580*/ 	.word	0x00016840
        /*0584*/ 	.short	0x010a
        /*0586*/ 	.byte	0x3f
	.zero		1


	//   ....[66]....
        /*0588*/ 	.word	0x0000d700
        /*058c*/ 	.word	0x00000002
        /*0590*/ 	.word	0x00000060
        /*0594*/ 	.short	0x010a
        /*0596*/ 	.byte	0x3f
	.zero		1


	//   ....[67]....
        /*0598*/ 	.word	0x0000d750
        /*059c*/ 	.word	0x00000004
        /*05a0*/ 	.word	0x00016840
        /*05a4*/ 	.short	0x010a
        /*05a6*/ 	.byte	0x3f
	.zero		1


	//   ....[68]....
        /*05a8*/ 	.word	0x0000d7a0
        /*05ac*/ 	.word	0x00000004
        /*05b0*/ 	.word	0x00000060
        /*05b4*/ 	.short	0x010a
        /*05b6*/ 	.byte	0x3f
	.zero		1


	//   ....[69]....
        /*05b8*/ 	.word	0x0000d7f0
        /*05bc*/ 	.word	0x00000003
        /*05c0*/ 	.word	0x00016840
        /*05c4*/ 	.short	0x010a
        /*05c6*/ 	.byte	0x3f
	.zero		1


	//   ....[70]....
        /*05c8*/ 	.word	0x0000d840
        /*05cc*/ 	.word	0x00000003
        /*05d0*/ 	.word	0x00000060
        /*05d4*/ 	.short	0x010a
        /*05d6*/ 	.byte	0x3f
	.zero		1


	//   ....[71]....
        /*05d8*/ 	.word	0x0000d890
        /*05dc*/ 	.word	0x00000003
        /*05e0*/ 	.word	0x00016860
        /*05e4*/ 	.short	0x010a
        /*05e6*/ 	.byte	0x3f
	.zero		1


	//   ....[72]....
        /*05e8*/ 	.word	0x0000d970
        /*05ec*/ 	.word	0x00000007
        /*05f0*/ 	.word	0x00016820
        /*05f4*/ 	.short	0x010a
        /*05f6*/ 	.byte	0x3f
	.zero		1


	//   ....[73]....
        /*05f8*/ 	.word	0x0000d9c0
        /*05fc*/ 	.word	0x00000005
        /*0600*/ 	.word	0x00000000
        /*0604*/ 	.short	0x010a
        /*0606*/ 	.byte	0x3f
	.zero		1


	//   ....[74]....
        /*0608*/ 	.word	0x0000da10
        /*060c*/ 	.word	0x00000003
        /*0610*/ 	.word	0x00000000
        /*0614*/ 	.short	0x010a
        /*0616*/ 	.byte	0x3f
	.zero		1


	//   ....[75]....
        /*0618*/ 	.word	0x0000da60
        /*061c*/ 	.word	0x00000005
        /*0620*/ 	.word	0x00000000
        /*0624*/ 	.short	0x010a
        /*0626*/ 	.byte	0x3f
	.zero		1


	//----- nvinfo : EIATTR_NUM_MBARRIERS
	.align		4
.L_265:
        /*0628*/ 	.byte	0x03, 0x38
        /*062a*/ 	.short	0x0016


	//----- nvinfo : EIATTR_EXIT_INSTR_OFFSETS
	.align		4
        /*062c*/ 	.byte	0x04, 0x1c
        /*062e*/ 	.short	(.L_267 - .L_266)


	//   ....[0]....
.L_266:
        /*0630*/ 	.word	0x00000a50


	//   ....[1]....
        /*0634*/ 	.word	0x0000a950


	//   ....[2]....
        /*0638*/ 	.word	0x0000a9b0


	//   ....[3]....
        /*063c*/ 	.word	0x0000d020


	//   ....[4]....
        /*0640*/ 	.word	0x0000d250


	//----- nvinfo : EIATTR_MAX_THREADS
	.align		4
.L_267:
        /*0644*/ 	.byte	0x04, 0x05
        /*0646*/ 	.short	(.L_269 - .L_268)
.L_268:
        /*0648*/ 	.word	0x00000200
        /*064c*/ 	.word	0x00000001
        /*0650*/ 	.word	0x00000001


	//----- nvinfo : EIATTR_CRS_STACK_SIZE
	.align		4
.L_269:
        /*0654*/ 	.byte	0x04, 0x1e
        /*0656*/ 	.short	(.L_271 - .L_270)
.L_270:
        /*0658*/ 	.word	0x00000000


	//----- nvinfo : EIATTR_CBANK_PARAM_SIZE
	.align		4
.L_271:
        /*065c*/ 	.byte	0x03, 0x19
        /*065e*/ 	.short	0x0bf0


	//----- nvinfo : EIATTR_PARAM_CBANK
	.align		4
        /*0660*/ 	.byte	0x04, 0x0a
        /*0662*/ 	.short	(.L_273 - .L_272)
	.align		4
.L_272:
        /*0664*/ 	.word	index@(.nv.constant0._ZN7cutlass13device_kernelIN5flash11enable_sm90INS1_16FlashAttnFwdSm90INS1_25CollectiveMainloopFwdSm90ILi2EN4cute5tupleIJNS5_1CILi1EEES8_S8_EEENS6_IJNS7_ILi192EEENS7_ILi128EEENS7_ILi64EEEEEELi64ENS_10bfloat16_tEfNS_4arch4Sm90ELb1ELb0ELb1ELb0ELb0ELb0ELb0ELb1ELb1ELb0ELb0ELb0EEENS1_21CollectiveEpilogueFwdINS6_IJSA_SC_SB_EEES9_SE_SG_Li384ELb0ELb0ELb0ELb0EEENS1_30DynamicPersistentTileSchedulerILi384ELi32ELb0ELb0ELb1EEEEEEEEEvNT_6ParamsE)
        /*0668*/ 	.short	0x0210
        /*066a*/ 	.short	0x0bf0


	//----- nvinfo : EIATTR_SW_WAR
	.align		4
.L_273:
        /*066c*/ 	.byte	0x04, 0x36
        /*066e*/ 	.short	(.L_275 - .L_274)
.L_274:
        /*0670*/ 	.word	0x00000008
.L_275:


//--------------------- .nv.info._ZN7cutlass13device_kernelIN5flash11enable_sm90INS1_16FlashAttnFwdSm90INS1_25CollectiveMainloopFwdSm90ILi2EN4cute5tupleIJNS5_1CILi1EEES8_S8_EEENS6_IJNS7_ILi192EEENS7_ILi128EEENS7_ILi64EEEEEELi64ENS_10bfloat16_tEfNS_4arch4Sm90ELb1ELb0ELb1ELb1ELb0ELb0ELb0ELb1ELb1ELb0ELb0ELb0EEENS1_21CollectiveEpilogueFwdINS6_IJSA_SC_SB_EEES9_SE_SG_Li384ELb1ELb0ELb0ELb0EEENS1_36VarlenDynamicPersistentTileSchedulerILi192ELi128ELi384ELi32ELb0ELb0ELb1ELb1ELb1ELb1EEEEEEEEEvNT_6ParamsE --------------------------
	.section	.nv.info._ZN7cutlass13device_kernelIN5flash11enable_sm90INS1_16FlashAttnFwdSm90INS1_25CollectiveMainloopFwdSm90ILi2EN4cute5tupleIJNS5_1CILi1EEES8_S8_EEENS6_IJNS7_ILi192EEENS7_ILi128EEENS7_ILi64EEEEEELi64ENS_10bfloat16_tEfNS_4arch4Sm90ELb1ELb0ELb1ELb1ELb0ELb0ELb0ELb1ELb1ELb0ELb0ELb0EEENS1_21CollectiveEpilogueFwdINS6_IJSA_SC_SB_EEES9_SE_SG_Li384ELb1ELb0ELb0ELb0EEENS1_36VarlenDynamicPersistentTileSchedulerILi192ELi128ELi384ELi32ELb0ELb0ELb1ELb1ELb1ELb1EEEEEEEEEvNT_6ParamsE,"",@"SHT_CUDA_INFO"
	.sectionflags	@""
	.align	4


	//----- nvinfo : EIATTR_CUDA_API_VERSION
	.align		4
        /*0000*/ 	.byte	0x04, 0x37
        /*0002*/ 	.short	(.L_277 - .L_276)
.L_276:
        /*0004*/ 	.word	0x00000082


	//----- nvinfo : EIATTR_KPARAM_INFO
	.align		4
.L_277:
        /*0008*/ 	.byte	0x04, 0x17
        /*000a*/ 	.short	(.L_279 - .L_278)
.L_278:
        /*000c*/ 	.word	0x00000000
        /*0010*/ 	.short	0x0000
        /*0012*/ 	.short	0x0070
        /*0014*/ 	.byte	0x00, 0xf0, 0x01, 0x28


	//----- nvinfo : EIATTR_SPARSE_MMA_MASK
	.align		4
.L_279:
        /*0018*/ 	.byte	0x03, 0x50
        /*001a*/ 	.short	0x0000


	//----- nvinfo : EIATTR_MAXREG_COUNT
	.align		4
        /*001c*/ 	.byte	0x03, 0x1b
        /*001e*/ 	.short	0x0080


	//----- nvinfo : EIATTR_NUM_BARRIERS
	.align		4
        /*0020*/ 	.byte	0x02, 0x4c
        /*0022*/ 	.byte	0x10
	.zero		1


	//----- nvinfo : EIATTR_EXTERNS
	.align		4
        /*0024*/ 	.byte	0x04, 0x0f
        /*0026*/ 	.short	(.L_281 - .L_280)


	//   ....[0]....
	.align		4
.L_280:
        /*0028*/ 	.word	index@(__assertfail)


	//----- nvinfo : EIATTR_ANNOTATIONS
	.align		4
.L_281:
        /*002c*/ 	.byte	0x04, 0x55
        /*002e*/ 	.short	(.L_283 - .L_282)


	//   ....[0]....
.L_282:
        /*0030*/ 	.word	0x00000001
        /*0034*/ 	.byte	0xf0, 0xc0, 0x00, 0x00, 0x01, 0x00, 0x00, 0x00, 0x90, 0xc1, 0x00, 0x00, 0x01, 0x00, 0x00, 0x00
        /*0044*/ 	.byte	0x10, 0xc3, 0x00, 0x00, 0x01, 0x00, 0x00, 0x00, 0xe0, 0xc3, 0x00, 0x00, 0x01, 0x00, 0x00, 0x00
        /*0054*/ 	.byte	0x50, 0xcb, 0x00, 0x00, 0x01, 0x00, 0x00, 0x00, 0x80, 0xcb, 0x00, 0x00, 0x01, 0x00, 0x00, 0x00
        /*0064*/ 	.byte	0xa0, 0xd1, 0x00, 0x00, 0x01, 0x00, 0x00, 0x00, 0xf0, 0xd2, 0x00, 0x00, 0x01, 0x00, 0x00, 0x00
        /*0074*/ 	.byte	0xe0, 0xf4, 0x00, 0x00


	//----- nvinfo : EIATTR_MERCURY_ISA_VERSION
	.align		4
.L_283:
        /*0078*/ 	.byte	0x03, 0x5f
        /*007a*/ 	.short	0x0101


	//----- nvinfo : EIATTR_UNUSED_LOAD_BYTE_OFFSET
	.align		4
        /*007c*/ 	.byte	0x04, 0x44
        /*007e*/ 	.short	(.L_285 - .L_284)


	//   ....[0]....
.L_284:
        /*0080*/ 	.word	0x00000a70
        /*0084*/ 	.word	0x0000fff0


	//   ....[1]....
        /*0088*/ 	.word	0x00009c40
        /*008c*/ 	.word	0x0000fff0


	//----- nvinfo : EIATTR_INT_WARP_WIDE_INSTR_OFFSETS
	.align		4
.L_285:
        /*0090*/ 	.byte	0x04, 0x31
        /*0092*/ 	.short	(.L_287 - .L_286)


	//   ....[0]....
.L_286:
        /*0094*/ 	.word	0x00000160


	//   ....[1]....
        /*0098*/ 	.word	0x000001a0


	//   ....[2]....
        /*009c*/ 	.word	0x00000210


	//   ....[3]....
        /*00a0*/ 	.word	0x0000c700


	//   ....[4]....
        /*00a4*/ 	.word	0x0000c790


	//   ....[5]....
        /*00a8*/ 	.word	0x0000cbe0


	//   ....[6]....
        /*00ac*/ 	.word	0x0000cc10


	//   ....[7]....
        /*00b0*/ 	.word	0x0000e610


	//   ....[8]....
        /*00b4*/ 	.word	0x0000e6a0


	//----- nvinfo : EIATTR_COOP_GROUP_MASK_REGIDS
	.align		4
.L_287:
        /*00b8*/ 	.byte	0x04, 0x29
        /*00ba*/ 	.short	(.L_289 - .L_288)


	//   ....[0]....
.L_288:
        /*00bc*/ 	.word	0xffffffff


	//   ....[1]....
        /*00c0*/ 	.word	0xffffffff


	//   ....[2]....
        /*00c4*/ 	.word	0xffffffff


	//   ....[3]....
        /*00c8*/ 	.word	0xffffffff


	//   ....[4]....
        /*00cc*/ 	.word	0xffffffff


	//   ....[5]....
        /*00d0*/ 	.word	0xffffffff


	//   ....[6]....
        /*00d4*/ 	.word	0xffffffff


	//   ....[7]....
        /*00d8*/ 	.word	0xffffffff


	//   ....[8]....
        /*00dc*/ 	.word	0xffffffff


	//   ....[9]....
        /*00e0*/ 	.word	0xffffffff


	//   ....[10]....
        /*00e4*/ 	.word	0xffffffff


	//   ....[11]....
        /*00e8*/ 	.word	0xffffffff


	//   ....[12]....
        /*00ec*/ 	.word	0xffffffff


	//   ....[13]....
        /*00f0*/ 	.word	0xffffffff


	//   ....[14]....
        /*00f4*/ 	.word	0xffffffff


	//   ....[15]....
        /*00f8*/ 	.word	0xffffffff


	//   ....[16]....
        /*00fc*/ 	.word	0xffffffff


	//   ....[17]....
        /*0100*/ 	.word	0xffffffff


	//   ....[18]....
        /*0104*/ 	.word	0xffffffff


	//   ....[19]....
        /*0108*/ 	.word	0xffffffff


	//   ....[20]....
        /*010c*/ 	.word	0xffffffff


	//   ....[21]....
        /*0110*/ 	.word	0xffffffff


	//   ....[22]....
        /*0114*/ 	.word	0xffffffff


	//   ....[23]....
        /*0118*/ 	.word	0xffffffff


	//   ....[24]....
        /*011c*/ 	.word	0xffffffff


	//   ....[25]....
        /*0120*/ 	.word	0xffffffff


	//   ....[26]....
        /*0124*/ 	.word	0xffffffff


	//   ....[27]....
        /*0128*/ 	.word	0xffffffff


	//   ....[28]....
        /*012c*/ 	.word	0xffffffff


	//   ....[29]....
        /*0130*/ 	.word	0xffffffff


	//   ....[30]....
        /*0134*/ 	.word	0xffffffff


	//   ....[31]....
        /*0138*/ 	.word	0xffffffff


	//   ....[32]....
        /*013c*/ 	.word	0xffffffff


	//   ....[33]....
        /*0140*/ 	.word	0xffffffff


	//   ....[34]....
        /*0144*/ 	.word	0xffffffff


	//   ....[35]....
        /*0148*/ 	.word	0xffffffff


	//   ....[36]....
        /*014c*/ 	.word	0xffffffff


	//   ....[37]....
        /*0150*/ 	.word	0xffffffff


	//   ....[38]....
        /*0154*/ 	.word	0xffffffff


	//   ....[39]....
        /*0158*/ 	.word	0xffffffff


	//   ....[40]....
        /*015c*/ 	.word	0xffffffff


	//   ....[41]....
        /*0160*/ 	.word	0xffffffff


	//   ....[42]....
        /*0164*/ 	.word	0xffffffff


	//   ....[43]....
        /*0168*/ 	.word	0xffffffff


	//   ....[44]....
        /*016c*/ 	.word	0xffffffff


	//   ....[45]....
        /*0170*/ 	.word	0xffffffff


	//   ....[46]....
        /*0174*/ 	.word	0xffffffff


	//   ....[47]....
        /*0178*/ 	.word	0xffffffff


	//   ....[48]....
        /*017c*/ 	.word	0xffffffff


	//   ....[49]....
        /*0180*/ 	.word	0xffffffff


	//   ....[50]....
        /*0184*/ 	.word	0xffffffff


	//   ....[51]....
        /*0188*/ 	.word	0xffffffff


	//   ....[52]....
        /*018c*/ 	.word	0xffffffff


	//   ....[53]....
        /*0190*/ 	.word	0xffffffff


	//   ....[54]....
        /*0194*/ 	.word	0xffffffff


	//   ....[55]....
        /*0198*/ 	.word	0xffffffff


	//   ....[56]....
        /*019c*/ 	.word	0xffffffff


	//   ....[57]....
        /*01a0*/ 	.word	0xffffffff


	//   ....[58]....
        /*01a4*/ 	.word	0x0500000f


	//   ....[59]....
        /*01a8*/ 	.word	0x0500000f


	//   ....[60]....
        /*01ac*/ 	.word	0x0500000f


	//   ....[61]....
        /*01b0*/ 	.word	0x0500000f


	//   ....[62]....
        /*01b4*/ 	.word	0x0500000f


	//   ....[63]....
        /*01b8*/ 	.word	0x0500000f


	//   ....[64]....
        /*01bc*/ 	.word	0x0500000f


	//   ....[65]....
        /*01c0*/ 	.word	0x0500000f


	//   ....[66]....
        /*01c4*/ 	.word	0x0500000f


	//   ....[67]....
        /*01c8*/ 	.word	0x0500000f


	//   ....[68]....
        /*01cc*/ 	.word	0x0500000f


	//   ....[69]....
        /*01d0*/ 	.word	0x0500000f


	//   ....[70]....
        /*01d4*/ 	.word	0x0500000f


	//   ....[71]....
        /*01d8*/ 	.word	0x0500000f


	//   ....[72]....
        /*01dc*/ 	.word	0x0500000f


	//   ....[73]....
        /*01e0*/ 	.word	0x0500000f


	//   ....[74]....
        /*01e4*/ 	.word	0x0500000f


	//   ....[75]....
        /*01e8*/ 	.word	0x0500000f


	//   ....[76]....
        /*01ec*/ 	.word	0x0500000f


	//----- nvinfo : EIATTR_COOP_GROUP_INSTR_OFFSETS
	.align		4
.L_289:
        /*01f0*/ 	.byte	0x04, 0x28
        /*01f2*/ 	.short	(.L_291 - .L_290)


	//   ....[0]....
.L_290:
        /*01f4*/ 	.word	0x00000070


	//   ....[1]....
        /*01f8*/ 	.word	0x00000170


	//   ....[2]....
        /*01fc*/ 	.word	0x000001c0


	//   ....[3]....
        /*0200*/ 	.word	0x000003f0


	//   ....[4]....
        /*0204*/ 	.word	0x00000550


	//   ....[5]....
        /*0208*/ 	.word	0x00000670


	//   ....[6]....
        /*020c*/ 	.word	0x000007d0


	//   ....[7]....
        /*0210*/ 	.word	0x00001470


	//   ....[8]....
        /*0214*/ 	.word	0x00002960


	//   ....[9]....
        /*0218*/ 	.word	0x000029b0


	//   ....[10]....
        /*021c*/ 	.word	0x000033f0


	//   ....[11]....
        /*0220*/ 	.word	0x00003450


	//   ....[12]....
        /*0224*/ 	.word	0x00005400


	//   ....[13]....
        /*0228*/ 	.word	0x00005540


	//   ....[14]....
        /*022c*/ 	.word	0x00005f00


	//   ....[15]....
        /*0230*/ 	.word	0x00005f50


	//   ....[16]....
        /*0234*/ 	.word	0x00007cb0


	//   ....[17]....
        /*0238*/ 	.word	0x00007d20


	//   ....[18]....
        /*023c*/ 	.word	0x00008410


	//   ....[19]....
        /*0240*/ 	.word	0x00008490


	//   ....[20]....
        /*0244*/ 	.word	0x00009500


	//   ....[21]....
        /*0248*/ 	.word	0x00009540


	//   ....[22]....
        /*024c*/ 	.word	0x00009630


	//   ....[23]....
        /*0250*/ 	.word	0x00009650


	//   ....[24]....
        /*0254*/ 	.word	0x0000b5a0


	//   ....[25]....
        /*0258*/ 	.word	0x0000b730


	//   ....[26]....
        /*025c*/ 	.word	0x0000b760


	//   ....[27]....
        /*0260*/ 	.word	0x0000b7a0


	//   ....[28]....
        /*0264*/ 	.word	0x0000b800


	//   ....[29]....
        /*0268*/ 	.word	0x0000b860


	//   ....[30]....
        /*026c*/ 	.word	0x0000b8a0


	//   ....[31]....
        /*0270*/ 	.word	0x0000ba30


	//   ....[32]....
        /*0274*/ 	.word	0x0000ba90


	//   ....[33]....
        /*0278*/ 	.word	0x0000bad0


	//   ....[34]....
        /*027c*/ 	.word	0x0000bb10


	//   ....[35]....
        /*0280*/ 	.word	0x0000bb40


	//   ....[36]....
        /*0284*/ 	.word	0x0000bb70


	//   ....[37]....
        /*0288*/ 	.word	0x0000bc00


	//   ....[38]....
        /*028c*/ 	.word	0x0000bc60


	//   ....[39]....
        /*0290*/ 	.word	0x0000bcf0


	//   ....[40]....
        /*0294*/ 	.word	0x0000e960


	//   ....[41]....
        /*0298*/ 	.word	0x0000e970


	//   ....[42]....
        /*029c*/ 	.word	0x0000ea60


	//   ....[43]....
        /*02a0*/ 	.word	0x0000eac0


	//   ....[44]....
        /*02a4*/ 	.word	0x0000eb00


	//   ....[45]....
        /*02a8*/ 	.word	0x0000eb40


	//   ....[46]....
        /*02ac*/ 	.word	0x0000eb70


	//   ....[47]....
        /*02b0*/ 	.word	0x0000eba0


	//   ....[48]....
        /*02b4*/ 	.word	0x0000ed10


	//   ....[49]....
        /*02b8*/ 	.word	0x0000ed70


	//   ....[50]....
        /*02bc*/ 	.word	0x0000edb0


	//   ....[51]....
        /*02c0*/ 	.word	0x0000edf0


	//   ....[52]....
        /*02c4*/ 	.word	0x0000ee20


	//   ....[53]....
        /*02c8*/ 	.word	0x0000ee50


	//   ....[54]....
        /*02cc*/ 	.word	0x0000ef10


	//   ....[55]....
        /*02d0*/ 	.word	0x0000ef30


	//   ....[56]....
        /*02d4*/ 	.word	0x0000efa0


	//   ....[57]....
        /*02d8*/ 	.word	0x0000f600


	//   ....[58]....
        /*02dc*/ 	.word	0x0000fba0


	//   ....[59]....
        /*02e0*/ 	.word	0x0000ff90


	//   ....[60]....
        /*02e4*/ 	.word	0x00010020


	//   ....[61]....
        /*02e8*/ 	.word	0x000100c0


	//   ....[62]....
        /*02ec*/ 	.word	0x00010170


	//   ....[63]....
        /*02f0*/ 	.word	0x000101f0


	//   ....[64]....
        /*02f4*/ 	.word	0x00010270


	//   ....[65]....
        /*02f8*/ 	.word	0x000102f0


	//   ....[66]....
        /*02fc*/ 	.word	0x00010370


	//   ....[67]....
        /*0300*/ 	.word	0x00010400


	//   ....[68]....
        /*0304*/ 	.word	0x000104b0


	//   ....[69]....
        /*0308*/ 	.word	0x00010530


	//   ....[70]....
        /*030c*/ 	.word	0x000105b0


	//   ....[71]....
        /*0310*/ 	.word	0x00010630


	//   ....[72]....
        /*0314*/ 	.word	0x000106b0


	//   ....[73]....
        /*0318*/ 	.word	0x00010720


	//   ....[74]....
        /*031c*/ 	.word	0x000107c0


	//   ....[75]....
        /*0320*/ 	.word	0x00010850


	//   ....[76]....
        /*0324*/ 	.word	0x00010970


	//----- nvinfo : EIATTR_REG_RECONFIG
	.align		4
.L_291:
        /*0328*/ 	.byte	0x01, 0x54
	.zero		2


	//----- nvinfo : EIATTR_SYSCALL_OFFSETS
	.align		4
        /*032c*/ 	.byte	0x04, 0x46
        /*032e*/ 	.short	(.L_293 - .L_292)


	//   ....[0]....
.L_292:
        /*0330*/ 	.word	0x00001650


	//   ....[1]....
        /*0334*/ 	.word	0x0000c910


	//   ....[2]....
        /*0338*/ 	.word	0x0000ca40


	//   ....[3]....
        /*033c*/ 	.word	0x0000cb40


	//----- nvinfo : EIATTR_MBARRIER_INSTR_OFFSETS
	.align		4
.L_293:
        /*0340*/ 	.byte	0x04, 0x39
        /*0342*/ 	.short	(.L_295 - .L_294)


	//   ....[0]....
.L_294:
        /*0344*/ 	.word	0x000002a0
        /*0348*/ 	.word	0x000000ff
        /*034c*/ 	.word	0x00016800
        /*0350*/ 	.short	0x0100
        /*0352*/ 	.byte	0x08
	.zero		1


	//   ....[1]....
        /*0354*/ 	.word	0x000002b0
        /*0358*/ 	.word	0x000000ff
        /*035c*/ 	.word	0x00016820
        /*0360*/ 	.short	0x0100
        /*0362*/ 	.byte	0x08
	.zero		1


	//   ....[2]....
        /*0364*/ 	.word	0x000003a0
        /*0368*/ 	.word	0x000000ff
        /*036c*/ 	.word	0x00016830
        /*0370*/ 	.short	0x0100
        /*0372*/ 	.byte	0x08
	.zero		1


	//   ....[3]....
        /*0374*/ 	.word	0x000003b0
        /*0378*/ 	.word	0x000000ff
        /*037c*/ 	.word	0x00016840
        /*0380*/ 	.short	0x0100
        /*0382*/ 	.byte	0x08
	.zero		1


	//   ....[4]....
        /*0384*/ 	.word	0x000003c0
        /*0388*/ 	.word	0x000000ff
        /*038c*/ 	.word	0x00016838
        /*0390*/ 	.short	0x0100
        /*0392*/ 	.byte	0x08
	.zero		1


	//   ....[5]....
        /*0394*/ 	.word	0x000003d0
        /*0398*/ 	.word	0x000000ff
        /*039c*/ 	.word	0x00016848
        /*03a0*/ 	.short	0x0100
        /*03a2*/ 	.byte	0x08
	.zero		1


	//   ....[6]....
        /*03a4*/ 	.word	0x00000500
        /*03a8*/ 	.word	0x000000ff
        /*03ac*/ 	.word	0x00016850
        /*03b0*/ 	.short	0x0100
        /*03b2*/ 	.byte	0x08
	.zero		1


	//   ....[7]....
        /*03b4*/ 	.word	0x00000510
        /*03b8*/ 	.word	0x000000ff
        /*03bc*/ 	.word	0x00016860
        /*03c0*/ 	.short	0x0100
        /*03c2*/ 	.byte	0x08
	.zero		1


	//   ....[8]....
        /*03c4*/ 	.word	0x00000520
        /*03c8*/ 	.word	0x000000ff
        /*03cc*/ 	.word	0x00016858
        /*03d0*/ 	.short	0x0100
        /*03d2*/ 	.byte	0x08
	.zero		1


	//   ....[9]....
        /*03d4*/ 	.word	0x00000530
        /*03d8*/ 	.word	0x000000ff
        /*03dc*/ 	.word	0x00016868
        /*03e0*/ 	.short	0x0100
        /*03e2*/ 	.byte	0x08
	.zero		1


	//   ....[10]....
        /*03e4*/ 	.word	0x00000620
        /*03e8*/ 	.word	0x000000ff
        /*03ec*/ 	.word	0x00016870
        /*03f0*/ 	.short	0x0100
        /*03f2*/ 	.byte	0x06
	.zero		1


	//   ....[11]....
        /*03f4*/ 	.word	0x00000630
        /*03f8*/ 	.word	0x000000ff
        /*03fc*/ 	.word	0x00016880
        /*0400*/ 	.short	0x0100
        /*0402*/ 	.byte	0x06
	.zero		1


	//   ....[12]....
        /*0404*/ 	.word	0x00000640
        /*0408*/ 	.word	0x000000ff
        /*040c*/ 	.word	0x00016878
        /*0410*/ 	.short	0x0100
        /*0412*/ 	.byte	0x06
	.zero		1


	//   ....[13]....
        /*0414*/ 	.word	0x00000650
        /*0418*/ 	.word	0x000000ff
        /*041c*/ 	.word	0x00016888
        /*0420*/ 	.short	0x0100
        /*0422*/ 	.byte	0x06
	.zero		1


	//   ....[14]....
        /*0424*/ 	.word	0x00000780
        /*0428*/ 	.word	0x000000ff
        /*042c*/ 	.word	0x00016890
        /*0430*/ 	.short	0x0100
        /*0432*/ 	.byte	0x08
	.zero		1


	//   ....[15]....
        /*0434*/ 	.word	0x00000790
        /*0438*/ 	.word	0x000000ff
        /*043c*/ 	.word	0x000168a0
        /*0440*/ 	.short	0x0100
        /*0442*/ 	.byte	0x08
	.zero		1


	//   ....[16]....
        /*0444*/ 	.word	0x000007a0
        /*0448*/ 	.word	0x000000ff
        /*044c*/ 	.word	0x00016898
        /*0450*/ 	.short	0x0100
        /*0452*/ 	.byte	0x08
	.zero		1


	//   ....[17]....
        /*0454*/ 	.word	0x000007b0
        /*0458*/ 	.word	0x000000ff
        /*045c*/ 	.word	0x000168a8
        /*0460*/ 	.short	0x0100
        /*0462*/ 	.byte	0x08
	.zero		1


	//   ....[18]....
        /*0464*/ 	.word	0x000008e0
        /*0468*/ 	.word	0x000000ff
        /*046c*/ 	.word	0x000168b0
        /*0470*/ 	.short	0x0100
        /*0472*/ 	.byte	0x08
	.zero		1


	//   ....[19]....
        /*0474*/ 	.word	0x000008f0
        /*0478*/ 	.word	0x000000ff
        /*047c*/ 	.word	0x000168c0
        /*0480*/ 	.short	0x0100
        /*0482*/ 	.byte	0x08
	.zero		1


	//   ....[20]....
        /*0484*/ 	.word	0x00000900
        /*0488*/ 	.word	0x000000ff
        /*048c*/ 	.word	0x000168b8
        /*0490*/ 	.short	0x0100
        /*0492*/ 	.byte	0x08
	.zero		1


	//   ....[21]....
        /*0494*/ 	.word	0x00000910
        /*0498*/ 	.word	0x000000ff
        /*049c*/ 	.word	0x000168c8
        /*04a0*/ 	.short	0x0100
        /*04a2*/ 	.byte	0x08
	.zero		1


	//   ....[22]....
        /*04a4*/ 	.word	0x000016d0
        /*04a8*/ 	.word	0x000000ff
        /*04ac*/ 	.word	0x00016800
        /*04b0*/ 	.short	0x010a
        /*04b2*/ 	.byte	0x29
	.zero		1


	//   ....[23]....
        /*04b4*/ 	.word	0x00001750
        /*04b8*/ 	.word	0x00000000
        /*04bc*/ 	.word	0x00016830
        /*04c0*/ 	.short	0x010a
        /*04c2*/ 	.byte	0x3f
	.zero		1


	//   ....[24]....
        /*04c4*/ 	.word	0x000017c0
        /*04c8*/ 	.word	0x00000000
        /*04cc*/ 	.word	0x00016830
        /*04d0*/ 	.short	0x010a
        /*04d2*/ 	.byte	0x3f
	.zero		1


	//   ....[25]....
        /*04d4*/ 	.word	0x00002120
        /*04d8*/ 	.word	0x00000000
        /*04dc*/ 	.word	0x00000000
        /*04e0*/ 	.short	0x0101
        /*04e2*/ 	.byte	0x3f
	.zero		1


	//   ....[26]....
        /*04e4*/ 	.word	0x00004270
        /*04e8*/ 	.word	0x000000ff
        /*04ec*/ 	.word	0x00016830
        /*04f0*/ 	.short	0x010a
        /*04f2*/ 	.byte	0x06
	.zero		1


	//   ....[27]....
        /*04f4*/ 	.word	0x000042b0
        /*04f8*/ 	.word	0x000000ff
        /*04fc*/ 	.word	0x00016830
        /*0500*/ 	.short	0x010a
        /*0502*/ 	.byte	0x06
	.zero		1


	//   ....[28]....
        /*0504*/ 	.word	0x00004490
        /*0508*/ 	.word	0x000000ff
        /*050c*/ 	.word	0x00016850
        /*0510*/ 	.short	0x010a
        /*0512*/ 	.byte	0x06
	.zero		1


	//   ....[29]....
        /*0514*/ 	.word	0x000044d0
        /*0518*/ 	.word	0x000000ff
        /*051c*/ 	.word	0x00016850
        /*0520*/ 	.short	0x010a
        /*0522*/ 	.byte	0x06
	.zero		1


	//   ....[30]....
        /*0524*/ 	.word	0x00006500
        /*0528*/ 	.word	0x00000007
        /*052c*/ 	.word	0x00000000
        /*0530*/ 	.short	0x0101
        /*0532*/ 	.byte	0x3f
	.zero		1


	//   ....[31]....
        /*0534*/ 	.word	0x000065a0
        /*0538*/ 	.word	0x0000000f
        /*053c*/ 	.word	0x00000000
        /*0540*/ 	.short	0x0101
        /*0542*/ 	.byte	0x3f
	.zero		1


	//   ....[32]....
        /*0544*/ 	.word	0x00007050
        /*0548*/ 	.word	0x000000ff
        /*054c*/ 	.word	0x00016830
        /*0550*/ 	.short	0x010a
        /*0552*/ 	.byte	0x06
	.zero		1


	//   ....[33]....
        /*0554*/ 	.word	0x00007090
        /*0558*/ 	.word	0x000000ff
        /*055c*/ 	.word	0x00016830
        /*0560*/ 	.short	0x010a
        /*0562*/ 	.byte	0x06
	.zero		1


	//   ....[34]....
        /*0564*/ 	.word	0x00007270
        /*0568*/ 	.word	0x000000ff
        /*056c*/ 	.word	0x00016850
        /*0570*/ 	.short	0x010a
        /*0572*/ 	.byte	0x06
	.zero		1


	//   ....[35]....
        /*0574*/ 	.word	0x000072b0
        /*0578*/ 	.word	0x000000ff
        /*057c*/ 	.word	0x00016850
        /*0580*/ 	.short	0x010a
        /*0582*/ 	.byte	0x06
	.zero		1


	//   ....[36]....
        /*0584*/ 	.word	0x00008940
        /*0588*/ 	.word	0x0000000f
        /*058c*/ 	.word	0x00000000
        /*0590*/ 	.short	0x0101
        /*0592*/ 	.byte	0x3f
	.zero		1


	//   ....[37]....
        /*0594*/ 	.word	0x00008b10
        /*0598*/ 	.word	0x0000000f
        /*059c*/ 	.word	0x00000000
        /*05a0*/ 	.short	0x0101
        /*05a2*/ 	.byte	0x3f
	.zero		1


	//   ....[38]....
        /*05a4*/ 	.word	0x00009470
        /*05a8*/ 	.word	0x000000ff
        /*05ac*/ 	.word	0x00016850
        /*05b0*/ 	.short	0x010a
        /*05b2*/ 	.byte	0x05
	.zero		1


	//   ....[39]....
        /*05b4*/ 	.word	0x000094b0
        /*05b8*/ 	.word	0x000000ff
        /*05bc*/ 	.word	0x00016850
        /*05c0*/ 	.short	0x010a
        /*05c2*/ 	.byte	0x05
	.zero		1


	//   ....[40]....
        /*05c4*/ 	.word	0x000099e0
        /*05c8*/ 	.word	0x00000008
        /*05cc*/ 	.word	0x00000000
        /*05d0*/ 	.short	0x0101
        /*05d2*/ 	.byte	0x3f
	.zero		1


	//   ....[41]....
        /*05d4*/ 	.word	0x0000a770
        /*05d8*/ 	.word	0x00000003
        /*05dc*/ 	.word	0x00000000
        /*05e0*/ 	.short	0x0101
        /*05e2*/ 	.byte	0x3f
	.zero		1


	//   ....[42]....
        /*05e4*/ 	.word	0x0000cfe0
        /*05e8*/ 	.word	0x00000005
        /*05ec*/ 	.word	0x00016840
        /*05f0*/ 	.short	0x010a
        /*05f2*/ 	.byte	0x3f
	.zero		1


	//   ....[43]....
        /*05f4*/ 	.word	0x0000d330
        /*05f8*/ 	.word	0x00000019
        /*05fc*/ 	.word	0x00016820
        /*0600*/ 	.short	0x010a
        /*0602*/ 	.byte	0x3f
	.zero		1


	//   ....[44]....
        /*0604*/ 	.word	0x0000d5f0
        /*0608*/ 	.word	0x00000003
        /*060c*/ 	.word	0x00016840
        /*0610*/ 	.short	0x010a
        /*0612*/ 	.byte	0x3f
	.zero		1


	//   ....[45]....
        /*0614*/ 	.word	0x0000d7d0
        /*0618*/ 	.word	0x00000002
        /*061c*/ 	.word	0x00000060
        /*0620*/ 	.short	0x010a
        /*0622*/ 	.byte	0x3f
	.zero		1


	//   ....[46]....
        /*0624*/ 	.word	0x0000dc30
        /*0628*/ 	.word	0x00000003
        /*062c*/ 	.word	0x00016840
        /*0630*/ 	.short	0x010a
        /*0632*/ 	.byte	0x3f
	.zero		1


	//   ....[47]....
        /*0634*/ 	.word	0x0000de10
        /*0638*/ 	.word	0x00000003
        /*063c*/ 	.word	0x00000060
        /*0640*/ 	.short	0x010a
        /*0642*/ 	.byte	0x3f
	.zero		1


	//   ....[48]....
        /*0644*/ 	.word	0x0000e1d0
        /*0648*/ 	.word	0x00000002
        /*064c*/ 	.word	0x00016840
        /*0650*/ 	.short	0x010a
        /*0652*/ 	.byte	0x3f
	.zero		1


	//   ....[49]....
        /*0654*/ 	.word	0x0000e3c0
        /*0658*/ 	.word	0x00000002
        /*065c*/ 	.word	0x00000060
        /*0660*/ 	.short	0x010a
        /*0662*/ 	.byte	0x3f
	.zero		1


	//   ....[50]....
        /*0664*/ 	.word	0x0000e710
        /*0668*/ 	.word	0x00000003
        /*066c*/ 	.word	0x00016860
        /*0670*/ 	.short	0x010a
        /*0672*/ 	.byte	0x3f
	.zero		1


	//   ....[51]....
        /*0674*/ 	.word	0x0000f580
        /*0678*/ 	.word	0x00000009
        /*067c*/ 	.word	0x00016820
        /*0680*/ 	.short	0x010a
        /*0682*/ 	.byte	0x3f
	.zero		1


	//   ....[52]....
        /*0684*/ 	.word	0x0000f720
        /*0688*/ 	.word	0x00000007
        /*068c*/ 	.word	0x00000000
        /*0690*/ 	.short	0x010a
        /*0692*/ 	.byte	0x3f
	.zero		1


	//   ....[53]....
        /*0694*/ 	.word	0x0000f790
        /*0698*/ 	.word	0x00000003
        /*069c*/ 	.word	0x00000000
        /*06a0*/ 	.short	0x010a
        /*06a2*/ 	.byte	0x3f
	.zero		1


	//   ....[54]....
        /*06a4*/ 	.word	0x0000f7f0
        /*06a8*/ 	.word	0x00000005
        /*06ac*/ 	.word	0x00000000
        /*06b0*/ 	.short	0x010a
        /*06b2*/ 	.byte	0x3f
	.zero		1


	//   ....[55]....
        /*06b4*/ 	.word	0x0000f820
        /*06b8*/ 	.word	0x00000003
        /*06bc*/ 	.word	0x00000000
        /*06c0*/ 	.short	0x010a
        /*06c2*/ 	.byte	0x3f
	.zero		1


	//   ....[56]....
        /*06c4*/ 	.word	0x0000f890
        /*06c8*/ 	.word	0x00000003
        /*06cc*/ 	.word	0x00016800
        /*06d0*/ 	.short	0x010a
        /*06d2*/ 	.byte	0x3f
	.zero		1


	//   ....[57]....
        /*06d4*/ 	.word	0x0000f8e0
        /*06d8*/ 	.word	0x00000000
        /*06dc*/ 	.word	0x00016830
        /*06e0*/ 	.short	0x010a
        /*06e2*/ 	.byte	0x3f
	.zero		1


	//   ....[58]....
        /*06e4*/ 	.word	0x0000f940
        /*06e8*/ 	.word	0x00000006
        /*06ec*/ 	.word	0x00016830
        /*06f0*/ 	.short	0x010a
        /*06f2*/ 	.byte	0x3f
	.zero		1


	//   ....[59]....
        /*06f4*/ 	.word	0x0000f9a0
        /*06f8*/ 	.word	0x00000006
        /*06fc*/ 	.word	0x00016850
        /*0700*/ 	.short	0x010a
        /*0702*/ 	.byte	0x3f
	.zero		1


	//   ....[60]....
        /*0704*/ 	.word	0x0000fa00
        /*0708*/ 	.word	0x00000006
        /*070c*/ 	.word	0x00016830
        /*0710*/ 	.short	0x010a
        /*0712*/ 	.byte	0x3f
	.zero		1


	//   ....[61]....
        /*0714*/ 	.word	0x0000fa60
        /*0718*/ 	.word	0x00000006
        /*071c*/ 	.word	0x00016850
        /*0720*/ 	.short	0x010a
        /*0722*/ 	.byte	0x3f
	.zero		1


	//   ....[62]....
        /*0724*/ 	.word	0x0000fac0
        /*0728*/ 	.word	0x00000004
        /*072c*/ 	.word	0x00016850
        /*0730*/ 	.short	0x010a
        /*0732*/ 	.byte	0x3f
	.zero		1


	//   ....[63]....
        /*0734*/ 	.word	0x0000fc60
        /*0738*/ 	.word	0x00000005
        /*073c*/ 	.word	0x00016840
        /*0740*/ 	.short	0x010a
        /*0742*/ 	.byte	0x3f
	.zero		1


	//   ....[64]....
        /*0744*/ 	.word	0x0000fcb0
        /*0748*/ 	.word	0x00000019
        /*074c*/ 	.word	0x00016820
        /*0750*/ 	.short	0x010a
        /*0752*/ 	.byte	0x3f
	.zero		1


	//   ....[65]....
        /*0754*/ 	.word	0x0000fd00
        /*0758*/ 	.word	0x00000003
        /*075c*/ 	.word	0x00016840
        /*0760*/ 	.short	0x010a
        /*0762*/ 	.byte	0x3f
	.zero		1


	//   ....[66]....
        /*0764*/ 	.word	0x0000fd50
        /*0768*/ 	.word	0x00000002
        /*076c*/ 	.word	0x00000060
        /*0770*/ 	.short	0x010a
        /*0772*/ 	.byte	0x3f
	.zero		1


	//   ....[67]....
        /*0774*/ 	.word	0x0000fda0
        /*0778*/ 	.word	0x00000003
        /*077c*/ 	.word	0x00016840
        /*0780*/ 	.short	0x010a
        /*0782*/ 	.byte	0x3f
	.zero		1


	//   ....[68]....
        /*0784*/ 	.word	0x0000fdf0
        /*0788*/ 	.word	0x00000003
        /*078c*/ 	.word	0x00000060
        /*0790*/ 	.short	0x010a
        /*0792*/ 	.byte	0x3f
	.zero		1


	//   ....[69]....
        /*0794*/ 	.word	0x0000fe40
        /*0798*/ 	.word	0x00000002
        /*079c*/ 	.word	0x00016840
        /*07a0*/ 	.short	0x010a
        /*07a2*/ 	.byte	0x3f
	.zero		1


	//   ....[70]....
        /*07a4*/ 	.word	0x0000fe90
        /*07a8*/ 	.word	0x00000002
        /*07ac*/ 	.word	0x00000060
        /*07b0*/ 	.short	0x010a
        /*07b2*/ 	.byte	0x3f
	.zero		1


	//   ....[71]....
        /*07b4*/ 	.word	0x0000fee0
        /*07b8*/ 	.word	0x00000003
        /*07bc*/ 	.word	0x00016860
        /*07c0*/ 	.short	0x010a
        /*07c2*/ 	.byte	0x3f
	.zero		1


	//   ....[72]....
        /*07c4*/ 	.word	0x00010890
        /*07c8*/ 	.word	0x00000009
        /*07cc*/ 	.word	0x00016820
        /*07d0*/ 	.short	0x010a
        /*07d2*/ 	.byte	0x3f
	.zero		1


	//   ....[73]....
        /*07d4*/ 	.word	0x00010a30
        /*07d8*/ 	.word	0x00000007
        /*07dc*/ 	.word	0x00000000
        /*07e0*/ 	.short	0x010a
        /*07e2*/ 	.byte	0x3f
	.zero		1


	//   ....[74]....
        /*07e4*/ 	.word	0x00010a80
        /*07e8*/ 	.word	0x00000003
        /*07ec*/ 	.word	0x00000000
        /*07f0*/ 	.short	0x010a
        /*07f2*/ 	.byte	0x3f
	.zero		1


	//   ....[75]....
        /*07f4*/ 	.word	0x00010ad0
        /*07f8*/ 	.word	0x00000005
        /*07fc*/ 	.word	0x00000000
        /*0800*/ 	.short	0x010a
        /*0802*/ 	.byte	0x3f
	.zero		1


	//----- nvinfo : EIATTR_NUM_MBARRIERS
	.align		4
.L_295:
        /*0804*/ 	.byte	0x03, 0x38
        /*0806*/ 	.short	0x0016


	//----- nvinfo : EIATTR_EXIT_INSTR_OFFSETS
	.align		4
        /*0808*/ 	.byte	0x04, 0x1c
        /*080a*/ 	.short	(.L_297 - .L_296)


	//   ....[0]....
.L_296:
        /*080c*/ 	.word	0x00000ab0


	//   ....[1]....
        /*0810*/ 	.word	0x0000b560


	//   ....[2]....
        /*0814*/ 	.word	0x0000b5c0


	//   ....[3]....
        /*0818*/ 	.word	0x0000f870


	//----- nvinfo : EIATTR_MAX_THREADS
	.align		4
.L_297:
        /*081c*/ 	.byte	0x04, 0x05
        /*081e*/ 	.short	(.L_299 - .L_298)
.L_298:
        /*0820*/ 	.word	0x00000200
        /*0824*/ 	.word	0x00000001
        /*0828*/ 	.word	0x00000001


	//----- nvinfo : EIATTR_CRS_STACK_SIZE
	.align		4
.L_299:
        /*082c*/ 	.byte	0x04, 0x1e
        /*082e*/ 	.short	(.L_301 - .L_300)
.L_300:
        /*0830*/ 	.word	0x00000000


	//----- nvinfo : EIATTR_CBANK_PARAM_SIZE
	.align		4
.L_301:
        /*0834*/ 	.byte	0x03, 0x19
        /*0836*/ 	.short	0x0a70


	//----- nvinfo : EIATTR_PARAM_CBANK
	.align		4
        /*0838*/ 	.byte	0x04, 0x0a
        /*083a*/ 	.short	(.L_303 - .L_302)
	.align		4
.L_302:
        /*083c*/ 	.word	index@(.nv.constant0._ZN7cutlass13device_kernelIN5flash11enable_sm90INS1_16FlashAttnFwdSm90INS1_25CollectiveMainloopFwdSm90ILi2EN4cute5tupleIJNS5_1CILi1EEES8_S8_EEENS6_IJNS7_ILi192EEENS7_ILi128EEENS7_ILi64EEEEEELi64ENS_10bfloat16_tEfNS_4arch4Sm90ELb1ELb0ELb1ELb1ELb0ELb0ELb0ELb1ELb1ELb0ELb0ELb0EEENS1_21CollectiveEpilogueFwdINS6_IJSA_SC_SB_EEES9_SE_SG_Li384ELb1ELb0ELb0ELb0EEENS1_36VarlenDynamicPersistentTileSchedulerILi192ELi128ELi384ELi32ELb0ELb0ELb1ELb1ELb1ELb1EEEEEEEEEvNT_6ParamsE)
        /*0840*/ 	.short	0x0210
        /*0842*/ 	.short	0x0a70


	//----- nvinfo : EIATTR_SW_WAR
	.align		4
.L_303:
        /*0844*/ 	.byte	0x04, 0x36
        /*0846*/ 	.short	(.L_305 - .L_304)
.L_304:
        /*0848*/ 	.word	0x00000008
.L_305:


//--------------------- .nv.info._ZN7cutlass13device_kernelIN5flash11enable_sm90INS1_16FlashAttnFwdSm90INS1_25CollectiveMainloopFwdSm90ILi2EN4cute5tupleIJNS5_1CILi1EEES8_S8_EEENS6_IJNS7_ILi192EEENS7_ILi128EEENS7_ILi64EEEEEELi64ENS_10bfloat16_tEfNS_4arch4Sm90ELb1ELb0ELb1ELb1ELb0ELb1ELb0ELb1ELb1ELb0ELb0ELb0EEENS1_21CollectiveEpilogueFwdINS6_IJSA_SC_SB_EEES9_SE_SG_Li384ELb1ELb0ELb0ELb0EEENS1_36VarlenDynamicPersistentTileSchedulerILi192ELi128ELi384ELi32ELb0ELb0ELb1ELb1ELb1ELb1EEEEEEEEEvNT_6ParamsE --------------------------
	.section	.nv.info._ZN7cutlass13device_kernelIN5flash11enable_sm90INS1_16FlashAttnFwdSm90INS1_25CollectiveMainloopFwdSm90ILi2EN4cute5tupleIJNS5_1CILi1EEES8_S8_EEENS6_IJNS7_ILi192EEENS7_ILi128EEENS7_ILi64EEEEEELi64ENS_10bfloat16_tEfNS_4arch4Sm90ELb1ELb0ELb1ELb1ELb0ELb1ELb0ELb1ELb1ELb0ELb0ELb0EEENS1_21CollectiveEpilogueFwdINS6_IJSA_SC_SB_EEES9_SE_SG_Li384ELb1ELb0ELb0ELb0EEENS1_36VarlenDynamicPersistentTileSchedulerILi192ELi128ELi384ELi32ELb0ELb0ELb1ELb1ELb1ELb1EEEEEEEEEvNT_6ParamsE,"",@"SHT_CUDA_INFO"
	.sectionflags	@""
	.align	4


	//----- nvinfo : EIATTR_CUDA_API_VERSION
	.align		4
        /*0000*/ 	.byte	0x04, 0x37
        /*0002*/ 	.short	(.L_307 - .L_306)
.L_306:
        /*0004*/ 	.word	0x00000082


	//----- nvinfo : EIATTR_KPARAM_INFO
	.align		4
.L_307:
        /*0008*/ 	.byte	0x04, 0x17
        /*000a*/ 	.short	(.L_309 - .L_308)
.L_308:
        /*000c*/ 	.word	0x00000000
        /*0010*/ 	.short	0x0000
        /*0012*/ 	.short	0x0070
        /*0014*/ 	.byte	0x00, 0xf0, 0x01, 0x28


	//----- nvinfo : EIATTR_SPARSE_MMA_MASK
	.align		4
.L_309:
        /*0018*/ 	.byte	0x03, 0x50
        /*001a*/ 	.short	0x0000


	//----- nvinfo : EIATTR_MAXREG_COUNT
	.align		4
        /*001c*/ 	.byte	0x03, 0x1b
        /*001e*/ 	.short	0x0080


	//----- nvinfo : EIATTR_NUM_BARRIERS
	.align		4
        /*0020*/ 	.byte	0x02, 0x4c
        /*0022*/ 	.byte	0x10
	.zero		1


	//----- nvinfo : EIATTR_EXTERNS
	.align		4
        /*0024*/ 	.byte	0x04, 0x0f
        /*0026*/ 	.short	(.L_311 - .L_310)


	//   ....[0]....
	.align		4
.L_310:
        /*0028*/ 	.word	index@(__assertfail)


	//----- nvinfo : EIATTR_ANNOTATIONS
	.align		4
.L_311:
        /*002c*/ 	.byte	0x04, 0x55
        /*002e*/ 	.short	(.L_313 - .L_312)


	//   ....[0]....
.L_312:
        /* <DEDUP_REMOVED lines=43> */


	//----- nvinfo : EIATTR_MERCURY_ISA_VERSION
	.align		4
.L_313:
        /*02c8*/ 	.byte	0x03, 0x5f
        /*02ca*/ 	.short	0x0101


	//----- nvinfo : EIATTR_UNUSED_LOAD_BYTE_OFFSET
	.align		4
        /*02cc*/ 	.byte	0x04, 0x44
        /*02ce*/ 	.short	(.L_315 - .L_314)


	//   ....[0]....
.L_314:
        /*02d0*/ 	.word	0x00000b00
        /*02d4*/ 	.word	0x0000fff0


	//   ....[1]....
        /*02d8*/ 	.word	0x00011d50
        /*02dc*/ 	.word	0x0000fff0


	//----- nvinfo : EIATTR_INT_WARP_WIDE_INSTR_OFFSETS
	.align		4
.L_315:
        /*02e0*/ 	.byte	0x04, 0x31
        /*02e2*/ 	.short	(.L_317 - .L_316)


	//   ....[0]....
.L_316:
        /*02e4*/ 	.word	0x000001b0


	//   ....[1]....
        /*02e8*/ 	.word	0x00000250


	//   ....[2]....
        /*02ec*/ 	.word	0x000002c0


	//   ....[3]....
        /*02f0*/ 	.word	0x000152e0


	//   ....[4]....
        /*02f4*/ 	.word	0x00015370


	//   ....[5]....
        /*02f8*/ 	.word	0x000157c0


	//   ....[6]....
        /*02fc*/ 	.word	0x000157f0


	//   ....[7]....
        /*0300*/ 	.word	0x00017220


	//   ....[8]....
        /*0304*/ 	.word	0x000172b0


	//----- nvinfo : EIATTR_COOP_GROUP_MASK_REGIDS
	.align		4
.L_317:
        /*0308*/ 	.byte	0x04, 0x29
        /*030a*/ 	.short	(.L_319 - .L_318)


	//   ....[0]....
.L_318:
        /*030c*/ 	.word	0xffffffff


	//   ....[1]....
        /*0310*/ 	.word	0xffffffff


	//   ....[2]....
        /*0314*/ 	.word	0xffffffff


	//   ....[3]....
        /*0318*/ 	.word	0xffffffff


	//   ....[4]....
        /*031c*/ 	.word	0xffffffff


	//   ....[5]....
        /*0320*/ 	.word	0xffffffff


	//   ....[6]....
        /*0324*/ 	.word	0xffffffff


	//   ....[7]....
        /*0328*/ 	.word	0xffffffff


	//   ....[8]....
        /*032c*/ 	.word	0xffffffff


	//   ....[9]....
        /*0330*/ 	.word	0xffffffff


	//   ....[10]....
        /*0334*/ 	.word	0xffffffff


	//   ....[11]....
        /*0338*/ 	.word	0xffffffff


	//   ....[12]....
        /*033c*/ 	.word	0xffffffff


	//   ....[13]....
        /*0340*/ 	.word	0xffffffff


	//   ....[14]....
        /*0344*/ 	.word	0xffffffff


	//   ....[15]....
        /*0348*/ 	.word	0xffffffff


	//   ....[16]....
        /*034c*/ 	.word	0xffffffff


	//   ....[17]....
        /*0350*/ 	.word	0xffffffff


	//   ....[18]....
        /*0354*/ 	.word	0xffffffff


	//   ....[19]....
        /*0358*/ 	.word	0xffffffff


	//   ....[20]....
        /*035c*/ 	.word	0xffffffff


	//   ....[21]....
        /*0360*/ 	.word	0xffffffff


	//   ....[22]....
        /*0364*/ 	.word	0xffffffff


	//   ....[23]....
        /*0368*/ 	.word	0xffffffff


	//   ....[24]....
        /*036c*/ 	.word	0xffffffff


	//   ....[25]....
        /*0370*/ 	.word	0xffffffff


	//   ....[26]....
        /*0374*/ 	.word	0xffffffff


	//   ....[27]....
        /*0378*/ 	.word	0xffffffff


	//   ....[28]....
        /*037c*/ 	.word	0xffffffff


	//   ....[29]....
        /*0380*/ 	.word	0xffffffff


	//   ....[30]....
        /*0384*/ 	.word	0xffffffff


	//   ....[31]....
        /*0388*/ 	.word	0xffffffff


	//   ....[32]....
        /*038c*/ 	.word	0xffffffff


	//   ....[33]....
        /*0390*/ 	.word	0xffffffff


	//   ....[34]....
        /*0394*/ 	.word	0xffffffff


	//   ....[35]....
        /*0398*/ 	.word	0xffffffff


	//   ....[36]....
        /*039c*/ 	.word	0xffffffff


	//   ....[37]....
        /*03a0*/ 	.word	0xffffffff


	//   ....[38]....
        /*03a4*/ 	.word	0xffffffff


	//   ....[39]....
        /*03a8*/ 	.word	0xffffffff


	//   ....[40]....
        /*03ac*/ 	.word	0xffffffff


	//   ....[41]....
        /*03b0*/ 	.word	0xffffffff


	//   ....[42]....
        /*03b4*/ 	.word	0xffffffff


	//   ....[43]....
        /*03b8*/ 	.word	0xffffffff


	//   ....[44]....
        /*03bc*/ 	.word	0xffffffff


	//   ....[45]....
        /*03c0*/ 	.word	0xffffffff


	//   ....[46]....
        /*03c4*/ 	.word	0xffffffff


	//   ....[47]....
        /*03c8*/ 	.word	0xffffffff


	//   ....[48]....
        /*03cc*/ 	.word	0xffffffff


	//   ....[49]....
        /*03d0*/ 	.word	0xffffffff


	//   ....[50]....
        /*03d4*/ 	.word	0xffffffff


	//   ....[51]....
        /*03d8*/ 	.word	0xffffffff


	//   ....[52]....
        /*03dc*/ 	.word	0xffffffff


	//   ....[53]....
        /*03e0*/ 	.word	0xffffffff


	//   ....[54]....
        /*03e4*/ 	.word	0xffffffff


	//   ....[55]....
        /*03e8*/ 	.word	0xffffffff


	//   ....[56]....
        /*03ec*/ 	.word	0xffffffff


	//   ....[57]....
        /*03f0*/ 	.word	0xffffffff


	//   ....[58]....
        /*03f4*/ 	.word	0x0500000f


	//   ....[59]....
        /*03f8*/ 	.word	0x0500000f


	//   ....[60]....
        /*03fc*/ 	.word	0x0500000f


	//   ....[61]....
        /*0400*/ 	.word	0x0500000f


	//   ....[62]....
        /*0404*/ 	.word	0x0500000f


	//   ....[63]....
        /*0408*/ 	.word	0x0500000f


	//   ....[64]....
        /*040c*/ 	.word	0x0500000f


	//   ....[65]....
        /*0410*/ 	.word	0x0500000f


	//   ....[66]....
        /*0414*/ 	.word	0x0500000f


	//   ....[67]....
        /*0418*/ 	.word	0x0500000f


	//   ....[68]....
        /*041c*/ 	.word	0x0500000f


	//   ....[69]....
        /*0420*/ 	.word	0x0500000f


	//   ....[70]....
        /*0424*/ 	.word	0x0500000f


	//   ....[71]....
        /*0428*/ 	.word	0x0500000f


	//   ....[72]....
        /*042c*/ 	.word	0x0500000f


	//   ....[73]....
        /*0430*/ 	.word	0x0500000f


	//   ....[74]....
        /*0434*/ 	.word	0x0500000f


	//   ....[75]....
        /*0438*/ 	.word	0x0500000f


	//   ....[76]....
        /*043c*/ 	.word	0x0500000f


	//   ....[77]....
        /*0440*/ 	.word	0x0500000f


	//   ....[78]....
        /*0444*/ 	.word	0x0500000f


	//   ....[79]....
        /*0448*/ 	.word	0x0500000f


	//   ....[80]....
        /*044c*/ 	.word	0x0500000f


	//   ....[81]....
        /*0450*/ 	.word	0x0500000f


	//   ....[82]....
        /*0454*/ 	.word	0x0500000f


	//   ....[83]....
        /*0458*/ 	.word	0x0500000f


	//   ....[84]....
        /*045c*/ 	.word	0x0500000f


	//   ....[85]....
        /*0460*/ 	.word	0x0500000f


	//   ....[86]....
        /*0464*/ 	.word	0x0500000f


	//   ....[87]....
        /*0468*/ 	.word	0x0500000f


	//   ....[88]....
        /*046c*/ 	.word	0x0500000f


	//   ....[89]....
        /*0470*/ 	.word	0x0500000f


	//   ....[90]....
        /*0474*/ 	.word	0x0500000f


	//   ....[91]....
        /*0478*/ 	.word	0x0500000f


	//   ....[92]....
        /*047c*/ 	.word	0x0500000f


	//   ....[93]....
        /*0480*/ 	.word	0x0500000f


	//   ....[94]....
        /*0484*/ 	.word	0x0500000f


	//----- nvinfo : EIATTR_COOP_GROUP_INSTR_OFFSETS
	.align		4
.L_319:
        /*0488*/ 	.byte	0x04, 0x28
        /*048a*/ 	.short	(.L_321 - .L_320)


	//   ....[0]....
.L_320:
        /*048c*/ 	.word	0x00000060


	//   ....[1]....
        /*0490*/ 	.word	0x000001c0


	//   ....[2]....
        /*0494*/ 	.word	0x00000270


	//   ....[3]....
        /*0498*/ 	.word	0x00000430


	//   ....[4]....
        /*049c*/ 	.word	0x00000590


	//   ....[5]....
        /*04a0*/ 	.word	0x000006b0


	//   ....[6]....
        /*04a4*/ 	.word	0x00000810


	//   ....[7]....
        /*04a8*/ 	.word	0x00005a90


	//   ....[8]....
        /*04ac*/ 	.word	0x0000a050


	//   ....[9]....
        /*04b0*/ 	.word	0x0000a080


	//   ....[10]....
        /*04b4*/ 	.word	0x0000ab40


	//   ....[11]....
        /*04b8*/ 	.word	0x0000ab80


	//   ....[12]....
        /*04bc*/ 	.word	0x0000d180


	//   ....[13]....
        /*04c0*/ 	.word	0x0000d2c0


	//   ....[14]....
        /*04c4*/ 	.word	0x0000dc30


	//   ....[15]....
        /*04c8*/ 	.word	0x0000dcc0


	//   ....[16]....
        /*04cc*/ 	.word	0x0000fd10


	//   ....[17]....
        /*04d0*/ 	.word	0x0000fd60


	//   ....[18]....
        /*04d4*/ 	.word	0x00010340


	//   ....[19]....
        /*04d8*/ 	.word	0x000103f0


	//   ....[20]....
        /*04dc*/ 	.word	0x00011530


	//   ....[21]....
        /*04e0*/ 	.word	0x00011860


	//   ....[22]....
        /*04e4*/ 	.word	0x00011900


	//   ....[23]....
        /*04e8*/ 	.word	0x00011910


	//   ....[24]....
        /*04ec*/ 	.word	0x00013570


	//   ....[25]....
        /*04f0*/ 	.word	0x00013710


	//   ....[26]....
        /*04f4*/ 	.word	0x00013740


	//   ....[27]....
        /*04f8*/ 	.word	0x00013770


	//   ....[28]....
        /*04fc*/ 	.word	0x000137b0


	//   ....[29]....
        /*0500*/ 	.word	0x00013800


	//   ....[30]....
        /*0504*/ 	.word	0x00013860


	//   ....[31]....
        /*0508*/ 	.word	0x00013a20


	//   ....[32]....
        /*050c*/ 	.word	0x00013a80


	//   ....[33]....
        /*0510*/ 	.word	0x00013ac0


	//   ....[34]....
        /*0514*/ 	.word	0x00013b00


	//   ....[35]....
        /*0518*/ 	.word	0x00013b30


	//   ....[36]....
        /*051c*/ 	.word	0x00013b60


	//   ....[37]....
        /*0520*/ 	.word	0x00013c00


	//   ....[38]....
        /*0524*/ 	.word	0x00013c60


	//   ....[39]....
        /*0528*/ 	.word	0x00013d00


	//   ....[40]....
        /*052c*/ 	.word	0x00017570


	//   ....[41]....
        /*0530*/ 	.word	0x00017580


	//   ....[42]....
        /*0534*/ 	.word	0x00017670


	//   ....[43]....
        /*0538*/ 	.word	0x000176d0


	//   ....[44]....
        /*053c*/ 	.word	0x00017710


	//   ....[45]....
        /*0540*/ 	.word	0x00017750


	//   ....[46]....
        /*0544*/ 	.word	0x00017780


	//   ....[47]....
        /*0548*/ 	.word	0x000177b0


	//   ....[48]....
        /*054c*/ 	.word	0x00017920


	//   ....[49]....
        /*0550*/ 	.word	0x00017980


	//   ....[50]....
        /*0554*/ 	.word	0x000179c0


	//   ....[51]....
        /*0558*/ 	.word	0x00017a00


	//   ....[52]....
        /*055c*/ 	.word	0x00017a30


	//   ....[53]....
        /*0560*/ 	.word	0x00017a60


	//   ....[54]....
        /*0564*/ 	.word	0x00017b20


	//   ....[55]....
        /*0568*/ 	.word	0x00017b40


	//   ....[56]....
        /*056c*/ 	.word	0x00017bb0


	//   ....[57]....
        /*0570*/ 	.word	0x00018220


	//   ....[58]....
        /*0574*/ 	.word	0x00018620


	//   ....[59]....
        /*0578*/ 	.word	0x000186d0


	//   ....[60]....
        /*057c*/ 	.word	0x00018770


	//   ....[61]....
        /*0580*/ 	.word	0x00018810


	//   ....[62]....
        /*0584*/ 	.word	0x000188b0


	//   ....[63]....
        /*0588*/ 	.word	0x00018950


	//   ....[64]....
        /*058c*/ 	.word	0x000189f0


	//   ....[65]....
        /*0590*/ 	.word	0x00018a90


	//   ....[66]....
        /*0594*/ 	.word	0x00018b30


	//   ....[67]....
        /*0598*/ 	.word	0x00018c20


	//   ....[68]....
        /*059c*/ 	.word	0x00018cc0


	//   ....[69]....
        /*05a0*/ 	.word	0x00018d60


	//   ....[70]....
        /*05a4*/ 	.word	0x00018e00


	//   ....[71]....
        /*05a8*/ 	.word	0x00018ea0


	//   ....[72]....
        /*05ac*/ 	.word	0x00018f40


	//   ....[73]....
        /*05b0*/ 	.word	0x00018fe0


	//   ....[74]....
        /*05b4*/ 	.word	0x00019080


	//   ....[75]....
        /*05b8*/ 	.word	0x00019380


	//   ....[76]....
        /*05bc*/ 	.word	0x00019660


	//   ....[77]....
        /*05c0*/ 	.word	0x00019a50


	//   ....[78]....
        /*05c4*/ 	.word	0x00019ae0


	//   ....[79]....
        /*05c8*/ 	.word	0x00019b80


	//   ....[80]....
        /*05cc*/ 	.word	0x00019c30


	//   ....[81]....
        /*05d0*/ 	.word	0x00019cb0


	//   ....[82]....
        /*05d4*/ 	.word	0x00019d30


	//   ....[83]....
        /*05d8*/ 	.word	0x00019db0


	//   ....[84]....
        /*05dc*/ 	.word	0x00019e30


	//   ....[85]....
        /*05e0*/ 	.word	0x00019ec0


	//   ....[86]....
        /*05e4*/ 	.word	0x00019f70


	//   ....[87]....
        /*05e8*/ 	.word	0x00019ff0


	//   ....[88]....
        /*05ec*/ 	.word	0x0001a070


	//   ....[89]....
        /*05f0*/ 	.word	0x0001a0f0


	//   ....[90]....
        /*05f4*/ 	.word	0x0001a170


	//   ....[91]....
        /*05f8*/ 	.word	0x0001a1e0


	//   ....[92]....
        /*05fc*/ 	.word	0x0001a280


	//   ....[93]....
        /*0600*/ 	.word	0x0001a310


	//   ....[94]....
        /*0604*/ 	.word	0x0001a430


	//----- nvinfo : EIATTR_REG_RECONFIG
	.align		4
.L_321:
        /*0608*/ 	.byte	0x01, 0x54
	.zero		2


	//----- nvinfo : EIATTR_SYSCALL_OFFSETS
	.align		4
        /*060c*/ 	.byte	0x04, 0x46
        /*060e*/ 	.short	(.L_323 - .L_322)


	//   ....[0]....
.L_322:
        /*0610*/ 	.word	0x00001820


	//   ....[1]....
        /*0614*/ 	.word	0x00001970


	//   ....[2]....
        /*0618*/ 	.word	0x00005c70


	//   ....[3]....
        /*061c*/ 	.word	0x00006150


	//   ....[4]....
        /*0620*/ 	.word	0x000154f0


	//   ....[5]....
        /*0624*/ 	.word	0x00015620


	//   ....[6]....
        /*0628*/ 	.word	0x00015720


	//----- nvinfo : EIATTR_MBARRIER_INSTR_OFFSETS
	.align		4
.L_323:
        /*062c*/ 	.byte	0x04, 0x39
        /*062e*/ 	.short	(.L_325 - .L_324)


	//   ....[0]....
.L_324:
        /*0630*/ 	.word	0x000002e0
        /*0634*/ 	.word	0x000000ff
        /*0638*/ 	.word	0x00016800
        /*063c*/ 	.short	0x0100
        /*063e*/ 	.byte	0x08
	.zero		1


	//   ....[1]....
        /*0640*/ 	.word	0x000002f0
        /*0644*/ 	.word	0x000000ff
        /*0648*/ 	.word	0x00016820
        /*064c*/ 	.short	0x0100
        /*064e*/ 	.byte	0x08
	.zero		1


	//   ....[2]....
        /*0650*/ 	.word	0x000003e0
        /*0654*/ 	.word	0x000000ff
        /*0658*/ 	.word	0x00016830
        /*065c*/ 	.short	0x0100
        /*065e*/ 	.byte	0x08
	.zero		1


	//   ....[3]....
        /*0660*/ 	.word	0x000003f0
        /*0664*/ 	.word	0x000000ff
        /*0668*/ 	.word	0x00016840
        /*066c*/ 	.short	0x0100
        /*066e*/ 	.byte	0x08
	.zero		1


	//   ....[4]....
        /*0670*/ 	.word	0x00000400
        /*0674*/ 	.word	0x000000ff
        /*0678*/ 	.word	0x00016838
        /*067c*/ 	.short	0x0100
        /*067e*/ 	.byte	0x08
	.zero		1


	//   ....[5]....
        /*0680*/ 	.word	0x00000410
        /*0684*/ 	.word	0x000000ff
        /*0688*/ 	.word	0x00016848
        /*068c*/ 	.short	0x0100
        /*068e*/ 	.byte	0x08
	.zero		1


	//   ....[6]....
        /*0690*/ 	.word	0x00000540
        /*0694*/ 	.word	0x000000ff
        /*0698*/ 	.word	0x00016850
        /*069c*/ 	.short	0x0100
        /*069e*/ 	.byte	0x08
	.zero		1


	//   ....[7]....
        /*06a0*/ 	.word	0x00000550
        /*06a4*/ 	.word	0x000000ff
        /*06a8*/ 	.word	0x00016860
        /*06ac*/ 	.short	0x0100
        /*06ae*/ 	.byte	0x08
	.zero		1


	//   ....[8]....
        /*06b0*/ 	.word	0x00000560
        /*06b4*/ 	.word	0x000000ff
        /*06b8*/ 	.word	0x00016858
        /*06bc*/ 	.short	0x0100
        /*06be*/ 	.byte	0x08
	.zero		1


	//   ....[9]....
        /*06c0*/ 	.word	0x00000570
        /*06c4*/ 	.word	0x000000ff
        /*06c8*/ 	.word	0x00016868
        /*06cc*/ 	.short	0x0100
        /*06ce*/ 	.byte	0x08
	.zero		1


	//   ....[10]....
        /*06d0*/ 	.word	0x00000660
        /*06d4*/ 	.word	0x000000ff
        /*06d8*/ 	.word	0x00016870
        /*06dc*/ 	.short	0x0100
        /*06de*/ 	.byte	0x06
	.zero		1


	//   ....[11]....
        /*06e0*/ 	.word	0x00000670
        /*06e4*/ 	.word	0x000000ff
        /*06e8*/ 	.word	0x00016880
        /*06ec*/ 	.short	0x0100
        /*06ee*/ 	.byte	0x06
	.zero		1


	//   ....[12]....
        /*06f0*/ 	.word	0x00000680
        /*06f4*/ 	.word	0x000000ff
        /*06f8*/ 	.word	0x00016878
        /*06fc*/ 	.short	0x0100
        /*06fe*/ 	.byte	0x06
	.zero		1


	//   ....[13]....
        /*0700*/ 	.word	0x00000690
        /*0704*/ 	.word	0x000000ff
        /*0708*/ 	.word	0x00016888
        /*070c*/ 	.short	0x0100
        /*070e*/ 	.byte	0x06
	.zero		1


	//   ....[14]....
        /*0710*/ 	.word	0x000007c0
        /*0714*/ 	.word	0x000000ff
        /*0718*/ 	.word	0x00016890
        /*071c*/ 	.short	0x0100
        /*071e*/ 	.byte	0x08
	.zero		1


	//   ....[15]....
        /*0720*/ 	.word	0x000007d0
        /*0724*/ 	.word	0x000000ff
        /*0728*/ 	.word	0x000168a0
        /*072c*/ 	.short	0x0100
        /*072e*/ 	.byte	0x08
	.zero		1


	//   ....[16]....
        /*0730*/ 	.word	0x000007e0
        /*0734*/ 	.word	0x000000ff
        /*0738*/ 	.word	0x00016898
        /*073c*/ 	.short	0x0100
        /*073e*/ 	.byte	0x08
	.zero		1


	//   ....[17]....
        /*0740*/ 	.word	0x000007f0
        /*0744*/ 	.word	0x000000ff
        /*0748*/ 	.word	0x000168a8
        /*074c*/ 	.short	0x0100
        /*074e*/ 	.byte	0x08
	.zero		1


	//   ....[18]....
        /*0750*/ 	.word	0x00000920
        /*0754*/ 	.word	0x000000ff
        /*0758*/ 	.word	0x000168b0
        /*075c*/ 	.short	0x0100
        /*075e*/ 	.byte	0x08
	.zero		1


	//   ....[19]....
        /*0760*/ 	.word	0x00000930
        /*0764*/ 	.word	0x000000ff
        /*0768*/ 	.word	0x000168c0
        /*076c*/ 	.short	0x0100
        /*076e*/ 	.byte	0x08
	.zero		1


	//   ....[20]....
        /*0770*/ 	.word	0x00000940
        /*0774*/ 	.word	0x000000ff
        /*0778*/ 	.word	0x000168b8
        /*077c*/ 	.short	0x0100
        /*077e*/ 	.byte	0x08
	.zero		1


	//   ....[21]....
        /*0780*/ 	.word	0x00000950
        /*0784*/ 	.word	0x000000ff
        /*0788*/ 	.word	0x000168c8
        /*078c*/ 	.short	0x0100
        /*078e*/ 	.byte	0x08
	.zero		1


	//   ....[22]....
        /*0790*/ 	.word	0x00002c60
        /*0794*/ 	.word	0x0000004e
        /*0798*/ 	.word	0x00016890
        /*079c*/ 	.short	0x010a
        /*079e*/ 	.byte	0x3f
	.zero		1


	//   ....[23]....
        /*07a0*/ 	.word	0x00003ff0
        /*07a4*/ 	.word	0x0000004e
        /*07a8*/ 	.word	0x00016890
        /*07ac*/ 	.short	0x010a
        /*07ae*/ 	.byte	0x3f
	.zero		1


	//   ....[24]....
        /*07b0*/ 	.word	0x00005190
        /*07b4*/ 	.word	0x0000004e
        /*07b8*/ 	.word	0x00016890
        /*07bc*/ 	.short	0x010a
        /*07be*/ 	.byte	0x3f
	.zero		1


	//   ....[25]....
        /*07c0*/ 	.word	0x000053b0
        /*07c4*/ 	.word	0x0000000c
        /*07c8*/ 	.word	0x00000000
        /*07cc*/ 	.short	0x0101
        /*07ce*/ 	.byte	0x3f
	.zero		1


	//   ....[26]....
        /*07d0*/ 	.word	0x000053f0
        /*07d4*/ 	.word	0x0000004e
        /*07d8*/ 	.word	0x000168b0
        /*07dc*/ 	.short	0x010a
        /*07de*/ 	.byte	0x3f
	.zero		1


	//   ....[27]....
        /*07e0*/ 	.word	0x000057d0
        /*07e4*/ 	.word	0x0000004e
        /*07e8*/ 	.word	0x00000000
        /*07ec*/ 	.short	0x0101
        /*07ee*/ 	.byte	0x3f
	.zero		1


	//   ....[28]....
        /*07f0*/ 	.word	0x00005d10
        /*07f4*/ 	.word	0x00000002
        /*07f8*/ 	.word	0x00016800
        /*07fc*/ 	.short	0x010a
        /*07fe*/ 	.byte	0x3f
	.zero		1


	//   ....[29]....
        /*0800*/ 	.word	0x00005d60
        /*0804*/ 	.word	0x00000002
        /*0808*/ 	.word	0x00016800
        /*080c*/ 	.short	0x010a
        /*080e*/ 	.byte	0x3f
	.zero		1


	//   ....[30]....
        /*0810*/ 	.word	0x00006a90
        /*0814*/ 	.word	0x00000002
        /*0818*/ 	.word	0x00016800
        /*081c*/ 	.short	0x010a
        /*081e*/ 	.byte	0x3f
	.zero		1


	//   ....[31]....
        /*0820*/ 	.word	0x00008030
        /*0824*/ 	.word	0x00000002
        /*0828*/ 	.word	0x00016800
        /*082c*/ 	.short	0x010a
        /*082e*/ 	.byte	0x3f
	.zero		1


	//   ....[32]....
        /*0830*/ 	.word	0x00009140
        /*0834*/ 	.word	0x00000000
        /*0838*/ 	.word	0x00016830
        /*083c*/ 	.short	0x010a
        /*083e*/ 	.byte	0x3f
	.zero		1


	//   ....[33]....
        /*0840*/ 	.word	0x000091f0
        /*0844*/ 	.word	0x00000000
        /*0848*/ 	.word	0x00016830
        /*084c*/ 	.short	0x010a
        /*084e*/ 	.byte	0x3f
	.zero		1


	//   ....[34]....
        /*0850*/ 	.word	0x0000b0f0
        /*0854*/ 	.word	0x00000000
        /*0858*/ 	.word	0x00000000
        /*085c*/ 	.short	0x0101
        /*085e*/ 	.byte	0x3f
	.zero		1


	//   ....[35]....
        /*0860*/ 	.word	0x0000bd80
        /*0864*/ 	.word	0x0000000b
        /*0868*/ 	.word	0x00016830
        /*086c*/ 	.short	0x010a
        /*086e*/ 	.byte	0x3f
	.zero		1


	//   ....[36]....
        /*0870*/ 	.word	0x0000bdd0
        /*0874*/ 	.word	0x0000000b
        /*0878*/ 	.word	0x00016830
        /*087c*/ 	.short	0x010a
        /*087e*/ 	.byte	0x3f
	.zero		1


	//   ....[37]....
        /*0880*/ 	.word	0x0000c0e0
        /*0884*/ 	.word	0x0000000b
        /*0888*/ 	.word	0x00016850
        /*088c*/ 	.short	0x010a
        /*088e*/ 	.byte	0x3f
	.zero		1


	//   ....[38]....
        /*0890*/ 	.word	0x0000c120
        /*0894*/ 	.word	0x0000000b
        /*0898*/ 	.word	0x00016850
        /*089c*/ 	.short	0x010a
        /*089e*/ 	.byte	0x3f
	.zero		1


	//   ....[39]....
        /*08a0*/ 	.word	0x0000e380
        /*08a4*/ 	.word	0x0000001b
        /*08a8*/ 	.word	0x00000000
        /*08ac*/ 	.short	0x0101
        /*08ae*/ 	.byte	0x3f
	.zero		1


	//   ....[40]....
        /*08b0*/ 	.word	0x0000e440
        /*08b4*/ 	.word	0x00000003
        /*08b8*/ 	.word	0x00000000
        /*08bc*/ 	.short	0x0101
        /*08be*/ 	.byte	0x3f
	.zero		1


	//   ....[41]....
        /*08c0*/ 	.word	0x0000edc0
        /*08c4*/ 	.word	0x0000000b
        /*08c8*/ 	.word	0x00016830
        /*08cc*/ 	.short	0x010a
        /*08ce*/ 	.byte	0x3f
	.zero		1


	//   ....[42]....
        /*08d0*/ 	.word	0x0000ee10
        /*08d4*/ 	.word	0x0000000b
        /*08d8*/ 	.word	0x00016830
        /*08dc*/ 	.short	0x010a
        /*08de*/ 	.byte	0x3f
	.zero		1


	//   ....[43]....
        /*08e0*/ 	.word	0x0000f120
        /*08e4*/ 	.word	0x0000000b
        /*08e8*/ 	.word	0x00016850
        /*08ec*/ 	.short	0x010a
        /*08ee*/ 	.byte	0x3f
	.zero		1


	//   ....[44]....
        /*08f0*/ 	.word	0x0000f160
        /*08f4*/ 	.word	0x0000000b
        /*08f8*/ 	.word	0x00016850
        /*08fc*/ 	.short	0x010a
        /*08fe*/ 	.byte	0x3f
	.zero		1


	//   ....[45]....
        /*0900*/ 	.word	0x00010920
        /*0904*/ 	.word	0x00000024
        /*0908*/ 	.word	0x00000000
        /*090c*/ 	.short	0x0101
        /*090e*/ 	.byte	0x3f
	.zero		1


	//   ....[46]....
        /*0910*/ 	.word	0x00010aa0
        /*0914*/ 	.word	0x0000000f
        /*0918*/ 	.word	0x00000000
        /*091c*/ 	.short	0x0101
        /*091e*/ 	.byte	0x3f
	.zero		1


	//   ....[47]....
        /*0920*/ 	.word	0x00011420
        /*0924*/ 	.word	0x00000009
        /*0928*/ 	.word	0x00016850
        /*092c*/ 	.short	0x010a
        /*092e*/ 	.byte	0x3f
	.zero		1


	//   ....[48]....
        /*0930*/ 	.word	0x00011490
        /*0934*/ 	.word	0x00000009
        /*0938*/ 	.word	0x00016850
        /*093c*/ 	.short	0x010a
        /*093e*/ 	.byte	0x3f
	.zero		1


	//   ....[49]....
        /*0940*/ 	.word	0x00011a60
        /*0944*/ 	.word	0x00000007
        /*0948*/ 	.word	0x00000000
        /*094c*/ 	.short	0x0101
        /*094e*/ 	.byte	0x3f
	.zero		1


	//   ....[50]....
        /*0950*/ 	.word	0x00012800
        /*0954*/ 	.word	0x00000000
        /*0958*/ 	.word	0x00000000
        /*095c*/ 	.short	0x0101
        /*095e*/ 	.byte	0x3f
	.zero		1


	//   ....[51]....
        /*0960*/ 	.word	0x00014a10
        /*0964*/ 	.word	0x00000006
        /*0968*/ 	.word	0x00016820
        /*096c*/ 	.short	0x010a
        /*096e*/ 	.byte	0x3f
	.zero		1


	//   ....[52]....
        /*0970*/ 	.word	0x00014a80
        /*0974*/ 	.word	0x00000005
        /*0978*/ 	.word	0x000168a0
        /*097c*/ 	.short	0x010a
        /*097e*/ 	.byte	0x3f
	.zero		1


	//   ....[53]....
        /*0980*/ 	.word	0x00014c30
        /*0984*/ 	.word	0x00000005
        /*0988*/ 	.word	0x000168c0
        /*098c*/ 	.short	0x010a
        /*098e*/ 	.byte	0x3f
	.zero		1


	//   ....[54]....
        /*0990*/ 	.word	0x00014ea0
        /*0994*/ 	.word	0x0000000a
        /*0998*/ 	.word	0x000168a0
        /*099c*/ 	.short	0x010a
        /*099e*/ 	.byte	0x3f
	.zero		1


	//   ....[55]....
        /*09a0*/ 	.word	0x00015040
        /*09a4*/ 	.word	0x0000000a
        /*09a8*/ 	.word	0x000168c0
        /*09ac*/ 	.short	0x010a
        /*09ae*/ 	.byte	0x3f
	.zero		1


	//   ....[56]....
        /*09b0*/ 	.word	0x00015bd0
        /*09b4*/ 	.word	0x00000005
        /*09b8*/ 	.word	0x00016840
        /*09bc*/ 	.short	0x010a
        /*09be*/ 	.byte	0x3f
	.zero		1


	//   ....[57]....
        /*09c0*/ 	.word	0x00015f20
        /*09c4*/ 	.word	0x0000001b
        /*09c8*/ 	.word	0x00016820
        /*09cc*/ 	.short	0x010a
        /*09ce*/ 	.byte	0x3f
	.zero		1


	//   ....[58]....
        /*09d0*/ 	.word	0x000161f0
        /*09d4*/ 	.word	0x00000003
        /*09d8*/ 	.word	0x00016840
        /*09dc*/ 	.short	0x010a
        /*09de*/ 	.byte	0x3f
	.zero		1


	//   ....[59]....
        /*09e0*/ 	.word	0x000163d0
        /*09e4*/ 	.word	0x00000002
        /*09e8*/ 	.word	0x00000060
        /*09ec*/ 	.short	0x010a
        /*09ee*/ 	.byte	0x3f
	.zero		1


	//   ....[60]....
        /*09f0*/ 	.word	0x00016840
        /*09f4*/ 	.word	0x00000003
        /*09f8*/ 	.word	0x00016840
        /*09fc*/ 	.short	0x010a
        /*09fe*/ 	.byte	0x3f
	.zero		1


	//   ....[61]....
        /*0a00*/ 	.word	0x00016a20
        /*0a04*/ 	.word	0x00000003
        /*0a08*/ 	.word	0x00000060
        /*0a0c*/ 	.short	0x010a
        /*0a0e*/ 	.byte	0x3f
	.zero		1


	//   ....[62]....
        /*0a10*/ 	.word	0x00016de0
        /*0a14*/ 	.word	0x00000002
        /*0a18*/ 	.word	0x00016840
        /*0a1c*/ 	.short	0x010a
        /*0a1e*/ 	.byte	0x3f
	.zero		1


	//   ....[63]....
        /*0a20*/ 	.word	0x00016fd0
        /*0a24*/ 	.word	0x00000002
        /*0a28*/ 	.word	0x00000060
        /*0a2c*/ 	.short	0x010a
        /*0a2e*/ 	.byte	0x3f
	.zero		1


	//   ....[64]....
        /*0a30*/ 	.word	0x00017320
        /*0a34*/ 	.word	0x00000003
        /*0a38*/ 	.word	0x00016860
        /*0a3c*/ 	.short	0x010a
        /*0a3e*/ 	.byte	0x3f
	.zero		1


	//   ....[65]....
        /*0a40*/ 	.word	0x000181a0
        /*0a44*/ 	.word	0x00000009
        /*0a48*/ 	.word	0x00016820
        /*0a4c*/ 	.short	0x010a
        /*0a4e*/ 	.byte	0x3f
	.zero		1


	//   ....[66]....
        /*0a50*/ 	.word	0x00018330
        /*0a54*/ 	.word	0x00000007
        /*0a58*/ 	.word	0x00000000
        /*0a5c*/ 	.short	0x010a
        /*0a5e*/ 	.byte	0x3f
	.zero		1


	//   ....[67]....
        /*0a60*/ 	.word	0x000183a0
        /*0a64*/ 	.word	0x00000003
        /*0a68*/ 	.word	0x00000000
        /*0a6c*/ 	.short	0x010a
        /*0a6e*/ 	.byte	0x3f
	.zero		1


	//   ....[68]....
        /*0a70*/ 	.word	0x00018400
        /*0a74*/ 	.word	0x00000005
        /*0a78*/ 	.word	0x00000000
        /*0a7c*/ 	.short	0x010a
        /*0a7e*/ 	.byte	0x3f
	.zero		1


	//   ....[69]....
        /*0a80*/ 	.word	0x00018430
        /*0a84*/ 	.word	0x00000003
        /*0a88*/ 	.word	0x00000000
        /*0a8c*/ 	.short	0x010a
        /*0a8e*/ 	.byte	0x3f
	.zero		1


	//   ....[70]....
        /*0a90*/ 	.word	0x00018490
        /*0a94*/ 	.word	0x0000004e
        /*0a98*/ 	.word	0x00016890
        /*0a9c*/ 	.short	0x010a
        /*0a9e*/ 	.byte	0x3f
	.zero		1


	//   ....[71]....
        /*0aa0*/ 	.word	0x000184e0
        /*0aa4*/ 	.word	0x0000004e
        /*0aa8*/ 	.word	0x00016890
        /*0aac*/ 	.short	0x010a
        /*0aae*/ 	.byte	0x3f
	.zero		1


	//   ....[72]....
        /*0ab0*/ 	.word	0x00018530
        /*0ab4*/ 	.word	0x0000004e
        /*0ab8*/ 	.word	0x00016890
        /*0abc*/ 	.short	0x010a
        /*0abe*/ 	.byte	0x3f
	.zero		1


	//   ....[73]....
        /*0ac0*/ 	.word	0x00018580
        /*0ac4*/ 	.word	0x0000004e
        /*0ac8*/ 	.word	0x000168b0
        /*0acc*/ 	.short	0x010a
        /*0ace*/ 	.byte	0x3f
	.zero		1


	//   ....[74]....
        /*0ad0*/ 	.word	0x00018b70
        /*0ad4*/ 	.word	0x00000002
        /*0ad8*/ 	.word	0x00016800
        /*0adc*/ 	.short	0x010a
        /*0ade*/ 	.byte	0x3f
	.zero		1


	//   ....[75]....
        /*0ae0*/ 	.word	0x000190c0
        /*0ae4*/ 	.word	0x00000002
        /*0ae8*/ 	.word	0x00016800
        /*0aec*/ 	.short	0x010a
        /*0aee*/ 	.byte	0x3f
	.zero		1


	//   ....[76]....
        /*0af0*/ 	.word	0x00019110
        /*0af4*/ 	.word	0x00000000
        /*0af8*/ 	.word	0x00016830
        /*0afc*/ 	.short	0x010a
        /*0afe*/ 	.byte	0x3f
	.zero		1


	//   ....[77]....
        /*0b00*/ 	.word	0x00019160
        /*0b04*/ 	.word	0x0000000b
        /*0b08*/ 	.word	0x00016830
        /*0b0c*/ 	.short	0x010a
        /*0b0e*/ 	.byte	0x3f
	.zero		1


	//   ....[78]....
        /*0b10*/ 	.word	0x000191b0
        /*0b14*/ 	.word	0x0000000b
        /*0b18*/ 	.word	0x00016850
        /*0b1c*/ 	.short	0x010a
        /*0b1e*/ 	.byte	0x3f
	.zero		1


	//   ....[79]....
        /*0b20*/ 	.word	0x00019200
        /*0b24*/ 	.word	0x0000000b
        /*0b28*/ 	.word	0x00016830
        /*0b2c*/ 	.short	0x010a
        /*0b2e*/ 	.byte	0x3f
	.zero		1


	//   ....[80]....
        /*0b30*/ 	.word	0x00019250
        /*0b34*/ 	.word	0x0000000b
        /*0b38*/ 	.word	0x00016850
        /*0b3c*/ 	.short	0x010a
        /*0b3e*/ 	.byte	0x3f
	.zero		1


	//   ....[81]....
        /*0b40*/ 	.word	0x000192a0
        /*0b44*/ 	.word	0x00000009
        /*0b48*/ 	.word	0x00016850
        /*0b4c*/ 	.short	0x010a
        /*0b4e*/ 	.byte	0x3f
	.zero		1


	//   ....[82]....
        /*0b50*/ 	.word	0x00019440
        /*0b54*/ 	.word	0x00000006
        /*0b58*/ 	.word	0x00016820
        /*0b5c*/ 	.short	0x010a
        /*0b5e*/ 	.byte	0x3f
	.zero		1


	//   ....[83]....
        /*0b60*/ 	.word	0x00019490
        /*0b64*/ 	.word	0x00000005
        /*0b68*/ 	.word	0x000168a0
        /*0b6c*/ 	.short	0x010a
        /*0b6e*/ 	.byte	0x3f
	.zero		1


	//   ....[84]....
        /*0b70*/ 	.word	0x000194e0
        /*0b74*/ 	.word	0x00000005
        /*0b78*/ 	.word	0x000168c0
        /*0b7c*/ 	.short	0x010a
        /*0b7e*/ 	.byte	0x3f
	.zero		1


	//   ....[85]....
        /*0b80*/ 	.word	0x00019530
        /*0b84*/ 	.word	0x0000000a
        /*0b88*/ 	.word	0x000168a0
        /*0b8c*/ 	.short	0x010a
        /*0b8e*/ 	.byte	0x3f
	.zero		1


	//   ....[86]....
        /*0b90*/ 	.word	0x00019580
        /*0b94*/ 	.word	0x0000000a
        /*0b98*/ 	.word	0x000168c0
        /*0b9c*/ 	.short	0x010a
        /*0b9e*/ 	.byte	0x3f
	.zero		1


	//   ....[87]....
        /*0ba0*/ 	.word	0x00019720
        /*0ba4*/ 	.word	0x00000005
        /*0ba8*/ 	.word	0x00016840
        /*0bac*/ 	.short	0x010a
        /*0bae*/ 	.byte	0x3f
	.zero		1


	//   ....[88]....
        /*0bb0*/ 	.word	0x00019770
        /*0bb4*/ 	.word	0x0000001b
        /*0bb8*/ 	.word	0x00016820
        /*0bbc*/ 	.short	0x010a
        /*0bbe*/ 	.byte	0x3f
	.zero		1


	//   ....[89]....
        /*0bc0*/ 	.word	0x000197c0
        /*0bc4*/ 	.word	0x00000003
        /*0bc8*/ 	.word	0x00016840
        /*0bcc*/ 	.short	0x010a
        /*0bce*/ 	.byte	0x3f
	.zero		1


	//   ....[90]....
        /*0bd0*/ 	.word	0x00019810
        /*0bd4*/ 	.word	0x00000002
        /*0bd8*/ 	.word	0x00000060
        /*0bdc*/ 	.short	0x010a
        /*0bde*/ 	.byte	0x3f
	.zero		1


	//   ....[91]....
        /*0be0*/ 	.word	0x00019860
        /*0be4*/ 	.word	0x00000003
        /*0be8*/ 	.word	0x00016840
        /*0bec*/ 	.short	0x010a
        /*0bee*/ 	.byte	0x3f
	.zero		1


	//   ....[92]....
        /*0bf0*/ 	.word	0x000198b0
        /*0bf4*/ 	.word	0x00000003
        /*0bf8*/ 	.word	0x00000060
        /*0bfc*/ 	.short	0x010a
        /*0bfe*/ 	.byte	0x3f
	.zero		1


	//   ....[93]....
        /*0c00*/ 	.word	0x00019900
        /*0c04*/ 	.word	0x00000002
        /*0c08*/ 	.word	0x00016840
        /*0c0c*/ 	.short	0x010a
        /*0c0e*/ 	.byte	0x3f
	.zero		1


	//   ....[94]....
        /*0c10*/ 	.word	0x00019950
        /*0c14*/ 	.word	0x00000002
        /*0c18*/ 	.word	0x00000060
        /*0c1c*/ 	.short	0x010a
        /*0c1e*/ 	.byte	0x3f
	.zero		1


	//   ....[95]....
        /*0c20*/ 	.word	0x000199a0
        /*0c24*/ 	.word	0x00000003
        /*0c28*/ 	.word	0x00016860
        /*0c2c*/ 	.short	0x010a
        /*0c2e*/ 	.byte	0x3f
	.zero		1


	//   ....[96]....
        /*0c30*/ 	.word	0x0001a350
        /*0c34*/ 	.word	0x00000009
        /*0c38*/ 	.word	0x00016820
        /*0c3c*/ 	.short	0x010a
        /*0c3e*/ 	.byte	0x3f
	.zero		1


	//   ....[97]....
        /*0c40*/ 	.word	0x0001a4f0
        /*0c44*/ 	.word	0x00000007
        /*0c48*/ 	.word	0x00000000
        /*0c4c*/ 	.short	0x010a
        /*0c4e*/ 	.byte	0x3f
	.zero		1


	//   ....[98]....
        /*0c50*/ 	.word	0x0001a540
        /*0c54*/ 	.word	0x00000003
        /*0c58*/ 	.word	0x00000000
        /*0c5c*/ 	.short	0x010a
        /*0c5e*/ 	.byte	0x3f
	.zero		1


	//   ....[99]....
        /*0c60*/ 	.word	0x0001a590
        /*0c64*/ 	.word	0x00000005
        /*0c68*/ 	.word	0x00000000
        /*0c6c*/ 	.short	0x010a
        /*0c6e*/ 	.byte	0x3f
	.zero		1


	//----- nvinfo : EIATTR_NUM_MBARRIERS
	.align		4
.L_325:
        /*0c70*/ 	.byte	0x03, 0x38
        /*0c72*/ 	.short	0x0016


	//----- nvinfo : EIATTR_EXIT_INSTR_OFFSETS
	.align		4
        /*0c74*/ 	.byte	0x04, 0x1c
        /*0c76*/ 	.short	(.L_327 - .L_326)


	//   ....[0]....
.L_326:
        /*0c78*/ 	.word	0x00018480


	//----- nvinfo : EIATTR_MAX_THREADS
	.align		4
.L_327:
        /*0c7c*/ 	.byte	0x04, 0x05
        /*0c7e*/ 	.short	(.L_329 - .L_328)
.L_328:
        /*0c80*/ 	.word	0x00000200
        /*0c84*/ 	.word	0x00000001
        /*0c88*/ 	.word	0x00000001


	//----- nvinfo : EIATTR_CRS_STACK_SIZE
	.align		4
.L_329:
        /*0c8c*/ 	.byte	0x04, 0x1e
        /*0c8e*/ 	.short	(.L_331 - .L_330)
.L_330:
        /*0c90*/ 	.word	0x00000000


	//----- nvinfo : EIATTR_CBANK_PARAM_SIZE
	.align		4
.L_331:
        /*0c94*/ 	.byte	0x03, 0x19
        /*0c96*/ 	.short	0x0a70


	//----- nvinfo : EIATTR_PARAM_CBANK
	.align		4
        /*0c98*/ 	.byte	0x04, 0x0a
        /*0c9a*/ 	.short	(.L_333 - .L_332)
	.align		4
.L_332:
        /*0c9c*/ 	.word	index@(.nv.constant0._ZN7cutlass13device_kernelIN5flash11enable_sm90INS1_16FlashAttnFwdSm90INS1_25CollectiveMainloopFwdSm90ILi2EN4cute5tupleIJNS5_1CILi1EEES8_S8_EEENS6_IJNS7_ILi192EEENS7_ILi128EEENS7_ILi64EEEEEELi64ENS_10bfloat16_tEfNS_4arch4Sm90ELb1ELb0ELb1ELb1ELb0ELb1ELb0ELb1ELb1ELb0ELb0ELb0EEENS1_21CollectiveEpilogueFwdINS6_IJSA_SC_SB_EEES9_SE_SG_Li384ELb1ELb0ELb0ELb0EEENS1_36VarlenDynamicPersistentTileSchedulerILi192ELi128ELi384ELi32ELb0ELb0ELb1ELb1ELb1ELb1EEEEEEEEEvNT_6ParamsE)
        /*0ca0*/ 	.short	0x0210
        /*0ca2*/ 	.short	0x0a70


	//----- nvinfo : EIATTR_SW_WAR
	.align		4
.L_333:
        /*0ca4*/ 	.byte	0x04, 0x36
        /*0ca6*/ 	.short	(.L_335 - .L_334)
.L_334:
        /*0ca8*/ 	.word	0x00000008
.L_335:


//--------------------- .nv.callgraph             --------------------------
	.section	.nv.callgraph,"",@"SHT_CUDA_CALLGRAPH"
	.align	4
	.sectionentsize	8
	.align		4
        /*0000*/ 	.word	0x00000000
	.align		4
        /*0004*/ 	.word	0xffffffff
	.align		4
        /*0008*/ 	.word	index@(_ZN7cutlass13device_kernelIN5flash11enable_sm90INS1_16FlashAttnFwdSm90INS1_25CollectiveMainloopFwdSm90ILi2EN4cute5tupleIJNS5_1CILi1EEES8_S8_EEENS6_IJNS7_ILi192EEESA_NS7_ILi64EEEEEELi64ENS_10bfloat16_tEfNS_4arch4Sm90ELb0ELb0ELb1ELb0ELb0ELb0ELb0ELb0ELb1ELb0ELb0ELb0EEENS1_21CollectiveEpilogueFwdINS6_IJSA_SB_SA_EEES9_SD_SF_Li384ELb0ELb0ELb0ELb0EEENS1_29StaticPersistentTileSchedulerILb0EEEEEEEEEvNT_6ParamsE)
	.align		4
        /*000c*/ 	.word	index@(__assertfail)
	.align		4
        /*0010*/ 	.word	index@(_ZN7cutlass13device_kernelIN5flash11enable_sm90INS1_16FlashAttnFwdSm90INS1_25CollectiveMainloopFwdSm90ILi2EN4cute5tupleIJNS5_1CILi1EEES8_S8_EEENS6_IJNS7_ILi192EEESA_NS7_ILi64EEEEEELi64ENS_10bfloat16_tEfNS_4arch4Sm90ELb0ELb0ELb1ELb1ELb0ELb0ELb0ELb0ELb1ELb0ELb0ELb0EEENS1_21CollectiveEpilogueFwdINS6_IJSA_SB_SA_EEES9_SD_SF_Li384ELb1ELb0ELb0ELb0EEENS1_36VarlenDynamicPersistentTileSchedulerILi192ELi192ELi384ELi32ELb0ELb0ELb1ELb0ELb1ELb1EEEEEEEEEvNT_6ParamsE)
	.align		4
        /*0014*/ 	.word	index@(__assertfail)
	.align		4
        /*0018*/ 	.word	index@(_ZN7cutlass13device_kernelIN5flash11enable_sm90INS1_16FlashAttnFwdSm90INS1_25CollectiveMainloopFwdSm90ILi2EN4cute5tupleIJNS5_1CILi1EEES8_S8_EEENS6_IJNS7_ILi192EEESA_NS7_ILi64EEEEEELi64ENS_10bfloat16_tEfNS_4arch4Sm90ELb0ELb0ELb1ELb1ELb0ELb1ELb0ELb0ELb1ELb0ELb0ELb0EEENS1_21CollectiveEpilogueFwdINS6_IJSA_SB_SA_EEES9_SD_SF_Li384ELb1ELb0ELb0ELb0EEENS1_36VarlenDynamicPersistentTileSchedulerILi192ELi192ELi384ELi32ELb0ELb0ELb1ELb0ELb1ELb1EEEEEEEEEvNT_6ParamsE)
	.align		4
        /*001c*/ 	.word	index@(__assertfail)
	.align		4
        /*0020*/ 	.word	index@(_ZN7cutlass13device_kernelIN5flash11enable_sm90INS1_16FlashAttnFwdSm90INS1_25CollectiveMainloopFwdSm90ILi2EN4cute5tupleIJNS5_1CILi1EEES8_S8_EEENS6_IJNS7_ILi192EEENS7_ILi128EEENS7_ILi64EEEEEELi64ENS_10bfloat16_tEfNS_4arch4Sm90ELb0ELb1ELb1ELb0ELb0ELb0ELb0ELb1ELb1ELb0ELb0ELb0EEENS1_21CollectiveEpilogueFwdINS6_IJSA_SC_SB_EEES9_SE_SG_Li384ELb0ELb0ELb0ELb0EEENS1_30DynamicPersistentTileSchedulerILi384ELi32ELb0ELb0ELb1EEEEEEEEEvNT_6ParamsE)
	.align		4
        /*0024*/ 	.word	index@(__assertfail)
	.align		4
        /*0028*/ 	.word	index@(_ZN7cutlass13device_kernelIN5flash11enable_sm90INS1_16FlashAttnFwdSm90INS1_25CollectiveMainloopFwdSm90ILi2EN4cute5tupleIJNS5_1CILi1EEES8_S8_EEENS6_IJNS7_ILi192EEENS7_ILi128EEENS7_ILi64EEEEEELi64ENS_10bfloat16_tEfNS_4arch4Sm90ELb0ELb1ELb1ELb1ELb0ELb0ELb0ELb1ELb1ELb0ELb0ELb0EEENS1_21CollectiveEpilogueFwdINS6_IJSA_SC_SB_EEES9_SE_SG_Li384ELb1ELb0ELb0ELb0EEENS1_36VarlenDynamicPersistentTileSchedulerILi192ELi128ELi384ELi32ELb0ELb0ELb1ELb1ELb0ELb1EEEEEEEEEvNT_6ParamsE)
	.align		4
        /*002c*/ 	.word	index@(__assertfail)
	.align		4
        /*0030*/ 	.word	index@(_ZN7cutlass13device_kernelIN5flash11enable_sm90INS1_16FlashAttnFwdSm90INS1_25CollectiveMainloopFwdSm90ILi2EN4cute5tupleIJNS5_1CILi1EEES8_S8_EEENS6_IJNS7_ILi192EEENS7_ILi128EEENS7_ILi64EEEEEELi64ENS_10bfloat16_tEfNS_4arch4Sm90ELb0ELb1ELb1ELb1ELb0ELb1ELb0ELb1ELb1ELb0ELb0ELb0EEENS1_21CollectiveEpilogueFwdINS6_IJSA_SC_SB_EEES9_SE_SG_Li384ELb1ELb0ELb0ELb0EEENS1_36VarlenDynamicPersistentTileSchedulerILi192ELi128ELi384ELi32ELb0ELb0ELb1ELb1ELb0ELb1EEEEEEEEEvNT_6ParamsE)
	.align		4
        /*0034*/ 	.word	index@(__assertfail)
	.align		4
        /*0038*/ 	.word	index@(_ZN7cutlass13device_kernelIN5flash11enable_sm90INS1_16FlashAttnFwdSm90INS1_25CollectiveMainloopFwdSm90ILi2EN4cute5tupleIJNS5_1CILi1EEES8_S8_EEENS6_IJNS7_ILi192EEENS7_ILi128EEENS7_ILi64EEEEEELi64ENS_10bfloat16_tEfNS_4arch4Sm90ELb1ELb0ELb1ELb0ELb0ELb0ELb0ELb1ELb1ELb0ELb0ELb0EEENS1_21CollectiveEpilogueFwdINS6_IJSA_SC_SB_EEES9_SE_SG_Li384ELb0ELb0ELb0ELb0EEENS1_30DynamicPersistentTileSchedulerILi384ELi32ELb0ELb0ELb1EEEEEEEEEvNT_6ParamsE)
	.align		4
        /*003c*/ 	.word	index@(__assertfail)
	.align		4
        /*0040*/ 	.word	index@(_ZN7cutlass13device_kernelIN5flash11enable_sm90INS1_16FlashAttnFwdSm90INS1_25CollectiveMainloopFwdSm90ILi2EN4cute5tupleIJNS5_1CILi1EEES8_S8_EEENS6_IJNS7_ILi192EEENS7_ILi128EEENS7_ILi64EEEEEELi64ENS_10bfloat16_tEfNS_4arch4Sm90ELb1ELb0ELb1ELb1ELb0ELb0ELb0ELb1ELb1ELb0ELb0ELb0EEENS1_21CollectiveEpilogueFwdINS6_IJSA_SC_SB_EEES9_SE_SG_Li384ELb1ELb0ELb0ELb0EEENS1_36VarlenDynamicPersistentTileSchedulerILi192ELi128ELi384ELi32ELb0ELb0ELb1ELb1ELb1ELb1EEEEEEEEEvNT_6ParamsE)
	.align		4
        /*0044*/ 	.word	index@(__assertfail)
	.align		4
        /*0048*/ 	.word	index@(_ZN7cutlass13device_kernelIN5flash11enable_sm90INS1_16FlashAttnFwdSm90INS1_25CollectiveMainloopFwdSm90ILi2EN4cute5tupleIJNS5_1CILi1EEES8_S8_EEENS6_IJNS7_ILi192EEENS7_ILi128EEENS7_ILi64EEEEEELi64ENS_10bfloat16_tEfNS_4arch4Sm90ELb1ELb0ELb1ELb1ELb0ELb1ELb0ELb1ELb1ELb0ELb0ELb0EEENS1_21CollectiveEpilogueFwdINS6_IJSA_SC_SB_EEES9_SE_SG_Li384ELb1ELb0ELb0ELb0EEENS1_36VarlenDynamicPersistentTileSchedulerILi192ELi128ELi384ELi32ELb0ELb0ELb1ELb1ELb1ELb1EEEEEEEEEvNT_6ParamsE)
	.align		4
        /*004c*/ 	.word	index@(__assertfail)
	.align		4
        /*0050*/ 	.word	0x00000000
	.align		4
        /*0054*/ 	.word	0xfffffffe
	.align		4
        /*0058*/ 	.word	0x00000000
	.align		4
        /*005c*/ 	.word	0xfffffffd
	.align		4
        /*0060*/ 	.word	0x00000000
	.align		4
        /*0064*/ 	.word	0xfffffffc


//--------------------- .nv.constant4             --------------------------
	.section	.nv.constant4,"a",@progbits
	.align	8
	.align		8
.nv.constant4:
        /*0000*/ 	.dword	__assertfail
	.align		8
        /*0008*/ 	.dword	__unnamed_1
	.align		8
        /*0010*/ 	.dword	__unnamed_2
	.align		8
        /*0018*/ 	.dword	__unnamed_3
	.align		8
        /*0020*/ 	.dword	__unnamed_4
	.align		8
        /*0028*/ 	.dword	__unnamed_5
	.align		8
        /*0030*/ 	.dword	__unnamed_6
	.align		8
        /*0038*/ 	.dword	__unnamed_7
	.align		8
        /*0040*/ 	.dword	__unnamed_8
	.align		8
        /*0048*/ 	.dword	__unnamed_9
	.align		8
        /*0050*/ 	.dword	_ZN73_INTERNAL_22021ef2_37_flash_fwd_hdim64_bf16_softcap_sm90_cu_b81ac279_34474cuda3std3__45__cpo5beginE
	.align		8
        /*0058*/ 	.dword	_ZN73_INTERNAL_22021ef2_37_flash_fwd_hdim64_bf16_softcap_sm90_cu_b81ac279_34474cuda3std3__45__cpo3endE
	.align		8
        /*0060*/ 	.dword	_ZN73_INTERNAL_22021ef2_37_flash_fwd_hdim64_bf16_softcap_sm90_cu_b81ac279_34474cuda3std3__45__cpo6cbeginE
	.align		8
        /*0068*/ 	.dword	_ZN73_INTERNAL_22021ef2_37_flash_fwd_hdim64_bf16_softcap_sm90_cu_b81ac279_34474cuda3std3__45__cpo4cendE
	.align		8
        /*0070*/ 	.dword	_ZN73_INTERNAL_22021ef2_37_flash_fwd_hdim64_bf16_softcap_sm90_cu_b81ac279_34474cuda3std3__475_GLOBAL__N__22021ef2_37_flash_fwd_hdim64_bf16_softcap_sm90_cu_b81ac279_34476ignoreE
	.align		8
        /*0078*/ 	.dword	_ZN73_INTERNAL_22021ef2_37_flash_fwd_hdim64_bf16_softcap_sm90_cu_b81ac279_34474cuda3std3__419piecewise_constructE
	.align		8
        /*0080*/ 	.dword	_ZN73_INTERNAL_22021ef2_37_flash_fwd_hdim64_bf16_softcap_sm90_cu_b81ac279_34474cuda3std3__48in_placeE
	.align		8
        /*0088*/ 	.dword	_ZN73_INTERNAL_22021ef2_37_flash_fwd_hdim64_bf16_softcap_sm90_cu_b81ac279_34474cuda3std6ranges3__45__cpo4swapE
	.align		8
        /*0090*/ 	.dword	_ZN73_INTERNAL_22021ef2_37_flash_fwd_hdim64_bf16_softcap_sm90_cu_b81ac279_34474cuda3std6ranges3__45__cpo9iter_moveE
	.align		8
        /*0098*/ 	.dword	_ZN73_INTERNAL_22021ef2_37_flash_fwd_hdim64_bf16_softcap_sm90_cu_b81ac279_34474cute7productE
	.align		8
        /*00a0*/ 	.dword	_ZN73_INTERNAL_22021ef2_37_flash_fwd_hdim64_bf16_softcap_sm90_cu_b81ac279_34474cute1_E
	.align		8
        /*00a8*/ 	.dword	$str$20
	.align		8
        /*00b0*/ 	.dword	$str$21


//--------------------- .text._ZN7cutlass13device_kernelIN5flash11enable_sm90INS1_16FlashAttnFwdSm90INS1_25CollectiveMainloopFwdSm90ILi2EN4cute5tupleIJNS5_1CILi1EEES8_S8_EEENS6_IJNS7_ILi192EEESA_NS7_ILi64EEEEEELi64ENS_10bfloat16_tEfNS_4arch4Sm90ELb0ELb0ELb1ELb0ELb0ELb0ELb0ELb0ELb1ELb0ELb0ELb0EEENS1_21CollectiveEpilogueFwdINS6_IJSA_SB_SA_EEES9_SD_SF_Li384ELb0ELb0ELb0ELb0EEENS1_29StaticPersistentTileSchedulerILb0EEEEEEEEEvNT_6ParamsE --------------------------
	.section	.text._ZN7cutlass13device_kernelIN5flash11enable_sm90INS1_16FlashAttnFwdSm90INS1_25CollectiveMainloopFwdSm90ILi2EN4cute5tupleIJNS5_1CILi1EEES8_S8_EEENS6_IJNS7_ILi192EEESA_NS7_ILi64EEEEEELi64ENS_10bfloat16_tEfNS_4arch4Sm90ELb0ELb0ELb1ELb0ELb0ELb0ELb0ELb0ELb1ELb0ELb0ELb0EEENS1_21CollectiveEpilogueFwdINS6_IJSA_SB_SA_EEES9_SD_SF_Li384ELb0ELb0ELb0ELb0EEENS1_29StaticPersistentTileSchedulerILb0EEEEEEEEEvNT_6ParamsE,"ax",@progbits
	.align	128
.text._ZN7cutlass13device_kernelIN5flash11enable_sm90INS1_16FlashAttnFwdSm90INS1_25CollectiveMainloopFwdSm90ILi2EN4cute5tupleIJNS5_1CILi1EEES8_S8_EEENS6_IJNS7_ILi192EEESA_NS7_ILi64EEEEEELi64ENS_10bfloat16_tEfNS_4arch4Sm90ELb0ELb0ELb1ELb0ELb0ELb0ELb0ELb0ELb1ELb0ELb0ELb0EEENS1_21CollectiveEpilogueFwdINS6_IJSA_SB_SA_EEES9_SD_SF_Li384ELb0ELb0ELb0ELb0EEENS1_29StaticPersistentTileSchedulerILb0EEEEEEEEEvNT_6ParamsE:
        .type           _ZN7cutlass13device_kernelIN5flash11enable_sm90INS1_16FlashAttnFwdSm90INS1_25CollectiveMainloopFwdSm90ILi2EN4cute5tupleIJNS5_1CILi1EEES8_S8_EEENS6_IJNS7_ILi192EEESA_NS7_ILi64EEEEEELi64ENS_10bfloat16_tEfNS_4arch4Sm90ELb0ELb0ELb1ELb0ELb0ELb0ELb0ELb0ELb1ELb0ELb0ELb0EEENS1_21CollectiveEpilogueFwdINS6_IJSA_SB_SA_EEES9_SD_SF_Li384ELb0ELb0ELb0ELb0EEENS1_29StaticPersistentTileSchedulerILb0EEEEEEEEEvNT_6ParamsE,@function
        .size           _ZN7cutlass13device_kernelIN5flash11enable_sm90INS1_16FlashAttnFwdSm90INS1_25CollectiveMainloopFwdSm90ILi2EN4cute5tupleIJNS5_1CILi1EEES8_S8_EEENS6_IJNS7_ILi192EEESA_NS7_ILi64EEEEEELi64ENS_10bfloat16_tEfNS_4arch4Sm90ELb0ELb0ELb1ELb0ELb0ELb0ELb0ELb0ELb1ELb0ELb0ELb0EEENS1_21CollectiveEpilogueFwdINS6_IJSA_SB_SA_EEES9_SD_SF_Li384ELb0ELb0ELb0ELb0EEENS1_29StaticPersistentTileSchedulerILb0EEEEEEEEEvNT_6ParamsE,(.L_x_2275 - _ZN7cutlass13device_kernelIN5flash11enable_sm90INS1_16FlashAttnFwdSm90INS1_25CollectiveMainloopFwdSm90ILi2EN4cute5tupleIJNS5_1CILi1EEES8_S8_EEENS6_IJNS7_ILi192EEESA_NS7_ILi64EEEEEELi64ENS_10bfloat16_tEfNS_4arch4Sm90ELb0ELb0ELb1ELb0ELb0ELb0ELb0ELb0ELb1ELb0ELb0ELb0EEENS1_21CollectiveEpilogueFwdINS6_IJSA_SB_SA_EEES9_SD_SF_Li384ELb0ELb0ELb0ELb0EEENS1_29StaticPersistentTileSchedulerILb0EEEEEEEEEvNT_6ParamsE)
        .other          _ZN7cutlass13device_kernelIN5flash11enable_sm90INS1_16FlashAttnFwdSm90INS1_25CollectiveMainloopFwdSm90ILi2EN4cute5tupleIJNS5_1CILi1EEES8_S8_EEENS6_IJNS7_ILi192EEESA_NS7_ILi64EEEEEELi64ENS_10bfloat16_tEfNS_4arch4Sm90ELb0ELb0ELb1ELb0ELb0ELb0ELb0ELb0ELb1ELb0ELb0ELb0EEENS1_21CollectiveEpilogueFwdINS6_IJSA_SB_SA_EEES9_SD_SF_Li384ELb0ELb0ELb0ELb0EEENS1_29StaticPersistentTileSchedulerILb0EEEEEEEEEvNT_6ParamsE,@"STO_CUDA_ENTRY STV_DEFAULT"
_ZN7cutlass13device_kernelIN5flash11enable_sm90INS1_16FlashAttnFwdSm90INS1_25CollectiveMainloopFwdSm90ILi2EN4cute5tupleIJNS5_1CILi1EEES8_S8_EEENS6_IJNS7_ILi192EEESA_NS7_ILi64EEEEEELi64ENS_10bfloat16_tEfNS_4arch4Sm90ELb0ELb0ELb1ELb0ELb0ELb0ELb0ELb0ELb1ELb0ELb0ELb0EEENS1_21CollectiveEpilogueFwdINS6_IJSA_SB_SA_EEES9_SD_SF_Li384ELb0ELb0ELb0ELb0EEENS1_29StaticPersistentTileSchedulerILb0EEEEEEEEEvNT_6ParamsE:
[----:B------:R-:W1:Y:S02]  /*0000*/  LDC R1, c[0x0][0x28] ;  /* 0x00000a00ff017b82 */ /* 0x000e640000000800 */
[----:B-1----:R-:W-:Y:S01]  /*0010*/  VIADD R1, R1, 0xffffffe8 ;  /* 0xffffffe801017836 */ /* 0x002fe20000000000 */
[----:B------:R-:W1:Y:S01]  /*0020*/  S2R R2, SR_TID.X ;  /* 0x0000000000027919 */ /* 0x000e620000002100 */
[----:B------:R-:W-:Y:S01]  /*0030*/  ELECT P0, URZ, PT ;  /* 0x00000000003f782f */ /* 0x000fe20003800000 */
[----:B------:R-:W-:Y:S01]  /*0040*/  BSSY B0, `(.L_x_0) ;  /* 0x0000013000007945 */ /* 0x000fe20003800000 */
[----:B-1----:R-:W-:-:S05]  /*0050*/  SHF.R.U32.HI R0, RZ, 0x5, R2 ;  /* 0x00000005ff007819 */ /* 0x002fca0000011602 */
[----:B------:R-:W1:Y:S02]  /*0060*/  SHFL.IDX PT, R3, R0, RZ, 0x1f ;  /* 0x00001fff00037589 */ /* 0x000e6400000e0000 */
[----:B-1----:R-:W-:-:S13]  /*0070*/  ISETP.EQ.AND P0, PT, R3, RZ, P0 ;  /* 0x000000ff0300720c */ /* 0x002fda0000702270 */
[----:B------:R-:W-:Y:S05]  /*0080*/  @!P0 BRA `(.L_x_1) ;  /* 0x0000000000388947 */ /* 0x000fea0003800000 */
[----:B------:R-:W-:Y:S02]  /*0090*/  ULDC.64 UR4, c[0x0][0x198] ;  /* 0x0000660000047ab9 */ /* 0x000fe40000000a00 */
[----:B------:R-:W-:Y:S02]  /*00a0*/  UIADD3 UR6, UP0, UR4, 0x270, URZ ;  /* 0x0000027004067890 */ /* 0x000fe4000ff1e03f */
[----:B------:R-:W-:Y:S02]  /*00b0*/  UIADD3 UR8, UP1, UR4, 0x370, URZ ;  /* 0x0000037004087890 */ /* 0x000fe4000ff3e03f */
[----:B------:R-:W-:Y:S02]  /*00c0*/  UIADD3 UR10, UP2, UR4, 0x470, URZ ;  /* 0x00000470040a7890 */ /* 0x000fe4000ff5e03f */
[----:B------:R-:W-:Y:S02]  /*00d0*/  UIADD3 UR4, UP3, UR4, 0x9f0, URZ ;  /* 0x000009f004047890 */ /* 0x000fe4000ff7e03f */
[----:B------:R-:W-:-:S02]  /*00e0*/  UIADD3.X UR7, URZ, UR5, URZ, UP0, !UPT ;  /* 0x000000053f077290 */ /* 0x000fc400087fe43f */
[----:B------:R-:W-:Y:S02]  /*00f0*/  UIADD3.X UR9, URZ, UR5, URZ, UP1, !UPT ;  /* 0x000000053f097290 */ /* 0x000fe40008ffe43f */
[----:B------:R-:W-:Y:S02]  /*0100*/  UIADD3.X UR11, URZ, UR5, URZ, UP2, !UPT ;  /* 0x000000053f0b7290 */ /* 0x000fe400097fe43f */
[----:B------:R-:W-:-:S03]  /*0110*/  UIADD3.X UR5, URZ, UR5, URZ, UP3, !UPT ;  /* 0x000000053f057290 */ /* 0x000fc60009ffe43f */
[----:B------:R1:W-:Y:S02]  /*0120*/  UTMACCTL.PF [UR6] ;  /* 0x00000000060079b9 */ /* 0x0003e40008040000 */
[----:B------:R1:W-:Y:S02]  /*0130*/  UTMACCTL.PF [UR8] ;  /* 0x00000000080079b9 */ /* 0x0003e40008040000 */
[----:B------:R1:W-:Y:S02]  /*0140*/  UTMACCTL.PF [UR10] ;  /* 0x000000000a0079b9 */ /* 0x0003e40008040000 */
[----:B------:R1:W-:Y:S02]  /*0150*/  UTMACCTL.PF [UR4] ;  /* 0x00000000040079b9 */ /* 0x0003e40008040000 */
[----:B-1----:R-:W-:Y:S01]  /*0160*/  NOP ;  /* 0x0000000000007918 */ /* 0x002fe20000000000 */
.L_x_1:
[----:B------:R-:W-:Y:S05]  /*0170*/  BSYNC B0 ;  /* 0x0000000000007941 */ /* 0x000fea0003800000 */
.L_x_0:
[----:B------:R-:W-:Y:S01]  /*0180*/  VOTEU.ANY UP0, P0 ;  /* 0x00000000003f7886 */ /* 0x000fe20000000100 */
[----:B------:R-:W1:Y:S01]  /*0190*/  SHFL.IDX PT, R3, R0, RZ, 0x1f ;  /* 0x00001fff00037589 */ /* 0x000e6200000e0000 */
[----:B------:R-:W-:Y:S01]  /*01a0*/  UMOV UR4, 0x1 ;  /* 0x0000000100047882 */ /* 0x000fe20000000000 */
[----:B------:R-:W-:Y:S01]  /*01b0*/  SHF.R.U32.HI R16, RZ, 0x7, R2 ;  /* 0x00000007ff107819 */ /* 0x000fe20000011602 */
[----:B------:R-:W-:Y:S01]  /*01c0*/  VOTEU.ANY UP1, P0 ;  /* 0x00000000003f7886 */ /* 0x000fe20000020100 */
[----:B------:R-:W2:Y:S01]  /*01d0*/  @UP0 S2UR UR7, SR_CgaCtaId ;  /* 0x00000000000709c3 */ /* 0x000ea20000008800 */
[----:B------:R-:W-:Y:S01]  /*01e0*/  @UP0 UMOV UR6, 0x400 ;  /* 0x0000040000060882 */ /* 0x000fe20000000000 */
[----:B------:R-:W-:-:S04]  /*01f0*/  @UP0 UIADD3 UR4, -UR4, 0x100000, URZ ;  /* 0x0010000004040890 */ /* 0x000fc8000fffe13f */
[----:B------:R-:W-:Y:S02]  /*0200*/  @UP0 USHF.L.U32 UR5, UR4, 0xb, URZ ;  /* 0x0000000b04050899 */ /* 0x000fe4000800063f */
[----:B------:R-:W-:Y:S01]  /*0210*/  @UP0 USHF.L.U32 UR4, UR4, 0x1, URZ ;  /* 0x0000000104040899 */ /* 0x000fe2000800063f */
[----:B-1----:R-:W-:Y:S02]  /*0220*/  ISETP.NE.AND P1, PT, R3, RZ, PT ;  /* 0x000000ff0300720c */ /* 0x002fe40003f25270 */
[----:B------:R1:W3:Y:S01]  /*0230*/  SHFL.IDX PT, R3, R16, RZ, 0x1f ;  /* 0x00001fff10037589 */ /* 0x0002e200000e0000 */
[----:B--2---:R-:W-:Y:S01]  /*0240*/  @UP0 ULEA UR6, UR7, UR6, 0x18 ;  /* 0x0000000607060291 */ /* 0x004fe2000f8ec03f */
[----:B------:R-:W-:Y:S02]  /*0250*/  VOTEU.ANY UP0, P0 ;  /* 0x00000000003f7886 */ /* 0x000fe40000000100 */
[----:B------:R-:W2:Y:S09]  /*0260*/  FENCE.VIEW.ASYNC.S ;  /* 0x00000000000073c6 */ /* 0x000eb20000000000 */
[----:B--2---:R1:W2:Y:S01]  /*0270*/  @UP0 SYNCS.EXCH.64 URZ, [UR6+0x30800], UR4 ;  /* 0x03080004063f05b2 */ /* 0x0042a20008000100 */
[----:B------:R1:W4:Y:S02]  /*0280*/  @UP1 SYNCS.EXCH.64 URZ, [UR6+0x30820], UR4 ;  /* 0x03082004063f15b2 */ /* 0x0003240008000100 */
[----:B-1----:R-:W-:Y:S05]  /*0290*/  @P1 BRA `(.L_x_2) ;  /* 0x0000000000481947 */ /* 0x002fea0003800000 */
[----:B------:R-:W1:Y:S01]  /*02a0*/  S2UR UR5, SR_CgaCtaId ;  /* 0x00000000000579c3 */ /* 0x000e620000008800 */
[----:B------:R-:W-:Y:S01]  /*02b0*/  UMOV UR4, 0x400 ;  /* 0x0000040000047882 */ /* 0x000fe20000000000 */
[----:B------:R-:W-:Y:S01]  /*02c0*/  UMOV UR6, 0x1 ;  /* 0x0000000100067882 */ /* 0x000fe20000000000 */
[----:B------:R-:W-:Y:S01]  /*02d0*/  UMOV UR9, 0x3 ;  /* 0x0000000300097882 */ /* 0x000fe20000000000 */
[----:B------:R-:W-:-:S04]  /*02e0*/  UIADD3 UR6, -UR6, 0x100000, URZ ;  /* 0x0010000006067890 */ /* 0x000fc8000fffe13f */
[----:B------:R-:W-:Y:S02]  /*02f0*/  USHF.L.U32 UR7, UR6, 0xb, URZ ;  /* 0x0000000b06077899 */ /* 0x000fe4000800063f */
[----:B------:R-:W-:Y:S01]  /*0300*/  USHF.L.U32 UR6, UR6, 0x1, URZ ;  /* 0x0000000106067899 */ /* 0x000fe2000800063f */
[----:B------:R-:W-:Y:S01]  /*0310*/  ELECT P0, URZ, PT ;  /* 0x00000000003f782f */ /* 0x000fe20003800000 */
[----:B-1----:R-:W-:Y:S02]  /*0320*/  ULEA UR8, UR5, UR4, 0x18 ;  /* 0x0000000405087291 */ /* 0x002fe4000f8ec03f */
[----:B------:R-:W-:-:S04]  /*0330*/  UIADD3 UR4, -UR9, 0x100000, URZ ;  /* 0x0010000009047890 */ /* 0x000fc8000fffe13f */
[----:B------:R-:W-:Y:S02]  /*0340*/  USHF.L.U32 UR5, UR4, 0xb, URZ ;  /* 0x0000000b04057899 */ /* 0x000fe4000800063f */
[----:B------:R-:W-:Y:S01]  /*0350*/  USHF.L.U32 UR4, UR4, 0x1, URZ ;  /* 0x0000000104047899 */ /* 0x000fe2000800063f */
[----:B------:R-:W1:Y:S03]  /*0360*/  FENCE.VIEW.ASYNC.S ;  /* 0x00000000000073c6 */ /* 0x000e660000000000 */
[----:B-1----:R1:W1:Y:S08]  /*0370*/  SYNCS.EXCH.64 URZ, [UR8+0x30830], UR6 ;  /* 0x03083006083f75b2 */ /* 0x0022700008000100 */
[----:B------:R1:W1:Y:S01]  /*0380*/  SYNCS.EXCH.64 URZ, [UR8+0x30840], UR4 ;  /* 0x03084004083f75b2 */ /* 0x0002620008000100 */
[----:B------:R1:W1:Y:S01]  /*0390*/  SYNCS.EXCH.64 URZ, [UR8+0x30838], UR6 ;  /* 0x03083806083f75b2 */ /* 0x0002620008000100 */
[----:B------:R1:W1:Y:S01]  /*03a0*/  SYNCS.EXCH.64 URZ, [UR8+0x30848], UR4 ;  /* 0x03084804083f75b2 */ /* 0x0002620008000100 */
[----:B------:R-:W-:Y:S01]  /*03b0*/  NOP ;  /* 0x0000000000007918 */ /* 0x000fe20000000000 */
.L_x_2:
[----:B------:R-:W5:Y:S01]  /*03c0*/  SHFL.IDX PT, R4, R0, RZ, 0x1f ;  /* 0x00001fff00047589 */ /* 0x000f6200000e0000 */
[----:B------:R-:W-:Y:S01]  /*03d0*/  NOP ;  /* 0x0000000000007918 */ /* 0x000fe20000000000 */
[----:B-----5:R-:W-:-:S13]  /*03e0*/  ISETP.NE.AND P0, PT, R4, RZ, PT ;  /* 0x000000ff0400720c */ /* 0x020fda0003f05270 */
[----:B------:R-:W-:Y:S05]  /*03f0*/  @P0 BRA `(.L_x_3) ;  /* 0x0000000000480947 */ /* 0x000fea0003800000 */
[----:B-1----:R-:W1:Y:S01]  /*0400*/  S2UR UR5, SR_CgaCtaId ;  /* 0x00000000000579c3 */ /* 0x002e620000008800 */
[----:B------:R-:W-:Y:S01]  /*0410*/  UMOV UR4, 0x400 ;  /* 0x0000040000047882 */ /* 0x000fe20000000000 */
[----:B------:R-:W-:Y:S01]  /*0420*/  UMOV UR6, 0x1 ;  /* 0x0000000100067882 */ /* 0x000fe20000000000 */
[----:B------:R-:W-:Y:S01]  /*0430*/  UMOV UR7, 0x3 ;  /* 0x0000000300077882 */ /* 0x000fe20000000000 */
[----:B------:R-:W-:Y:S01]  /*0440*/  ELECT P0, URZ, PT ;  /* 0x00000000003f782f */ /* 0x000fe20003800000 */
[----:B-1----:R-:W-:Y:S02]  /*0450*/  ULEA UR8, UR5, UR4, 0x18 ;  /* 0x0000000405087291 */ /* 0x002fe4000f8ec03f */
[----:B------:R-:W-:-:S04]  /*0460*/  UIADD3 UR4, -UR6, 0x100000, URZ ;  /* 0x0010000006047890 */ /* 0x000fc8000fffe13f */
[----:B------:R-:W-:Y:S02]  /*0470*/  USHF.L.U32 UR5, UR4, 0xb, URZ ;  /* 0x0000000b04057899 */ /* 0x000fe4000800063f */
[----:B------:R-:W-:Y:S02]  /*0480*/  USHF.L.U32 UR4, UR4, 0x1, URZ ;  /* 0x0000000104047899 */ /* 0x000fe4000800063f */
        /* <DEDUP_REMOVED lines=9> */
.L_x_3:
[----:B------:R-:W5:Y:S01]  /*0520*/  SHFL.IDX PT, R4, R0, RZ, 0x1f ;  /* 0x00001fff00047589 */ /* 0x000f6200000e0000 */
[----:B------:R-:W-:Y:S01]  /*0530*/  NOP ;  /* 0x0000000000007918 */ /* 0x000fe20000000000 */
[----:B-----5:R-:W-:-:S13]  /*0540*/  ISETP.NE.AND P0, PT, R4, RZ, PT ;  /* 0x000000ff0400720c */ /* 0x020fda0003f05270 */
[----:B------:R-:W-:Y:S05]  /*0550*/  @P0 BRA `(.L_x_4) ;  /* 0x0000000000380947 */ /* 0x000fea0003800000 */
[----:B-1----:R-:W1:Y:S01]  /*0560*/  S2UR UR5, SR_CgaCtaId ;  /* 0x00000000000579c3 */ /* 0x002e620000008800 */
[----:B------:R-:W-:Y:S01]  /*0570*/  UMOV UR4, 0x400 ;  /* 0x0000040000047882 */ /* 0x000fe20000000000 */
[----:B------:R-:W-:Y:S01]  /*0580*/  UMOV UR7, 0x1 ;  /* 0x0000000100077882 */ /* 0x000fe20000000000 */
[----:B------:R-:W-:Y:S01]  /*0590*/  ELECT P0, URZ, PT ;  /* 0x00000000003f782f */ /* 0x000fe20003800000 */
[----:B-1----:R-:W-:Y:S02]  /*05a0*/  ULEA UR6, UR5, UR4, 0x18 ;  /* 0x0000000405067291 */ /* 0x002fe4000f8ec03f */
[----:B------:R-:W-:-:S04]  /*05b0*/  UIADD3 UR4, -UR7, 0x100000, URZ ;  /* 0x0010000007047890 */ /* 0x000fc8000fffe13f */
[----:B------:R-:W-:Y:S02]  /*05c0*/  USHF.L.U32 UR5, UR4, 0xb, URZ ;  /* 0x0000000b04057899 */ /* 0x000fe4000800063f */
[----:B------:R-:W-:Y:S01]  /*05d0*/  USHF.L.U32 UR4, UR4, 0x1, URZ ;  /* 0x0000000104047899 */ /* 0x000fe2000800063f */
[----:B------:R-:W1:Y:S11]  /*05e0*/  FENCE.VIEW.ASYNC.S ;  /* 0x00000000000073c6 */ /* 0x000e760000000000 */
[----:B-1----:R1:W1:Y:S01]  /*05f0*/  SYNCS.EXCH.64 URZ, [UR6+0x30870], UR4 ;  /* 0x03087004063f75b2 */ /* 0x0022620008000100 */
[----:B------:R1:W1:Y:S01]  /*0600*/  SYNCS.EXCH.64 URZ, [UR6+0x30880], UR4 ;  /* 0x03088004063f75b2 */ /* 0x0002620008000100 */
[----:B------:R1:W1:Y:S01]  /*0610*/  SYNCS.EXCH.64 URZ, [UR6+0x30878], UR4 ;  /* 0x03087804063f75b2 */ /* 0x0002620008000100 */
[----:B------:R1:W1:Y:S01]  /*0620*/  SYNCS.EXCH.64 URZ, [UR6+0x30888], UR4 ;  /* 0x03088804063f75b2 */ /* 0x0002620008000100 */
[----:B------:R-:W-:Y:S01]  /*0630*/  NOP ;  /* 0x0000000000007918 */ /* 0x000fe20000000000 */
.L_x_4:
        /* <DEDUP_REMOVED lines=22> */
.L_x_5:
        /* <DEDUP_REMOVED lines=22> */
.L_x_6:
[----:B---3--:R-:W-:Y:S01]  /*0900*/  ISETP.NE.AND P0, PT, R3, RZ, PT ;  /* 0x000000ff0300720c */ /* 0x008fe20003f05270 */
[----:B------:R-:W-:Y:S01]  /*0910*/  IMAD.MOV.U32 R17, RZ, RZ, 0x1 ;  /* 0x00000001ff117424 */ /* 0x000fe200078e00ff */
[----:B------:R-:W-:Y:S01]  /*0920*/  NOP ;  /* 0x0000000000007918 */ /* 0x000fe20000000000 */
[----:B------:R-:W-:Y:S01]  /*0930*/  ULDC.64 UR38, c[0x0][0x208] ;  /* 0x0000820000267ab9 */ /* 0x000fe20000000a00 */
[----:B------:R-:W-:Y:S02]  /*0940*/  LOP3.LUT R18, R2, 0x7f, RZ, 0xc0, !PT ;  /* 0x0000007f02127812 */ /* 0x000fe400078ec0ff */
[----:B------:R-:W-:Y:S01]  /*0950*/  SEL R17, R17, 0x2, !P0 ;  /* 0x0000000211117807 */ /* 0x000fe20004000000 */
[----:B-12-4-:R-:W-:Y:S06]  /*0960*/  BAR.SYNC.DEFER_BLOCKING 0x0 ;  /* 0x0000000000007b1d */ /* 0x016fec0000010000 */
[----:B------:R-:W-:Y:S05]  /*0970*/  @!P0 BRA `(.L_x_7) ;  /* 0x0000008800908947 */ /* 0x000fea0003800000 */
.L_x_8:
[----:B------:R-:W-:-:S08]  /*0980*/  NOP ;  /* 0x0000000000007918 */ /* 0x000fd00000000000 */
[----:B------:R-:W1:Y:S02]  /*0990*/  USETMAXREG.TRY_ALLOC.CTAPOOL UP0, 0xa0 ;  /* 0x000000a0000079c8 */ /* 0x000e640008000600 */
[----:B-1----:R-:W-:-:S13]  /*09a0*/  PLOP3.LUT P0, PT, PT, PT, UP0, 0x80, 0x0 ;  /* 0x000000000000781c */ /* 0x002fda0003f0f008 */
[----:B------:R-:W-:Y:S05]  /*09b0*/  @!P0 BRA `(.L_x_8) ;  /* 0xfffffffc00f08947 */ /* 0x000fea000383ffff */
[----:B------:R-:W-:Y:S01]  /*09c0*/  LOP3.LUT R0, R2, 0xffffff80, RZ, 0xc0, !PT ;  /* 0xffffff8002007812 */ /* 0x000fe200078ec0ff */
[----:B------:R-:W1:Y:S08]  /*09d0*/  S2UR UR46, SR_CTAID.X ;  /* 0x00000000002e79c3 */ /* 0x000e700000002500 */
[----:B------:R-:W-:Y:S06]  /*09e0*/  BAR.ARV 0x8, 0x1a0 ;  /* 0x0206800000007b1d */ /* 0x000fec0000002000 */
[----:B------:R-:W-:-:S02]  /*09f0*/  ISETP.NE.AND P0, PT, R0, 0x80, PT ;  /* 0x000000800000780c */ /* 0x000fc40003f05270 */
[----:B------:R-:W1:Y:S11]  /*0a00*/  LDC R0, c[0x0][0xda4] ;  /* 0x00036900ff007b82 */ /* 0x000e760000000800 */
[----:B------:R-:W-:Y:S06]  /*0a10*/  @!P0 BAR.ARV 0x9, 0x100 ;  /* 0x0244000000008b1d */ /* 0x000fec0000002000 */
[----:B-1----:R-:W-:-:S13]  /*0a20*/  ISETP.LE.AND P0, PT, R0, UR46, PT ;  /* 0x0000002e00007c0c */ /* 0x002fda000bf03270 */
[----:B------:R-:W-:Y:S05]  /*0a30*/  @P0 EXIT ;  /* 0x000000000000094d */ /* 0x000fea0003800000 */
[----:B------:R-:W-:Y:S01]  /*0a40*/  IADD3 R0, R2, -0x80, RZ ;  /* 0xffffff8002007810 */ /* 0x000fe20007ffe0ff */
[----:B------:R-:W1:Y:S01]  /*0a50*/  S2UR UR4, SR_CgaCtaId ;  /* 0x00000000000479c3 */ /* 0x000e620000008800 */
[----:B------:R-:W-:Y:S01]  /*0a60*/  UMOV UR40, 0x400 ;  /* 0x0000040000287882 */ /* 0x000fe20000000000 */
[----:B------:R-:W-:Y:S01]  /*0a70*/  MOV R19, 0x40 ;  /* 0x0000004000137802 */ /* 0x000fe20000000f00 */
[----:B------:R-:W-:Y:S01]  /*0a80*/  IMAD.MOV.U32 R15, RZ, RZ, -0x2 ;  /* 0xfffffffeff0f7424 */ /* 0x000fe200078e00ff */
[----:B------:R-:W-:Y:S01]  /*0a90*/  SHF.R.S32.HI R3, RZ, 0x1f, R0 ;  /* 0x0000001fff037819 */ /* 0x000fe20000011400 */
[----:B------:R-:W-:Y:S01]  /*0aa0*/  IMAD.MOV.U32 R23, RZ, RZ, RZ ;  /* 0x000000ffff177224 */ /* 0x000fe200078e00ff */
[----:B------:R-:W-:Y:S01]  /*0ab0*/  ULDC.64 UR48, c[0x0][0x198] ;  /* 0x0000660000307ab9 */ /* 0x000fe20000000a00 */
[----:B------:R-:W-:Y:S01]  /*0ac0*/  UMOV UR37, URZ ;  /* 0x0000003f00257c82 */ /* 0x000fe20008000000 */
[CC--:B------:R-:W-:Y:S01]  /*0ad0*/  LEA.HI R5, R3.reuse, R0.reuse, RZ, 0x4 ;  /* 0x0000000003057211 */ /* 0x0c0fe200078f20ff */
[----:B------:R-:W2:Y:S01]  /*0ae0*/  S2UR UR6, SR_SWINHI ;  /* 0x00000000000679c3 */ /* 0x000ea20000002f00 */
[----:B------:R-:W-:Y:S01]  /*0af0*/  LEA.HI R4, R3, R0, RZ, 0x7 ;  /* 0x0000000003047211 */ /* 0x000fe200078f38ff */
[----:B------:R-:W-:Y:S01]  /*0b00*/  UMOV UR36, URZ ;  /* 0x0000003f00247c82 */ /* 0x000fe20008000000 */
[----:B------:R-:W-:-:S02]  /*0b10*/  LOP3.LUT R7, R5, 0xfffffff0, RZ, 0xc0, !PT ;  /* 0xfffffff005077812 */ /* 0x000fc400078ec0ff */
[----:B------:R-:W-:Y:S02]  /*0b20*/  LOP3.LUT R157, R4, 0xffffff80, RZ, 0xc0, !PT ;  /* 0xffffff80049d7812 */ /* 0x000fe400078ec0ff */
[----:B------:R-:W-:Y:S01]  /*0b30*/  SHF.R.S32.HI R8, RZ, 0x4, R5 ;  /* 0x00000004ff087819 */ /* 0x000fe20000011405 */
[C---:B------:R-:W-:Y:S01]  /*0b40*/  IMAD.IADD R7, R0.reuse, 0x1, -R7 ;  /* 0x0000000100077824 */ /* 0x040fe200078e0a07 */
[----:B------:R-:W-:Y:S01]  /*0b50*/  LEA.HI R3, R3, R0, RZ, 0x5 ;  /* 0x0000000003037211 */ /* 0x000fe200078f28ff */
[----:B------:R-:W-:Y:S01]  /*0b60*/  IMAD.IADD R157, R0, 0x1, -R157 ;  /* 0x00000001009d7824 */ /* 0x000fe200078e0a9d */
[----:B------:R-:W-:Y:S02]  /*0b70*/  LEA.HI R5, R5, R8, RZ, 0x1 ;  /* 0x0000000805057211 */ /* 0x000fe400078f08ff */
[----:B------:R-:W-:Y:S02]  /*0b80*/  SHF.R.S32.HI R6, RZ, 0x1f, R7 ;  /* 0x0000001fff067819 */ /* 0x000fe40000011407 */
[----:B------:R-:W-:Y:S01]  /*0b90*/  SHF.R.S32.HI R10, RZ, 0x1f, R157 ;  /* 0x0000001fff0a7819 */ /* 0x000fe2000001149d */
[----:B-1----:R-:W-:Y:S01]  /*0ba0*/  ULEA UR40, UR4, UR40, 0x18 ;  /* 0x0000002804287291 */ /* 0x002fe2000f8ec03f */
[----:B------:R-:W-:-:S02]  /*0bb0*/  LEA.HI R6, R6, R7, RZ, 0x3 ;  /* 0x0000000706067211 */ /* 0x000fc400078f18ff */
[----:B------:R-:W-:Y:S02]  /*0bc0*/  LEA.HI R11, R10, R157, RZ, 0x2 ;  /* 0x0000009d0a0b7211 */ /* 0x000fe400078f10ff */
[----:B------:R-:W-:Y:S02]  /*0bd0*/  LOP3.LUT R0, R6, 0xfffffff8, RZ, 0xc0, !PT ;  /* 0xfffffff806007812 */ /* 0x000fe400078ec0ff */
[--C-:B------:R-:W-:Y:S01]  /*0be0*/  SHF.R.S32.HI R12, RZ, 0x2, R11.reuse ;  /* 0x00000002ff0c7819 */ /* 0x100fe2000001140b */
[----:B------:R-:W-:Y:S01]  /*0bf0*/  UMOV UR4, UR40 ;  /* 0x0000002800047c82 */ /* 0x000fe20008000000 */
[----:B--2---:R-:W-:Y:S01]  /*0c00*/  UMOV UR5, UR6 ;  /* 0x0000000600057c82 */ /* 0x004fe20008000000 */
[----:B------:R-:W-:Y:S01]  /*0c10*/  SHF.R.S32.HI R13, RZ, 0x1f, R11 ;  /* 0x0000001fff0d7819 */ /* 0x000fe2000001140b */
[----:B------:R-:W-:Y:S01]  /*0c20*/  IMAD.IADD R0, R7, 0x1, -R0 ;  /* 0x0000000107007824 */ /* 0x000fe200078e0a00 */
[----:B------:R-:W-:Y:S02]  /*0c30*/  LOP3.LUT R5, R5, 0x1ffffffe, RZ, 0xc0, !PT ;  /* 0x1ffffffe05057812 */ /* 0x000fe400078ec0ff */
[----:B------:R-:W-:-:S02]  /*0c40*/  SHF.R.S32.HI R9, RZ, 0x5, R3 ;  /* 0x00000005ff097819 */ /* 0x000fc40000011403 */
[----:B------:R-:W-:Y:S02]  /*0c50*/  SHF.R.S32.HI R14, RZ, 0x7, R4 ;  /* 0x00000007ff0e7819 */ /* 0x000fe40000011404 */
[----:B------:R-:W-:Y:S01]  /*0c60*/  LEA.HI R13, R13, R12, RZ, 0x3 ;  /* 0x0000000c0d0d7211 */ /* 0x000fe200078f18ff */
[----:B------:R-:W-:Y:S01]  /*0c70*/  IMAD.SHL.U32 R9, R9, 0x400, RZ ;  /* 0x0000040009097824 */ /* 0x000fe200078e00ff */
[----:B------:R-:W-:Y:S02]  /*0c80*/  IADD3 R5, R8, -R5, RZ ;  /* 0x8000000508057210 */ /* 0x000fe40007ffe0ff */
[C---:B------:R-:W-:Y:S01]  /*0c90*/  SHF.L.U32 R3, R0.reuse, 0x6, RZ ;  /* 0x0000000600037819 */ /* 0x040fe200000006ff */
[----:B------:R-:W-:Y:S01]  /*0ca0*/  IMAD R7, R7, 0x40, R9 ;  /* 0x0000004007077824 */ /* 0x000fe200078e0209 */
[----:B------:R-:W-:Y:S01]  /*0cb0*/  R2P PR, R0, 0x6 ;  /* 0x0000000600007804 */ /* 0x000fe20000000000 */
[----:B------:R-:W-:Y:S01]  /*0cc0*/  IMAD.HI R0, R14, 0x55555556, RZ ;  /* 0x555555560e007827 */ /* 0x000fe200078e02ff */
[----:B------:R-:W-:-:S02]  /*0cd0*/  LOP3.LUT R13, R13, 0xfffffff8, RZ, 0xc0, !PT ;  /* 0xfffffff80d0d7812 */ /* 0x000fc400078ec0ff */
[----:B------:R-:W-:Y:S01]  /*0ce0*/  LEA.HI R10, R10, R157, RZ, 0x5 ;  /* 0x0000009d0a0a7211 */ /* 0x000fe200078f28ff */
[----:B------:R-:W-:Y:S01]  /*0cf0*/  IMAD.SHL.U32 R8, R5, 0x8, RZ ;  /* 0x0000000805087824 */ /* 0x000fe200078e00ff */
[----:B------:R-:W-:Y:S01]  /*0d00*/  LOP3.LUT R4, R11, 0x7ffffffc, RZ, 0xc0, !PT ;  /* 0x7ffffffc0b047812 */ /* 0x000fe200078ec0ff */
[----:B------:R-:W-:Y:S01]  /*0d10*/  IMAD.IADD R13, R12, 0x1, -R13 ;  /* 0x000000010c0d7824 */ /* 0x000fe200078e0a0d */
[----:B------:R-:W-:Y:S02]  /*0d20*/  LEA.HI R0, R0, R0, RZ, 0x1 ;  /* 0x0000000000007211 */ /* 0x000fe400078f08ff */
[----:B------:R-:W-:Y:S01]  /*0d30*/  SHF.R.S32.HI R10, RZ, 0x5, R10 ;  /* 0x00000005ff0a7819 */ /* 0x000fe2000001140a */
[----:B------:R-:W-:Y:S01]  /*0d40*/  IMAD.IADD R156, R157, 0x1, -R4 ;  /* 0x000000019d9c7824 */ /* 0x000fe200078e0a04 */
[----:B------:R-:W-:Y:S01]  /*0d50*/  LOP3.LUT R3, R3, 0x1c0, RZ, 0xc0, !PT ;  /* 0x000001c003037812 */ /* 0x000fe200078ec0ff */
[----:B------:R-:W-:Y:S01]  /*0d60*/  IMAD.U32 R4, RZ, RZ, UR4 ;  /* 0x00000004ff047e24 */ /* 0x000fe2000f8e00ff */
[----:B------:R-:W-:Y:S01]  /*0d70*/  IADD3 R7, R8, R7, RZ ;  /* 0x0000000708077210 */ /* 0x000fe20007ffe0ff */
[----:B------:R-:W-:Y:S01]  /*0d80*/  IMAD R0, R0, -0x3, R14 ;  /* 0xfffffffd00007824 */ /* 0x000fe200078e020e */
[----:B------:R-:W-:Y:S01]  /*0d90*/  MOV R5, UR5 ;  /* 0x0000000500057c02 */ /* 0x000fe20008000f00 */
[----:B------:R-:W-:Y:S01]  /*0da0*/  IMAD R13, R10, 0x10, R13 ;  /* 0x000000100a0d7824 */ /* 0x000fe200078e020d */
[----:B------:R-:W-:Y:S01]  /*0db0*/  LOP3.LUT R8, R3, 0x8, R8, 0xf8, !PT ;  /* 0x0000000803087812 */ /* 0x000fe200078ef808 */
[----:B------:R-:W-:Y:S01]  /*0dc0*/  IMAD R156, R156, R15, 0xc0 ;  /* 0x000000c09c9c7424 */ /* 0x000fe200078e020f */
[----:B------:R-:W-:Y:S01]  /*0dd0*/  SHF.R.U32.HI R3, RZ, 0x3, R3 ;  /* 0x00000003ff037819 */ /* 0x000fe20000011603 */
[----:B------:R-:W-:Y:S01]  /*0de0*/  IMAD.WIDE R4, R7, 0x2, R4 ;  /* 0x0000000207047825 */ /* 0x000fe200078e0204 */
[----:B------:R-:W-:-:S02]  /*0df0*/  SHF.L.U32 R6, R6, 0x6, RZ ;  /* 0x0000000606067819 */ /* 0x000fc400000006ff */
[----:B------:R-:W-:Y:S01]  /*0e00*/  LOP3.LUT R3, R8, R3, RZ, 0x3c, !PT ;  /* 0x0000000308037212 */ /* 0x000fe200078e3cff */
[----:B------:R-:W-:Y:S01]  /*0e10*/  IMAD R152, R0, 0x40, R13 ;  /* 0x0000004000987824 */ /* 0x000fe200078e020d */
[----:B------:R-:W-:Y:S01]  /*0e20*/  LOP3.LUT R0, R17, 0x1, RZ, 0xfc, !PT ;  /* 0x0000000111007812 */ /* 0x000fe200078efcff */
[----:B------:R1:W-:Y:S01]  /*0e30*/  STL.64 [R1+0x10], R4 ;  /* 0x0000100401007387 */ /* 0x0003e20000100a00 */
[----:B------:R-:W-:Y:S02]  /*0e40*/  LOP3.LUT R6, R6, 0x7ffffe00, RZ, 0xc0, !PT ;  /* 0x7ffffe0006067812 */ /* 0x000fe400078ec0ff */
[----:B------:R-:W-:Y:S01]  /*0e50*/  SEL R19, R19, 0xffffffc0, !P2 ;  /* 0xffffffc013137807 */ /* 0x000fe20005000000 */
[----:B------:R1:W-:Y:S01]  /*0e60*/  STL [R1], R0 ;  /* 0x0000000001007387 */ /* 0x0003e20000100800 */
[----:B------:R-:W-:-:S04]  /*0e70*/  IADD3 R3, R3, R6, R9 ;  /* 0x0000000603037210 */ /* 0x000fc80007ffe009 */
[----:B------:R-:W-:-:S05]  /*0e80*/  LEA R155, R3, UR40, 0x1 ;  /* 0x00000028039b7c11 */ /* 0x000fca000f8e08ff */
[C---:B------:R-:W-:Y:S02]  /*0e90*/  VIADD R153, R155.reuse, 0x1e800 ;  /* 0x0001e8009b997836 */ /* 0x040fe40000000000 */
[----:B------:R-:W-:-:S03]  /*0ea0*/  VIADD R154, R155, 0x1e820 ;  /* 0x0001e8209b9a7836 */ /* 0x000fc60000000000 */
[C---:B------:R-:W-:Y:S01]  /*0eb0*/  @P1 IADD3 R154, R153.reuse, -0x20, RZ ;  /* 0xffffffe0999a1810 */ /* 0x040fe20007ffe0ff */
[----:B------:R-:W-:-:S03]  /*0ec0*/  IMAD.IADD R153, R153, 0x1, R19 ;  /* 0x0000000199997824 */ /* 0x000fc600078e0213 */
[----:B------:R-:W-:Y:S01]  /*0ed0*/  IADD3 R19, R19, R154, RZ ;  /* 0x0000009a13137210 */ /* 0x000fe20007ffe0ff */
[C---:B------:R-:W-:Y:S02]  /*0ee0*/  VIADD R18, R154.reuse, 0x6000 ;  /* 0x000060009a127836 */ /* 0x040fe40000000000 */
[----:B-1----:R-:W-:-:S07]  /*0ef0*/  VIADD R17, R154, 0xc000 ;  /* 0x0000c0009a117836 */ /* 0x002fce0000000000 */
.L_x_31:
[C---:B------:R-:W-:Y:S01]  /*0f00*/  VIADD R0, R2.reuse, 0xffffff80 ;  /* 0xffffff8002007836 */ /* 0x040fe20000000000 */
[----:B------:R-:W-:Y:S01]  /*0f10*/  IADD3 R3, R2, -0x80, RZ ;  /* 0xffffff8002037810 */ /* 0x000fe20007ffe0ff */
[----:B------:R-:W1:Y:S01]  /*0f20*/  LDC R121, c[0x0][0x2e0] ;  /* 0x0000b800ff797b82 */ /* 0x000e620000000800 */
[----:B------:R-:W-:Y:S01]  /*0f30*/  ULDC.64 UR6, c[0x0][0x3f8] ;  /* 0x0000fe0000067ab9 */ /* 0x000fe20000000a00 */
[----:B------:R-:W-:Y:S01]  /*0f40*/  ULDC UR4, c[0x0][0xda8] ;  /* 0x00036a0000047ab9 */ /* 0x000fe20000000800 */
[----:B------:R-:W-:Y:S01]  /*0f50*/  SHF.R.S32.HI R0, RZ, 0x1f, R0 ;  /* 0x0000001fff007819 */ /* 0x000fe20000011400 */
[----:B------:R-:W-:Y:S02]  /*0f60*/  UISETP.NE.U32.AND UP0, UPT, UR6, URZ, UPT ;  /* 0x0000003f0600728c */ /* 0x000fe4000bf05070 */
[----:B------:R-:W-:Y:S01]  /*0f70*/  UISETP.NE.AND UP1, UPT, UR4, 0x1, UPT ;  /* 0x000000010400788c */ /* 0x000fe2000bf25270 */
[----:B------:R-:W-:Y:S01]  /*0f80*/  LEA.HI R0, R0, R3, RZ, 0x7 ;  /* 0x0000000300007211 */ /* 0x000fe200078f38ff */
[----:B------:R-:W-:Y:S01]  /*0f90*/  UISETP.NE.AND.EX UP0, UPT, UR7, URZ, UPT, UP0 ;  /* 0x0000003f0700728c */ /* 0x000fe2000bf05300 */
[----:B------:R-:W-:-:S02]  /*0fa0*/  ULDC UR6, c[0x0][0x404] ;  /* 0x0001010000067ab9 */ /* 0x000fc40000000800 */
[----:B------:R-:W-:Y:S01]  /*0fb0*/  SHF.R.S32.HI R0, RZ, 0x7, R0 ;  /* 0x00000007ff007819 */ /* 0x000fe20000011400 */
[----:B------:R-:W-:Y:S02]  /*0fc0*/  USEL UR6, UR6, 0x1, UP0 ;  /* 0x0000000106067887 */ /* 0x000fe40008000000 */
[----:B------:R-:W-:Y:S02]  /*0fd0*/  UIADD3 UR7, UR40, 0x1e800, URZ ;  /* 0x0001e80028077890 */ /* 0x000fe4000fffe03f */
[----:B------:R2:W3:Y:S01]  /*0fe0*/  SHFL.IDX PT, R22, R0, RZ, 0x1f ;  /* 0x00001fff00167589 */ /* 0x0004e200000e0000 */
[----:B------:R-:W-:Y:S01]  /*0ff0*/  ULDC UR4, c[0x0][0xdb4] ;  /* 0x00036d0000047ab9 */ /* 0x000fe20000000800 */
[----:B------:R-:W-:Y:S02]  /*1000*/  ULOP3.LUT UP0, URZ, UR7, 0x3ff, URZ, 0xc0, !UPT ;  /* 0x000003ff073f7892 */ /* 0x000fe4000f80c03f */
[----:B------:R-:W-:Y:S01]  /*1010*/  UISETP.NE.AND UP2, UPT, UR4, 0x1, UPT ;  /* 0x000000010400788c */ /* 0x000fe2000bf45270 */
[----:B------:R-:W-:-:S02]  /*1020*/  UMOV UR41, UR46 ;  /* 0x0000002e00297c82 */ /* 0x000fc40008000000 */
[----:B------:R-:W-:Y:S01]  /*1030*/  @UP1 ULDC UR4, c[0x0][0xdac] ;  /* 0x00036b0000041ab9 */ /* 0x000fe20000000800 */
[----:B-1----:R-:W-:Y:S01]  /*1040*/  IMAD R121, R121, UR6, RZ ;  /* 0x0000000679797c24 */ /* 0x002fe2000f8e02ff */
[----:B------:R-:W-:Y:S01]  /*1050*/  UIMAD.WIDE.U32 UR4, UR46, UR4, URZ ;  /* 0x000000042e0472a5 */ /* 0x000fe2000f8e003f */
[----:B------:R-:W-:Y:S01]  /*1060*/  PLOP3.LUT P0, PT, PT, PT, UP0, 0x80, 0x0 ;  /* 0x000000000000781c */ /* 0x000fe20003f0f008 */
[----:B------:R-:W-:Y:S01]  /*1070*/  @UP1 ULDC UR6, c[0x0][0xdb0] ;  /* 0x00036c0000061ab9 */ /* 0x000fe20000000800 */
[----:B--2---:R-:W-:Y:S01]  /*1080*/  VIADD R0, R121, 0xbf ;  /* 0x000000bf79007836 */ /* 0x004fe20000000000 */
[----:B------:R-:W-:-:S03]  /*1090*/  @UP1 USHF.R.U32.HI UR41, URZ, UR6, UR5 ;  /* 0x000000063f291299 */ /* 0x000fc60008011605 */
[----:B------:R-:W-:Y:S01]  /*10a0*/  IMAD.HI R0, R0, 0x2aaaaaab, RZ ;  /* 0x2aaaaaab00007827 */ /* 0x000fe200078e02ff */
[----:B------:R-:W-:Y:S02]  /*10b0*/  @UP2 ULDC.64 UR6, c[0x0][0xdb8] ;  /* 0x00036e0000062ab9 */ /* 0x000fe40000000a00 */
[----:B------:R-:W-:Y:S02]  /*10c0*/  UIMAD.WIDE.U32 UR4, UR41, UR6, URZ ;  /* 0x00000006290472a5 */ /* 0x000fe4000f8e003f */
[----:B------:R-:W-:Y:S02]  /*10d0*/  UMOV UR44, UR41 ;  /* 0x00000029002c7c82 */ /* 0x000fe40008000000 */
[----:B------:R-:W-:Y:S01]  /*10e0*/  @UP2 USHF.R.U32.HI UR44, URZ, UR7, UR5 ;  /* 0x000000073f2c2299 */ /* 0x000fe20008011605 */
[----:B---3--:R-:W-:-:S05]  /*10f0*/  IMAD.HI R3, R22, 0x55555556, RZ ;  /* 0x5555555616037827 */ /* 0x008fca00078e02ff */
[----:B------:R-:W-:Y:S02]  /*1100*/  LEA.HI R5, R3, R3, RZ, 0x1 ;  /* 0x0000000303057211 */ /* 0x000fe400078f08ff */
[----:B------:R-:W-:-:S03]  /*1110*/  SHF.R.U32.HI R3, RZ, 0x1f, R0 ;  /* 0x0000001fff037819 */ /* 0x000fc60000011600 */
[----:B------:R-:W-:Y:S01]  /*1120*/  IMAD R24, R5, -0x3, R22 ;  /* 0xfffffffd05187824 */ /* 0x000fe200078e0216 */
[----:B------:R-:W-:-:S05]  /*1130*/  LEA.HI.SX32 R0, R0, R3, 0x1b ;  /* 0x0000000300007211 */ /* 0x000fca00078fdaff */
[----:B------:R1:W-:Y:S01]  /*1140*/  STL [R1+0xc], R0 ;  /* 0x00000c0001007387 */ /* 0x0003e20000100800 */
[----:B------:R-:W-:Y:S05]  /*1150*/  @!P0 BRA `(.L_x_9) ;  /* 0x0000000000408947 */ /* 0x000fea0003800000 */
[----:B-1----:R-:W-:Y:S01]  /*1160*/  MOV R0, 0x0 ;  /* 0x0000000000007802 */ /* 0x002fe20000000f00 */
[----:B------:R-:W-:Y:S01]  /*1170*/  ULDC.64 UR4, c[0x4][0xa8] ;  /* 0x01002a0000047ab9 */ /* 0x000fe20000000a00 */
[----:B------:R-:W-:Y:S01]  /*1180*/  ULDC.64 UR6, c[0x4][0x48] ;  /* 0x0100120000067ab9 */ /* 0x000fe20000000a00 */
[----:B------:R-:W-:Y:S01]  /*1190*/  MOV R4, UR4 ;  /* 0x0000000400047c02 */ /* 0x000fe20008000f00 */
[----:B------:R1:W2:Y:S01]  /*11a0*/  LDC.64 R14, c[0x4][R0] ;  /* 0x01000000000e7b82 */ /* 0x0002a20000000a00 */
[----:B------:R-:W-:Y:S01]  /*11b0*/  IMAD.U32 R5, RZ, RZ, UR5 ;  /* 0x00000005ff057e24 */ /* 0x000fe2000f8e00ff */
[----:B------:R-:W-:Y:S01]  /*11c0*/  ULDC.64 UR4, c[0x4][0xb0] ;  /* 0x01002c0000047ab9 */ /* 0x000fe20000000a00 */
[----:B------:R-:W-:Y:S01]  /*11d0*/  IMAD.U32 R10, RZ, RZ, UR6 ;  /* 0x00000006ff0a7e24 */ /* 0x000fe2000f8e00ff */
[----:B------:R-:W-:Y:S01]  /*11e0*/  MOV R7, UR5 ;  /* 0x0000000500077c02 */ /* 0x000fe20008000f00 */
[----:B------:R-:W-:Y:S01]  /*11f0*/  IMAD.U32 R6, RZ, RZ, UR4 ;  /* 0x00000004ff067e24 */ /* 0x000fe2000f8e00ff */
[----:B------:R-:W-:Y:S01]  /*1200*/  MOV R8, 0x70 ;  /* 0x0000007000087802 */ /* 0x000fe20000000f00 */
[----:B------:R-:W-:-:S02]  /*1210*/  IMAD.U32 R11, RZ, RZ, UR7 ;  /* 0x00000007ff0b7e24 */ /* 0x000fc4000f8e00ff */
[----:B------:R-:W-:Y:S02]  /*1220*/  IMAD.MOV.U32 R12, RZ, RZ, 0x1 ;  /* 0x00000001ff0c7424 */ /* 0x000fe400078e00ff */
[----:B-1----:R-:W-:-:S07]  /*1230*/  IMAD.MOV.U32 R13, RZ, RZ, RZ ;  /* 0x000000ffff0d7224 */ /* 0x002fce00078e00ff */
[----:B------:R-:W-:-:S07]  /*1240*/  LEPC R20, `(.L_x_9) ;  /* 0x000000001014794e */ /* 0x000fce0000000000 */
[----:B--2---:R-:W-:Y:S05]  /*1250*/  CALL.ABS.NOINC R14 ;  /* 0x000000000e007343 */ /* 0x004fea0003c00000 */
.L_x_9:
[----:B------:R-:W2:Y:S01]  /*1260*/  LDL R20, [R1] ;  /* 0x0000000001147983 */ /* 0x000ea20000100800 */
[----:B-1----:R-:W-:-:S04]  /*1270*/  LOP3.LUT R0, R23, 0x1, RZ, 0xc0, !PT ;  /* 0x0000000117007812 */ /* 0x002fc800078ec0ff */
[----:B------:R-:W-:-:S04]  /*1280*/  SHF.L.U32 R0, R0, 0x1f, RZ ;  /* 0x0000001f00007819 */ /* 0x000fc800000006ff */
[----:B------:R-:W1:Y:S01]  /*1290*/  SYNCS.PHASECHK.TRANS64.TRYWAIT P1, [UR40+0x30800], R0 ;  /* 0x03080000ff0075a7 */ /* 0x000e620008020168 */
[----:B--2---:R-:W-:Y:S01]  /*12a0*/  ISETP.NE.AND P0, PT, R20, 0x3, PT ;  /* 0x000000031400780c */ /* 0x004fe20003f05270 */
[----:B-1----:R-:W-:-:S12]  /*12b0*/  @!P1 BRA `(.L_x_10) ;  /* 0x000000a400849947 */ /* 0x002fd80003800000 */
.L_x_87:
[----:B------:R-:W-:Y:S05]  /*12c0*/  @!P0 BRA `(.L_x_11) ;  /* 0x0000000000048947 */ /* 0x000fea0003800000 */
[----:B------:R-:W-:Y:S01]  /*12d0*/  BPT.TRAP 0x1 ;  /* 0x000000040000795c */ /* 0x000fe20000300000 */
.L_x_11:
[----:B------:R-:W-:Y:S01]  /*12e0*/  IMAD.U32 R6, RZ, RZ, UR37 ;  /* 0x00000025ff067e24 */ /* 0x000fe2000f8e00ff */
[----:B-1----:R-:W-:-:S04]  /*12f0*/  MOV R3, UR36 ;  /* 0x0000002400037c02 */ /* 0x002fc80008000f00 */
[----:B------:R-:W-:Y:S02]  /*1300*/  LEA R3, R3, UR40, 0x3 ;  /* 0x0000002803037c11 */ /* 0x000fe4000f8e18ff */
[----:B------:R-:W-:-:S04]  /*1310*/  SHF.L.U32 R6, R6, 0x1f, RZ ;  /* 0x0000001f06067819 */ /* 0x000fc800000006ff */
[----:B------:R1:W2:Y:S01]  /*1320*/  SYNCS.PHASECHK.TRANS64.TRYWAIT P2, [R3+URZ+0x30830], R6 ;  /* 0x03083006030075a7 */ /* 0x0002a2000804017f */
[----:B------:R-:W-:Y:S05]  /*1330*/  @!P0 BRA `(.L_x_12) ;  /* 0x0000000000048947 */ /* 0x000fea0003800000 */
[----:B------:R-:W-:Y:S01]  /*1340*/  BPT.TRAP 0x1 ;  /* 0x000000040000795c */ /* 0x000fe20000300000 */
.L_x_12:
[----:B------:R-:W-:Y:S02]  /*1350*/  LEA R0, R24, UR40, 0xd ;  /* 0x0000002818007c11 */ /* 0x000fe4000f8e68ff */
[----:B------:R-:W-:-:S03]  /*1360*/  LOP3.LUT P1, RZ, R2, 0x7f, RZ, 0xc0, !PT ;  /* 0x0000007f02ff7812 */ /* 0x000fc6000782c0ff */
[----:B------:R-:W-:-:S05]  /*1370*/  VIADD R4, R0, 0xc400 ;  /* 0x0000c40000047836 */ /* 0x000fca0000000000 */
[----:B------:R-:W-:-:S04]  /*1380*/  SHF.R.U32.HI R4, RZ, 0x4, R4 ;  /* 0x00000004ff047819 */ /* 0x000fc80000011604 */
[----:B------:R-:W-:Y:S01]  /*1390*/  LOP3.LUT R4, R4, 0x3fff, RZ, 0xc0, !PT ;  /* 0x00003fff04047812 */ /* 0x000fe200078ec0ff */
[----:B--2---:R-:W-:Y:S06]  /*13a0*/  @P2 BRA `(.L_x_13) ;  /* 0x0000000000082947 */ /* 0x004fec0003800000 */
[----:B------:R-:W2:Y:S02]  /*13b0*/  SYNCS.PHASECHK.TRANS64.TRYWAIT P2, [R3+URZ+0x30830], R6 ;  /* 0x03083006030075a7 */ /* 0x000ea4000804017f */
[----:B--2---:R-:W-:Y:S05]  /*13c0*/  @!P2 BRA `(.L_x_14) ;  /* 0x000000a40058a947 */ /* 0x004fea0003800000 */
.L_x_13:
[----:B------:R-:W-:Y:S05]  /*13d0*/  WARPSYNC.ALL ;  /* 0x0000000000007948 */ /* 0x000fea0003800000 */
[----:B------:R-:W-:Y:S01]  /*13e0*/  MOV R151, RZ ;  /* 0x000000ff00977202 */ /* 0x000fe20000000f00 */
[----:B------:R-:W-:Y:S01]  /*13f0*/  IMAD.MOV.U32 R9, RZ, RZ, 0x40000040 ;  /* 0x40000040ff097424 */ /* 0x000fe200078e00ff */
[----:B------:R-:W-:Y:S01]  /*1400*/  LOP3.LUT R8, R4, 0x10000, RZ, 0xfc, !PT ;  /* 0x0001000004087812 */ /* 0x000fe200078efcff */
[----:B------:R-:W-:-:S03]  /*1410*/  UIADD3 UR4, UR40, 0x12400, URZ ;  /* 0x0001240028047890 */ /* 0x000fc6000fffe03f */
[C---:B------:R-:W-:Y:S01]  /*1420*/  R2UR UR8, R8.reuse ;  /* 0x00000000080872ca */ /* 0x040fe200000e0000 */
[----:B------:R-:W-:Y:S01]  /*1430*/  WARPGROUP.ARRIVE ;  /* 0x00000000000079c5 */ /* 0x000fe20000000000 */
[----:B------:R-:W-:Y:S01]  /*1440*/  R2UR UR9, R9 ;  /* 0x00000000090972ca */ /* 0x000fe200000e0000 */
[----:B------:R-:W-:Y:S01]  /*1450*/  USHF.R.U32.HI UR4, URZ, 0x4, UR4 ;  /* 0x000000043f047899 */ /* 0x000fe20008011604 */
[----:B------:R-:W-:Y:S01]  /*1460*/  R2UR UR16, R8 ;  /* 0x00000000081072ca */ /* 0x000fe200000e0000 */
[----:B------:R-:W-:Y:S01]  /*1470*/  UMOV UR11, 0x40000040 ;  /* 0x40000040000b7882 */ /* 0x000fe20000000000 */
[----:B------:R-:W-:Y:S01]  /*1480*/  UMOV UR13, 0x40000040 ;  /* 0x40000040000d7882 */ /* 0x000fe20000000000 */
[----:B------:R-:W-:Y:S01]  /*1490*/  ULOP3.LUT UR4, UR4, 0x3fff, URZ, 0xc0, !UPT ;  /* 0x00003fff04047892 */ /* 0x000fe2000f8ec03f */
[C---:B------:R-:W-:Y:S01]  /*14a0*/  VIADD R123, R121.reuse, 0xbf ;  /* 0x000000bf797b7836 */ /* 0x040fe20000000000 */
[----:B------:R-:W-:Y:S01]  /*14b0*/  UMOV UR15, 0x40000040 ;  /* 0x40000040000f7882 */ /* 0x000fe20000000000 */
[----:B------:R-:W-:Y:S01]  /*14c0*/  UMOV UR17, 0x40000040 ;  /* 0x4000004000117882 */ /* 0x000fe20000000000 */
[----:B------:R-:W-:Y:S01]  /*14d0*/  ULOP3.LUT UR4, UR4, 0x10000, URZ, 0xfc, !UPT ;  /* 0x0001000004047892 */ /* 0x000fe2000f8efc3f */
[----:B------:R-:W-:Y:S01]  /*14e0*/  IADD3 R122, R121, 0xbf, RZ ;  /* 0x000000bf797a7810 */ /* 0x000fe20007ffe0ff */
[----:B------:R-:W-:Y:S01]  /*14f0*/  UMOV UR19, 0x40000040 ;  /* 0x4000004000137882 */ /* 0x000fe20000000000 */
[----:B------:R-:W-:Y:S01]  /*1500*/  ULDC UR5, c[0x0][0x9d8] ;  /* 0x0002760000057ab9 */ /* 0x000fe20000000800 */
[----:B------:R-:W-:Y:S01]  /*1510*/  UIMAD UR6, UR36, 0x600, UR4 ;  /* 0x00000600240678a4 */ /* 0x000fe2000f8e0204 */
[----:B------:R-:W-:Y:S01]  /*1520*/  IMAD.HI R123, R123, 0x2aaaaaab, RZ ;  /* 0x2aaaaaab7b7b7827 */ /* 0x000fe200078e02ff */
[----:B------:R-:W-:Y:S01]  /*1530*/  UIADD3 UR12, UR16, 0x4, URZ ;  /* 0x00000004100c7890 */ /* 0x000fe2000fffe03f */
[----:B------:R-:W-:Y:S01]  /*1540*/  P2R R120, PR, RZ, 0x1 ;  /* 0x00000001ff787803 */ /* 0x000fe20000000000 */
[----:B------:R-:W-:Y:S01]  /*1550*/  UIADD3 UR14, UR6, 0x4, URZ ;  /* 0x00000004060e7890 */ /* 0x000fe2000fffe03f */
[----:B------:R-:W-:Y:S01]  /*1560*/  IMAD.HI R122, R122, 0x2aaaaaab, RZ ;  /* 0x2aaaaaab7a7a7827 */ /* 0x000fe200078e02ff */
[----:B------:R-:W-:Y:S01]  /*1570*/  UIADD3 UR18, UR6, 0x6, URZ ;  /* 0x0000000606127890 */ /* 0x000fe2000fffe03f */
[----:B------:R-:W-:Y:S01]  /*1580*/  SHF.R.U32.HI R123, RZ, 0x1f, R123 ;  /* 0x0000001fff7b7819 */ /* 0x000fe2000001167b */
[----:B------:R-:W-:Y:S01]  /*1590*/  UMOV UR10, UR6 ;  /* 0x00000006000a7c82 */ /* 0x000fe20008000000 */
[--C-:B------:R-:W-:Y:S01]  /*15a0*/  IMAD.MOV.U32 R149, RZ, RZ, R151.reuse ;  /* 0x000000ffff957224 */ /* 0x100fe200078e0097 */
[----:B------:R-:W-:Y:S01]  /*15b0*/  HGMMA.64x192x16.F32.BF16 R24, gdesc[UR8], RZ, !UPT, gsb0 ;  /* 0x02e00000081879f0 */ /* 0x000fe2000c0018ff */
[----:B------:R-:W-:Y:S01]  /*15c0*/  UIADD3 UR8, UR16, 0x2, URZ ;  /* 0x0000000210087890 */ /* 0x000fe2000fffe03f */
[----:B------:R-:W-:Y:S01]  /*15d0*/  LEA.HI.SX32 R122, R122, R123, 0x1b ;  /* 0x0000007b7a7a7211 */ /* 0x000fe200078fdaff */
[----:B------:R-:W-:Y:S01]  /*15e0*/  UIADD3 UR10, UR6, 0x2, URZ ;  /* 0x00000002060a7890 */ /* 0x000fe2000fffe03f */
[--C-:B------:R-:W-:Y:S01]  /*15f0*/  IMAD.MOV.U32 R147, RZ, RZ, R151.reuse ;  /* 0x000000ffff937224 */ /* 0x100fe200078e0097 */
[----:B------:R-:W-:Y:S01]  /*1600*/  UMOV UR9, 0x40000040 ;  /* 0x4000004000097882 */ /* 0x000fe20000000000 */
[----:B------:R-:W-:Y:S01]  /*1610*/  UMOV UR11, 0x40000040 ;  /* 0x40000040000b7882 */ /* 0x000fe20000000000 */
[----:B------:R-:W-:Y:S01]  /*1620*/  UIADD3 UR16, UR16, 0x6, URZ ;  /* 0x0000000610107890 */ /* 0x000fe2000fffe03f */
[-C--:B------:R-:W-:Y:S01]  /*1630*/  MOV R145, R151.reuse ;  /* 0x0000009700917202 */ /* 0x080fe20000000f00 */
[----:B------:R-:W-:Y:S01]  /*1640*/  ULDC UR6, c[0x0][0x988] ;  /* 0x0002620000067ab9 */ /* 0x000fe20000000800 */
[--C-:B------:R-:W-:Y:S01]  /*1650*/  IMAD.MOV.U32 R143, RZ, RZ, R151.reuse ;  /* 0x000000ffff8f7224 */ /* 0x100fe200078e0097 */
[-C--:B------:R-:W-:Y:S01]  /*1660*/  MOV R139, R151.reuse ;  /* 0x00000097008b7202 */ /* 0x080fe20000000f00 */
[--C-:B------:R-:W-:Y:S01]  /*1670*/  IMAD.MOV.U32 R141, RZ, RZ, R151.reuse ;  /* 0x000000ffff8d7224 */ /* 0x100fe200078e0097 */
[-C--:B------:R-:W-:Y:S01]  /*1680*/  MOV R133, R151.reuse ;  /* 0x0000009700857202 */ /* 0x080fe20000000f00 */
[--C-:B------:R-:W-:Y:S01]  /*1690*/  IMAD.MOV.U32 R137, RZ, RZ, R151.reuse ;  /* 0x000000ffff897224 */ /* 0x100fe200078e0097 */
[----:B------:R-:W-:Y:S01]  /*16a0*/  MOV R127, R151 ;  /* 0x00000097007f7202 */ /* 0x000fe20000000f00 */
[----:B------:R-:W-:-:S02]  /*16b0*/  IMAD.MOV.U32 R135, RZ, RZ, R151 ;  /* 0x000000ffff877224 */ /* 0x000fc400078e0097 */
[--C-:B------:R-:W-:Y:S02]  /*16c0*/  IMAD.MOV.U32 R131, RZ, RZ, R151.reuse ;  /* 0x000000ffff837224 */ /* 0x100fe400078e0097 */
[--C-:B------:R-:W-:Y:S02]  /*16d0*/  IMAD.MOV.U32 R129, RZ, RZ, R151.reuse ;  /* 0x000000ffff817224 */ /* 0x100fe400078e0097 */
[--C-:B------:R-:W-:Y:S02]  /*16e0*/  IMAD.MOV.U32 R125, RZ, RZ, R151.reuse ;  /* 0x000000ffff7d7224 */ /* 0x100fe400078e0097 */
[----:B------:R-:W-:Y:S01]  /*16f0*/  IMAD.MOV.U32 R123, RZ, RZ, R151 ;  /* 0x000000ffff7b7224 */ /* 0x000fe200078e0097 */
[----:B------:R-:W-:Y:S02]  /*1700*/  WARPGROUP.DEPBAR.LE gsb0, 0x0 ;  /* 0x00008000000079c5 */ /* 0x000fe40000010000 */
[----:B------:R-:W-:-:S06]  /*1710*/  WARPGROUP.ARRIVE ;  /* 0x00000000000079c5 */ /* 0x000fcc0000000000 */
[----:B------:R-:W-:Y:S03]  /*1720*/  HGMMA.64x192x16.F32.BF16 R24, gdesc[UR8], R24, gsb0 ;  /* 0x02e00000081879f0 */ /* 0x000fe60008001818 */
[----:B------:R-:W-:Y:S02]  /*1730*/  WARPGROUP.DEPBAR.LE gsb0, 0x0 ;  /* 0x00008000000079c5 */ /* 0x000fe40000010000 */
[----:B------:R-:W-:-:S15]  /*1740*/  WARPGROUP.ARRIVE ;  /* 0x00000000000079c5 */ /* 0x000fde0000000000 */
[----:B------:R-:W-:Y:S03]  /*1750*/  HGMMA.64x192x16.F32.BF16 R24, gdesc[UR12], R24, gsb0 ;  /* 0x02e000000c1879f0 */ /* 0x000fe60008001818 */
[----:B------:R-:W-:Y:S02]  /*1760*/  WARPGROUP.DEPBAR.LE gsb0, 0x0 ;  /* 0x00008000000079c5 */ /* 0x000fe40000010000 */
[----:B------:R-:W-:-:S15]  /*1770*/  WARPGROUP.ARRIVE ;  /* 0x00000000000079c5 */ /* 0x000fde0000000000 */
[----:B------:R-:W-:Y:S03]  /*1780*/  HGMMA.64x192x16.F32.BF16 R24, gdesc[UR16], R24, gsb0 ;  /* 0x02e00000101879f0 */ /* 0x000fe60008001818 */
[----:B------:R-:W-:Y:S02]  /*1790*/  WARPGROUP.DEPBAR.LE gsb0, 0x0 ;  /* 0x00008000000079c5 */ /* 0x000fe40000010000 */
[----:B------:R-:W-:Y:S01]  /*17a0*/  FMUL.FTZ R10, R28, UR5 ;  /* 0x000000051c0a7c20 */ /* 0x000fe20008410000 */
[----:B------:R-:W-:Y:S01]  /*17b0*/  FMUL.FTZ R12, R30, UR5 ;  /* 0x000000051e0c7c20 */ /* 0x000fe20008410000 */
[----:B-12---:R-:W-:Y:S01]  /*17c0*/  FMUL.FTZ R6, R26, UR5 ;  /* 0x000000051a067c20 */ /* 0x006fe20008410000 */
[----:B------:R-:W-:Y:S01]  /*17d0*/  FMUL.FTZ R7, R27, UR5 ;  /* 0x000000051b077c20 */ /* 0x000fe20008410000 */
[----:B------:R-:W-:Y:S01]  /*17e0*/  FMUL.FTZ R5, R25, UR5 ;  /* 0x0000000519057c20 */ /* 0x000fe20008410000 */
[----:B------:R-:W-:Y:S01]  /*17f0*/  FMUL.FTZ R14, R32, UR5 ;  /* 0x00000005200e7c20 */ /* 0x000fe20008410000 */
[----:B------:R-:W-:Y:S01]  /*1800*/  FMUL.FTZ R25, R37, UR5 ;  /* 0x0000000525197c20 */ /* 0x000fe20008410000 */
[----:B------:R-:W1:Y:S01]  /*1810*/  MUFU.TANH R10, R10 ;  /* 0x0000000a000a7308 */ /* 0x000e620000002400 */
[----:B------:R-:W-:Y:S01]  /*1820*/  FMUL.FTZ R32, R44, UR5 ;  /* 0x000000052c207c20 */ /* 0x000fe20008410000 */
[----:B------:R-:W-:Y:S01]  /*1830*/  FMUL.FTZ R44, R56, UR5 ;  /* 0x00000005382c7c20 */ /* 0x000fe20008410000 */
[----:B------:R-:W-:Y:S01]  /*1840*/  FMUL.FTZ R56, R68, UR5 ;  /* 0x0000000544387c20 */ /* 0x000fe20008410000 */
[----:B------:R-:W-:Y:S01]  /*1850*/  FMUL.FTZ R27, R39, UR5 ;  /* 0x00000005271b7c20 */ /* 0x000fe20008410000 */
[----:B------:R-:W-:Y:S01]  /*1860*/  FMUL.FTZ R68, R80, UR5 ;  /* 0x0000000550447c20 */ /* 0x000fe20008410000 */
[----:B------:R-:W-:Y:S01]  /*1870*/  FMUL.FTZ R13, R31, UR5 ;  /* 0x000000051f0d7c20 */ /* 0x000fe20008410000 */
[----:B------:R-:W-:Y:S01]  /*1880*/  IMAD.IADD R80, R156, 0x1, R121 ;  /* 0x000000019c507824 */ /* 0x000fe200078e0279 */
[----:B------:R-:W2:Y:S01]  /*1890*/  MUFU.TANH R12, R12 ;  /* 0x0000000c000c7308 */ /* 0x000ea20000002400 */
[----:B------:R-:W-:Y:S01]  /*18a0*/  FMUL.FTZ R20, R34, UR5 ;  /* 0x0000000522147c20 */ /* 0x000fe20008410000 */
[----:B------:R-:W-:Y:S01]  /*18b0*/  FMUL.FTZ R4, R24, UR5 ;  /* 0x0000000518047c20 */ /* 0x000fe20008410000 */
[----:B------:R-:W-:-:S02]  /*18c0*/  IMAD R80, R122, -0xc0, R80 ;  /* 0xffffff407a507824 */ /* 0x000fc400078e0250 */
[----:B------:R-:W-:Y:S01]  /*18d0*/  FMUL.FTZ R11, R29, UR5 ;  /* 0x000000051d0b7c20 */ /* 0x000fe20008410000 */
[----:B------:R-:W-:Y:S01]  /*18e0*/  FMUL.FTZ R29, R41, UR5 ;  /* 0x00000005291d7c20 */ /* 0x000fe20008410000 */
[----:B------:R-:W-:Y:S01]  /*18f0*/  FMUL.FTZ R21, R35, UR5 ;  /* 0x0000000523157c20 */ /* 0x000fe20008410000 */
[----:B------:R-:W-:Y:S01]  /*1900*/  FMUL.FTZ R15, R33, UR5 ;  /* 0x00000005210f7c20 */ /* 0x000fe20008410000 */
[----:B------:R-:W3:Y:S01]  /*1910*/  MUFU.TANH R6, R6 ;  /* 0x0000000600067308 */ /* 0x000ee20000002400 */
[----:B------:R-:W-:Y:S01]  /*1920*/  ISETP.GT.AND P3, PT, R80, 0x8, PT ;  /* 0x000000085000780c */ /* 0x000fe20003f64270 */
[----:B------:R-:W-:Y:S01]  /*1930*/  FMUL.FTZ R26, R38, UR5 ;  /* 0x00000005261a7c20 */ /* 0x000fe20008410000 */
[C---:B------:R-:W-:Y:S01]  /*1940*/  ISETP.GT.AND P4, PT, R80.reuse, RZ, PT ;  /* 0x000000ff5000720c */ /* 0x040fe20003f84270 */
[----:B------:R-:W-:Y:S01]  /*1950*/  FMUL.FTZ R33, R45, UR5 ;  /* 0x000000052d217c20 */ /* 0x000fe20008410000 */
[----:B------:R-:W-:Y:S01]  /*1960*/  ISETP.GT.AND P2, PT, R80, 0x1, PT ;  /* 0x000000015000780c */ /* 0x000fe20003f44270 */
[----:B------:R-:W-:Y:S01]  /*1970*/  FMUL.FTZ R45, R57, UR5 ;  /* 0x00000005392d7c20 */ /* 0x000fe20008410000 */
[----:B-1----:R-:W-:Y:S01]  /*1980*/  FSEL R10, R10, -INF , P3 ;  /* 0xff8000000a0a7808 */ /* 0x002fe20001800000 */
[----:B------:R-:W1:Y:S01]  /*1990*/  MUFU.TANH R7, R7 ;  /* 0x0000000700077308 */ /* 0x000e620000002400 */
[----:B--2---:R-:W-:Y:S01]  /*19a0*/  FSEL R12, R12, -INF , P3 ;  /* 0xff8000000c0c7808 */ /* 0x004fe20001800000 */
[----:B------:R-:W-:Y:S01]  /*19b0*/  FMUL.FTZ R57, R69, UR5 ;  /* 0x0000000545397c20 */ /* 0x000fe20008410000 */
[----:B------:R-:W-:Y:S01]  /*19c0*/  ISETP.GT.AND P3, PT, R80, 0x19, PT ;  /* 0x000000195000780c */ /* 0x000fe20003f64270 */
[----:B------:R-:W-:Y:S01]  /*19d0*/  FMUL.FTZ R69, R81, UR5 ;  /* 0x0000000551457c20 */ /* 0x000fe20008410000 */
[----:B------:R-:W-:Y:S01]  /*19e0*/  FMUL.FTZ R35, R47, UR5 ;  /* 0x000000052f237c20 */ /* 0x000fe20008410000 */
[----:B------:R-:W-:Y:S01]  /*19f0*/  FMUL.FTZ R81, R92, UR5 ;  /* 0x000000055c517c20 */ /* 0x000fe20008410000 */
[----:B------:R-:W-:Y:S01]  /*1a00*/  FMUL.FTZ R24, R36, UR5 ;  /* 0x0000000524187c20 */ /* 0x000fe20008410000 */
[----:B------:R-:W2:Y:S01]  /*1a10*/  MUFU.TANH R25, R25 ;  /* 0x0000001900197308 */ /* 0x000ea20000002400 */
[----:B---3--:R-:W-:Y:S01]  /*1a20*/  FSEL R6, R6, -INF , P4 ;  /* 0xff80000006067808 */ /* 0x008fe20002000000 */
[----:B------:R-:W-:Y:S01]  /*1a30*/  FMUL.FTZ R47, R59, UR5 ;  /* 0x000000053b2f7c20 */ /* 0x000fe20008410000 */
[----:B------:R-:W-:Y:S01]  /*1a40*/  FMUL.FTZ R31, R43, UR5 ;  /* 0x000000052b1f7c20 */ /* 0x000fe20008410000 */
[----:B------:R-:W-:Y:S01]  /*1a50*/  FMUL.FTZ R36, R48, UR5 ;  /* 0x0000000530247c20 */ /* 0x000fe20008410000 */
[----:B------:R-:W-:Y:S01]  /*1a60*/  FMUL.FTZ R59, R71, UR5 ;  /* 0x00000005473b7c20 */ /* 0x000fe20008410000 */
[----:B------:R-:W-:Y:S01]  /*1a70*/  ISETP.GT.AND P6, PT, R80, 0x9, PT ;  /* 0x000000095000780c */ /* 0x000fe20003fc4270 */
[----:B------:R-:W-:Y:S01]  /*1a80*/  FMUL.FTZ R30, R42, UR5 ;  /* 0x000000052a1e7c20 */ /* 0x000fe20008410000 */
[----:B------:R-:W3:Y:S01]  /*1a90*/  MUFU.TANH R27, R27 ;  /* 0x0000001b001b7308 */ /* 0x000ee20000002400 */
[----:B-1----:R-:W-:Y:S01]  /*1aa0*/  FSEL R7, R7, -INF , P2 ;  /* 0xff80000007077808 */ /* 0x002fe20001000000 */
[----:B------:R-:W-:Y:S01]  /*1ab0*/  FMUL.FTZ R48, R60, UR5 ;  /* 0x000000053c307c20 */ /* 0x000fe20008410000 */
[----:B------:R-:W-:Y:S01]  /*1ac0*/  FMUL.FTZ R71, R83, UR5 ;  /* 0x0000000553477c20 */ /* 0x000fe20008410000 */
[----:B------:R-:W-:Y:S01]  /*1ad0*/  FMUL.FTZ R60, R72, UR5 ;  /* 0x00000005483c7c20 */ /* 0x000fe20008410000 */
[----:B------:R-:W-:Y:S01]  /*1ae0*/  ISETP.GT.AND P5, PT, R80, 0x10, PT ;  /* 0x000000105000780c */ /* 0x000fe20003fa4270 */
[----:B------:R-:W-:Y:S01]  /*1af0*/  FMUL.FTZ R83, R94, UR5 ;  /* 0x000000055e537c20 */ /* 0x000fe20008410000 */
[----:B------:R-:W-:Y:S01]  /*1b00*/  FMUL.FTZ R72, R84, UR5 ;  /* 0x0000000554487c20 */ /* 0x000fe20008410000 */
[----:B------:R-:W1:Y:S01]  /*1b10*/  MUFU.TANH R13, R13 ;  /* 0x0000000d000d7308 */ /* 0x000e620000002400 */
[----:B--2---:R-:W-:Y:S01]  /*1b20*/  FSEL R92, R25, -INF , P3 ;  /* 0xff800000195c7808 */ /* 0x004fe20001800000 */
[----:B------:R-:W-:Y:S01]  /*1b30*/  FMUL.FTZ R42, R54, UR5 ;  /* 0x00000005362a7c20 */ /* 0x000fe20008410000 */
[----:B------:R-:W-:Y:S01]  /*1b40*/  FMNMX.FTZ R25, R6, R7, !PT ;  /* 0x0000000706197209 */ /* 0x000fe20007810000 */
[----:B------:R-:W-:Y:S01]  /*1b50*/  FMUL.FTZ R34, R46, UR5 ;  /* 0x000000052e227c20 */ /* 0x000fe20008410000 */
[----:B------:R-:W-:Y:S01]  /*1b60*/  FMUL.FTZ R54, R66, UR5 ;  /* 0x0000000542367c20 */ /* 0x000fe20008410000 */
[----:B------:R-:W-:Y:S01]  /*1b70*/  FMUL.FTZ R66, R78, UR5 ;  /* 0x000000054e427c20 */ /* 0x000fe20008410000 */
[----:B------:R-:W-:Y:S01]  /*1b80*/  FMUL.FTZ R78, R90, UR5 ;  /* 0x000000055a4e7c20 */ /* 0x000fe20008410000 */
[----:B------:R-:W2:Y:S01]  /*1b90*/  MUFU.TANH R14, R14 ;  /* 0x0000000e000e7308 */ /* 0x000ea20000002400 */
[----:B---3--:R-:W-:Y:S01]  /*1ba0*/  FSEL R94, R27, -INF , P3 ;  /* 0xff8000001b5e7808 */ /* 0x008fe20001800000 */
[----:B------:R-:W-:Y:S01]  /*1bb0*/  FMUL.FTZ R38, R50, UR5 ;  /* 0x0000000532267c20 */ /* 0x000fe20008410000 */
[----:B------:R-:W-:Y:S01]  /*1bc0*/  FMNMX.FTZ R27, R12, R25, !PT ;  /* 0x000000190c1b7209 */ /* 0x000fe20007810000 */
[----:B------:R-:W-:Y:S01]  /*1bd0*/  FMUL.FTZ R28, R40, UR5 ;  /* 0x00000005281c7c20 */ /* 0x000fe20008410000 */
[----:B------:R-:W-:Y:S01]  /*1be0*/  FMUL.FTZ R50, R62, UR5 ;  /* 0x000000053e327c20 */ /* 0x000fe20008410000 */
[----:B------:R-:W-:Y:S01]  /*1bf0*/  FMUL.FTZ R62, R74, UR5 ;  /* 0x000000054a3e7c20 */ /* 0x000fe20008410000 */
[----:B------:R-:W-:Y:S01]  /*1c00*/  FMUL.FTZ R74, R86, UR5 ;  /* 0x00000005564a7c20 */ /* 0x000fe20008410000 */
[----:B------:R-:W3:Y:S01]  /*1c10*/  MUFU.TANH R20, R20 ;  /* 0x0000001400147308 */ /* 0x000ee20000002400 */
[----:B-1----:R-:W-:Y:S01]  /*1c20*/  FSEL R84, R13, -INF , P6 ;  /* 0xff8000000d547808 */ /* 0x002fe20003000000 */
[----:B------:R-:W-:Y:S01]  /*1c30*/  FMUL.FTZ R13, R96, UR5 ;  /* 0x00000005600d7c20 */ /* 0x000fe20008410000 */
[----:B------:R-:W-:Y:S01]  /*1c40*/  FMUL.FTZ R39, R51, UR5 ;  /* 0x0000000533277c20 */ /* 0x000fe20008410000 */
[----:B------:R-:W-:Y:S01]  /*1c50*/  FMUL.FTZ R40, R52, UR5 ;  /* 0x0000000534287c20 */ /* 0x000fe20008410000 */
[----:B------:R-:W-:Y:S01]  /*1c60*/  FMNMX.FTZ R27, R84, R27, !PT ;  /* 0x0000001b541b7209 */ /* 0x000fe20007810000 */
[----:B------:R-:W-:Y:S01]  /*1c70*/  FMUL.FTZ R52, R64, UR5 ;  /* 0x0000000540347c20 */ /* 0x000fe20008410000 */
[----:B------:R-:W-:Y:S01]  /*1c80*/  FMUL.FTZ R64, R76, UR5 ;  /* 0x000000054c407c20 */ /* 0x000fe20008410000 */
[----:B------:R-:W1:Y:S01]  /*1c90*/  MUFU.TANH R4, R4 ;  /* 0x0000000400047308 */ /* 0x000e620000002400 */
[----:B--2---:R-:W-:Y:S01]  /*1ca0*/  FSEL R14, R14, -INF , P5 ;  /* 0xff8000000e0e7808 */ /* 0x004fe20002800000 */
[----:B------:R-:W-:Y:S01]  /*1cb0*/  FMUL.FTZ R76, R88, UR5 ;  /* 0x00000005584c7c20 */ /* 0x000fe20008410000 */
[----:B------:R-:W-:Y:S01]  /*1cc0*/  FMUL.FTZ R43, R55, UR5 ;  /* 0x00000005372b7c20 */ /* 0x000fe20008410000 */
[----:B------:R-:W-:Y:S01]  /*1cd0*/  FMUL.FTZ R37, R49, UR5 ;  /* 0x0000000531257c20 */ /* 0x000fe20008410000 */
[----:B------:R-:W-:Y:S01]  /*1ce0*/  FMUL.FTZ R46, R58, UR5 ;  /* 0x000000053a2e7c20 */ /* 0x000fe20008410000 */
[----:B------:R-:W-:Y:S01]  /*1cf0*/  ISETP.GT.AND P3, PT, R80, 0x30, PT ;  /* 0x000000305000780c */ /* 0x000fe20003f64270 */
[----:B------:R-:W-:Y:S01]  /*1d00*/  FMUL.FTZ R41, R53, UR5 ;  /* 0x0000000535297c20 */ /* 0x000fe20008410000 */
[----:B------:R-:W2:Y:S01]  /*1d10*/  MUFU.TANH R5, R5 ;  /* 0x0000000500057308 */ /* 0x000ea20000002400 */
[----:B---3--:R-:W-:Y:S01]  /*1d20*/  FSEL R20, R20, -INF , P5 ;  /* 0xff80000014147808 */ /* 0x008fe20002800000 */
[----:B------:R-:W-:Y:S01]  /*1d30*/  FMUL.FTZ R51, R63, UR5 ;  /* 0x000000053f337c20 */ /* 0x000fe20008410000 */
[----:B------:R-:W-:Y:S01]  /*1d40*/  ISETP.GT.AND P5, PT, R80, 0x21, PT ;  /* 0x000000215000780c */ /* 0x000fe20003fa4270 */
[----:B------:R-:W-:Y:S01]  /*1d50*/  FMUL.FTZ R55, R67, UR5 ;  /* 0x0000000543377c20 */ /* 0x000fe20008410000 */
[----:B------:R-:W-:Y:S01]  /*1d60*/  FMUL.FTZ R58, R70, UR5 ;  /* 0x00000005463a7c20 */ /* 0x000fe20008410000 */
[----:B------:R-:W-:Y:S01]  /*1d70*/  FMUL.FTZ R49, R61, UR5 ;  /* 0x000000053d317c20 */ /* 0x000fe20008410000 */
[----:B------:R-:W-:Y:S01]  /*1d80*/  FMUL.FTZ R53, R65, UR5 ;  /* 0x0000000541357c20 */ /* 0x000fe20008410000 */
[----:B------:R-:W3:Y:S01]  /*1d90*/  MUFU.TANH R29, R29 ;  /* 0x0000001d001d7308 */ /* 0x000ee20000002400 */
[----:B-1----:R-:W-:Y:S01]  /*1da0*/  FSEL R4, R4, -INF , P4 ;  /* 0xff80000004047808 */ /* 0x002fe20002000000 */
[----:B------:R-:W-:Y:S01]  /*1db0*/  FMUL.FTZ R63, R75, UR5 ;  /* 0x000000054b3f7c20 */ /* 0x000fe20008410000 */
[----:B------:R-:W-:Y:S01]  /*1dc0*/  ISETP.GT.AND P4, PT, R80, 0x11, PT ;  /* 0x000000115000780c */ /* 0x000fe20003f84270 */
[----:B------:R-:W-:Y:S01]  /*1dd0*/  FMUL.FTZ R61, R73, UR5 ;  /* 0x00000005493d7c20 */ /* 0x000fe20008410000 */
[----:B------:R-:W-:Y:S01]  /*1de0*/  FMUL.FTZ R70, R82, UR5 ;  /* 0x0000000552467c20 */ /* 0x000fe20008410000 */
[----:B------:R-:W-:Y:S01]  /*1df0*/  FMUL.FTZ R67, R79, UR5 ;  /* 0x000000054f437c20 */ /* 0x000fe20008410000 */
[----:B------:R-:W-:Y:S01]  /*1e00*/  FMUL.FTZ R65, R77, UR5 ;  /* 0x000000054d417c20 */ /* 0x000fe20008410000 */
        /* <DEDUP_REMOVED lines=21> */
[----:B------:R-:W-:-:S03]  /*1f60*/  FMNMX.FTZ R29, R90, R29, !PT ;  /* 0x0000001d5a1d7209 */ /* 0x000fc60007810000 */
[----:B------:R-:W1:Y:S01]  /*1f70*/  MUFU.TANH R31, R31 ;  /* 0x0000001f001f7308 */ /* 0x000e620000002400 */
[----:B--2---:R-:W-:-:S04]  /*1f80*/  FSEL R26, R26, -INF , P2 ;  /* 0xff8000001a1a7808 */ /* 0x004fc80001000000 */
[----:B------:R-:W-:-:S03]  /*1f90*/  FMNMX.FTZ R29, R26, R29, !PT ;  /* 0x0000001d1a1d7209 */ /* 0x000fc60007810000 */
[----:B------:R-:W2:Y:S01]  /*1fa0*/  MUFU.TANH R30, R30 ;  /* 0x0000001e001e7308 */ /* 0x000ea20000002400 */
[----:B---3--:R-:W-:Y:S01]  /*1fb0*/  FSEL R86, R11, -INF , P6 ;  /* 0xff8000000b567808 */ /* 0x008fe20003000000 */
[----:B------:R-:W-:Y:S01]  /*1fc0*/  FMUL.FTZ R11, R95, UR5 ;  /* 0x000000055f0b7c20 */ /* 0x000fe20008410000 */
[----:B------:R-:W-:Y:S01]  /*1fd0*/  ISETP.GT.AND P6, PT, R80, 0x20, PT ;  /* 0x000000205000780c */ /* 0x000fe20003fc4270 */
[----:B------:R-:W-:-:S04]  /*1fe0*/  FMUL.FTZ R95, R109, UR5 ;  /* 0x000000056d5f7c20 */ /* 0x000fc80008410000 */
[----:B------:R-:W3:Y:S01]  /*1ff0*/  MUFU.TANH R15, R15 ;  /* 0x0000000f000f7308 */ /* 0x000ee20000002400 */
[----:B-1----:R-:W-:Y:S02]  /*2000*/  FSEL R122, R31, -INF , P5 ;  /* 0xff8000001f7a7808 */ /* 0x002fe40002800000 */
[----:B------:R-:W-:Y:S01]  /*2010*/  FMNMX.FTZ R31, R94, R29, !PT ;  /* 0x0000001d5e1f7209 */ /* 0x000fe20007810000 */
[----:B------:R-:W-:Y:S01]  /*2020*/  FMUL.FTZ R29, R101, UR5 ;  /* 0x00000005651d7c20 */ /* 0x000fe20008410000 */
[----:B------:R-:W-:Y:S01]  /*2030*/  ISETP.GT.AND P5, PT, R80, 0x38, PT ;  /* 0x000000385000780c */ /* 0x000fe20003fa4270 */
[----:B------:R-:W-:Y:S02]  /*2040*/  FMUL.FTZ R101, R117, UR5 ;  /* 0x0000000575657c20 */ /* 0x000fe40008410000 */
[----:B------:R-:W1:Y:S01]  /*2050*/  MUFU.TANH R24, R24 ;  /* 0x0000001800187308 */ /* 0x000e620000002400 */
[----:B--2---:R-:W-:-:S04]  /*2060*/  FSEL R30, R30, -INF , P6 ;  /* 0xff8000001e1e7808 */ /* 0x004fc80003000000 */
[----:B------:R-:W-:-:S03]  /*2070*/  FMNMX.FTZ R31, R30, R31, !PT ;  /* 0x0000001f1e1f7209 */ /* 0x000fc60007810000 */
[----:B------:R-:W2:Y:S01]  /*2080*/  MUFU.TANH R34, R34 ;  /* 0x0000002200227308 */ /* 0x000ea20000002400 */
[----:B---3--:R-:W-:Y:S01]  /*2090*/  FSEL R88, R15, -INF , P4 ;  /* 0xff8000000f587808 */ /* 0x008fe20002000000 */
[----:B------:R-:W-:Y:S01]  /*20a0*/  FMUL.FTZ R15, R97, UR5 ;  /* 0x00000005610f7c20 */ /* 0x000fe20008410000 */
[----:B------:R-:W-:Y:S01]  /*20b0*/  ISETP.GT.AND P4, PT, R80, 0x28, PT ;  /* 0x000000285000780c */ /* 0x000fe20003f84270 */
[----:B------:R-:W-:Y:S01]  /*20c0*/  FMUL.FTZ R97, R113, UR5 ;  /* 0x0000000571617c20 */ /* 0x000fe20008410000 */
[----:B------:R-:W-:-:S03]  /*20d0*/  FMNMX.FTZ R31, R122, R31, !PT ;  /* 0x0000001f7a1f7209 */ /* 0x000fc60007810000 */
[----:B------:R-:W3:Y:S01]  /*20e0*/  MUFU.TANH R33, R33 ;  /* 0x0000002100217308 */ /* 0x000ee20000002400 */
[----:B-1----:R-:W-:Y:S02]  /*20f0*/  FSEL R24, R24, -INF , P2 ;  /* 0xff80000018187808 */ /* 0x002fe40001000000 */
[----:B------:R-:W-:-:S05]  /*2100*/  ISETP.GT.AND P2, PT, R80, 0x29, PT ;  /* 0x000000295000780c */ /* 0x000fca0003f44270 */
[----:B------:R-:W1:Y:S01]  /*2110*/  MUFU.TANH R35, R35 ;  /* 0x0000002300237308 */ /* 0x000e620000002400 */
[----:B--2---:R-:W-:-:S07]  /*2120*/  FSEL R34, R34, -INF , P4 ;  /* 0xff80000022227808 */ /* 0x004fce0002000000 */
[----:B------:R-:W2:Y:S01]  /*2130*/  MUFU.TANH R28, R28 ;  /* 0x0000001c001c7308 */ /* 0x000ea20000002400 */
[----:B---3--:R-:W-:Y:S02]  /*2140*/  FSEL R124, R33, -INF , P2 ;  /* 0xff800000217c7808 */ /* 0x008fe40001000000 */
[----:B------:R-:W-:Y:S01]  /*2150*/  FMNMX.FTZ R33, R34, R31, !PT ;  /* 0x0000001f22217209 */ /* 0x000fe20007810000 */
[----:B------:R-:W-:-:S04]  /*2160*/  FMUL.FTZ R31, R102, UR5 ;  /* 0x00000005661f7c20 */ /* 0x000fc80008410000 */
[----:B------:R-:W3:Y:S01]  /*2170*/  MUFU.TANH R38, R38 ;  /* 0x0000002600267308 */ /* 0x000ee20000002400 */
[----:B-1----:R-:W-:Y:S02]  /*2180*/  FSEL R126, R35, -INF , P2 ;  /* 0xff800000237e7808 */ /* 0x002fe40001000000 */
[----:B------:R-:W-:Y:S02]  /*2190*/  ISETP.GT.AND P2, PT, R80, 0x40, PT ;  /* 0x000000405000780c */ /* 0x000fe40003f44270 */
[----:B------:R-:W-:-:S03]  /*21a0*/  FMNMX.FTZ R33, R126, R33, !PT ;  /* 0x000000217e217209 */ /* 0x000fc60007810000 */
[----:B------:R-:W1:Y:S01]  /*21b0*/  MUFU.TANH R39, R39 ;  /* 0x0000002700277308 */ /* 0x000e620000002400 */
[----:B--2---:R-:W-:Y:S02]  /*21c0*/  FSEL R28, R28, -INF , P6 ;  /* 0xff8000001c1c7808 */ /* 0x004fe40003000000 */
[----:B------:R-:W-:-:S05]  /*21d0*/  ISETP.GT.AND P6, PT, R80, 0x31, PT ;  /* 0x000000315000780c */ /* 0x000fca0003fc4270 */
[----:B------:R-:W2:Y:S01]  /*21e0*/  MUFU.TANH R32, R32 ;  /* 0x0000002000207308 */ /* 0x000ea20000002400 */
[----:B---3--:R-:W-:-:S04]  /*21f0*/  FSEL R38, R38, -INF , P3 ;  /* 0xff80000026267808 */ /* 0x008fc80001800000 */
[----:B------:R-:W-:Y:S01]  /*2200*/  FMNMX.FTZ R35, R38, R33, !PT ;  /* 0x0000002126237209 */ /* 0x000fe20007810000 */
[----:B------:R-:W-:Y:S02]  /*2210*/  FMUL.FTZ R33, R103, UR5 ;  /* 0x0000000567217c20 */ /* 0x000fe40008410000 */
[----:B------:R-:W3:Y:S01]  /*2220*/  MUFU.TANH R42, R42 ;  /* 0x0000002a002a7308 */ /* 0x000ee20000002400 */
[----:B-1----:R-:W-:-:S04]  /*2230*/  FSEL R128, R39, -INF , P6 ;  /* 0xff80000027807808 */ /* 0x002fc80003000000 */
[----:B------:R-:W-:-:S03]  /*2240*/  FMNMX.FTZ R35, R128, R35, !PT ;  /* 0x0000002380237209 */ /* 0x000fc60007810000 */
[----:B------:R-:W1:Y:S01]  /*2250*/  MUFU.TANH R43, R43 ;  /* 0x0000002b002b7308 */ /* 0x000e620000002400 */
[----:B--2---:R-:W-:Y:S02]  /*2260*/  FSEL R32, R32, -INF , P4 ;  /* 0xff80000020207808 */ /* 0x004fe40002000000 */
[----:B------:R-:W-:-:S05]  /*2270*/  ISETP.GT.AND P4, PT, R80, 0x39, PT ;  /* 0x000000395000780c */ /* 0x000fca0003f84270 */
[----:B------:R-:W2:Y:S01]  /*2280*/  MUFU.TANH R36, R36 ;  /* 0x0000002400247308 */ /* 0x000ea20000002400 */
[----:B---3--:R-:W-:-:S04]  /*2290*/  FSEL R42, R42, -INF , P5 ;  /* 0xff8000002a2a7808 */ /* 0x008fc80002800000 */
[----:B------:R-:W-:-:S03]  /*22a0*/  FMNMX.FTZ R35, R42, R35, !PT ;  /* 0x000000232a237209 */ /* 0x000fc60007810000 */
[----:B------:R-:W3:Y:S01]  /*22b0*/  MUFU.TANH R37, R37 ;  /* 0x0000002500257308 */ /* 0x000ee20000002400 */
[----:B-1----:R-:W-:-:S07]  /*22c0*/  FSEL R100, R43, -INF , P4 ;  /* 0xff8000002b647808 */ /* 0x002fce0002000000 */
[----:B------:R-:W1:Y:S01]  /*22d0*/  MUFU.TANH R46, R46 ;  /* 0x0000002e002e7308 */ /* 0x000e620000002400 */
[----:B--2---:R-:W-:Y:S02]  /*22e0*/  FSEL R36, R36, -INF , P3 ;  /* 0xff80000024247808 */ /* 0x004fe40001800000 */
[----:B------:R-:W-:-:S05]  /*22f0*/  ISETP.GT.AND P3, PT, R80, 0x41, PT ;  /* 0x000000415000780c */ /* 0x000fca0003f64270 */
[----:B------:R-:W2:Y:S01]  /*2300*/  MUFU.TANH R47, R47 ;  /* 0x0000002f002f7308 */ /* 0x000ea20000002400 */
[----:B---3--:R-:W-:Y:S02]  /*2310*/  FSEL R130, R37, -INF , P6 ;  /* 0xff80000025827808 */ /* 0x008fe40003000000 */
[----:B------:R-:W-:Y:S01]  /*2320*/  FMNMX.FTZ R37, R100, R35, !PT ;  /* 0x0000002364257209 */ /* 0x000fe20007810000 */
[----:B------:R-:W-:Y:S01]  /*2330*/  FMUL.FTZ R35, R104, UR5 ;  /* 0x0000000568237c20 */ /* 0x000fe20008410000 */
[----:B------:R-:W-:-:S03]  /*2340*/  ISETP.GT.AND P6, PT, R80, 0x48, PT ;  /* 0x000000485000780c */ /* 0x000fc60003fc4270 */
[----:B------:R-:W3:Y:S01]  /*2350*/  MUFU.TANH R40, R40 ;  /* 0x0000002800287308 */ /* 0x000ee20000002400 */
[----:B-1----:R-:W-:-:S04]  /*2360*/  FSEL R46, R46, -INF , P2 ;  /* 0xff8000002e2e7808 */ /* 0x002fc80001000000 */
[----:B------:R-:W-:-:S03]  /*2370*/  FMNMX.FTZ R37, R46, R37, !PT ;  /* 0x000000252e257209 */ /* 0x000fc60007810000 */
[----:B------:R-:W1:Y:S01]  /*2380*/  MUFU.TANH R50, R50 ;  /* 0x0000003200327308 */ /* 0x000e620000002400 */
[----:B--2---:R-:W-:Y:S01]  /*2390*/  FSEL R134, R47, -INF , P3 ;  /* 0xff8000002f867808 */ /* 0x004fe20001800000 */
[----:B------:R-:W-:-:S03]  /*23a0*/  FMUL.FTZ R47, R110, UR5 ;  /* 0x000000056e2f7c20 */ /* 0x000fc60008410000 */
[----:B------:R-:W-:-:S03]  /*23b0*/  FMNMX.FTZ R37, R134, R37, !PT ;  /* 0x0000002586257209 */ /* 0x000fc60007810000 */
[----:B------:R-:W2:Y:S01]  /*23c0*/  MUFU.TANH R41, R41 ;  /* 0x0000002900297308 */ /* 0x000ea20000002400 */
[----:B---3--:R-:W-:Y:S02]  /*23d0*/  FSEL R40, R40, -INF , P5 ;  /* 0xff80000028287808 */ /* 0x008fe40002800000 */
[----:B------:R-:W-:-:S05]  /*23e0*/  ISETP.GT.AND P5, PT, R80, 0x49, PT ;  /* 0x000000495000780c */ /* 0x000fca0003fa4270 */
[----:B------:R-:W3:Y:S01]  /*23f0*/  MUFU.TANH R51, R51 ;  /* 0x0000003300337308 */ /* 0x000ee20000002400 */
[----:B-1----:R-:W-:-:S04]  /*2400*/  FSEL R50, R50, -INF , P6 ;  /* 0xff80000032327808 */ /* 0x002fc80003000000 */
[----:B------:R-:W-:Y:S01]  /*2410*/  FMNMX.FTZ R39, R50, R37, !PT ;  /* 0x0000002532277209 */ /* 0x000fe20007810000 */
[----:B------:R-:W-:Y:S02]  /*2420*/  FMUL.FTZ R37, R105, UR5 ;  /* 0x0000000569257c20 */ /* 0x000fe40008410000 */
[----:B------:R-:W1:Y:S01]  /*2430*/  MUFU.TANH R44, R44 ;  /* 0x0000002c002c7308 */ /* 0x000e620000002400 */
[----:B--2---:R-:W-:Y:S02]  /*2440*/  FSEL R132, R41, -INF , P4 ;  /* 0xff80000029847808 */ /* 0x004fe40002000000 */
[----:B------:R-:W-:-:S05]  /*2450*/  ISETP.GT.AND P4, PT, R80, 0x50, PT ;  /* 0x000000505000780c */ /* 0x000fca0003f84270 */
[----:B------:R-:W2:Y:S01]  /*2460*/  MUFU.TANH R54, R54 ;  /* 0x0000003600367308 */ /* 0x000ea20000002400 */
[----:B---3--:R-:W-:Y:S01]  /*2470*/  FSEL R102, R51, -INF , P5 ;  /* 0xff80000033667808 */ /* 0x008fe20002800000 */
[----:B------:R-:W-:-:S03]  /*2480*/  FMUL.FTZ R51, R108, UR5 ;  /* 0x000000056c337c20 */ /* 0x000fc60008410000 */
[----:B------:R-:W-:-:S03]  /*2490*/  FMNMX.FTZ R39, R102, R39, !PT ;  /* 0x0000002766277209 */ /* 0x000fc60007810000 */
[----:B------:R-:W3:Y:S01]  /*24a0*/  MUFU.TANH R45, R45 ;  /* 0x0000002d002d7308 */ /* 0x000ee20000002400 */
[----:B-1----:R-:W-:Y:S02]  /*24b0*/  FSEL R44, R44, -INF , P2 ;  /* 0xff8000002c2c7808 */ /* 0x002fe40001000000 */
[----:B------:R-:W-:-:S05]  /*24c0*/  ISETP.GT.AND P2, PT, R80, 0x51, PT ;  /* 0x000000515000780c */ /* 0x000fca0003f44270 */
[----:B------:R-:W1:Y:S01]  /*24d0*/  MUFU.TANH R55, R55 ;  /* 0x0000003700377308 */ /* 0x000e620000002400 */
[----:B--2---:R-:W-:-:S04]  /*24e0*/  FSEL R140, R54, -INF , P4 ;  /* 0xff800000368c7808 */ /* 0x004fc80002000000 */
[----:B------:R-:W-:Y:S01]  /*24f0*/  FMNMX.FTZ R41, R140, R39, !PT ;  /* 0x000000278c297209 */ /* 0x000fe20007810000 */
[----:B------:R-:W-:Y:S02]  /*2500*/  FMUL.FTZ R39, R106, UR5 ;  /* 0x000000056a277c20 */ /* 0x000fe40008410000 */
[----:B------:R-:W2:Y:S01]  /*2510*/  MUFU.TANH R48, R48 ;  /* 0x0000003000307308 */ /* 0x000ea20000002400 */
[----:B---3--:R-:W-:Y:S01]  /*2520*/  FSEL R136, R45, -INF , P3 ;  /* 0xff8000002d887808 */ /* 0x008fe20001800000 */
[----:B------:R-:W-:Y:S01]  /*2530*/  FMUL.FTZ R45, R107, UR5 ;  /* 0x000000056b2d7c20 */ /* 0x000fe20008410000 */
[----:B------:R-:W-:-:S05]  /*2540*/  ISETP.GT.AND P3, PT, R80, 0x58, PT ;  /* 0x000000585000780c */ /* 0x000fca0003f64270 */
[----:B------:R-:W3:Y:S01]  /*2550*/  MUFU.TANH R58, R58 ;  /* 0x0000003a003a7308 */ /* 0x000ee20000002400 */
[----:B-1----:R-:W-:Y:S01]  /*2560*/  FSEL R142, R55, -INF , P2 ;  /* 0xff800000378e7808 */ /* 0x002fe20001000000 */
[----:B------:R-:W-:-:S03]  /*2570*/  FMUL.FTZ R55, R118, UR5 ;  /* 0x0000000576377c20 */ /* 0x000fc60008410000 */
        /* <DEDUP_REMOVED lines=8> */
[----:B-1----:R-:W-:Y:S01]  /*2600*/  FSEL R138, R49, -INF , P5 ;  /* 0xff800000318a7808 */ /* 0x002fe20002800000 */
[----:B------:R-:W-:Y:S01]  /*2610*/  FMUL.FTZ R49, R114, UR5 ;  /* 0x0000000572317c20 */ /* 0x000fe20008410000 */
[----:B------:R-:W-:-:S05]  /*2620*/  ISETP.GT.AND P5, PT, R80, 0x60, PT ;  /* 0x000000605000780c */ /* 0x000fca0003fa4270 */
[----:B------:R-:W1:Y:S01]  /*2630*/  MUFU.TANH R62, R62 ;  /* 0x0000003e003e7308 */ /* 0x000e620000002400 */
[----:B--2---:R-:W-:-:S04]  /*2640*/  FSEL R144, R59, -INF , P6 ;  /* 0xff8000003b907808 */ /* 0x004fc80003000000 */
[----:B------:R-:W-:-:S03]  /*2650*/  FMNMX.FTZ R41, R144, R41, !PT ;  /* 0x0000002990297209 */ /* 0x000fc60007810000 */
[----:B------:R-:W2:Y:S01]  /*2660*/  MUFU.TANH R53, R53 ;  /* 0x0000003500357308 */ /* 0x000ea20000002400 */
[----:B---3--:R-:W-:Y:S02]  /*2670*/  FSEL R52, R52, -INF , P4 ;  /* 0xff80000034347808 */ /* 0x008fe40002000000 */
[----:B------:R-:W-:-:S05]  /*2680*/  ISETP.GT.AND P4, PT, R80, 0x61, PT ;  /* 0x000000615000780c */ /* 0x000fca0003f84270 */
        /* <DEDUP_REMOVED lines=10> */
[----:B-1----:R-:W-:Y:S02]  /*2730*/  FSEL R58, R57, -INF , P6 ;  /* 0xff800000393a7808 */ /* 0x002fe40003000000 */
[----:B------:R-:W-:-:S05]  /*2740*/  ISETP.GT.AND P6, PT, R80, 0x70, PT ;  /* 0x000000705000780c */ /* 0x000fca0003fc4270 */
[----:B------:R-:W1:Y:S01]  /*2750*/  MUFU.TANH R61, R61 ;  /* 0x0000003d003d7308 */ /* 0x000e620000002400 */
[----:B--2---:R-:W-:Y:S02]  /*2760*/  FSEL R56, R56, -INF , P3 ;  /* 0xff80000038387808 */ /* 0x004fe40001800000 */
[----:B------:R-:W-:-:S05]  /*2770*/  ISETP.GT.AND P3, PT, R80, 0x69, PT ;  /* 0x000000695000780c */ /* 0x000fca0003f64270 */
[----:B------:R-:W2:Y:S01]  /*2780*/  MUFU.TANH R70, R70 ;  /* 0x0000004600467308 */ /* 0x000ea20000002400 */
[----:B---3--:R-:W-:-:S07]  /*2790*/  FSEL R106, R66, -INF , P2 ;  /* 0xff800000426a7808 */ /* 0x008fce0001000000 */
[----:B------:R-:W3:Y:S01]  /*27a0*/  MUFU.TANH R67, R67 ;  /* 0x0000004300437308 */ /* 0x000ee20000002400 */
[----:B-1----:R-:W-:Y:S02]  /*27b0*/  FSEL R62, R61, -INF , P4 ;  /* 0xff8000003d3e7808 */ /* 0x002fe40002000000 */
[----:B------:R-:W-:-:S05]  /*27c0*/  ISETP.GT.AND P4, PT, R80, 0x78, PT ;  /* 0x000000785000780c */ /* 0x000fca0003f84270 */
[----:B------:R-:W1:Y:S01]  /*27d0*/  MUFU.TANH R60, R60 ;  /* 0x0000003c003c7308 */ /* 0x000e620000002400 */
[----:B--2---:R-:W-:Y:S02]  /*27e0*/  FSEL R41, R70, -INF , P6 ;  /* 0xff80000046297808 */ /* 0x004fe40003000000 */
[----:B------:R-:W-:-:S05]  /*27f0*/  FMNMX.FTZ R70, R106, R43, !PT ;  /* 0x0000002b6a467209 */ /* 0x000fca0007810000 */
[----:B------:R-:W2:Y:S01]  /*2800*/  MUFU.TANH R74, R74 ;  /* 0x0000004a004a7308 */ /* 0x000ea20000002400 */
[----:B---3--:R-:W-:-:S07]  /*2810*/  FSEL R67, R67, -INF , P3 ;  /* 0xff80000043437808 */ /* 0x008fce0001800000 */
[----:B------:R-:W3:Y:S01]  /*2820*/  MUFU.TANH R71, R71 ;  /* 0x0000004700477308 */ /* 0x000ee20000002400 */
[----:B-1----:R-:W-:Y:S02]  /*2830*/  FSEL R60, R60, -INF , P5 ;  /* 0xff8000003c3c7808 */ /* 0x002fe40002800000 */
[----:B------:R-:W-:-:S05]  /*2840*/  ISETP.GT.AND P5, PT, R80, 0x71, PT ;  /* 0x000000715000780c */ /* 0x000fca0003fa4270 */
[----:B------:R-:W1:Y:S01]  /*2850*/  MUFU.TANH R65, R65 ;  /* 0x0000004100417308 */ /* 0x000e620000002400 */
[----:B--2---:R-:W-:Y:S02]  /*2860*/  FSEL R108, R74, -INF , P4 ;  /* 0xff8000004a6c7808 */ /* 0x004fe40002000000 */
[----:B------:R-:W-:-:S04]  /*2870*/  FMNMX.FTZ R74, R67, R70, !PT ;  /* 0x00000046434a7209 */ /* 0x000fc80007810000 */
[----:B------:R-:W-:Y:S01]  /*2880*/  FMNMX.FTZ R74, R41, R74, !PT ;  /* 0x0000004a294a7209 */ /* 0x000fe20007810000 */
        /* <DEDUP_REMOVED lines=10> */
[----:B---3--:R-:W-:Y:S02]  /*2930*/  FSEL R110, R78, -INF , P3 ;  /* 0xff8000004e6e7808 */ /* 0x008fe40001800000 */
[----:B------:R-:W-:-:S05]  /*2940*/  FMNMX.FTZ R78, R108, R43, !PT ;  /* 0x0000002b6c4e7209 */ /* 0x000fca0007810000 */
[----:B------:R-:W3:Y:S01]  /*2950*/  MUFU.TANH R69, R69 ;  /* 0x0000004500457308 */ /* 0x000ee20000002400 */
[----:B-1----:R-:W-:-:S04]  /*2960*/  FSEL R75, R75, -INF , P2 ;  /* 0xff8000004b4b7808 */ /* 0x002fc80001000000 */
[----:B------:R-:W-:-:S03]  /*2970*/  FMNMX.FTZ R43, R75, R78, !PT ;  /* 0x0000004e4b2b7209 */ /* 0x000fc60007810000 */
[----:B------:R-:W1:Y:S01]  /*2980*/  MUFU.TANH R79, R79 ;  /* 0x0000004f004f7308 */ /* 0x000e620000002400 */
[----:B--2---:R-:W-:Y:S02]  /*2990*/  FSEL R150, R68, -INF , P6 ;  /* 0xff80000044967808 */ /* 0x004fe40003000000 */
[----:B------:R-:W-:Y:S02]  /*29a0*/  ISETP.GT.AND P6, PT, R80, 0x81, PT ;  /* 0x000000815000780c */ /* 0x000fe40003fc4270 */
        /* <DEDUP_REMOVED lines=47> */
[----:B---3--:R-:W-:Y:S01]  /*2ca0*/  FSEL R15, R39, -INF , P4 ;  /* 0xff800000270f7808 */ /* 0x008fe20002000000 */
[----:B------:R-:W-:-:S03]  /*2cb0*/  IMAD.U32 R39, RZ, RZ, UR6 ;  /* 0x00000006ff277e24 */ /* 0x000fc6000f8e00ff */
        /* <DEDUP_REMOVED lines=38> */
[----:B-1----:R-:W-:-:S04]  /*2f20*/  FSEL R55, R119, -INF , P2 ;  /* 0xff80000077377808 */ /* 0x002fc80001000000 */
[----:B------:R-:W-:-:S03]  /*2f30*/  FMNMX.FTZ R57, R55, R98, !PT ;  /* 0x0000006237397209 */ /* 0x000fc60007810000 */
[----:B------:R-:W1:Y:S02]  /*2f40*/  MUFU.TANH R97, R97 ;  /* 0x0000006100617308 */ /* 0x000e640000002400 */
[----:B------:R-:W4:Y:S06]  /*2f50*/  SHFL.BFLY PT, R80, R57, 0x2, 0x1f ;  /* 0x0c401f0039507f89 */ /* 0x000f2c00000e0000 */
[----:B------:R-:W-:Y:S08]  /*2f60*/  MUFU.TANH R99, R99 ;  /* 0x0000006300637308 */ /* 0x000ff00000002400 */
[----:B------:R-:W-:Y:S01]  /*2f70*/  MUFU.TANH R101, R101 ;  /* 0x0000006500657308 */ /* 0x000fe20000002400 */
[----:B----4-:R-:W-:-:S05]  /*2f80*/  FMNMX.FTZ R59, R57, R80, !PT ;  /* 0x00000050393b7209 */ /* 0x010fca0007810000 */
[----:B------:R-:W4:Y:S02]  /*2f90*/  SHFL.BFLY PT, R98, R59, 0x1, 0x1f ;  /* 0x0c201f003b627f89 */ /* 0x000f2400000e0000 */
[----:B----4-:R-:W-:Y:S02]  /*2fa0*/  FMNMX.FTZ R98, R59, R98, !PT ;  /* 0x000000623b627209 */ /* 0x010fe40007810000 */
[----:B------:R-:W-:Y:S02]  /*2fb0*/  FMNMX.FTZ R59, R4, R5, !PT ;  /* 0x00000005043b7209 */ /* 0x000fe40007810000 */
[C---:B------:R-:W-:Y:S01]  /*2fc0*/  FSETP.NEU.FTZ.AND P0, PT, R98.reuse, -INF , PT ;  /* 0xff8000006200780b */ /* 0x040fe20003f1d000 */
[----:B------:R-:W-:Y:S01]  /*2fd0*/  FMUL.FTZ R80, R98, R39 ;  /* 0x0000002762507220 */ /* 0x000fe20000410000 */
[----:B------:R-:W-:-:S04]  /*2fe0*/  FMNMX.FTZ R59, R10, R59, !PT ;  /* 0x0000003b0a3b7209 */ /* 0x000fc80007810000 */
[----:B------:R-:W-:Y:S02]  /*2ff0*/  FMNMX.FTZ R59, R86, R59, !PT ;  /* 0x0000003b563b7209 */ /* 0x000fe40007810000 */
[----:B------:R-:W-:Y:S02]  /*3000*/  FSEL R80, R80, RZ, P0 ;  /* 0x000000ff50507208 */ /* 0x000fe40000000000 */
[----:B------:R-:W-:Y:S02]  /*3010*/  FMNMX.FTZ R59, R14, R59, !PT ;  /* 0x0000003b0e3b7209 */ /* 0x000fe40007810000 */
[----:B------:R-:W-:Y:S01]  /*3020*/  ISETP.NE.AND P0, PT, R120, RZ, PT ;  /* 0x000000ff7800720c */ /* 0x000fe20003f05270 */
[--C-:B------:R-:W-:Y:S01]  /*3030*/  FFMA.FTZ R89, R46, R39, -R80.reuse ;  /* 0x000000272e597223 */ /* 0x100fe20000010850 */
[----:B------:R-:W-:Y:S01]  /*3040*/  FMNMX.FTZ R59, R88, R59, !PT ;  /* 0x0000003b583b7209 */ /* 0x000fe20007810000 */
[-CC-:B------:R-:W-:Y:S01]  /*3050*/  FFMA.FTZ R112, R94, R39.reuse, -R80.reuse ;  /* 0x000000275e707223 */ /* 0x180fe20000010850 */
[-CC-:B------:R-:W-:Y:S01]  /*3060*/  FFMA.FTZ R94, R67, R39.reuse, -R80.reuse ;  /* 0x00000027435e7223 */ /* 0x180fe20000010850 */
[--C-:B------:R-:W-:Y:S01]  /*3070*/  FFMA.FTZ R91, R50, R39, -R80.reuse ;  /* 0x00000027325b7223 */ /* 0x100fe20000010850 */
[----:B------:R-:W-:Y:S01]  /*3080*/  FMNMX.FTZ R59, R24, R59, !PT ;  /* 0x0000003b183b7209 */ /* 0x000fe20007810000 */
[-CC-:B------:R-:W-:Y:S01]  /*3090*/  FFMA.FTZ R77, R128, R39.reuse, -R80.reuse ;  /* 0x00000027804d7223 */ /* 0x180fe20000010850 */
[----:B--2---:R-:W-:Y:S01]  /*30a0*/  FSEL R128, R95, -INF , P6 ;  /* 0xff8000005f807808 */ /* 0x004fe20003000000 */
[--C-:B------:R-:W-:Y:S01]  /*30b0*/  FFMA.FTZ R116, R134, R39, -R80.reuse ;  /* 0x0000002786747223 */ /* 0x100fe20000010850 */
[----:B------:R-:W-:Y:S01]  /*30c0*/  FMNMX.FTZ R59, R92, R59, !PT ;  /* 0x0000003b5c3b7209 */ /* 0x000fe20007810000 */
[-CC-:B------:R-:W-:Y:S01]  /*30d0*/  FFMA.FTZ R87, R26, R39.reuse, -R80.reuse ;  /* 0x000000271a577223 */ /* 0x180fe20000010850 */
[----:B---3--:R-:W-:Y:S01]  /*30e0*/  FSEL R134, R93, -INF , P5 ;  /* 0xff8000005d867808 */ /* 0x008fe20002800000 */
[--C-:B------:R-:W-:Y:S01]  /*30f0*/  FFMA.FTZ R26, R34, R39, -R80.reuse ;  /* 0x00000027221a7223 */ /* 0x100fe20000010850 */
[----:B------:R-:W-:Y:S01]  /*3100*/  FMNMX.FTZ R59, R28, R59, !PT ;  /* 0x0000003b1c3b7209 */ /* 0x000fe20007810000 */
[-CC-:B------:R-:W-:Y:S01]  /*3110*/  FFMA.FTZ R34, R140, R39.reuse, -R80.reuse ;  /* 0x000000278c227223 */ /* 0x180fe20000010850 */
[-CC-:B------:R-:W-:Y:S01]  /*3120*/  FFMA.FTZ R142, R142, R39.reuse, -R80.reuse ;  /* 0x000000278e8e7223 */ /* 0x180fe20000010850 */
[----:B-1----:R-:W-:Y:S01]  /*3130*/  FSEL R140, R97, -INF , P4 ;  /* 0xff800000618c7808 */ /* 0x002fe20002000000 */
[--C-:B------:R-:W-:Y:S01]  /*3140*/  FFMA.FTZ R144, R144, R39, -R80.reuse ;  /* 0x0000002790907223 */ /* 0x100fe20000010850 */
[----:B------:R-:W-:Y:S01]  /*3150*/  FMNMX.FTZ R59, R96, R59, !PT ;  /* 0x0000003b603b7209 */ /* 0x000fe20007810000 */
[-CC-:B------:R-:W-:Y:S01]  /*3160*/  FFMA.FTZ R85, R42, R39.reuse, -R80.reuse ;  /* 0x000000272a557223 */ /* 0x180fe20000010850 */
[-CC-:B------:R-:W-:Y:S01]  /*3170*/  FFMA.FTZ R42, R104, R39.reuse, -R80.reuse ;  /* 0x00000027682a7223 */ /* 0x180fe20000010850 */
        /* <DEDUP_REMOVED lines=10> */
[----:B------:R-:W-:Y:S01]  /*3220*/  MUFU.EX2 R6, R6 ;  /* 0x0000000600067308 */ /* 0x000fe20000000800 */
[-CC-:B------:R-:W-:Y:S01]  /*3230*/  FFMA.FTZ R83, R31, R39.reuse, -R80.reuse ;  /* 0x000000271f537223 */ /* 0x180fe20000010850 */
[--C-:B------:R-:W-:Y:S01]  /*3240*/  FFMA.FTZ R69, R84, R39, -R80.reuse ;  /* 0x0000002754457223 */ /* 0x100fe20000010850 */
[----:B------:R-:W-:Y:S01]  /*3250*/  FMNMX.FTZ R59, R130, R59, !PT ;  /* 0x0000003b823b7209 */ /* 0x000fe20007810000 */
[-CC-:B------:R-:W-:Y:S01]  /*3260*/  FFMA.FTZ R146, R146, R39.reuse, -R80.reuse ;  /* 0x0000002792927223 */ /* 0x180fe20000010850 */
[-CC-:B------:R-:W-:Y:S01]  /*3270*/  FFMA.FTZ R73, R20, R39.reuse, -R80.reuse ;  /* 0x0000002714497223 */ /* 0x180fe20000010850 */
[--C-:B------:R-:W-:Y:S01]  /*3280*/  FFMA.FTZ R90, R90, R39, -R80.reuse ;  /* 0x000000275a5a7223 */ /* 0x100fe20000010850 */
[----:B------:R-:W-:Y:S01]  /*3290*/  FMNMX.FTZ R59, R40, R59, !PT ;  /* 0x0000003b283b7209 */ /* 0x000fe20007810000 */
[----:B------:R-:W1:Y:S01]  /*32a0*/  MUFU.EX2 R7, R7 ;  /* 0x0000000700077308 */ /* 0x000e620000000800 */
[-CC-:B------:R-:W-:Y:S01]  /*32b0*/  FFMA.FTZ R20, R30, R39.reuse, -R80.reuse ;  /* 0x000000271e147223 */ /* 0x180fe20000010850 */
[--C-:B------:R-:W-:Y:S01]  /*32c0*/  FFMA.FTZ R30, R38, R39, -R80.reuse ;  /* 0x00000027261e7223 */ /* 0x100fe20000010850 */
[----:B------:R-:W-:Y:S01]  /*32d0*/  FMNMX.FTZ R59, R132, R59, !PT ;  /* 0x0000003b843b7209 */ /* 0x000fe20007810000 */
[-CC-:B------:R-:W-:Y:S01]  /*32e0*/  FFMA.FTZ R38, R41, R39.reuse, -R80.reuse ;  /* 0x0000002729267223 */ /* 0x180fe20000010850 */
[-CC-:B------:R-:W-:Y:S01]  /*32f0*/  FFMA.FTZ R41, R71, R39.reuse, -R80.reuse ;  /* 0x0000002747297223 */ /* 0x180fe20000010850 */
[--C-:B------:R-:W-:Y:S01]  /*3300*/  FFMA.FTZ R71, R75, R39, -R80.reuse ;  /* 0x000000274b477223 */ /* 0x100fe20000010850 */
[----:B------:R-:W-:Y:S01]  /*3310*/  FMNMX.FTZ R59, R44, R59, !PT ;  /* 0x0000003b2c3b7209 */ /* 0x000fe20007810000 */
[----:B------:R-:W2:Y:S01]  /*3320*/  MUFU.EX2 R12, R12 ;  /* 0x0000000c000c7308 */ /* 0x000ea20000000800 */
[-CC-:B------:R-:W-:Y:S01]  /*3330*/  FFMA.FTZ R75, R110, R39.reuse, -R80.reuse ;  /* 0x000000276e4b7223 */ /* 0x180fe20000010850 */
[--C-:B------:R-:W-:Y:S01]  /*3340*/  FFMA.FTZ R110, R13, R39, -R80.reuse ;  /* 0x000000270d6e7223 */ /* 0x100fe20000010850 */
[----:B------:R-:W-:Y:S01]  /*3350*/  FMNMX.FTZ R59, R136, R59, !PT ;  /* 0x0000003b883b7209 */ /* 0x000fe20007810000 */
[-CC-:B------:R-:W-:Y:S01]  /*3360*/  FFMA.FTZ R63, R126, R39.reuse, -R80.reuse ;  /* 0x000000277e3f7223 */ /* 0x180fe20000010850 */
[-CC-:B------:R-:W-:Y:S01]  /*3370*/  FFMA.FTZ R108, R108, R39.reuse, -R80.reuse ;  /* 0x000000276c6c7223 */ /* 0x180fe20000010850 */
[--C-:B------:R-:W-:Y:S01]  /*3380*/  FFMA.FTZ R126, R53, R39, -R80.reuse ;  /* 0x00000027357e7223 */ /* 0x100fe20000010850 */
[----:B------:R-:W-:Y:S01]  /*3390*/  FMNMX.FTZ R59, R48, R59, !PT ;  /* 0x0000003b303b7209 */ /* 0x000fe20007810000 */
[----:B------:R-:W3:Y:S01]  /*33a0*/  MUFU.EX2 R69, R69 ;  /* 0x0000004500457308 */ /* 0x000ee20000000800 */
[----:B-1----:R-:W-:Y:S01]  /*33b0*/  FADD.FTZ R13, R6, R7 ;  /* 0x00000007060d7221 */ /* 0x002fe20000010000 */
        /* <DEDUP_REMOVED lines=12> */
[----:B------:R-:W-:Y:S01]  /*3480*/  FFMA.FTZ R45, R45, R39, -R80 ;  /* 0x000000272d2d7223 */ /* 0x000fe20000010850 */
[----:B------:R-:W-:Y:S01]  /*3490*/  FMNMX.FTZ R61, R56, R61, !PT ;  /* 0x0000003d383d7209 */ /* 0x000fe20007810000 */
[----:B------:R4:W-:Y:S01]  /*34a0*/  MUFU.EX2 R59, R142 ;  /* 0x0000008e003b7308 */ /* 0x0009e20000000800 */
[----:B------:R-:W-:-:S02]  /*34b0*/  MOV R148, R151 ;  /* 0x0000009700947202 */ /* 0x000fc40000000f00 */
[----:B------:R-:W-:-:S04]  /*34c0*/  FMNMX.FTZ R61, R58, R61, !PT ;  /* 0x0000003d3a3d7209 */ /* 0x000fc80007810000 */
[----:B------:R-:W-:Y:S01]  /*34d0*/  FMNMX.FTZ R61, R60, R61, !PT ;  /* 0x0000003d3c3d7209 */ /* 0x000fe20007810000 */
[----:B------:R-:W-:Y:S01]  /*34e0*/  MUFU.EX2 R90, R90 ;  /* 0x0000005a005a7308 */ /* 0x000fe20000000800 */
[----:B----4-:R-:W-:Y:S02]  /*34f0*/  FSEL R142, R99, -INF , P3 ;  /* 0xff800000638e7808 */ /* 0x010fe40001800000 */
[----:B------:R-:W-:-:S04]  /*3500*/  FMNMX.FTZ R65, R62, R61, !PT ;  /* 0x0000003d3e417209 */ /* 0x000fc80007810000 */
[----:B------:R-:W-:Y:S01]  /*3510*/  FMNMX.FTZ R65, R64, R65, !PT ;  /* 0x0000004140417209 */ /* 0x000fe20007810000 */
[----:B------:R4:W-:Y:S03]  /*3520*/  MUFU.EX2 R61, R144 ;  /* 0x00000090003d7308 */ /* 0x0009e60000000800 */
[----:B------:R-:W-:-:S04]  /*3530*/  FMNMX.FTZ R81, R66, R65, !PT ;  /* 0x0000004142517209 */ /* 0x000fc80007810000 */
[----:B------:R-:W-:Y:S01]  /*3540*/  FMNMX.FTZ R81, R150, R81, !PT ;  /* 0x0000005196517209 */ /* 0x000fe20007810000 */
[----:B------:R-:W-:Y:S01]  /*3550*/  MUFU.EX2 R65, R146 ;  /* 0x0000009200417308 */ /* 0x000fe20000000800 */
[----:B----4-:R-:W-:Y:S02]  /*3560*/  FSEL R144, R101, -INF , P2 ;  /* 0xff80000065907808 */ /* 0x010fe40001000000 */
[----:B------:R-:W-:-:S04]  /*3570*/  FMNMX.FTZ R81, R68, R81, !PT ;  /* 0x0000005144517209 */ /* 0x000fc80007810000 */
[----:B------:R-:W-:Y:S01]  /*3580*/  FMNMX.FTZ R81, R72, R81, !PT ;  /* 0x0000005148517209 */ /* 0x000fe20007810000 */
[----:B------:R-:W-:Y:S03]  /*3590*/  MUFU.EX2 R87, R87 ;  /* 0x0000005700577308 */ /* 0x000fe60000000800 */
        /* <DEDUP_REMOVED lines=8> */
[----:B------:R4:W-:Y:S03]  /*3620*/  MUFU.EX2 R81, R106 ;  /* 0x0000006a00517308 */ /* 0x0009e60000000800 */
[----:B------:R-:W-:-:S04]  /*3630*/  FMNMX.FTZ R67, R11, R46, !PT ;  /* 0x0000002e0b437209 */ /* 0x000fc80007810000 */
[----:B------:R-:W-:Y:S01]  /*3640*/  FMNMX.FTZ R46, R118, R67, !PT ;  /* 0x00000043762e7209 */ /* 0x000fe20007810000 */
[----:B------:R-:W-:Y:S01]  /*3650*/  MUFU.EX2 R57, R57 ;  /* 0x0000003900397308 */ /* 0x000fe20000000800 */
[----:B----4-:R-:W-:Y:S02]  /*3660*/  FFMA.FTZ R106, R43, R39, -R80 ;  /* 0x000000272b6a7223 */ /* 0x010fe40000010850 */
[----:B------:R-:W-:-:S04]  /*3670*/  FMNMX.FTZ R50, R29, R46, !PT ;  /* 0x0000002e1d327209 */ /* 0x000fc80007810000 */
[----:B------:R-:W-:Y:S01]  /*3680*/  FMNMX.FTZ R50, R35, R50, !PT ;  /* 0x0000003223327209 */ /* 0x000fe20007810000 */
[----:B------:R4:W-:Y:S03]  /*3690*/  MUFU.EX2 R46, R108 ;  /* 0x0000006c002e7308 */ /* 0x0009e60000000800 */
[----:B------:R-:W-:-:S04]  /*36a0*/  FMNMX.FTZ R50, R37, R50, !PT ;  /* 0x0000003225327209 */ /* 0x000fc80007810000 */
[----:B------:R-:W-:Y:S01]  /*36b0*/  FMNMX.FTZ R67, R27, R50, !PT ;  /* 0x000000321b437209 */ /* 0x000fe20007810000 */
[----:B------:R-:W-:Y:S01]  /*36c0*/  MUFU.EX2 R26, R26 ;  /* 0x0000001a001a7308 */ /* 0x000fe20000000800 */
[-CC-:B----4-:R-:W-:Y:S01]  /*36d0*/  FFMA.FTZ R108, R33, R39.reuse, -R80.reuse ;  /* 0x00000027216c7223 */ /* 0x190fe20000010850 */
[--C-:B------:R-:W-:Y:S01]  /*36e0*/  FFMA.FTZ R33, R15, R39, -R80.reuse ;  /* 0x000000270f217223 */ /* 0x100fe20000010850 */
[----:B------:R-:W-:Y:S01]  /*36f0*/  FMNMX.FTZ R67, R128, R67, !PT ;  /* 0x0000004380437209 */ /* 0x000fe20007810000 */
[----:B------:R-:W-:-:S03]  /*3700*/  FFMA.FTZ R80, R55, R39, -R80 ;  /* 0x0000002737507223 */ /* 0x000fc60000010850 */
[----:B------:R-:W-:Y:S01]  /*3710*/  FMNMX.FTZ R67, R134, R67, !PT ;  /* 0x0000004386437209 */ /* 0x000fe20007810000 */
[----:B------:R-:W-:Y:S03]  /*3720*/  MUFU.EX2 R63, R63 ;  /* 0x0000003f003f7308 */ /* 0x000fe60000000800 */
[----:B------:R-:W-:-:S04]  /*3730*/  FMNMX.FTZ R67, R140, R67, !PT ;  /* 0x000000438c437209 */ /* 0x000fc80007810000 */
[----:B------:R-:W-:Y:S01]  /*3740*/  FMNMX.FTZ R67, R142, R67, !PT ;  /* 0x000000438e437209 */ /* 0x000fe20007810000 */
[----:B------:R-:W-:Y:S03]  /*3750*/  MUFU.EX2 R30, R30 ;  /* 0x0000001e001e7308 */ /* 0x000fe60000000800 */
[----:B------:R-:W-:-:S05]  /*3760*/  FMNMX.FTZ R67, R144, R67, !PT ;  /* 0x0000004390437209 */ /* 0x000fca0007810000 */
[----:B------:R-:W4:Y:S01]  /*3770*/  SHFL.BFLY PT, R50, R67, 0x2, 0x1f ;  /* 0x0c401f0043327f89 */ /* 0x000f2200000e0000 */
[----:B------:R-:W-:Y:S08]  /*3780*/  MUFU.EX2 R77, R77 ;  /* 0x0000004d004d7308 */ /* 0x000ff00000000800 */
[----:B------:R-:W-:Y:S08]  /*3790*/  MUFU.EX2 R85, R85 ;  /* 0x0000005500557308 */ /* 0x000ff00000000800 */
[----:B------:R-:W-:Y:S01]  /*37a0*/  MUFU.EX2 R100, R100 ;  /* 0x0000006400647308 */ /* 0x000fe20000000800 */
[----:B----4-:R-:W-:-:S07]  /*37b0*/  FMNMX.FTZ R25, R67, R50, !PT ;  /* 0x0000003243197209 */ /* 0x010fce0007810000 */
[----:B------:R-:W-:Y:S01]  /*37c0*/  MUFU.EX2 R89, R89 ;  /* 0x0000005900597308 */ /* 0x000fe20000000800 */
[----:B------:R-:W4:Y:S07]  /*37d0*/  SHFL.BFLY PT, R50, R25, 0x1, 0x1f ;  /* 0x0c201f0019327f89 */ /* 0x000f2e00000e0000 */
[----:B------:R-:W-:Y:S08]  /*37e0*/  MUFU.EX2 R116, R116 ;  /* 0x0000007400747308 */ /* 0x000ff00000000800 */
[----:B------:R-:W-:Y:S08]  /*37f0*/  MUFU.EX2 R91, R91 ;  /* 0x0000005b005b7308 */ /* 0x000ff00000000800 */
[----:B------:R-:W-:Y:S01]  /*3800*/  MUFU.EX2 R120, R120 ;  /* 0x0000007800787308 */ /* 0x000fe20000000800 */
[----:B----4-:R-:W-:-:S04]  /*3810*/  FMNMX.FTZ R50, R25, R50, !PT ;  /* 0x0000003219327209 */ /* 0x010fc80007810000 */
[C---:B------:R-:W-:Y:S01]  /*3820*/  FSETP.NEU.FTZ.AND P2, PT, R50.reuse, -INF , PT ;  /* 0xff8000003200780b */ /* 0x040fe20003f5d000 */
[----:B------:R-:W-:Y:S02]  /*3830*/  FMUL.FTZ R25, R50, R39 ;  /* 0x0000002732197220 */ /* 0x000fe40000410000 */
[----:B------:R-:W-:Y:S03]  /*3840*/  MUFU.EX2 R34, R34 ;  /* 0x0000002200227308 */ /* 0x000fe60000000800 */
[----:B------:R-:W-:Y:S02]  /*3850*/  FSEL R25, R25, RZ, P2 ;  /* 0x000000ff19197208 */ /* 0x000fe40001000000 */
[----:B------:R-:W-:-:S03]  /*3860*/  ISETP.GE.AND P2, PT, R121, 0xc1, PT ;  /* 0x000000c17900780c */ /* 0x000fc60003f46270 */
[----:B------:R-:W-:Y:S01]  /*3870*/  MUFU.EX2 R42, R42 ;  /* 0x0000002a002a7308 */ /* 0x000fe20000000800 */
[-CC-:B------:R-:W-:Y:S01]  /*3880*/  FFMA.FTZ R4, R4, R39.reuse, -R25.reuse ;  /* 0x0000002704047223 */ /* 0x180fe20000010819 */
[-CC-:B------:R-:W-:Y:S01]  /*3890*/  FFMA.FTZ R31, R5, R39.reuse, -R25.reuse ;  /* 0x00000027051f7223 */ /* 0x180fe20000010819 */
[-CC-:B------:R-:W-:Y:S01]  /*38a0*/  FFMA.FTZ R99, R10, R39.reuse, -R25.reuse ;  /* 0x000000270a637223 */ /* 0x180fe20000010819 */
[-CC-:B------:R-:W-:Y:S01]  /*38b0*/  FFMA.FTZ R146, R86, R39.reuse, -R25.reuse ;  /* 0x0000002756927223 */ /* 0x180fe20000010819 */
[-CC-:B------:R-:W-:Y:S01]  /*38c0*/  FFMA.FTZ R14, R14, R39.reuse, -R25.reuse ;  /* 0x000000270e0e7223 */ /* 0x180fe20000010819 */
[-CC-:B------:R-:W-:Y:S01]  /*38d0*/  FFMA.FTZ R101, R88, R39.reuse, -R25.reuse ;  /* 0x0000002758657223 */ /* 0x180fe20000010819 */
[-CC-:B------:R-:W-:Y:S01]  /*38e0*/  FFMA.FTZ R88, R24, R39.reuse, -R25.reuse ;  /* 0x0000002718587223 */ /* 0x180fe20000010819 */
[----:B------:R-:W-:Y:S01]  /*38f0*/  MUFU.EX2 R4, R4 ;  /* 0x0000000400047308 */ /* 0x000fe20000000800 */
[-CC-:B------:R-:W-:Y:S01]  /*3900*/  FFMA.FTZ R24, R28, R39.reuse, -R25.reuse ;  /* 0x000000271c187223 */ /* 0x180fe20000010819 */
[-CC-:B------:R-:W-:Y:S01]  /*3910*/  FFMA.FTZ R28, R36, R39.reuse, -R25.reuse ;  /* 0x00000027241c7223 */ /* 0x180fe20000010819 */
[-C--:B------:R-:W-:Y:S01]  /*3920*/  FFMA.FTZ R36, R56, R39.reuse, -R25 ;  /* 0x0000002738247223 */ /* 0x080fe20000010819 */
[----:B--2---:R-:W-:Y:S01]  /*3930*/  FADD.FTZ R56, R12, R13 ;  /* 0x0000000d0c387221 */ /* 0x004fe20000010000 */
[-CC-:B------:R-:W-:Y:S01]  /*3940*/  FFMA.FTZ R53, R54, R39.reuse, -R25.reuse ;  /* 0x0000002736357223 */ /* 0x180fe20000010819 */
[-CC-:B------:R-:W-:Y:S01]  /*3950*/  FFMA.FTZ R103, R92, R39.reuse, -R25.reuse ;  /* 0x000000275c677223 */ /* 0x180fe20000010819 */
[----:B------:R-:W-:Y:S01]  /*3960*/  @!P1 IADD3 R5, R3, 0x30840, RZ ;  /* 0x0003084003059810 */ /* 0x000fe20007ffe0ff */
[----:B------:R-:W2:Y:S01]  /*3970*/  MUFU.EX2 R31, R31 ;  /* 0x0000001f001f7308 */ /* 0x000ea20000000800 */
[----:B---3--:R-:W-:Y:S01]  /*3980*/  FADD.FTZ R56, R69, R56 ;  /* 0x0000003845387221 */ /* 0x008fe20000010000 */
[-C--:B------:R-:W-:Y:S01]  /*3990*/  FFMA.FTZ R43, R96, R39.reuse, -R25 ;  /* 0x00000027602b7223 */ /* 0x080fe20000010819 */
[----:B------:R-:W-:Y:S01]  /*39a0*/  @!P1 PRMT R5, RZ, 0x654, R5 ;  /* 0x00000654ff059816 */ /* 0x000fe20000000005 */
[-CC-:B------:R-:W-:Y:S01]  /*39b0*/  FFMA.FTZ R10, R32, R39.reuse, -R25.reuse ;  /* 0x00000027200a7223 */ /* 0x180fe20000010819 */
[----:B-1----:R-:W-:Y:S01]  /*39c0*/  FADD.FTZ R15, R73, R56 ;  /* 0x00000038490f7221 */ /* 0x002fe20000010000 */
[-CC-:B------:R-:W-:Y:S01]  /*39d0*/  FFMA.FTZ R51, R124, R39.reuse, -R25.reuse ;  /* 0x000000277c337223 */ /* 0x180fe20000010819 */
[----:B------:R1:W-:Y:S01]  /*39e0*/  @!P1 SYNCS.ARRIVE.TRANS64.RED.A1T0 RZ, [R5+URZ], RZ ;  /* 0x000000ff05ff99a7 */ /* 0x0003e2000810043f */
[----:B------:R-:W3:Y:S01]  /*39f0*/  MUFU.EX2 R99, R99 ;  /* 0x0000006300637308 */ /* 0x000ee20000000800 */
[-CC-:B------:R-:W-:Y:S01]  /*3a00*/  FFMA.FTZ R93, R58, R39.reuse, -R25.reuse ;  /* 0x000000273a5d7223 */ /* 0x180fe20000010819 */
[-CC-:B------:R-:W-:Y:S01]  /*3a10*/  FFMA.FTZ R55, R130, R39.reuse, -R25.reuse ;  /* 0x0000002782377223 */ /* 0x180fe20000010819 */
[-CC-:B------:R-:W-:Y:S01]  /*3a20*/  FFMA.FTZ R86, R44, R39.reuse, -R25.reuse ;  /* 0x000000272c567223 */ /* 0x180fe20000010819 */
[-CC-:B------:R-:W-:Y:S01]  /*3a30*/  FFMA.FTZ R44, R60, R39.reuse, -R25.reuse ;  /* 0x000000273c2c7223 */ /* 0x180fe20000010819 */
[-CC-:B------:R-:W-:Y:S01]  /*3a40*/  FFMA.FTZ R40, R40, R39.reuse, -R25.reuse ;  /* 0x0000002728287223 */ /* 0x180fe20000010819 */
[-C--:B------:R-:W-:Y:S01]  /*3a50*/  FFMA.FTZ R66, R66, R39.reuse, -R25 ;  /* 0x0000002742427223 */ /* 0x080fe20000010819 */
[----:B-1----:R-:W-:Y:S01]  /*3a60*/  F2FP.BF16.F32.PACK_AB R5, R7, R6 ;  /* 0x000000060705723e */ /* 0x002fe200000010ff */
[----:B------:R-:W1:Y:S01]  /*3a70*/  MUFU.EX2 R146, R146 ;  /* 0x0000009200927308 */ /* 0x000e620000000800 */
[----:B--2---:R-:W-:Y:S01]  /*3a80*/  FADD.FTZ R54, R4, R31 ;  /* 0x0000001f04367221 */ /* 0x004fe20000010000 */
[----:B------:R-:W-:Y:S01]  /*3a90*/  F2FP.BF16.F32.PACK_AB R4, R31, R4 ;  /* 0x000000041f04723e */ /* 0x000fe200000010ff */
[-CC-:B------:R-:W-:Y:S01]  /*3aa0*/  FFMA.FTZ R67, R132, R39.reuse, -R25.reuse ;  /* 0x0000002784437223 */ /* 0x180fe20000010819 */
[-CC-:B------:R-:W-:Y:S01]  /*3ab0*/  FFMA.FTZ R62, R62, R39.reuse, -R25.reuse ;  /* 0x000000273e3e7223 */ /* 0x180fe20000010819 */
[----:B------:R-:W-:Y:S01]  /*3ac0*/  F2FP.BF16.F32.PACK_AB R7, R69, R12 ;  /* 0x0000000c4507723e */ /* 0x000fe200000010ff */
[-CC-:B------:R-:W-:Y:S01]  /*3ad0*/  FFMA.FTZ R95, R136, R39.reuse, -R25.reuse ;  /* 0x00000027885f7223 */ /* 0x180fe20000010819 */
[-C--:B------:R-:W-:Y:S01]  /*3ae0*/  FFMA.FTZ R48, R48, R39.reuse, -R25 ;  /* 0x0000002730307223 */ /* 0x080fe20000010819 */
[----:B------:R-:W2:Y:S01]  /*3af0*/  MUFU.EX2 R14, R14 ;  /* 0x0000000e000e7308 */ /* 0x000ea20000000800 */
[----:B---3--:R-:W-:Y:S01]  /*3b00*/  FADD.FTZ R13, R99, R54 ;  /* 0x00000036630d7221 */ /* 0x008fe20000010000 */
[----:B------:R-:W-:Y:S01]  /*3b10*/  FADD.FTZ R54, R90, R15 ;  /* 0x0000000f5a367221 */ /* 0x000fe20000010000 */
[-CC-:B------:R-:W-:Y:S01]  /*3b20*/  FFMA.FTZ R97, R138, R39.reuse, -R25.reuse ;  /* 0x000000278a617223 */ /* 0x180fe20000010819 */
[-CC-:B------:R-:W-:Y:S01]  /*3b30*/  FFMA.FTZ R32, R52, R39.reuse, -R25.reuse ;  /* 0x0000002734207223 */ /* 0x180fe20000010819 */
[-CC-:B------:R-:W-:Y:S01]  /*3b40*/  FFMA.FTZ R52, R64, R39.reuse, -R25.reuse ;  /* 0x0000002740347223 */ /* 0x180fe20000010819 */
[----:B------:R-:W-:Y:S01]  /*3b50*/  FADD.FTZ R15, R87, R54 ;  /* 0x00000036570f7221 */ /* 0x000fe20000010000 */
[----:B------:R-:W-:Y:S01]  /*3b60*/  FFMA.FTZ R54, R150, R39, -R25 ;  /* 0x0000002796367223 */ /* 0x000fe20000010819 */
[----:B------:R-:W3:Y:S01]  /*3b70*/  MUFU.EX2 R101, R101 ;  /* 0x0000006500657308 */ /* 0x000ee20000000800 */
[----:B-1----:R-:W-:Y:S01]  /*3b80*/  FADD.FTZ R13, R146, R13 ;  /* 0x0000000d920d7221 */ /* 0x002fe20000010000 */
[C---:B------:R-:W-:Y:S01]  /*3b90*/  FADD.FTZ R105, R112.reuse, R15 ;  /* 0x0000000f70697221 */ /* 0x040fe20000010000 */
[----:B------:R-:W-:Y:S01]  /*3ba0*/  F2FP.BF16.F32.PACK_AB R15, R112, R87 ;  /* 0x00000057700f723e */ /* 0x000fe200000010ff */
[-CC-:B------:R-:W-:Y:S01]  /*3bb0*/  FFMA.FTZ R70, R70, R39.reuse, -R25.reuse ;  /* 0x0000002746467223 */ /* 0x180fe20000010819 */
[-C--:B------:R-:W-:Y:S01]  /*3bc0*/  FFMA.FTZ R76, R76, R39.reuse, -R25 ;  /* 0x000000274c4c7223 */ /* 0x080fe20000010819 */
[----:B------:R-:W-:Y:S01]  /*3bd0*/  FADD.FTZ R58, R20, R105 ;  /* 0x00000069143a7221 */ /* 0x000fe20000010000 */
[----:B------:R-:W-:Y:S01]  /*3be0*/  FFMA.FTZ R74, R74, R39, -R25 ;  /* 0x000000274a4a7223 */ /* 0x000fe20000010819 */
[----:B------:R-:W1:Y:S01]  /*3bf0*/  MUFU.EX2 R88, R88 ;  /* 0x0000005800587308 */ /* 0x000e620000000800 */
[----:B--2---:R-:W-:Y:S01]  /*3c00*/  FADD.FTZ R6, R14, R13 ;  /* 0x0000000d0e067221 */ /* 0x004fe20000010000 */
[----:B------:R-:W-:Y:S01]  /*3c10*/  F2FP.BF16.F32.PACK_AB R13, R90, R73 ;  /* 0x000000495a0d723e */ /* 0x000fe200000010ff */
[-CC-:B------:R-:W-:Y:S01]  /*3c20*/  FFMA.FTZ R78, R78, R39.reuse, -R25.reuse ;  /* 0x000000274e4e7223 */ /* 0x180fe20000010819 */
[-CC-:B------:R-:W-:Y:S01]  /*3c30*/  FFMA.FTZ R87, R82, R39.reuse, -R25.reuse ;  /* 0x0000002752577223 */ /* 0x180fe20000010819 */
[-CC-:B------:R-:W-:Y:S01]  /*3c40*/  FFMA.FTZ R114, R114, R39.reuse, -R25.reuse ;  /* 0x0000002772727223 */ /* 0x180fe20000010819 */
[-CC-:B------:R-:W-:Y:S01]  /*3c50*/  FFMA.FTZ R64, R11, R39.reuse, -R25.reuse ;  /* 0x000000270b407223 */ /* 0x180fe20000010819 */
[--C-:B------:R-:W-:Y:S01]  /*3c60*/  FFMA.FTZ R118, R118, R39, -R25.reuse ;  /* 0x0000002776767223 */ /* 0x100fe20000010819 */
[----:B------:R-:W2:Y:S01]  /*3c70*/  MUFU.EX2 R103, R103 ;  /* 0x0000006700677308 */ /* 0x000ea20000000800 */
[----:B---3--:R-:W-:Y:S01]  /*3c80*/  FADD.FTZ R73, R101, R6 ;  /* 0x0000000665497221 */ /* 0x008fe20000010000 */
[----:B------:R-:W-:Y:S01]  /*3c90*/  F2FP.BF16.F32.PACK_AB R6, R146, R99 ;  /* 0x000000639206723e */ /* 0x000fe200000010ff */
[----:B------:R-:W-:Y:S01]  /*3ca0*/  FADD.FTZ R99, R57, R58 ;  /* 0x0000003a39637221 */ /* 0x000fe20000010000 */
[-CC-:B------:R-:W-:Y:S01]  /*3cb0*/  FFMA.FTZ R128, R128, R39.reuse, -R25.reuse ;  /* 0x0000002780807223 */ /* 0x180fe20000010819 */
[-CC-:B------:R-:W-:Y:S01]  /*3cc0*/  FFMA.FTZ R134, R134, R39.reuse, -R25.reuse ;  /* 0x0000002786867223 */ /* 0x180fe20000010819 */
[-C--:B------:R-:W-:Y:S01]  /*3cd0*/  FFMA.FTZ R140, R140, R39.reuse, -R25 ;  /* 0x000000278c8c7223 */ /* 0x080fe20000010819 */
[----:B------:R-:W-:Y:S01]  /*3ce0*/  FADD.FTZ R60, R26, R99 ;  /* 0x000000631a3c7221 */ /* 0x000fe20000010000 */
[----:B------:R-:W3:Y:S01]  /*3cf0*/  MUFU.EX2 R24, R24 ;  /* 0x0000001800187308 */ /* 0x000ee20000000800 */
[----:B-1----:R-:W-:Y:S01]  /*3d00*/  FADD.FTZ R56, R88, R73 ;  /* 0x0000004958387221 */ /* 0x002fe20000010000 */
[-CC-:B------:R-:W-:Y:S01]  /*3d10*/  FFMA.FTZ R73, R68, R39.reuse, -R25.reuse ;  /* 0x0000002744497223 */ /* 0x180fe20000010819 */
[----:B------:R-:W-:Y:S01]  /*3d20*/  FADD.FTZ R99, R63, R60 ;  /* 0x0000003c3f637221 */ /* 0x000fe20000010000 */
[-CC-:B------:R-:W-:Y:S01]  /*3d30*/  FFMA.FTZ R142, R142, R39.reuse, -R25.reuse ;  /* 0x000000278e8e7223 */ /* 0x180fe20000010819 */
[-CC-:B------:R-:W-:Y:S01]  /*3d40*/  FFMA.FTZ R144, R144, R39.reuse, -R25.reuse ;  /* 0x0000002790907223 */ /* 0x180fe20000010819 */
[----:B------:R1:W-:Y:S01]  /*3d50*/  STSM.16.M88.4 [R155+0x1e800], R4 ;  /* 0x01e800049b007844 */ /* 0x0003e20000000200 */
[----:B------:R-:W-:Y:S01]  /*3d60*/  F2FP.BF16.F32.PACK_AB R12, R101, R14 ;  /* 0x0000000e650c723e */ /* 0x000fe200000010ff */
[----:B------:R-:W4:Y:S01]  /*3d70*/  MUFU.EX2 R43, R43 ;  /* 0x0000002b002b7308 */ /* 0x000f220000000800 */
[C---:B--2---:R-:W-:Y:S01]  /*3d80*/  FADD.FTZ R31, R103.reuse, R56 ;  /* 0x00000038671f7221 */ /* 0x044fe20000010000 */
[----:B------:R-:W-:Y:S01]  /*3d90*/  FFMA.FTZ R56, R72, R39, -R25 ;  /* 0x0000002748387223 */ /* 0x000fe20000010819 */
[----:B------:R-:W-:Y:S01]  /*3da0*/  F2FP.BF16.F32.PACK_AB R14, R103, R88 ;  /* 0x00000058670e723e */ /* 0x000fe200000010ff */
[--C-:B------:R-:W-:Y:S01]  /*3db0*/  IMAD.MOV.U32 R150, RZ, RZ, R151.reuse ;  /* 0x000000ffff967224 */ /* 0x100fe200078e0097 */
[-C--:B------:R-:W-:Y:S01]  /*3dc0*/  MOV R136, R151.reuse ;  /* 0x0000009700887202 */ /* 0x080fe20000000f00 */
[----:B------:R-:W-:Y:S01]  /*3dd0*/  IMAD.MOV.U32 R146, RZ, RZ, R151 ;  /* 0x000000ffff927224 */ /* 0x000fe200078e0097 */
[-C--:B------:R-:W-:Y:S01]  /*3de0*/  MOV R130, R151.reuse ;  /* 0x0000009700827202 */ /* 0x080fe20000000f00 */
[----:B------:R-:W2:Y:S01]  /*3df0*/  MUFU.EX2 R10, R10 ;  /* 0x0000000a000a7308 */ /* 0x000ea20000000800 */
[----:B---3--:R-:W-:Y:S01]  /*3e00*/  FADD.FTZ R58, R24, R31 ;  /* 0x0000001f183a7221 */ /* 0x008fe20000010000 */
[----:B------:R3:W-:Y:S01]  /*3e10*/  STSM.16.M88.4 [R154], R12 ;  /* 0x0000000c9a007844 */ /* 0x0007e20000000200 */
[--C-:B------:R-:W-:Y:S01]  /*3e20*/  IMAD.MOV.U32 R138, RZ, RZ, R151.reuse ;  /* 0x000000ffff8a7224 */ /* 0x100fe200078e0097 */
[----:B------:R-:W-:Y:S01]  /*3e30*/  MOV R124, R151 ;  /* 0x00000097007c7202 */ /* 0x000fe20000000f00 */
[----:B------:R-:W-:Y:S01]  /*3e40*/  IMAD.MOV.U32 R132, RZ, RZ, R151 ;  /* 0x000000ffff847224 */ /* 0x000fe200078e0097 */
[----:B-1----:R-:W-:-:S02]  /*3e50*/  F2FP.BF16.F32.PACK_AB R7, R120, R91 ;  /* 0x0000005b7807723e */ /* 0x002fc400000010ff */
[----:B------:R-:W1:Y:S01]  /*3e60*/  MUFU.EX2 R51, R51 ;  /* 0x0000003300337308 */ /* 0x000e620000000800 */
[----:B----4-:R-:W-:Y:S01]  /*3e70*/  FADD.FTZ R31, R43, R58 ;  /* 0x0000003a2b1f7221 */ /* 0x010fe20000010000 */
[----:B------:R-:W-:Y:S01]  /*3e80*/  FFMA.FTZ R58, R35, R39, -R25 ;  /* 0x00000027233a7223 */ /* 0x000fe20000010819 */
[----:B------:R-:W-:Y:S02]  /*3e90*/  F2FP.BF16.F32.PACK_AB R24, R43, R24 ;  /* 0x000000182b18723e */ /* 0x000fe400000010ff */
[----:B------:R-:W-:-:S03]  /*3ea0*/  MOV R121, R151 ;  /* 0x0000009700797202 */ /* 0x000fc60000000f00 */
[----:B------:R-:W4:Y:S01]  /*3eb0*/  MUFU.EX2 R28, R28 ;  /* 0x0000001c001c7308 */ /* 0x000f220000000800 */
[----:B--2---:R-:W-:Y:S01]  /*3ec0*/  FADD.FTZ R60, R10, R31 ;  /* 0x0000001f0a3c7221 */ /* 0x004fe20000010000 */
[----:B------:R-:W-:-:S06]  /*3ed0*/  F2FP.BF16.F32.PACK_AB R31, R100, R85 ;  /* 0x00000055641f723e */ /* 0x000fcc00000010ff */
[----:B------:R-:W2:Y:S08]  /*3ee0*/  MUFU.EX2 R55, R55 ;  /* 0x0000003700377308 */ /* 0x000eb00000000800 */
[----:B------:R-:W5:Y:S08]  /*3ef0*/  MUFU.EX2 R40, R40 ;  /* 0x0000002800287308 */ /* 0x000f700000000800 */
[----:B------:R3:W-:Y:S08]  /*3f00*/  MUFU.EX2 R69, R66 ;  /* 0x0000004200457308 */ /* 0x0007f00000000800 */
[----:B------:R1:W-:Y:S01]  /*3f10*/  MUFU.EX2 R3, R62 ;  /* 0x0000003e00037308 */ /* 0x0003e20000000800 */
[----:B---3--:R-:W-:-:S04]  /*3f20*/  FADD.FTZ R66, R30, R99 ;  /* 0x000000631e427221 */ /* 0x008fc80000010000 */
[----:B------:R-:W-:-:S03]  /*3f30*/  FADD.FTZ R68, R77, R66 ;  /* 0x000000424d447221 */ /* 0x000fc60000010000 */
[----:B------:R-:W3:Y:S01]  /*3f40*/  MUFU.EX2 R67, R67 ;  /* 0x0000004300437308 */ /* 0x000ee20000000800 */
[-CC-:B-1----:R-:W-:Y:S01]  /*3f50*/  FFMA.FTZ R62, R29, R39.reuse, -R25.reuse ;  /* 0x000000271d3e7223 */ /* 0x182fe20000010819 */
[----:B------:R-:W-:Y:S01]  /*3f60*/  FADD.FTZ R29, R51, R60 ;  /* 0x0000003c331d7221 */ /* 0x000fe20000010000 */
[-CC-:B------:R-:W-:Y:S01]  /*3f70*/  FFMA.FTZ R60, R37, R39.reuse, -R25.reuse ;  /* 0x00000027253c7223 */ /* 0x180fe20000010819 */
[----:B------:R-:W-:Y:S02]  /*3f80*/  FFMA.FTZ R37, R27, R39, -R25 ;  /* 0x000000271b257223 */ /* 0x000fe40000010819 */
[----:B----4-:R-:W-:Y:S01]  /*3f90*/  FADD.FTZ R66, R28, R29 ;  /* 0x0000001d1c427221 */ /* 0x010fe20000010000 */
[----:B------:R-:W-:Y:S01]  /*3fa0*/  FADD.FTZ R29, R85, R68 ;  /* 0x00000044551d7221 */ /* 0x000fe20000010000 */
[----:B------:R-:W1:Y:S01]  /*3fb0*/  MUFU.EX2 R86, R86 ;  /* 0x0000005600567308 */ /* 0x000e620000000800 */
[C---:B--2---:R-:W-:Y:S01]  /*3fc0*/  F2FP.BF16.F32.PACK_AB R28, R55.reuse, R28 ;  /* 0x0000001c371c723e */ /* 0x044fe200000010ff */
[----:B------:R-:W-:Y:S01]  /*3fd0*/  FADD.FTZ R27, R55, R66 ;  /* 0x00000042371b7221 */ /* 0x000fe20000010000 */
[----:B------:R-:W-:-:S03]  /*3fe0*/  FADD.FTZ R68, R100, R29 ;  /* 0x0000001d64447221 */ /* 0x000fc60000010000 */
[----:B-----5:R-:W-:Y:S01]  /*3ff0*/  FADD.FTZ R66, R40, R27 ;  /* 0x0000001b28427221 */ /* 0x020fe20000010000 */
[----:B------:R-:W-:Y:S01]  /*4000*/  FADD.FTZ R29, R89, R68 ;  /* 0x00000044591d7221 */ /* 0x000fe20000010000 */
[----:B------:R-:W2:Y:S02]  /*4010*/  MUFU.EX2 R95, R95 ;  /* 0x0000005f005f7308 */ /* 0x000ea40000000800 */
[----:B---3--:R-:W-:Y:S01]  /*4020*/  FADD.FTZ R27, R67, R66 ;  /* 0x00000042431b7221 */ /* 0x008fe20000010000 */
[----:B------:R-:W-:-:S04]  /*4030*/  FADD.FTZ R68, R116, R29 ;  /* 0x0000001d74447221 */ /* 0x000fc80000010000 */
[----:B------:R-:W-:Y:S01]  /*4040*/  FADD.FTZ R25, R91, R68 ;  /* 0x000000445b197221 */ /* 0x000fe20000010000 */
[----:B------:R-:W3:Y:S01]  /*4050*/  MUFU.EX2 R48, R48 ;  /* 0x0000003000307308 */ /* 0x000ee20000000800 */
[----:B-1----:R-:W-:Y:S02]  /*4060*/  FADD.FTZ R66, R86, R27 ;  /* 0x0000001b56427221 */ /* 0x002fe40000010000 */
[----:B------:R-:W-:Y:S01]  /*4070*/  FADD.FTZ R29, R120, R25 ;  /* 0x00000019781d7221 */ /* 0x000fe20000010000 */
[----:B------:R-:W-:Y:S01]  /*4080*/  F2FP.BF16.F32.PACK_AB R25, R57, R20 ;  /* 0x000000143919723e */ /* 0x000fe200000010ff */
[----:B------:R-:W-:-:S03]  /*4090*/  IMAD.MOV.U32 R120, RZ, RZ, R151 ;  /* 0x000000ffff787224 */ /* 0x000fc600078e0097 */
[----:B------:R-:W1:Y:S01]  /*40a0*/  MUFU.EX2 R97, R97 ;  /* 0x0000006100617308 */ /* 0x000e620000000800 */
[----:B--2---:R-:W-:Y:S01]  /*40b0*/  FADD.FTZ R27, R95, R66 ;  /* 0x000000425f1b7221 */ /* 0x004fe20000010000 */
[----:B------:R-:W-:Y:S01]  /*40c0*/  FADD.FTZ R66, R34, R29 ;  /* 0x0000001d22427221 */ /* 0x000fe20000010000 */
[----:B------:R-:W-:Y:S02]  /*40d0*/  F2FP.BF16.F32.PACK_AB R29, R77, R30 ;  /* 0x0000001e4d1d723e */ /* 0x000fe400000010ff */
[----:B------:R-:W-:Y:S01]  /*40e0*/  F2FP.BF16.F32.PACK_AB R30, R67, R40 ;  /* 0x00000028431e723e */ /* 0x000fe200000010ff */
[----:B------:R-:W-:Y:S02]  /*40f0*/  FADD.FTZ R5, R59, R66 ;  /* 0x000000423b057221 */ /* 0x000fe40000010000 */
[----:B------:R-:W2:Y:S01]  /*4100*/  MUFU.EX2 R32, R32 ;  /* 0x0000002000207308 */ /* 0x000ea20000000800 */
[----:B---3--:R-:W-:Y:S01]  /*4110*/  FADD.FTZ R20, R48, R27 ;  /* 0x0000001b30147221 */ /* 0x008fe20000010000 */
[----:B------:R-:W-:Y:S01]  /*4120*/  FADD.FTZ R6, R42, R5 ;  /* 0x000000052a067221 */ /* 0x000fe20000010000 */
[----:B------:R-:W-:-:S02]  /*4130*/  F2FP.BF16.F32.PACK_AB R27, R63, R26 ;  /* 0x0000001a3f1b723e */ /* 0x000fc400000010ff */
[----:B------:R-:W-:Y:S01]  /*4140*/  F2FP.BF16.F32.PACK_AB R26, R51, R10 ;  /* 0x0000000a331a723e */ /* 0x000fe200000010ff */
[----:B------:R-:W-:Y:S01]  /*4150*/  FADD.FTZ R6, R61, R6 ;  /* 0x000000063d067221 */ /* 0x000fe20000010000 */
[----:B------:R-:W-:Y:S01]  /*4160*/  F2FP.BF16.F32.PACK_AB R5, R116, R89 ;  /* 0x000000597405723e */ /* 0x000fe200000010ff */
[----:B------:R-:W3:Y:S01]  /*4170*/  MUFU.EX2 R53, R53 ;  /* 0x0000003500357308 */ /* 0x000ee20000000800 */
[----:B-1----:R-:W-:Y:S01]  /*4180*/  FADD.FTZ R57, R97, R20 ;  /* 0x0000001461397221 */ /* 0x002fe20000010000 */
[----:B------:R-:W-:Y:S01]  /*4190*/  FADD.FTZ R15, R65, R6 ;  /* 0x00000006410f7221 */ /* 0x000fe20000010000 */
[----:B------:R-:W-:Y:S01]  /*41a0*/  F2FP.BF16.F32.PACK_AB R6, R97, R48 ;  /* 0x000000306106723e */ /* 0x000fe200000010ff */
[----:B------:R1:W-:Y:S04]  /*41b0*/  STSM.16.M88.4 [R153], R24 ;  /* 0x0000001899007844 */ /* 0x0003e80000000200 */
[----:B------:R-:W4:Y:S01]  /*41c0*/  MUFU.EX2 R36, R36 ;  /* 0x0000002400247308 */ /* 0x000f220000000800 */
[----:B--2---:R-:W-:Y:S01]  /*41d0*/  FADD.FTZ R4, R32, R57 ;  /* 0x0000003920047221 */ /* 0x004fe20000010000 */
[----:B------:R-:W-:Y:S06]  /*41e0*/  STSM.16.M88.4 [R19], R28 ;  /* 0x0000001c13007844 */ /* 0x000fec0000000200 */
[----:B------:R-:W2:Y:S01]  /*41f0*/  MUFU.EX2 R93, R93 ;  /* 0x0000005d005d7308 */ /* 0x000ea20000000800 */
[----:B---3--:R-:W-:-:S07]  /*4200*/  FADD.FTZ R13, R53, R4 ;  /* 0x00000004350d7221 */ /* 0x008fce0000010000 */
[----:B------:R-:W3:Y:S01]  /*4210*/  MUFU.EX2 R84, R84 ;  /* 0x0000005400547308 */ /* 0x000ee20000000800 */
[----:B----4-:R-:W-:-:S07]  /*4220*/  FADD.FTZ R4, R36, R13 ;  /* 0x0000000d24047221 */ /* 0x010fce0000010000 */
[----:B------:R-:W4:Y:S01]  /*4230*/  MUFU.EX2 R44, R44 ;  /* 0x0000002c002c7308 */ /* 0x000f220000000800 */
[C---:B--2---:R-:W-:Y:S01]  /*4240*/  FADD.FTZ R13, R93.reuse, R4 ;  /* 0x000000045d0d7221 */ /* 0x044fe20000010000 */
[----:B------:R-:W-:-:S06]  /*4250*/  F2FP.BF16.F32.PACK_AB R14, R93, R36 ;  /* 0x000000245d0e723e */ /* 0x000fcc00000010ff */
[----:B------:R-:W2:Y:S01]  /*4260*/  MUFU.EX2 R94, R94 ;  /* 0x0000005e005e7308 */ /* 0x000ea20000000800 */
[C---:B---3--:R-:W-:Y:S01]  /*4270*/  FADD.FTZ R4, R84.reuse, R15 ;  /* 0x0000000f54047221 */ /* 0x048fe20000010000 */
[----:B------:R-:W-:-:S03]  /*4280*/  F2FP.BF16.F32.PACK_AB R65, R84, R65 ;  /* 0x000000415441723e */ /* 0x000fc600000010ff */
[----:B------:R-:W-:Y:S01]  /*4290*/  FADD.FTZ R15, R81, R4 ;  /* 0x00000004510f7221 */ /* 0x000fe20000010000 */
[----:B------:R-:W-:Y:S02]  /*42a0*/  F2FP.BF16.F32.PACK_AB R4, R95, R86 ;  /* 0x000000565f04723e */ /* 0x000fe400000010ff */
[----:B------:R-:W3:Y:S01]  /*42b0*/  MUFU.EX2 R52, R52 ;  /* 0x0000003400347308 */ /* 0x000ee20000000800 */
[----:B----4-:R-:W-:Y:S02]  /*42c0*/  FADD.FTZ R10, R44, R13 ;  /* 0x0000000d2c0a7221 */ /* 0x010fe40000010000 */
[----:B------:R4:W-:Y:S02]  /*42d0*/  STSM.16.M88.4 [R155+0x24800], R4 ;  /* 0x024800049b007844 */ /* 0x0009e40000000200 */
[----:B------:R-:W-:-:S03]  /*42e0*/  FADD.FTZ R13, R3, R10 ;  /* 0x0000000a030d7221 */ /* 0x000fc60000010000 */
[----:B------:R-:W5:Y:S01]  /*42f0*/  MUFU.EX2 R38, R38 ;  /* 0x0000002600267308 */ /* 0x000f620000000800 */
[C---:B--2---:R-:W-:Y:S01]  /*4300*/  FADD.FTZ R15, R94.reuse, R15 ;  /* 0x0000000f5e0f7221 */ /* 0x044fe20000010000 */
[----:B------:R-:W-:-:S06]  /*4310*/  F2FP.BF16.F32.PACK_AB R67, R94, R81 ;  /* 0x000000515e43723e */ /* 0x000fcc00000010ff */
[----:B------:R-:W2:Y:S01]  /*4320*/  MUFU.EX2 R41, R41 ;  /* 0x0000002900297308 */ /* 0x000ea20000000800 */
[----:B---3--:R-:W-:Y:S01]  /*4330*/  FADD.FTZ R10, R52, R13 ;  /* 0x0000000d340a7221 */ /* 0x008fe20000010000 */
[----:B------:R-:W-:Y:S02]  /*4340*/  F2FP.BF16.F32.PACK_AB R13, R59, R34 ;  /* 0x000000223b0d723e */ /* 0x000fe400000010ff */
[----:B------:R-:W-:-:S04]  /*4350*/  F2FP.BF16.F32.PACK_AB R66, R69, R52 ;  /* 0x000000344542723e */ /* 0x000fc800000010ff */
[----:B------:R-:W3:Y:S01]  /*4360*/  MUFU.EX2 R54, R54 ;  /* 0x0000003600367308 */ /* 0x000ee20000000800 */
[----:B-----5:R-:W-:Y:S01]  /*4370*/  FADD.FTZ R12, R38, R15 ;  /* 0x0000000f260c7221 */ /* 0x020fe20000010000 */
[----:B------:R-:W-:-:S06]  /*4380*/  FADD.FTZ R15, R69, R10 ;  /* 0x0000000a450f7221 */ /* 0x000fcc0000010000 */
[----:B------:R-:W1:Y:S01]  /*4390*/  MUFU.EX2 R73, R73 ;  /* 0x0000004900497308 */ /* 0x000e620000000800 */
[C---:B--2---:R-:W-:Y:S01]  /*43a0*/  FADD.FTZ R43, R41.reuse, R12 ;  /* 0x0000000c292b7221 */ /* 0x044fe20000010000 */
[----:B------:R-:W-:-:S03]  /*43b0*/  F2FP.BF16.F32.PACK_AB R41, R41, R38 ;  /* 0x000000262929723e */ /* 0x000fc600000010ff */
[----:B------:R-:W-:-:S03]  /*43c0*/  FADD.FTZ R12, R46, R43 ;  /* 0x0000002b2e0c7221 */ /* 0x000fc60000010000 */
[----:B------:R-:W2:Y:S01]  /*43d0*/  MUFU.EX2 R71, R71 ;  /* 0x0000004700477308 */ /* 0x000ea20000000800 */
[----:B---3--:R-:W-:Y:S01]  /*43e0*/  FADD.FTZ R10, R54, R15 ;  /* 0x0000000f360a7221 */ /* 0x008fe20000010000 */
[----:B------:R-:W-:-:S06]  /*43f0*/  F2FP.BF16.F32.PACK_AB R15, R61, R42 ;  /* 0x0000002a3d0f723e */ /* 0x000fcc00000010ff */
[----:B------:R-:W4:Y:S01]  /*4400*/  MUFU.EX2 R56, R56 ;  /* 0x0000003800387308 */ /* 0x000f220000000800 */
[C---:B-1----:R-:W-:Y:S01]  /*4410*/  FADD.FTZ R25, R73.reuse, R10 ;  /* 0x0000000a49197221 */ /* 0x042fe20000010000 */
[----:B------:R-:W-:-:S06]  /*4420*/  F2FP.BF16.F32.PACK_AB R40, R73, R54 ;  /* 0x000000364928723e */ /* 0x000fcc00000010ff */
[----:B------:R-:W1:Y:S01]  /*4430*/  MUFU.EX2 R75, R75 ;  /* 0x0000004b004b7308 */ /* 0x000e620000000800 */
[C---:B--2---:R-:W-:Y:S01]  /*4440*/  FADD.FTZ R12, R71.reuse, R12 ;  /* 0x0000000c470c7221 */ /* 0x044fe20000010000 */
[----:B------:R-:W-:-:S06]  /*4450*/  F2FP.BF16.F32.PACK_AB R43, R71, R46 ;  /* 0x0000002e472b723e */ /* 0x000fcc00000010ff */
[----:B------:R-:W2:Y:S01]  /*4460*/  MUFU.EX2 R11, R70 ;  /* 0x00000046000b7308 */ /* 0x000ea20000000800 */
[----:B----4-:R-:W-:-:S07]  /*4470*/  FADD.FTZ R4, R56, R25 ;  /* 0x0000001938047221 */ /* 0x010fce0000010000 */
[----:B------:R-:W3:Y:S01]  /*4480*/  MUFU.EX2 R102, R102 ;  /* 0x0000006600667308 */ /* 0x000ee20000000800 */
[----:B-1----:R-:W-:Y:S01]  /*4490*/  FADD.FTZ R25, R75, R12 ;  /* 0x0000000c4b197221 */ /* 0x002fe20000010000 */
[----:B------:R-:W-:-:S05]  /*44a0*/  F2FP.BF16.F32.PACK_AB R12, R53, R32 ;  /* 0x00000020350c723e */ /* 0x000fca00000010ff */
[----:B------:R1:W-:Y:S01]  /*44b0*/  STSM.16.M88.4 [R18], R12 ;  /* 0x0000000c12007844 */ /* 0x0003e20000000200 */
[----:B------:R-:W4:Y:S01]  /*44c0*/  MUFU.EX2 R76, R76 ;  /* 0x0000004c004c7308 */ /* 0x000f220000000800 */
[C---:B--2---:R-:W-:Y:S01]  /*44d0*/  FADD.FTZ R7, R11.reuse, R4 ;  /* 0x000000040b077221 */ /* 0x044fe20000010000 */
[----:B------:R-:W-:-:S06]  /*44e0*/  F2FP.BF16.F32.PACK_AB R42, R11, R56 ;  /* 0x000000380b2a723e */ /* 0x000fcc00000010ff */
[----:B------:R-:W-:Y:S01]  /*44f0*/  MUFU.EX2 R79, R79 ;  /* 0x0000004f004f7308 */ /* 0x000fe20000000800 */
[C---:B---3--:R-:W-:Y:S01]  /*4500*/  FADD.FTZ R6, R102.reuse, R25 ;  /* 0x0000001966067221 */ /* 0x048fe20000010000 */
[----:B------:R-:W-:-:S06]  /*4510*/  F2FP.BF16.F32.PACK_AB R77, R102, R75 ;  /* 0x0000004b664d723e */ /* 0x000fcc00000010ff */
[----:B------:R-:W2:Y:S01]  /*4520*/  MUFU.EX2 R35, R74 ;  /* 0x0000004a00237308 */ /* 0x000ea20000000800 */
[----:B----4-:R-:W-:-:S07]  /*4530*/  FADD.FTZ R4, R76, R7 ;  /* 0x000000074c047221 */ /* 0x010fce0000010000 */
[----:B------:R-:W-:Y:S08]  /*4540*/  MUFU.EX2 R106, R106 ;  /* 0x0000006a006a7308 */ /* 0x000ff00000000800 */
[----:B------:R-:W3:Y:S01]  /*4550*/  MUFU.EX2 R78, R78 ;  /* 0x0000004e004e7308 */ /* 0x000ee20000000800 */
[C---:B--2---:R-:W-:Y:S01]  /*4560*/  FADD.FTZ R7, R35.reuse, R4 ;  /* 0x0000000423077221 */ /* 0x044fe20000010000 */
[----:B------:R-:W-:-:S06]  /*4570*/  F2FP.BF16.F32.PACK_AB R76, R35, R76 ;  /* 0x0000004c234c723e */ /* 0x000fcc00000010ff */
[----:B------:R-:W-:Y:S08]  /*4580*/  MUFU.EX2 R21, R21 ;  /* 0x0000001500157308 */ /* 0x000ff00000000800 */
[----:B------:R-:W2:Y:S01]  /*4590*/  MUFU.EX2 R87, R87 ;  /* 0x0000005700577308 */ /* 0x000ea20000000800 */
[----:B---3--:R-:W-:-:S07]  /*45a0*/  FADD.FTZ R4, R78, R7 ;  /* 0x000000074e047221 */ /* 0x008fce0000010000 */
[----:B------:R-:W-:Y:S08]  /*45b0*/  MUFU.EX2 R104, R104 ;  /* 0x0000006800687308 */ /* 0x000ff00000000800 */
[----:B------:R-:W3:Y:S01]  /*45c0*/  MUFU.EX2 R114, R114 ;  /* 0x0000007200727308 */ /* 0x000ee20000000800 */
[C---:B--2---:R-:W-:Y:S01]  /*45d0*/  FADD.FTZ R7, R87.reuse, R4 ;  /* 0x0000000457077221 */ /* 0x044fe20000010000 */
[----:B------:R-:W-:-:S06]  /*45e0*/  F2FP.BF16.F32.PACK_AB R78, R87, R78 ;  /* 0x0000004e574e723e */ /* 0x000fcc00000010ff */
[----:B------:R2:W1:Y:S08]  /*45f0*/  MUFU.EX2 R57, R64 ;  /* 0x0000004000397308 */ /* 0x0004700000000800 */
[----:B------:R-:W4:Y:S01]  /*4600*/  MUFU.EX2 R83, R83 ;  /* 0x0000005300537308 */ /* 0x000f220000000800 */
[----:B--2---:R-:W-:Y:S01]  /*4610*/  F2FP.BF16.F32.PACK_AB R64, R3, R44 ;  /* 0x0000002c0340723e */ /* 0x004fe200000010ff */
[----:B------:R-:W-:Y:S01]  /*4620*/  FADD.FTZ R3, R79, R6 ;  /* 0x000000064f037221 */ /* 0x000fe20000010000 */
[----:B---3--:R-:W-:Y:S01]  /*4630*/  FADD.FTZ R4, R114, R7 ;  /* 0x0000000772047221 */ /* 0x008fe20000010000 */
[----:B------:R-:W-:-:S02]  /*4640*/  F2FP.BF16.F32.PACK_AB R79, R106, R79 ;  /* 0x0000004f6a4f723e */ /* 0x000fc400000010ff */
[----:B------:R-:W-:Y:S01]  /*4650*/  FADD.FTZ R6, R106, R3 ;  /* 0x000000036a067221 */ /* 0x000fe20000010000 */
[----:B------:R2:W-:Y:S01]  /*4660*/  STSM.16.M88.4 [R153+0x6000], R64 ;  /* 0x0060004099007844 */ /* 0x0005e20000000200 */
[----:B------:R-:W3:Y:S01]  /*4670*/  MUFU.EX2 R108, R108 ;  /* 0x0000006c006c7308 */ /* 0x000ee20000000800 */
[----:B-1----:R-:W-:Y:S01]  /*4680*/  FADD.FTZ R13, R57, R4 ;  /* 0x00000004390d7221 */ /* 0x002fe20000010000 */
[----:B------:R-:W-:Y:S01]  /*4690*/  FADD.FTZ R25, R21, R6 ;  /* 0x0000000615197221 */ /* 0x000fe20000010000 */
[----:B------:R-:W-:Y:S01]  /*46a0*/  F2FP.BF16.F32.PACK_AB R12, R57, R114 ;  /* 0x00000072390c723e */ /* 0x000fe200000010ff */
[----:B------:R2:W-:Y:S02]  /*46b0*/  STSM.16.M88.4 [R19+0x6000], R40 ;  /* 0x0060002813007844 */ /* 0x0005e40000000200 */
[----:B------:R-:W-:Y:S02]  /*46c0*/  FADD.FTZ R6, R104, R25 ;  /* 0x0000001968067221 */ /* 0x000fe40000010000 */
[----:B------:R-:W1:Y:S01]  /*46d0*/  MUFU.EX2 R118, R118 ;  /* 0x0000007600767308 */ /* 0x000e620000000800 */
[----:B------:R2:W-:Y:S01]  /*46e0*/  STSM.16.M88.4 [R155+0x2a800], R76 ;  /* 0x02a8004c9b007844 */ /* 0x0005e20000000200 */
[----:B----4-:R-:W-:-:S06]  /*46f0*/  FADD.FTZ R7, R83, R6 ;  /* 0x0000000653077221 */ /* 0x010fcc0000010000 */
[----:B------:R-:W4:Y:S01]  /*4700*/  MUFU.EX2 R33, R33 ;  /* 0x0000002100217308 */ /* 0x000f220000000800 */
[C---:B---3--:R-:W-:Y:S01]  /*4710*/  FADD.FTZ R6, R108.reuse, R7 ;  /* 0x000000076c067221 */ /* 0x048fe20000010000 */
[----:B------:R-:W-:-:S06]  /*4720*/  F2FP.BF16.F32.PACK_AB R15, R108, R83 ;  /* 0x000000536c0f723e */ /* 0x000fcc00000010ff */
[----:B------:R-:W3:Y:S01]  /*4730*/  MUFU.EX2 R51, R62 ;  /* 0x0000003e00337308 */ /* 0x000ee20000000800 */
[----:B-1----:R-:W-:-:S07]  /*4740*/  FADD.FTZ R4, R118, R13 ;  /* 0x0000000d76047221 */ /* 0x002fce0000010000 */
[----:B------:R-:W1:Y:S01]  /*4750*/  MUFU.EX2 R110, R110 ;  /* 0x0000006e006e7308 */ /* 0x000e620000000800 */
[----:B----4-:R-:W-:-:S07]  /*4760*/  FADD.FTZ R13, R33, R6 ;  /* 0x00000006210d7221 */ /* 0x010fce0000010000 */
[----:B------:R-:W4:Y:S01]  /*4770*/  MUFU.EX2 R58, R58 ;  /* 0x0000003a003a7308 */ /* 0x000f220000000800 */
[C---:B---3--:R-:W-:Y:S01]  /*4780*/  FADD.FTZ R11, R51.reuse, R4 ;  /* 0x00000004330b7221 */ /* 0x048fe20000010000 */
[----:B------:R-:W-:-:S06]  /*4790*/  F2FP.BF16.F32.PACK_AB R14, R51, R118 ;  /* 0x00000076330e723e */ /* 0x000fcc00000010ff */
[----:B------:R-:W3:Y:S01]  /*47a0*/  MUFU.EX2 R45, R45 ;  /* 0x0000002d002d7308 */ /* 0x000ee20000000800 */
[----:B-1----:R-:W-:Y:S01]  /*47b0*/  FADD.FTZ R6, R110, R13 ;  /* 0x0000000d6e067221 */ /* 0x002fe20000010000 */
[----:B------:R-:W-:Y:S02]  /*47c0*/  F2FP.BF16.F32.PACK_AB R13, R104, R21 ;  /* 0x00000015680d723e */ /* 0x000fe400000010ff */
[----:B------:R-:W-:-:S03]  /*47d0*/  F2FP.BF16.F32.PACK_AB R33, R110, R33 ;  /* 0x000000216e21723e */ /* 0x000fc600000010ff */
[----:B------:R2:W-:Y:S01]  /*47e0*/  STSM.16.M88.4 [R17], R12 ;  /* 0x0000000c11007844 */ /* 0x0005e20000000200 */
[----:B------:R-:W1:Y:S01]  /*47f0*/  MUFU.EX2 R122, R122 ;  /* 0x0000007a007a7308 */ /* 0x000e620000000800 */
[----:B----4-:R-:W-:-:S07]  /*4800*/  FADD.FTZ R4, R58, R11 ;  /* 0x0000000b3a047221 */ /* 0x010fce0000010000 */
[----:B------:R-:W4:Y:S01]  /*4810*/  MUFU.EX2 R5, R60 ;  /* 0x0000003c00057308 */ /* 0x000f220000000800 */
[----:B---3--:R-:W-:-:S07]  /*4820*/  FADD.FTZ R11, R45, R6 ;  /* 0x000000062d0b7221 */ /* 0x008fce0000010000 */
[----:B------:R-:W3:Y:S01]  /*4830*/  MUFU.EX2 R34, R37 ;  /* 0x0000002500227308 */ /* 0x000ee20000000800 */
[C---:B-1----:R-:W-:Y:S01]  /*4840*/  FADD.FTZ R6, R122.reuse, R11 ;  /* 0x0000000b7a067221 */ /* 0x042fe20000010000 */
[----:B------:R-:W-:Y:S01]  /*4850*/  F2FP.BF16.F32.PACK_AB R35, R122, R45 ;  /* 0x0000002d7a23723e */ /* 0x000fe200000010ff */
[----:B------:R-:W-:-:S05]  /*4860*/  IMAD.MOV.U32 R122, RZ, RZ, R151 ;  /* 0x000000ffff7a7224 */ /* 0x000fca00078e0097 */
[----:B------:R-:W1:Y:S01]  /*4870*/  MUFU.EX2 R47, R47 ;  /* 0x0000002f002f7308 */ /* 0x000e620000000800 */
[C---:B----4-:R-:W-:Y:S01]  /*4880*/  FADD.FTZ R21, R5.reuse, R4 ;  /* 0x0000000405157221 */ /* 0x050fe20000010000 */
[----:B------:R-:W-:-:S06]  /*4890*/  F2FP.BF16.F32.PACK_AB R32, R5, R58 ;  /* 0x0000003a0520723e */ /* 0x000fcc00000010ff */
[----:B------:R4:W5:Y:S01]  /*48a0*/  MUFU.EX2 R3, R128 ;  /* 0x0000008000037308 */ /* 0x0009620000000800 */
[----:B---3--:R-:W-:-:S07]  /*48b0*/  FADD.FTZ R4, R34, R21 ;  /* 0x0000001522047221 */ /* 0x008fce0000010000 */
[----:B------:R-:W3:Y:S01]  /*48c0*/  MUFU.EX2 R126, R126 ;  /* 0x0000007e007e7308 */ /* 0x000ee20000000800 */
[----:B-1----:R-:W-:Y:S01]  /*48d0*/  FADD.FTZ R25, R47, R6 ;  /* 0x000000062f197221 */ /* 0x002fe20000010000 */
[----:B----4-:R-:W-:-:S06]  /*48e0*/  IMAD.MOV.U32 R128, RZ, RZ, R151 ;  /* 0x000000ffff807224 */ /* 0x010fcc00078e0097 */
[----:B------:R1:W4:Y:S01]  /*48f0*/  MUFU.EX2 R24, R134 ;  /* 0x0000008600187308 */ /* 0x0003220000000800 */
[C---:B-----5:R-:W-:Y:S01]  /*4900*/  FADD.FTZ R21, R3.reuse, R4 ;  /* 0x0000000403157221 */ /* 0x060fe20000010000 */
[----:B------:R-:W-:-:S05]  /*4910*/  F2FP.BF16.F32.PACK_AB R34, R3, R34 ;  /* 0x000000220322723e */ /* 0x000fca00000010ff */
[----:B------:R2:W-:Y:S01]  /*4920*/  STSM.16.M88.4 [R153+0xc000], R32 ;  /* 0x00c0002099007844 */ /* 0x0005e20000000200 */
[----:B------:R-:W5:Y:S01]  /*4930*/  MUFU.EX2 R49, R49 ;  /* 0x0000003100317308 */ /* 0x000f620000000800 */
[C---:B---3--:R-:W-:Y:S01]  /*4940*/  FADD.FTZ R6, R126.reuse, R25 ;  /* 0x000000197e067221 */ /* 0x048fe20000010000 */
[----:B------:R-:W-:Y:S01]  /*4950*/  F2FP.BF16.F32.PACK_AB R25, R126, R47 ;  /* 0x0000002f7e19723e */ /* 0x000fe200000010ff */
[--C-:B-1----:R-:W-:Y:S02]  /*4960*/  IMAD.MOV.U32 R134, RZ, RZ, R151.reuse ;  /* 0x000000ffff867224 */ /* 0x102fe400078e0097 */
[----:B------:R-:W-:-:S03]  /*4970*/  IMAD.MOV.U32 R126, RZ, RZ, R151 ;  /* 0x000000ffff7e7224 */ /* 0x000fc600078e0097 */
[----:B------:R-:W1:Y:S01]  /*4980*/  MUFU.EX2 R80, R80 ;  /* 0x0000005000507308 */ /* 0x000e620000000800 */
[----:B----4-:R-:W-:-:S07]  /*4990*/  FADD.FTZ R4, R24, R21 ;  /* 0x0000001518047221 */ /* 0x010fce0000010000 */
[----:B------:R3:W4:Y:S01]  /*49a0*/  MUFU.EX2 R7, R140 ;  /* 0x0000008c00077308 */ /* 0x0007220000000800 */
[----:B-----5:R-:W-:-:S07]  /*49b0*/  FADD.FTZ R5, R49, R6 ;  /* 0x0000000631057221 */ /* 0x020fce0000010000 */
[----:B------:R-:W5:Y:S01]  /*49c0*/  MUFU.EX2 R142, R142 ;  /* 0x0000008e008e7308 */ /* 0x000f620000000800 */
[C---:B-1----:R-:W-:Y:S01]  /*49d0*/  F2FP.BF16.F32.PACK_AB R27, R80.reuse, R49 ;  /* 0x00000031501b723e */ /* 0x042fe200000010ff */
[----:B------:R-:W-:Y:S01]  /*49e0*/  FADD.FTZ R5, R80, R5 ;  /* 0x0000000550057221 */ /* 0x000fe20000010000 */
[----:B---3--:R-:W-:-:S05]  /*49f0*/  IMAD.MOV.U32 R140, RZ, RZ, R151 ;  /* 0x000000ffff8c7224 */ /* 0x008fca00078e0097 */
[----:B------:R1:W3:Y:S01]  /*4a00*/  MUFU.EX2 R11, R144 ;  /* 0x00000090000b7308 */ /* 0x0002e20000000800 */
[C---:B----4-:R-:W-:Y:S01]  /*4a10*/  F2FP.BF16.F32.PACK_AB R24, R7.reuse, R24 ;  /* 0x000000180718723e */ /* 0x050fe200000010ff */
[----:B------:R-:W-:-:S04]  /*4a20*/  FADD.FTZ R3, R7, R4 ;  /* 0x0000000407037221 */ /* 0x000fc80000010000 */
[----:B-----5:R-:W-:Y:S01]  /*4a30*/  FADD.FTZ R6, R142, R3 ;  /* 0x000000038e067221 */ /* 0x020fe20000010000 */
[----:B-1----:R-:W-:Y:S01]  /*4a40*/  IMAD.MOV.U32 R144, RZ, RZ, R151 ;  /* 0x000000ffff907224 */ /* 0x002fe200078e0097 */
[C---:B---3--:R-:W-:Y:S02]  /*4a50*/  F2FP.BF16.F32.PACK_AB R26, R11.reuse, R142 ;  /* 0x0000008e0b1a723e */ /* 0x048fe400000010ff */
[----:B------:R-:W-:Y:S01]  /*4a60*/  FADD.FTZ R6, R11, R6 ;  /* 0x000000060b067221 */ /* 0x000fe20000010000 */
[----:B------:R-:W-:Y:S02]  /*4a70*/  MOV R142, R151 ;  /* 0x00000097008e7202 */ /* 0x000fe40000000f00 */
[----:B------:R2:W-:Y:S01]  /*4a80*/  STSM.16.M88.4 [R19+0xc000], R24 ;  /* 0x00c0001813007844 */ /* 0x0005e20000000200 */
[----:B------:R1:W-:Y:S06]  /*4a90*/  MEMBAR.ALL.CTA ;  /* 0x0000000000007992 */ /* 0x0003ec0000008000 */
[----:B-1----:R-:W1:Y:S02]  /*4aa0*/  FENCE.VIEW.ASYNC.S ;  /* 0x00000000000073c6 */ /* 0x002e640000000000 */
[----:B-1----:R-:W-:Y:S01]  /*4ab0*/  NOP ;  /* 0x0000000000007918 */ /* 0x002fe20000000000 */
[----:B------:R-:W-:Y:S05]  /*4ac0*/  @!P2 BRA `(.L_x_15) ;  /* 0x0000003400cca947 */ /* 0x000fea0003800000 */
[----:B------:R-:W3:Y:S01]  /*4ad0*/  LDL.LU R107, [R1+0xc] ;  /* 0x00000c00016b7983 */ /* 0x000ee20000300800 */
[----:B------:R-:W-:Y:S01]  /*4ae0*/  MOV R7, R98 ;  /* 0x0000006200077202 */ /* 0x000fe20000000f00 */
[----:B------:R-:W-:Y:S01]  /*4af0*/  IMAD.MOV.U32 R4, RZ, RZ, R50 ;  /* 0x000000ffff047224 */ /* 0x000fe200078e0032 */
[----:B------:R-:W-:Y:S02]  /*4b00*/  CS2R R150, SRZ ;  /* 0x0000000000967805 */ /* 0x000fe4000001ff00 */
[----:B------:R-:W-:Y:S02]  /*4b10*/  CS2R R148, SRZ ;  /* 0x0000000000947805 */ /* 0x000fe4000001ff00 */
[----:B------:R-:W-:Y:S02]  /*4b20*/  CS2R R146, SRZ ;  /* 0x0000000000927805 */ /* 0x000fe4000001ff00 */
[----:B------:R-:W-:Y:S02]  /*4b30*/  CS2R R144, SRZ ;  /* 0x0000000000907805 */ /* 0x000fe4000001ff00 */
[----:B------:R-:W-:-:S02]  /*4b40*/  CS2R R142, SRZ ;  /* 0x00000000008e7805 */ /* 0x000fc4000001ff00 */
[----:B------:R-:W-:Y:S02]  /*4b50*/  CS2R R140, SRZ ;  /* 0x00000000008c7805 */ /* 0x000fe4000001ff00 */
        /* <DEDUP_REMOVED lines=9> */
[----:B------:R-:W-:Y:S01]  /*4bf0*/  CS2R R120, SRZ ;  /* 0x0000000000787805 */ /* 0x000fe2000001ff00 */
[----:B------:R-:W-:Y:S01]  /*4c00*/  UMOV UR7, UR37 ;  /* 0x0000002500077c82 */ /* 0x000fe20008000000 */
[----:B------:R-:W-:Y:S01]  /*4c10*/  UMOV UR6, UR36 ;  /* 0x0000002400067c82 */ /* 0x000fe20008000000 */
[----:B------:R-:W-:Y:S01]  /*4c20*/  ULDC UR5, c[0x0][0x9d8] ;  /* 0x0002760000057ab9 */ /* 0x000fe20000000800 */
[----:B---3--:R-:W-:-:S07]  /*4c30*/  VIADD R3, R107, 0xfffffffe ;  /* 0xfffffffe6b037836 */ /* 0x008fce0000000000 */
.L_x_24:
[----:B------:R-:W-:Y:S01]  /*4c40*/  UIADD3 UR36, UR6, 0x1, URZ ;  /* 0x0000000106247890 */ /* 0x000fe2000fffe03f */
[----:B------:R-:W-:-:S03]  /*4c50*/  ISETP.NE.AND P3, PT, R22, RZ, PT ;  /* 0x000000ff1600720c */ /* 0x000fc60003f65270 */
[----:B------:R-:W-:-:S04]  /*4c60*/  UISETP.NE.AND UP0, UPT, UR36, 0x2, UPT ;  /* 0x000000022400788c */ /* 0x000fc8000bf05270 */
[----:B------:R-:W-:Y:S02]  /*4c70*/  USEL UR37, URZ, 0x1, UP0 ;  /* 0x000000013f257887 */ /* 0x000fe40008000000 */
[----:B------:R-:W-:Y:S02]  /*4c80*/  USEL UR36, UR36, URZ, UP0 ;  /* 0x0000003f24247287 */ /* 0x000fe40008000000 */
[----:B------:R-:W-:Y:S02]  /*4c90*/  ULOP3.LUT UR37, UR7, UR37, URZ, 0x3c, !UPT ;  /* 0x0000002507257292 */ /* 0x000fe4000f8e3c3f */
[----:B---3--:R-:W-:Y:S10]  /*4ca0*/  @P3 BRA `(.L_x_16) ;  /* 0x00000000002c3947 */ /* 0x008ff40003800000 */
[----:B------:R-:W-:Y:S05]  /*4cb0*/  @!P0 BRA `(.L_x_17) ;  /* 0x0000000000048947 */ /* 0x000fea0003800000 */
[----:B------:R-:W-:Y:S01]  /*4cc0*/  BPT.TRAP 0x1 ;  /* 0x000000040000795c */ /* 0x000fe20000300000 */
.L_x_17:
[----:B------:R-:W-:Y:S01]  /*4cd0*/  ULEA UR10, UR36, UR40, 0x3 ;  /* 0x00000028240a7291 */ /* 0x000fe2000f8e183f */
[----:B------:R-:W-:-:S05]  /*4ce0*/  IMAD.U32 R10, RZ, RZ, UR37 ;  /* 0x00000025ff0a7e24 */ /* 0x000fca000f8e00ff */
[----:B------:R-:W-:-:S04]  /*4cf0*/  SHF.L.U32 R10, R10, 0x1f, RZ ;  /* 0x0000001f0a0a7819 */ /* 0x000fc800000006ff */
[----:B------:R1:W3:Y:S01]  /*4d00*/  SYNCS.PHASECHK.TRANS64.TRYWAIT P2, [UR10+0x30830], R10 ;  /* 0x0308300aff0075a7 */ /* 0x0002e2000804014a */
[----:B------:R-:W-:Y:S05]  /*4d10*/  @!P0 BRA `(.L_x_18) ;  /* 0x0000000000048947 */ /* 0x000fea0003800000 */
[----:B------:R-:W-:Y:S01]  /*4d20*/  BPT.TRAP 0x1 ;  /* 0x000000040000795c */ /* 0x000fe20000300000 */
.L_x_18:
[----:B---3--:R-:W-:Y:S05]  /*4d30*/  @P2 BRA `(.L_x_16) ;  /* 0x0000000000082947 */ /* 0x008fea0003800000 */
[----:B------:R-:W3:Y:S02]  /*4d40*/  SYNCS.PHASECHK.TRANS64.TRYWAIT P2, [UR10+0x30830], R10 ;  /* 0x0308300aff0075a7 */ /* 0x000ee4000804014a */
[----:B---3--:R-:W-:Y:S05]  /*4d50*/  @!P2 BRA `(.L_x_19) ;  /* 0x0000006c0008a947 */ /* 0x008fea0003800000 */
.L_x_16:
[----:B-1-3--:R-:W-:Y:S01]  /*4d60*/  IADD3 R10, R16, 0x8, RZ ;  /* 0x00000008100a7810 */ /* 0x00afe20007ffe0ff */
[----:B------:R-:W-:Y:S01]  /*4d70*/  UIMAD UR22, UR36, 0x600, UR4 ;  /* 0x00000600241678a4 */ /* 0x000fe2000f8e0204 */
[----:B------:R-:W-:Y:S01]  /*4d80*/  R2UR UR20, R8 ;  /* 0x00000000081472ca */ /* 0x000fe200000e0000 */
[----:B------:R-:W-:Y:S01]  /*4d90*/  UMOV UR23, 0x40000040 ;  /* 0x4000004000177882 */ /* 0x000fe20000000000 */
[----:B------:R-:W-:Y:S01]  /*4da0*/  R2UR UR21, R9 ;  /* 0x00000000091572ca */ /* 0x000fe200000e0000 */
[----:B------:R1:W-:Y:S01]  /*4db0*/  BAR.SYNC.DEFER_BLOCKING R10, 0x100 ;  /* 0x0004000a0000751d */ /* 0x0003e20000010000 */
[----:B------:R-:W-:Y:S02]  /*4dc0*/  UIADD3 UR10, UR22, 0x2, URZ ;  /* 0x00000002160a7890 */ /* 0x000fe4000fffe03f */
[----:B------:R-:W-:Y:S02]  /*4dd0*/  UIADD3 UR14, UR22, 0x4, URZ ;  /* 0x00000004160e7890 */ /* 0x000fe4000fffe03f */
[----:B------:R-:W-:Y:S01]  /*4de0*/  UIADD3 UR18, UR22, 0x6, URZ ;  /* 0x0000000616127890 */ /* 0x000fe2000fffe03f */
[----:B------:R-:W-:Y:S01]  /*4df0*/  UMOV UR11, 0x40000040 ;  /* 0x40000040000b7882 */ /* 0x000fe20000000000 */
[----:B------:R-:W-:Y:S01]  /*4e00*/  UMOV UR15, 0x40000040 ;  /* 0x40000040000f7882 */ /* 0x000fe20000000000 */
[----:B------:R-:W-:Y:S01]  /*4e10*/  UMOV UR19, 0x40000040 ;  /* 0x4000004000137882 */ /* 0x000fe20000000000 */
[----:B--2---:R-:W-:-:S06]  /*4e20*/  WARPGROUP.ARRIVE ;  /* 0x00000000000079c5 */ /* 0x004fcc0000000000 */
[----:B------:R-:W-:Y:S03]  /*4e30*/  HGMMA.64x192x16.F32.BF16 R24, gdesc[UR20], RZ, !UPT, gsb0 ;  /* 0x02e00000141879f0 */ /* 0x000fe6000c0018ff */
[----:B------:R-:W-:Y:S02]  /*4e40*/  WARPGROUP.DEPBAR.LE gsb0, 0x0 ;  /* 0x00008000000079c5 */ /* 0x000fe40000010000 */
[----:B------:R-:W-:-:S15]  /*4e50*/  WARPGROUP.ARRIVE ;  /* 0x00000000000079c5 */ /* 0x000fde0000000000 */
        /* <DEDUP_REMOVED lines=8> */
[----:B-1----:R-:W-:Y:S05]  /*4ee0*/  @P3 BRA `(.L_x_20) ;  /* 0x00000000002c3947 */ /* 0x002fea0003800000 */
[----:B------:R-:W-:Y:S05]  /*4ef0*/  @!P0 BRA `(.L_x_21) ;  /* 0x0000000000048947 */ /* 0x000fea0003800000 */
[----:B------:R-:W-:Y:S01]  /*4f00*/  BPT.TRAP 0x1 ;  /* 0x000000040000795c */ /* 0x000fe20000300000 */
.L_x_21:
[----:B------:R-:W-:Y:S01]  /*4f10*/  ULEA UR10, UR6, UR40, 0x3 ;  /* 0x00000028060a7291 */ /* 0x000fe2000f8e183f */
[----:B------:R-:W-:-:S05]  /*4f20*/  IMAD.U32 R10, RZ, RZ, UR7 ;  /* 0x00000007ff0a7e24 */ /* 0x000fca000f8e00ff */
[----:B------:R-:W-:-:S04]  /*4f30*/  SHF.L.U32 R10, R10, 0x1f, RZ ;  /* 0x0000001f0a0a7819 */ /* 0x000fc800000006ff */
[----:B------:R1:W2:Y:S01]  /*4f40*/  SYNCS.PHASECHK.TRANS64.TRYWAIT P2, [UR10+0x30850], R10 ;  /* 0x0308500aff0075a7 */ /* 0x0002a2000804014a */
[----:B------:R-:W-:Y:S05]  /*4f50*/  @!P0 BRA `(.L_x_22) ;  /* 0x0000000000048947 */ /* 0x000fea0003800000 */
[----:B------:R-:W-:Y:S01]  /*4f60*/  BPT.TRAP 0x1 ;  /* 0x000000040000795c */ /* 0x000fe20000300000 */
.L_x_22:
[----:B--2---:R-:W-:Y:S05]  /*4f70*/  @P2 BRA `(.L_x_20) ;  /* 0x0000000000082947 */ /* 0x004fea0003800000 */
[----:B------:R-:W2:Y:S02]  /*4f80*/  SYNCS.PHASECHK.TRANS64.TRYWAIT P2, [UR10+0x30850], R10 ;  /* 0x0308500aff0075a7 */ /* 0x000ea4000804014a */
[----:B--2---:R-:W-:Y:S05]  /*4f90*/  @!P2 BRA `(.L_x_23) ;  /* 0x000000680090a947 */ /* 0x004fea0003800000 */
.L_x_20:
[----:B------:R-:W-:Y:S01]  /*4fa0*/  R2UR UR10, R0 ;  /* 0x00000000000a72ca */ /* 0x000fe200000e0000 */
[----:B------:R-:W-:Y:S01]  /*4fb0*/  UIADD3 UR7, UR40, 0x400, URZ ;  /* 0x0000040028077890 */ /* 0x000fe2000fffe03f */
[----:B------:R-:W-:Y:S01]  /*4fc0*/  WARPGROUP.ARRIVE ;  /* 0x00000000000079c5 */ /* 0x000fe20000000000 */
[----:B------:R-:W-:Y:S01]  /*4fd0*/  UMOV UR23, 0x40000040 ;  /* 0x4000004000177882 */ /* 0x000fe20000000000 */
[----:B------:R-:W-:Y:S01]  /*4fe0*/  UMOV UR21, 0x40000040 ;  /* 0x4000004000157882 */ /* 0x000fe20000000000 */
[----:B------:R-:W-:Y:S01]  /*4ff0*/  USHF.R.U32.HI UR7, URZ, 0x4, UR7 ;  /* 0x000000043f077899 */ /* 0x000fe20008011607 */
[----:B--2---:R-:W-:Y:S01]  /*5000*/  FMUL.FTZ R11, R24, UR5 ;  /* 0x00000005180b7c20 */ /* 0x004fe20008410000 */
[----:B------:R-:W-:Y:S01]  /*5010*/  FMUL.FTZ R13, R25, UR5 ;  /* 0x00000005190d7c20 */ /* 0x000fe20008410000 */
[----:B------:R-:W-:Y:S01]  /*5020*/  FMUL.FTZ R14, R28, UR5 ;  /* 0x000000051c0e7c20 */ /* 0x000fe20008410000 */
[----:B------:R-:W-:Y:S01]  /*5030*/  ULOP3.LUT UR7, UR7, 0x3fff, URZ, 0xc0, !UPT ;  /* 0x00003fff07077892 */ /* 0x000fe2000f8ec03f */
[----:B------:R-:W-:Y:S01]  /*5040*/  FMUL.FTZ R21, R29, UR5 ;  /* 0x000000051d157c20 */ /* 0x000fe20008410000 */
[----:B------:R-:W-:Y:S01]  /*5050*/  FMUL.FTZ R24, R32, UR5 ;  /* 0x0000000520187c20 */ /* 0x000fe20008410000 */
[----:B------:R-:W2:Y:S01]  /*5060*/  MUFU.TANH R11, R11 ;  /* 0x0000000b000b7308 */ /* 0x000ea20000002400 */
[----:B------:R-:W-:Y:S01]  /*5070*/  UIADD3 UR10, UR10, 0x1e800, URZ ;  /* 0x0001e8000a0a7890 */ /* 0x000fe2000fffe03f */
[----:B------:R-:W-:Y:S01]  /*5080*/  FMUL.FTZ R25, R33, UR5 ;  /* 0x0000000521197c20 */ /* 0x000fe20008410000 */
[----:B------:R-:W-:Y:S01]  /*5090*/  FMUL.FTZ R32, R48, UR5 ;  /* 0x0000000530207c20 */ /* 0x000fe20008410000 */
[----:B------:R-:W-:Y:S01]  /*50a0*/  FMUL.FTZ R48, R64, UR5 ;  /* 0x0000000540307c20 */ /* 0x000fe20008410000 */
[----:B------:R-:W-:Y:S01]  /*50b0*/  USHF.R.U32.HI UR10, URZ, 0x4, UR10 ;  /* 0x000000043f0a7899 */ /* 0x000fe2000801160a */
[----:B-1----:R-:W-:Y:S01]  /*50c0*/  FMUL.FTZ R10, R26, UR5 ;  /* 0x000000051a0a7c20 */ /* 0x002fe20008410000 */
[----:B------:R-:W-:Y:S01]  /*50d0*/  FMUL.FTZ R26, R36, UR5 ;  /* 0x00000005241a7c20 */ /* 0x000fe20008410000 */
[----:B------:R-:W1:Y:S01]  /*50e0*/  MUFU.TANH R13, R13 ;  /* 0x0000000d000d7308 */ /* 0x000e620000002400 */
[----:B------:R-:W-:Y:S01]  /*50f0*/  ULOP3.LUT UR11, UR10, 0x3fff, URZ, 0xc0, !UPT ;  /* 0x00003fff0a0b7892 */ /* 0x000fe2000f8ec03f */
[----:B------:R-:W-:Y:S01]  /*5100*/  FMUL.FTZ R33, R49, UR5 ;  /* 0x0000000531217c20 */ /* 0x000fe20008410000 */
[----:B------:R-:W-:Y:S01]  /*5110*/  UIMAD UR10, UR6, 0x600, UR7 ;  /* 0x00000600060a78a4 */ /* 0x000fe2000f8e0207 */
[----:B------:R-:W-:Y:S01]  /*5120*/  FMUL.FTZ R49, R65, UR5 ;  /* 0x0000000541317c20 */ /* 0x000fe20008410000 */
[----:B------:R-:W-:Y:S01]  /*5130*/  ULOP3.LUT UR7, UR11, 0x10000, URZ, 0xfc, !UPT ;  /* 0x000100000b077892 */ /* 0x000fe2000f8efc3f */
[----:B------:R-:W-:Y:S01]  /*5140*/  FMUL.FTZ R12, R27, UR5 ;  /* 0x000000051b0c7c20 */ /* 0x000fe20008410000 */
[----:B------:R-:W-:Y:S01]  /*5150*/  FMUL.FTZ R27, R37, UR5 ;  /* 0x00000005251b7c20 */ /* 0x000fe20008410000 */
[----:B------:R-:W3:Y:S01]  /*5160*/  MUFU.TANH R14, R14 ;  /* 0x0000000e000e7308 */ /* 0x000ee20000002400 */
[----:B--2---:R-:W-:Y:S01]  /*5170*/  FMNMX.FTZ R64, R11, R4, !PT ;  /* 0x000000040b407209 */ /* 0x004fe20007810000 */
[----:B------:R-:W-:Y:S01]  /*5180*/  UMOV UR22, UR10 ;  /* 0x0000000a00167c82 */ /* 0x000fe20008000000 */
[----:B------:R-:W-:Y:S01]  /*5190*/  FMUL.FTZ R36, R52, UR5 ;  /* 0x0000000534247c20 */ /* 0x000fe20008410000 */
[----:B------:R-:W-:Y:S01]  /*51a0*/  UMOV UR20, UR7 ;  /* 0x0000000700147c82 */ /* 0x000fe20008000000 */
[----:B------:R-:W-:Y:S01]  /*51b0*/  FMUL.FTZ R52, R68, UR5 ;  /* 0x0000000544347c20 */ /* 0x000fe20008410000 */
[----:B------:R-:W-:Y:S01]  /*51c0*/  HGMMA.64x64x16.F32.BF16 R120, gdesc[UR20].tnspB, R120, gsb0 ;  /* 0x40e00000147879f0 */ /* 0x000fe20008001878 */
[----:B------:R-:W-:Y:S01]  /*51d0*/  UIADD3 UR22, UR10, 0x80, URZ ;  /* 0x000000800a167890 */ /* 0x000fe2000fffe03f */
[----:B------:R-:W2:Y:S01]  /*51e0*/  MUFU.TANH R21, R21 ;  /* 0x0000001500157308 */ /* 0x000ea20000002400 */
[----:B------:R-:W-:Y:S01]  /*51f0*/  UIADD3 UR20, UR7, 0x2, URZ ;  /* 0x0000000207147890 */ /* 0x000fe2000fffe03f */
[----:B-1----:R-:W-:Y:S01]  /*5200*/  FMNMX.FTZ R65, R13, R64, !PT ;  /* 0x000000400d417209 */ /* 0x002fe20007810000 */
[----:B------:R-:W-:Y:S01]  /*5210*/  UMOV UR23, 0x40000040 ;  /* 0x4000004000177882 */ /* 0x000fe20000000000 */
[----:B------:R-:W-:Y:S01]  /*5220*/  UMOV UR21, 0x40000040 ;  /* 0x4000004000157882 */ /* 0x000fe20000000000 */
[----:B------:R-:W-:Y:S01]  /*5230*/  FMUL.FTZ R28, R40, UR5 ;  /* 0x00000005281c7c20 */ /* 0x000fe20008410000 */
[----:B------:R-:W-:Y:S01]  /*5240*/  FMUL.FTZ R29, R41, UR5 ;  /* 0x00000005291d7c20 */ /* 0x000fe20008410000 */
[----:B------:R-:W-:Y:S01]  /*5250*/  FMUL.FTZ R15, R30, UR5 ;  /* 0x000000051e0f7c20 */ /* 0x000fe20008410000 */
[----:B------:R-:W1:Y:S01]  /*5260*/  MUFU.TANH R24, R24 ;  /* 0x0000001800187308 */ /* 0x000e620000002400 */
[----:B---3--:R-:W-:Y:S01]  /*5270*/  FMNMX.FTZ R68, R14, R65, !PT ;  /* 0x000000410e447209 */ /* 0x008fe20007810000 */
[----:B------:R-:W-:Y:S01]  /*5280*/  FMUL.FTZ R30, R44, UR5 ;  /* 0x000000052c1e7c20 */ /* 0x000fe20008410000 */
[----:B------:R-:W-:Y:S01]  /*5290*/  FMUL.FTZ R37, R53, UR5 ;  /* 0x0000000535257c20 */ /* 0x000fe20008410000 */
[----:B------:R-:W-:Y:S01]  /*52a0*/  FMUL.FTZ R53, R69, UR5 ;  /* 0x0000000545357c20 */ /* 0x000fe20008410000 */
[----:B------:R-:W-:Y:S01]  /*52b0*/  FMUL.FTZ R20, R31, UR5 ;  /* 0x000000051f147c20 */ /* 0x000fe20008410000 */
[----:B------:R-:W-:Y:S01]  /*52c0*/  FMUL.FTZ R31, R45, UR5 ;  /* 0x000000052d1f7c20 */ /* 0x000fe20008410000 */
[----:B------:R-:W-:Y:S01]  /*52d0*/  FMUL.FTZ R40, R56, UR5 ;  /* 0x0000000538287c20 */ /* 0x000fe20008410000 */
[----:B------:R-:W3:Y:S01]  /*52e0*/  MUFU.TANH R25, R25 ;  /* 0x0000001900197308 */ /* 0x000ee20000002400 */
[----:B--2---:R-:W-:Y:S01]  /*52f0*/  FMNMX.FTZ R65, R21, R68, !PT ;  /* 0x0000004415417209 */ /* 0x004fe20007810000 */
[----:B------:R-:W-:Y:S01]  /*5300*/  FMUL.FTZ R56, R72, UR5 ;  /* 0x0000000548387c20 */ /* 0x000fe20008410000 */
[----:B------:R-:W-:Y:S01]  /*5310*/  FMUL.FTZ R41, R57, UR5 ;  /* 0x0000000539297c20 */ /* 0x000fe20008410000 */
[----:B------:R-:W-:Y:S01]  /*5320*/  FMUL.FTZ R57, R73, UR5 ;  /* 0x0000000549397c20 */ /* 0x000fe20008410000 */
[----:B------:R-:W-:Y:S01]  /*5330*/  FMUL.FTZ R44, R60, UR5 ;  /* 0x000000053c2c7c20 */ /* 0x000fe20008410000 */
[----:B------:R-:W-:Y:S01]  /*5340*/  FMUL.FTZ R60, R76, UR5 ;  /* 0x000000054c3c7c20 */ /* 0x000fe20008410000 */
[----:B------:R-:W-:Y:S01]  /*5350*/  FMUL.FTZ R45, R61, UR5 ;  /* 0x000000053d2d7c20 */ /* 0x000fe20008410000 */
[----:B------:R-:W2:Y:S01]  /*5360*/  MUFU.TANH R26, R26 ;  /* 0x0000001a001a7308 */ /* 0x000ea20000002400 */
[----:B-1----:R-:W-:Y:S01]  /*5370*/  FMNMX.FTZ R68, R24, R65, !PT ;  /* 0x0000004118447209 */ /* 0x002fe20007810000 */
[----:B------:R-:W-:Y:S01]  /*5380*/  FMUL.FTZ R61, R77, UR5 ;  /* 0x000000054d3d7c20 */ /* 0x000fe20008410000 */
[----:B------:R-:W-:Y:S01]  /*5390*/  FMUL.FTZ R64, R80, UR5 ;  /* 0x0000000550407c20 */ /* 0x000fe20008410000 */
[----:B------:R-:W-:Y:S01]  /*53a0*/  FMUL.FTZ R65, R81, UR5 ;  /* 0x0000000551417c20 */ /* 0x000fe20008410000 */
        /* <DEDUP_REMOVED lines=31> */
[----:B------:R-:W-:-:S04]  /*55a0*/  ISETP.GE.U32.AND P2, PT, R2, 0x180, PT ;  /* 0x000001800200780c */ /* 0x000fc80003f46070 */
[----:B------:R-:W3:Y:S01]  /*55b0*/  MUFU.TANH R31, R31 ;  /* 0x0000001f001f7308 */ /* 0x000ee20000002400 */
[----:B--2---:R-:W-:Y:S01]  /*55c0*/  FMNMX.FTZ R73, R29, R72, !PT ;  /* 0x000000481d497209 */ /* 0x004fe20007810000 */
[----:B------:R-:W-:-:S06]  /*55d0*/  FMUL.FTZ R72, R88, UR5 ;  /* 0x0000000558487c20 */ /* 0x000fcc0008410000 */
[----:B------:R-:W2:Y:S01]  /*55e0*/  MUFU.TANH R32, R32 ;  /* 0x0000002000207308 */ /* 0x000ea20000002400 */
[----:B-1----:R-:W-:Y:S01]  /*55f0*/  FMNMX.FTZ R76, R30, R73, !PT ;  /* 0x000000491e4c7209 */ /* 0x002fe20007810000 */
[----:B------:R-:W-:Y:S02]  /*5600*/  WARPGROUP.DEPBAR.LE gsb0, 0x0 ;  /* 0x00008000000079c5 */ /* 0x000fe40000010000 */
[----:B------:R-:W-:-:S04]  /*5610*/  WARPGROUP.ARRIVE ;  /* 0x00000000000079c5 */ /* 0x000fc80000000000 */
[----:B------:R-:W1:Y:S01]  /*5620*/  MUFU.TANH R33, R33 ;  /* 0x0000002100217308 */ /* 0x000e620000002400 */
[----:B---3--:R-:W-:Y:S01]  /*5630*/  FMNMX.FTZ R73, R31, R76, !PT ;  /* 0x0000004c1f497209 */ /* 0x008fe20007810000 */
[----:B------:R-:W-:Y:S01]  /*5640*/  HGMMA.64x64x16.F32.BF16 R120, gdesc[UR20].tnspB, R120, gsb0 ;  /* 0x40e00000147879f0 */ /* 0x000fe20008001878 */
[----:B------:R-:W-:Y:S02]  /*5650*/  UIADD3 UR22, UR10, 0x100, URZ ;  /* 0x000001000a167890 */ /* 0x000fe4000fffe03f */
[----:B------:R-:W-:Y:S01]  /*5660*/  UIADD3 UR20, UR7, 0x4, URZ ;  /* 0x0000000407147890 */ /* 0x000fe2000fffe03f */
[----:B------:R-:W-:Y:S01]  /*5670*/  UMOV UR23, 0x40000040 ;  /* 0x4000004000177882 */ /* 0x000fe20000000000 */
[----:B------:R-:W-:Y:S01]  /*5680*/  UMOV UR21, 0x40000040 ;  /* 0x4000004000157882 */ /* 0x000fe20000000000 */
[----:B------:R-:W3:Y:S01]  /*5690*/  MUFU.TANH R36, R36 ;  /* 0x0000002400247308 */ /* 0x000ee20000002400 */
[----:B--2---:R-:W-:Y:S01]  /*56a0*/  FMNMX.FTZ R76, R32, R73, !PT ;  /* 0x00000049204c7209 */ /* 0x004fe20007810000 */
[----:B------:R-:W-:-:S06]  /*56b0*/  FMUL.FTZ R73, R89, UR5 ;  /* 0x0000000559497c20 */ /* 0x000fcc0008410000 */
[----:B------:R-:W2:Y:S01]  /*56c0*/  MUFU.TANH R37, R37 ;  /* 0x0000002500257308 */ /* 0x000ea20000002400 */
[----:B-1----:R-:W-:Y:S01]  /*56d0*/  FMNMX.FTZ R77, R33, R76, !PT ;  /* 0x0000004c214d7209 */ /* 0x002fe20007810000 */
[----:B------:R-:W-:-:S06]  /*56e0*/  FMUL.FTZ R76, R92, UR5 ;  /* 0x000000055c4c7c20 */ /* 0x000fcc0008410000 */
[----:B------:R-:W1:Y:S01]  /*56f0*/  MUFU.TANH R40, R40 ;  /* 0x0000002800287308 */ /* 0x000e620000002400 */
[----:B---3--:R-:W-:-:S07]  /*5700*/  FMNMX.FTZ R80, R36, R77, !PT ;  /* 0x0000004d24507209 */ /* 0x008fce0007810000 */
[----:B------:R-:W3:Y:S01]  /*5710*/  MUFU.TANH R41, R41 ;  /* 0x0000002900297308 */ /* 0x000ee20000002400 */
[----:B--2---:R-:W-:-:S07]  /*5720*/  FMNMX.FTZ R77, R37, R80, !PT ;  /* 0x00000050254d7209 */ /* 0x004fce0007810000 */
[----:B------:R-:W2:Y:S01]  /*5730*/  MUFU.TANH R44, R44 ;  /* 0x0000002c002c7308 */ /* 0x000ea20000002400 */
[----:B-1----:R-:W-:Y:S01]  /*5740*/  FMNMX.FTZ R80, R40, R77, !PT ;  /* 0x0000004d28507209 */ /* 0x002fe20007810000 */
[----:B------:R-:W-:-:S06]  /*5750*/  FMUL.FTZ R77, R93, UR5 ;  /* 0x000000055d4d7c20 */ /* 0x000fcc0008410000 */
[----:B------:R-:W1:Y:S01]  /*5760*/  MUFU.TANH R45, R45 ;  /* 0x0000002d002d7308 */ /* 0x000e620000002400 */
[----:B---3--:R-:W-:Y:S01]  /*5770*/  FMNMX.FTZ R81, R41, R80, !PT ;  /* 0x0000005029517209 */ /* 0x008fe20007810000 */
[----:B------:R-:W-:-:S06]  /*5780*/  FMUL.FTZ R80, R96, UR5 ;  /* 0x0000000560507c20 */ /* 0x000fcc0008410000 */
[----:B------:R-:W3:Y:S01]  /*5790*/  MUFU.TANH R48, R48 ;  /* 0x0000003000307308 */ /* 0x000ee20000002400 */
[----:B--2---:R-:W-:-:S07]  /*57a0*/  FMNMX.FTZ R84, R44, R81, !PT ;  /* 0x000000512c547209 */ /* 0x004fce0007810000 */
[----:B------:R-:W2:Y:S01]  /*57b0*/  MUFU.TANH R49, R49 ;  /* 0x0000003100317308 */ /* 0x000ea20000002400 */
[----:B-1----:R-:W-:-:S07]  /*57c0*/  FMNMX.FTZ R81, R45, R84, !PT ;  /* 0x000000542d517209 */ /* 0x002fce0007810000 */
[----:B------:R-:W1:Y:S01]  /*57d0*/  MUFU.TANH R52, R52 ;  /* 0x0000003400347308 */ /* 0x000e620000002400 */
[----:B---3--:R-:W-:Y:S01]  /*57e0*/  FMNMX.FTZ R84, R48, R81, !PT ;  /* 0x0000005130547209 */ /* 0x008fe20007810000 */
[----:B------:R-:W-:Y:S01]  /*57f0*/  FMUL.FTZ R81, R97, UR5 ;  /* 0x0000000561517c20 */ /* 0x000fe20008410000 */
[----:B------:R-:W-:Y:S02]  /*5800*/  WARPGROUP.DEPBAR.LE gsb0, 0x0 ;  /* 0x00008000000079c5 */ /* 0x000fe40000010000 */
[----:B------:R-:W-:-:S03]  /*5810*/  WARPGROUP.ARRIVE ;  /* 0x00000000000079c5 */ /* 0x000fc60000000000 */
[----:B------:R-:W3:Y:S01]  /*5820*/  MUFU.TANH R53, R53 ;  /* 0x0000003500357308 */ /* 0x000ee20000002400 */
[----:B--2---:R-:W-:Y:S01]  /*5830*/  FMNMX.FTZ R85, R49, R84, !PT ;  /* 0x0000005431557209 */ /* 0x004fe20007810000 */
[----:B------:R-:W-:Y:S01]  /*5840*/  FMUL.FTZ R84, R100, UR5 ;  /* 0x0000000564547c20 */ /* 0x000fe20008410000 */
[----:B------:R-:W-:Y:S01]  /*5850*/  HGMMA.64x64x16.F32.BF16 R120, gdesc[UR20].tnspB, R120, gsb0 ;  /* 0x40e00000147879f0 */ /* 0x000fe20008001878 */
[----:B------:R-:W-:Y:S02]  /*5860*/  UIADD3 UR22, UR10, 0x180, URZ ;  /* 0x000001800a167890 */ /* 0x000fe4000fffe03f */
[----:B------:R-:W-:Y:S02]  /*5870*/  UIADD3 UR20, UR7, 0x6, URZ ;  /* 0x0000000607147890 */ /* 0x000fe4000fffe03f */
[----:B------:R-:W2:Y:S01]  /*5880*/  MUFU.TANH R56, R56 ;  /* 0x0000003800387308 */ /* 0x000ea20000002400 */
[----:B------:R-:W-:Y:S01]  /*5890*/  UMOV UR23, 0x40000040 ;  /* 0x4000004000177882 */ /* 0x000fe20000000000 */
[----:B------:R-:W-:Y:S01]  /*58a0*/  UMOV UR21, 0x40000040 ;  /* 0x4000004000157882 */ /* 0x000fe20000000000 */
[----:B-1----:R-:W-:-:S05]  /*58b0*/  FMNMX.FTZ R88, R52, R85, !PT ;  /* 0x0000005534587209 */ /* 0x002fca0007810000 */
[----:B------:R-:W1:Y:S01]  /*58c0*/  MUFU.TANH R57, R57 ;  /* 0x0000003900397308 */ /* 0x000e620000002400 */
[----:B---3--:R-:W-:-:S07]  /*58d0*/  FMNMX.FTZ R85, R53, R88, !PT ;  /* 0x0000005835557209 */ /* 0x008fce0007810000 */
        /* <DEDUP_REMOVED lines=17> */
[----:B--2---:R-:W-:Y:S01]  /*59f0*/  FMNMX.FTZ R96, R68, R93, !PT ;  /* 0x0000005d44607209 */ /* 0x004fe20007810000 */
[----:B------:R-:W-:Y:S02]  /*5a00*/  WARPGROUP.DEPBAR.LE gsb0, 0x0 ;  /* 0x00008000000079c5 */ /* 0x000fe40000010000 */
[----:B------:R-:W-:-:S04]  /*5a10*/  WARPGROUP.ARRIVE ;  /* 0x00000000000079c5 */ /* 0x000fc80000000000 */
[----:B------:R-:W2:Y:S01]  /*5a20*/  MUFU.TANH R73, R73 ;  /* 0x0000004900497308 */ /* 0x000ea20000002400 */
[----:B-1----:R-:W-:Y:S01]  /*5a30*/  FMNMX.FTZ R93, R69, R96, !PT ;  /* 0x00000060455d7209 */ /* 0x002fe20007810000 */
[----:B------:R-:W-:Y:S01]  /*5a40*/  HGMMA.64x64x16.F32.BF16 R120, gdesc[UR20].tnspB, R120, gsb0 ;  /* 0x40e00000147879f0 */ /* 0x000fe20008001878 */
[----:B------:R-:W-:Y:S02]  /*5a50*/  UIADD3 UR22, UR10, 0x200, URZ ;  /* 0x000002000a167890 */ /* 0x000fe4000fffe03f */
[----:B---3--:R-:W-:Y:S01]  /*5a60*/  FMNMX.FTZ R96, R72, R93, !PT ;  /* 0x0000005d48607209 */ /* 0x008fe20007810000 */
[----:B------:R-:W-:Y:S02]  /*5a70*/  UIADD3 UR20, UR7, 0x600, URZ ;  /* 0x0000060007147890 */ /* 0x000fe4000fffe03f */
[----:B------:R-:W1:Y:S01]  /*5a80*/  MUFU.TANH R76, R76 ;  /* 0x0000004c004c7308 */ /* 0x000e620000002400 */
[----:B------:R-:W-:Y:S01]  /*5a90*/  UMOV UR23, 0x40000040 ;  /* 0x4000004000177882 */ /* 0x000fe20000000000 */
[----:B------:R-:W-:Y:S01]  /*5aa0*/  UMOV UR21, 0x40000040 ;  /* 0x4000004000157882 */ /* 0x000fe20000000000 */
[----:B------:R-:W-:-:S05]  /*5ab0*/  FMUL.FTZ R93, R109, UR5 ;  /* 0x000000056d5d7c20 */ /* 0x000fca0008410000 */
[----:B------:R-:W3:Y:S01]  /*5ac0*/  MUFU.TANH R77, R77 ;  /* 0x0000004d004d7308 */ /* 0x000ee20000002400 */
[----:B--2---:R-:W-:Y:S01]  /*5ad0*/  FMNMX.FTZ R97, R73, R96, !PT ;  /* 0x0000006049617209 */ /* 0x004fe20007810000 */
[----:B------:R-:W-:Y:S01]  /*5ae0*/  FMUL.FTZ R96, R112, UR5 ;  /* 0x0000000570607c20 */ /* 0x000fe20008410000 */
[----:B------:R-:W-:Y:S01]  /*5af0*/  FMUL.FTZ R112, R43, UR5 ;  /* 0x000000052b707c20 */ /* 0x000fe20008410000 */
[----:B------:R-:W-:-:S04]  /*5b00*/  FMUL.FTZ R43, R50, UR5 ;  /* 0x00000005322b7c20 */ /* 0x000fc80008410000 */
[----:B------:R-:W2:Y:S01]  /*5b10*/  MUFU.TANH R80, R80 ;  /* 0x0000005000507308 */ /* 0x000ea20000002400 */
[----:B-1----:R-:W-:-:S07]  /*5b20*/  FMNMX.FTZ R100, R76, R97, !PT ;  /* 0x000000614c647209 */ /* 0x002fce0007810000 */
        /* <DEDUP_REMOVED lines=21> */
[----:B--2---:R-:W-:Y:S01]  /*5c80*/  FMNMX.FTZ R108, R92, R101, !PT ;  /* 0x000000655c6c7209 */ /* 0x004fe20007810000 */
[----:B------:R-:W-:Y:S02]  /*5c90*/  UIADD3 UR20, UR7, 0x602, URZ ;  /* 0x0000060207147890 */ /* 0x000fe4000fffe03f */
[----:B------:R-:W2:Y:S01]  /*5ca0*/  MUFU.TANH R96, R96 ;  /* 0x0000006000607308 */ /* 0x000ea20000002400 */
[----:B------:R-:W-:Y:S01]  /*5cb0*/  UMOV UR23, 0x40000040 ;  /* 0x4000004000177882 */ /* 0x000fe20000000000 */
[----:B------:R-:W-:-:S06]  /*5cc0*/  UMOV UR21, 0x40000040 ;  /* 0x4000004000157882 */ /* 0x000fcc0000000000 */
[----:B------:R-:W3:Y:S01]  /*5cd0*/  MUFU.TANH R97, R97 ;  /* 0x0000006100617308 */ /* 0x000ee20000002400 */
[----:B-1----:R-:W-:-:S07]  /*5ce0*/  FMNMX.FTZ R101, R93, R108, !PT ;  /* 0x0000006c5d657209 */ /* 0x002fce0007810000 */
[----:B------:R-:W1:Y:S01]  /*5cf0*/  MUFU.TANH R100, R100 ;  /* 0x0000006400647308 */ /* 0x000e620000002400 */
[----:B--2---:R-:W-:-:S07]  /*5d00*/  FMNMX.FTZ R108, R96, R101, !PT ;  /* 0x00000065606c7209 */ /* 0x004fce0007810000 */
[----:B------:R-:W2:Y:S01]  /*5d10*/  MUFU.TANH R104, R104 ;  /* 0x0000006800687308 */ /* 0x000ea20000002400 */
[----:B---3--:R-:W-:Y:S01]  /*5d20*/  FMNMX.FTZ R101, R97, R108, !PT ;  /* 0x0000006c61657209 */ /* 0x008fe20007810000 */
[----:B------:R-:W-:-:S06]  /*5d30*/  FMUL.FTZ R108, R39, UR5 ;  /* 0x00000005276c7c20 */ /* 0x000fcc0008410000 */
[----:B------:R-:W-:Y:S01]  /*5d40*/  MUFU.TANH R10, R10 ;  /* 0x0000000a000a7308 */ /* 0x000fe20000002400 */
[----:B-1----:R-:W-:-:S07]  /*5d50*/  FMNMX.FTZ R101, R100, R101, !PT ;  /* 0x0000006564657209 */ /* 0x002fce0007810000 */
[----:B------:R-:W-:Y:S01]  /*5d60*/  MUFU.TANH R12, R12 ;  /* 0x0000000c000c7308 */ /* 0x000fe20000002400 */
[----:B--2---:R-:W-:-:S05]  /*5d70*/  FMNMX.FTZ R116, R104, R101, !PT ;  /* 0x0000006568747209 */ /* 0x004fca0007810000 */
[----:B------:R-:W1:Y:S02]  /*5d80*/  SHFL.BFLY PT, R101, R116, 0x2, 0x1f ;  /* 0x0c401f0074657f89 */ /* 0x000e6400000e0000 */
[----:B------:R-:W-:Y:S08]  /*5d90*/  MUFU.TANH R15, R15 ;  /* 0x0000000f000f7308 */ /* 0x000ff00000002400 */
[----:B------:R-:W-:Y:S08]  /*5da0*/  MUFU.TANH R20, R20 ;  /* 0x0000001400147308 */ /* 0x000ff00000002400 */
[----:B------:R-:W-:Y:S01]  /*5db0*/  MUFU.TANH R34, R34 ;  /* 0x0000002200227308 */ /* 0x000fe20000002400 */
[----:B-1----:R-:W-:Y:S01]  /*5dc0*/  FMNMX.FTZ R39, R116, R101, !PT ;  /* 0x0000006574277209 */ /* 0x002fe20007810000 */
[----:B------:R-:W-:Y:S01]  /*5dd0*/  FMUL.FTZ R101, R47, UR5 ;  /* 0x000000052f657c20 */ /* 0x000fe20008410000 */
[----:B------:R-:W-:-:S02]  /*5de0*/  WARPGROUP.DEPBAR.LE gsb0, 0x0 ;  /* 0x00008000000079c5 */ /* 0x000fc40000010000 */
[----:B------:R-:W-:Y:S01]  /*5df0*/  WARPGROUP.ARRIVE ;  /* 0x00000000000079c5 */ /* 0x000fe20000000000 */
[----:B------:R-:W1:Y:S01]  /*5e00*/  SHFL.BFLY PT, R50, R39, 0x1, 0x1f ;  /* 0x0c201f0027327f89 */ /* 0x000e6200000e0000 */
[----:B------:R-:W-:Y:S01]  /*5e10*/  FMUL.FTZ R47, R51, UR5 ;  /* 0x00000005332f7c20 */ /* 0x000fe20008410000 */
[----:B------:R-:W-:Y:S01]  /*5e20*/  FMUL.FTZ R51, R55, UR5 ;  /* 0x0000000537337c20 */ /* 0x000fe20008410000 */
[----:B------:R-:W-:Y:S01]  /*5e30*/  FMUL.FTZ R55, R59, UR5 ;  /* 0x000000053b377c20 */ /* 0x000fe20008410000 */
[----:B------:R-:W-:Y:S01]  /*5e40*/  FMUL.FTZ R59, R63, UR5 ;  /* 0x000000053f3b7c20 */ /* 0x000fe20008410000 */
[----:B------:R-:W-:Y:S01]  /*5e50*/  HGMMA.64x64x16.F32.BF16 R120, gdesc[UR20].tnspB, R120, gsb0 ;  /* 0x40e00000147879f0 */ /* 0x000fe20008001878 */
[----:B------:R-:W-:Y:S01]  /*5e60*/  UIADD3 UR22, UR10, 0x300, URZ ;  /* 0x000003000a167890 */ /* 0x000fe2000fffe03f */
[----:B------:R2:W-:Y:S01]  /*5e70*/  MUFU.TANH R116, R101 ;  /* 0x0000006500747308 */ /* 0x0005e20000002400 */
[----:B------:R-:W-:Y:S01]  /*5e80*/  UIADD3 UR20, UR7, 0x604, URZ ;  /* 0x0000060407147890 */ /* 0x000fe2000fffe03f */
[----:B------:R-:W-:Y:S01]  /*5e90*/  UMOV UR23, 0x40000040 ;  /* 0x4000004000177882 */ /* 0x000fe20000000000 */
[----:B------:R-:W-:-:S05]  /*5ea0*/  UMOV UR21, 0x40000040 ;  /* 0x4000004000157882 */ /* 0x000fca0000000000 */
[----:B------:R-:W-:Y:S08]  /*5eb0*/  MUFU.TANH R35, R35 ;  /* 0x0000002300237308 */ /* 0x000ff00000002400 */
[----:B------:R-:W-:Y:S01]  /*5ec0*/  MUFU.TANH R38, R38 ;  /* 0x0000002600267308 */ /* 0x000fe20000002400 */
[----:B-1----:R-:W-:Y:S02]  /*5ed0*/  FMNMX.FTZ R50, R39, R50, !PT ;  /* 0x0000003227327209 */ /* 0x002fe40007810000 */
[----:B------:R-:W1:Y:S03]  /*5ee0*/  LDC R39, c[0x0][0x988] ;  /* 0x00026200ff277b82 */ /* 0x000e660000000800 */
[----:B------:R-:W-:-:S02]  /*5ef0*/  FADD.FTZ R4, -R50, R4 ;  /* 0x0000000432047221 */ /* 0x000fc40000010100 */
[----:B------:R-:W-:Y:S08]  /*5f00*/  MUFU.TANH R108, R108 ;  /* 0x0000006c006c7308 */ /* 0x000ff00000002400 */
[----:B------:R-:W-:Y:S08]  /*5f10*/  MUFU.TANH R42, R42 ;  /* 0x0000002a002a7308 */ /* 0x000ff00000002400 */
[----:B------:R-:W-:Y:S01]  /*5f20*/  MUFU.TANH R112, R112 ;  /* 0x0000007000707308 */ /* 0x000fe20000002400 */
[-C--:B-1----:R-:W-:Y:S01]  /*5f30*/  FMUL.FTZ R63, R50, R39.reuse ;  /* 0x00000027323f7220 */ /* 0x082fe20000410000 */
[----:B------:R-:W-:-:S03]  /*5f40*/  FMUL.FTZ R4, R4, R39 ;  /* 0x0000002704047220 */ /* 0x000fc60000410000 */
[-CC-:B------:R-:W-:Y:S01]  /*5f50*/  FFMA.FTZ R11, R11, R39.reuse, -R63.reuse ;  /* 0x000000270b0b7223 */ /* 0x180fe2000001083f */
[-CC-:B------:R-:W-:Y:S01]  /*5f60*/  FFMA.FTZ R13, R13, R39.reuse, -R63.reuse ;  /* 0x000000270d0d7223 */ /* 0x180fe2000001083f */
[-CC-:B--2---:R-:W-:Y:S01]  /*5f70*/  FFMA.FTZ R101, R21, R39.reuse, -R63.reuse ;  /* 0x0000002715657223 */ /* 0x184fe2000001083f */
[-CC-:B------:R-:W-:Y:S01]  /*5f80*/  FFMA.FTZ R21, R24, R39.reuse, -R63.reuse ;  /* 0x0000002718157223 */ /* 0x180fe2000001083f */
[-CC-:B------:R-:W-:Y:S01]  /*5f90*/  FFMA.FTZ R105, R85, R39.reuse, -R63.reuse ;  /* 0x0000002755697223 */ /* 0x180fe2000001083f */
        /* <DEDUP_REMOVED lines=8> */
[----:B------:R-:W1:Y:S01]  /*6020*/  MUFU.EX2 R85, R4 ;  /* 0x0000000400557308 */ /* 0x000e620000000800 */
[-CC-:B------:R-:W-:Y:S01]  /*6030*/  FFMA.FTZ R31, R31, R39.reuse, -R63.reuse ;  /* 0x000000271f1f7223 */ /* 0x180fe2000001083f */
[-CC-:B------:R-:W-:Y:S01]  /*6040*/  FFMA.FTZ R32, R32, R39.reuse, -R63.reuse ;  /* 0x0000002720207223 */ /* 0x180fe2000001083f */
[-CC-:B------:R-:W-:Y:S01]  /*6050*/  FFMA.FTZ R33, R33, R39.reuse, -R63.reuse ;  /* 0x0000002721217223 */ /* 0x180fe2000001083f */
[-CC-:B------:R-:W-:Y:S01]  /*6060*/  FFMA.FTZ R36, R36, R39.reuse, -R63.reuse ;  /* 0x0000002724247223 */ /* 0x180fe2000001083f */
[-CC-:B------:R-:W-:Y:S01]  /*6070*/  FFMA.FTZ R37, R37, R39.reuse, -R63.reuse ;  /* 0x0000002725257223 */ /* 0x180fe2000001083f */
[-CC-:B------:R-:W-:Y:S01]  /*6080*/  FFMA.FTZ R40, R40, R39.reuse, -R63.reuse ;  /* 0x0000002728287223 */ /* 0x180fe2000001083f */
[-CC-:B------:R-:W-:Y:S01]  /*6090*/  FFMA.FTZ R41, R41, R39.reuse, -R63.reuse ;  /* 0x0000002729297223 */ /* 0x180fe2000001083f */
[----:B------:R-:W2:Y:S01]  /*60a0*/  MUFU.EX2 R13, R13 ;  /* 0x0000000d000d7308 */ /* 0x000ea20000000800 */
[-CC-:B------:R-:W-:Y:S01]  /*60b0*/  FFMA.FTZ R44, R44, R39.reuse, -R63.reuse ;  /* 0x000000272c2c7223 */ /* 0x180fe2000001083f */
[-CC-:B------:R-:W-:Y:S01]  /*60c0*/  FFMA.FTZ R45, R45, R39.reuse, -R63.reuse ;  /* 0x000000272d2d7223 */ /* 0x180fe2000001083f */
[-CC-:B------:R-:W-:Y:S01]  /*60d0*/  FFMA.FTZ R48, R48, R39.reuse, -R63.reuse ;  /* 0x0000002730307223 */ /* 0x180fe2000001083f */
[-CC-:B------:R-:W-:Y:S01]  /*60e0*/  FFMA.FTZ R49, R49, R39.reuse, -R63.reuse ;  /* 0x0000002731317223 */ /* 0x180fe2000001083f */
[----:B------:R-:W-:Y:S01]  /*60f0*/  FFMA.FTZ R52, R52, R39, -R63 ;  /* 0x0000002734347223 */ /* 0x000fe2000001083f */
[----:B------:R-:W-:-:S02]  /*6100*/  WARPGROUP.DEPBAR.LE gsb0, 0x0 ;  /* 0x00008000000079c5 */ /* 0x000fc40000010000 */
[----:B------:R-:W-:Y:S01]  /*6110*/  WARPGROUP.ARRIVE ;  /* 0x00000000000079c5 */ /* 0x000fe20000000000 */
[----:B-1----:R-:W-:Y:S01]  /*6120*/  FFMA.FTZ R6, R85, R6, R24 ;  /* 0x0000000655067223 */ /* 0x002fe20000010018 */
[-CC-:B------:R-:W-:Y:S01]  /*6130*/  FFMA.FTZ R53, R53, R39.reuse, -R63.reuse ;  /* 0x0000002735357223 */ /* 0x180fe2000001083f */
[-CC-:B------:R-:W-:Y:S01]  /*6140*/  FFMA.FTZ R56, R56, R39.reuse, -R63.reuse ;  /* 0x0000002738387223 */ /* 0x180fe2000001083f */
[-CC-:B------:R-:W-:Y:S01]  /*6150*/  FFMA.FTZ R57, R57, R39.reuse, -R63.reuse ;  /* 0x0000002739397223 */ /* 0x180fe2000001083f */
[-CC-:B------:R-:W-:Y:S01]  /*6160*/  FFMA.FTZ R60, R60, R39.reuse, -R63.reuse ;  /* 0x000000273c3c7223 */ /* 0x180fe2000001083f */
[----:B------:R-:W-:Y:S01]  /*6170*/  HGMMA.64x64x16.F32.BF16 R120, gdesc[UR20].tnspB, R120, gsb0 ;  /* 0x40e00000147879f0 */ /* 0x000fe20008001878 */
[----:B------:R-:W-:Y:S01]  /*6180*/  UIADD3 UR22, UR10, 0x380, URZ ;  /* 0x000003800a167890 */ /* 0x000fe2000fffe03f */
[-CC-:B------:R-:W-:Y:S01]  /*6190*/  FFMA.FTZ R61, R61, R39.reuse, -R63.reuse ;  /* 0x000000273d3d7223 */ /* 0x180fe2000001083f */
[----:B------:R-:W-:Y:S01]  /*61a0*/  UIADD3 UR20, UR7, 0x606, URZ ;  /* 0x0000060607147890 */ /* 0x000fe2000fffe03f */
[C---:B--2---:R-:W-:Y:S01]  /*61b0*/  FADD.FTZ R6, R13.reuse, R6 ;  /* 0x000000060d067221 */ /* 0x044fe20000010000 */
[----:B------:R-:W-:Y:S01]  /*61c0*/  UMOV UR23, 0x40000040 ;  /* 0x4000004000177882 */ /* 0x000fe20000000000 */
[----:B------:R-:W-:Y:S01]  /*61d0*/  UMOV UR21, 0x40000040 ;  /* 0x4000004000157882 */ /* 0x000fe20000000000 */
[----:B------:R-:W-:Y:S01]  /*61e0*/  F2FP.BF16.F32.PACK_AB R4, R13, R24 ;  /* 0x000000180d04723e */ /* 0x000fe200000010ff */
        /* <DEDUP_REMOVED lines=20> */
[----:B------:R-:W-:Y:S01]  /*6330*/  FFMA.FTZ R63, R104, R39, -R63 ;  /* 0x00000027683f7223 */ /* 0x000fe2000001083f */
[----:B------:R-:W-:Y:S01]  /*6340*/  FMUL.FTZ R104, R67, UR5 ;  /* 0x0000000543687c20 */ /* 0x000fe20008410000 */
[----:B-1----:R-:W-:Y:S01]  /*6350*/  FADD.FTZ R67, R13, R6 ;  /* 0x000000060d437221 */ /* 0x002fe20000010000 */
[----:B------:R-:W-:Y:S01]  /*6360*/  MUFU.EX2 R25, R25 ;  /* 0x0000001900197308 */ /* 0x000fe20000000800 */
[----:B------:R-:W-:Y:S01]  /*6370*/  FMUL.FTZ R11, R71, UR5 ;  /* 0x00000005470b7c20 */ /* 0x000fe20008410000 */
[----:B------:R-:W-:Y:S01]  /*6380*/  FMUL.FTZ R14, R75, UR5 ;  /* 0x000000054b0e7c20 */ /* 0x000fe20008410000 */
[C---:B--2---:R-:W-:Y:S01]  /*6390*/  FADD.FTZ R67, R24.reuse, R67 ;  /* 0x0000004318437221 */ /* 0x044fe20000010000 */
[----:B------:R-:W-:-:S04]  /*63a0*/  F2FP.BF16.F32.PACK_AB R6, R24, R13 ;  /* 0x0000000d1806723e */ /* 0x000fc800000010ff */
[----:B------:R1:W2:Y:S08]  /*63b0*/  MUFU.EX2 R24, R21 ;  /* 0x0000001500187308 */ /* 0x0002b00000000800 */
[----:B------:R-:W3:Y:S01]  /*63c0*/  MUFU.TANH R46, R46 ;  /* 0x0000002e002e7308 */ /* 0x000ee20000002400 */
[----:B-1----:R-:W-:-:S04]  /*63d0*/  FMNMX.FTZ R21, R10, R7, !PT ;  /* 0x000000070a157209 */ /* 0x002fc80007810000 */
[----:B------:R-:W-:-:S03]  /*63e0*/  FMNMX.FTZ R21, R12, R21, !PT ;  /* 0x000000150c157209 */ /* 0x000fc60007810000 */
[----:B------:R-:W1:Y:S01]  /*63f0*/  MUFU.TANH R43, R43 ;  /* 0x0000002b002b7308 */ /* 0x000e620000002400 */
[----:B--2---:R-:W-:Y:S01]  /*6400*/  FADD.FTZ R13, R24, R67 ;  /* 0x00000043180d7221 */ /* 0x004fe20000010000 */
[----:B------:R-:W-:Y:S01]  /*6410*/  FMNMX.FTZ R21, R15, R21, !PT ;  /* 0x000000150f157209 */ /* 0x000fe20007810000 */
[----:B------:R-:W-:Y:S01]  /*6420*/  FMUL.FTZ R67, R79, UR5 ;  /* 0x000000054f437c20 */ /* 0x000fe20008410000 */
[C---:B------:R-:W-:Y:S01]  /*6430*/  F2FP.BF16.F32.PACK_AB R24, R25.reuse, R24 ;  /* 0x000000181918723e */ /* 0x040fe200000010ff */
[----:B------:R-:W-:Y:S01]  /*6440*/  FADD.FTZ R13, R25, R13 ;  /* 0x0000000d190d7221 */ /* 0x000fe20000010000 */
[----:B------:R-:W-:Y:S01]  /*6450*/  FMNMX.FTZ R25, R20, R21, !PT ;  /* 0x0000001514197209 */ /* 0x000fe20007810000 */
[----:B------:R-:W-:Y:S01]  /*6460*/  FMUL.FTZ R21, R83, UR5 ;  /* 0x0000000553157c20 */ /* 0x000fe20008410000 */
[----:B------:R-:W2:Y:S02]  /*6470*/  MUFU.TANH R47, R47 ;  /* 0x0000002f002f7308 */ /* 0x000ea40000002400 */
[----:B------:R-:W-:-:S04]  /*6480*/  FMNMX.FTZ R25, R34, R25, !PT ;  /* 0x0000001922197209 */ /* 0x000fc80007810000 */
[----:B------:R-:W-:Y:S02]  /*6490*/  FMNMX.FTZ R25, R35, R25, !PT ;  /* 0x0000001923197209 */ /* 0x000fe40007810000 */
[----:B------:R-:W4:Y:S02]  /*64a0*/  MUFU.TANH R54, R54 ;  /* 0x0000003600367308 */ /* 0x000f240000002400 */
[----:B------:R-:W-:Y:S01]  /*64b0*/  FMNMX.FTZ R25, R38, R25, !PT ;  /* 0x0000001926197209 */ /* 0x000fe20007810000 */
[----:B------:R-:W-:Y:S02]  /*64c0*/  WARPGROUP.DEPBAR.LE gsb0, 0x0 ;  /* 0x00008000000079c5 */ /* 0x000fe40000010000 */
[----:B------:R-:W-:Y:S01]  /*64d0*/  WARPGROUP.ARRIVE ;  /* 0x00000000000079c5 */ /* 0x000fe20000000000 */
[----:B------:R-:W-:Y:S02]  /*64e0*/  FMNMX.FTZ R71, R108, R25, !PT ;  /* 0x000000196c477209 */ /* 0x000fe40007810000 */
[----:B------:R-:W5:Y:S01]  /*64f0*/  MUFU.TANH R51, R51 ;  /* 0x0000003300337308 */ /* 0x000f620000002400 */
[----:B------:R-:W-:Y:S01]  /*6500*/  FMUL.FTZ R25, R87, UR5 ;  /* 0x0000000557197c20 */ /* 0x000fe20008410000 */
[----:B------:R-:W-:Y:S01]  /*6510*/  FMNMX.FTZ R71, R42, R71, !PT ;  /* 0x000000472a477209 */ /* 0x000fe20007810000 */
[----:B------:R-:W-:Y:S01]  /*6520*/  HGMMA.64x64x16.F32.BF16 R120, gdesc[UR20].tnspB, R120, gsb0 ;  /* 0x40e00000147879f0 */ /* 0x000fe20008001878 */
[----:B------:R-:W-:-:S02]  /*6530*/  UIADD3 UR22, UR10, 0x400, URZ ;  /* 0x000004000a167890 */ /* 0x000fc4000fffe03f */
[----:B------:R-:W-:Y:S01]  /*6540*/  UIADD3 UR20, UR7, 0xc00, URZ ;  /* 0x00000c0007147890 */ /* 0x000fe2000fffe03f */
[----:B------:R-:W-:Y:S01]  /*6550*/  FMNMX.FTZ R71, R112, R71, !PT ;  /* 0x0000004770477209 */ /* 0x000fe20007810000 */
[----:B------:R-:W-:Y:S01]  /*6560*/  UMOV UR23, 0x40000040 ;  /* 0x4000004000177882 */ /* 0x000fe20000000000 */
[----:B------:R-:W-:Y:S01]  /*6570*/  UMOV UR21, 0x40000040 ;  /* 0x4000004000157882 */ /* 0x000fe20000000000 */
[----:B------:R-:W5:Y:S01]  /*6580*/  MUFU.TANH R58, R58 ;  /* 0x0000003a003a7308 */ /* 0x000f620000002400 */
[----:B---3--:R-:W-:-:S04]  /*6590*/  FMNMX.FTZ R71, R46, R71, !PT ;  /* 0x000000472e477209 */ /* 0x008fc80007810000 */
[----:B------:R-:W-:Y:S01]  /*65a0*/  FMNMX.FTZ R75, R116, R71, !PT ;  /* 0x00000047744b7209 */ /* 0x000fe20007810000 */
[----:B------:R-:W-:Y:S02]  /*65b0*/  FMUL.FTZ R71, R91, UR5 ;  /* 0x000000055b477c20 */ /* 0x000fe40008410000 */
[----:B------:R-:W3:Y:S01]  /*65c0*/  MUFU.TANH R55, R55 ;  /* 0x0000003700377308 */ /* 0x000ee20000002400 */
[----:B-1----:R-:W-:-:S04]  /*65d0*/  FMNMX.FTZ R75, R43, R75, !PT ;  /* 0x0000004b2b4b7209 */ /* 0x002fc80007810000 */
[----:B--2---:R-:W-:-:S03]  /*65e0*/  FMNMX.FTZ R75, R47, R75, !PT ;  /* 0x0000004b2f4b7209 */ /* 0x004fc60007810000 */
[----:B------:R-:W1:Y:S01]  /*65f0*/  MUFU.TANH R62, R62 ;  /* 0x0000003e003e7308 */ /* 0x000e620000002400 */
[----:B----4-:R-:W-:-:S04]  /*6600*/  FMNMX.FTZ R75, R54, R75, !PT ;  /* 0x0000004b364b7209 */ /* 0x010fc80007810000 */
[----:B-----5:R-:W-:Y:S01]  /*6610*/  FMNMX.FTZ R79, R51, R75, !PT ;  /* 0x0000004b334f7209 */ /* 0x020fe20007810000 */
[----:B------:R-:W-:Y:S02]  /*6620*/  FMUL.FTZ R75, R95, UR5 ;  /* 0x000000055f4b7c20 */ /* 0x000fe40008410000 */
[----:B------:R-:W2:Y:S01]  /*6630*/  MUFU.TANH R59, R59 ;  /* 0x0000003b003b7308 */ /* 0x000ea20000002400 */
[----:B------:R-:W-:-:S04]  /*6640*/  FMNMX.FTZ R79, R58, R79, !PT ;  /* 0x0000004f3a4f7209 */ /* 0x000fc80007810000 */
[----:B---3--:R-:W-:Y:S01]  /*6650*/  FMNMX.FTZ R83, R55, R79, !PT ;  /* 0x0000004f37537209 */ /* 0x008fe20007810000 */
[----:B------:R-:W-:Y:S02]  /*6660*/  FMUL.FTZ R79, R98, UR5 ;  /* 0x00000005624f7c20 */ /* 0x000fe40008410000 */
[----:B------:R-:W3:Y:S01]  /*6670*/  MUFU.TANH R66, R66 ;  /* 0x0000004200427308 */ /* 0x000ee20000002400 */
[----:B-1----:R-:W-:Y:S01]  /*6680*/  FMNMX.FTZ R98, R62, R83, !PT ;  /* 0x000000533e627209 */ /* 0x002fe20007810000 */
[----:B------:R-:W-:-:S06]  /*6690*/  FMUL.FTZ R83, R99, UR5 ;  /* 0x0000000563537c20 */ /* 0x000fcc0008410000 */
[----:B------:R-:W1:Y:S01]  /*66a0*/  MUFU.TANH R104, R104 ;  /* 0x0000006800687308 */ /* 0x000e620000002400 */
[----:B--2---:R-:W-:-:S07]  /*66b0*/  FMNMX.FTZ R87, R59, R98, !PT ;  /* 0x000000623b577209 */ /* 0x004fce0007810000 */
[----:B------:R-:W2:Y:S01]  /*66c0*/  MUFU.TANH R70, R70 ;  /* 0x0000004600467308 */ /* 0x000ea20000002400 */
[----:B---3--:R-:W-:-:S07]  /*66d0*/  FMNMX.FTZ R87, R66, R87, !PT ;  /* 0x0000005742577209 */ /* 0x008fce0007810000 */
[----:B------:R-:W3:Y:S01]  /*66e0*/  MUFU.TANH R11, R11 ;  /* 0x0000000b000b7308 */ /* 0x000ee20000002400 */
[----:B-1----:R-:W-:-:S07]  /*66f0*/  FMNMX.FTZ R87, R104, R87, !PT ;  /* 0x0000005768577209 */ /* 0x002fce0007810000 */
[----:B------:R-:W1:Y:S01]  /*6700*/  MUFU.TANH R74, R74 ;  /* 0x0000004a004a7308 */ /* 0x000e620000002400 */
[----:B--2---:R-:W-:Y:S01]  /*6710*/  FMNMX.FTZ R98, R70, R87, !PT ;  /* 0x0000005746627209 */ /* 0x004fe20007810000 */
[----:B------:R-:W-:Y:S02]  /*6720*/  WARPGROUP.DEPBAR.LE gsb0, 0x0 ;  /* 0x00008000000079c5 */ /* 0x000fe40000010000 */
[----:B------:R-:W-:-:S04]  /*6730*/  WARPGROUP.ARRIVE ;  /* 0x00000000000079c5 */ /* 0x000fc80000000000 */
[----:B------:R-:W2:Y:S01]  /*6740*/  MUFU.TANH R14, R14 ;  /* 0x0000000e000e7308 */ /* 0x000ea20000002400 */
[----:B---3--:R-:W-:Y:S01]  /*6750*/  FMNMX.FTZ R87, R11, R98, !PT ;  /* 0x000000620b577209 */ /* 0x008fe20007810000 */
[----:B------:R-:W-:Y:S01]  /*6760*/  HGMMA.64x64x16.F32.BF16 R120, gdesc[UR20].tnspB, R120, gsb0 ;  /* 0x40e00000147879f0 */ /* 0x000fe20008001878 */
[----:B------:R-:W-:Y:S02]  /*6770*/  UIADD3 UR22, UR10, 0x480, URZ ;  /* 0x000004800a167890 */ /* 0x000fe4000fffe03f */
[----:B------:R-:W-:-:S03]  /*6780*/  UIADD3 UR20, UR7, 0xc02, URZ ;  /* 0x00000c0207147890 */ /* 0x000fc6000fffe03f */
[----:B------:R-:W3:Y:S01]  /*6790*/  MUFU.TANH R78, R78 ;  /* 0x0000004e004e7308 */ /* 0x000ee20000002400 */
[----:B------:R-:W-:Y:S01]  /*67a0*/  UMOV UR23, 0x40000040 ;  /* 0x4000004000177882 */ /* 0x000fe20000000000 */
[----:B------:R-:W-:Y:S01]  /*67b0*/  UMOV UR21, 0x40000040 ;  /* 0x4000004000157882 */ /* 0x000fe20000000000 */
[----:B-1----:R-:W-:Y:S01]  /*67c0*/  FMNMX.FTZ R91, R74, R87, !PT ;  /* 0x000000574a5b7209 */ /* 0x002fe20007810000 */
[----:B------:R-:W-:Y:S01]  /*67d0*/  FMUL.FTZ R87, R103, UR5 ;  /* 0x0000000567577c20 */ /* 0x000fe20008410000 */
[----:B------:R-:W-:-:S03]  /*67e0*/  FMUL.FTZ R103, R119, UR5 ;  /* 0x0000000577677c20 */ /* 0x000fc60008410000 */
        /* <DEDUP_REMOVED lines=8> */
[----:B------:R-:W-:-:S06]  /*6870*/  FMUL.FTZ R91, R107, UR5 ;  /* 0x000000056b5b7c20 */ /* 0x000fcc0008410000 */
[----:B------:R-:W2:Y:S01]  /*6880*/  MUFU.TANH R25, R25 ;  /* 0x0000001900197308 */ /* 0x000ea20000002400 */
[----:B---3--:R-:W-:-:S07]  /*6890*/  FMNMX.FTZ R95, R21, R98, !PT ;  /* 0x00000062155f7209 */ /* 0x008fce0007810000 */
[----:B------:R-:W3:Y:S01]  /*68a0*/  MUFU.TANH R90, R90 ;  /* 0x0000005a005a7308 */ /* 0x000ee20000002400 */
[----:B-1----:R-:W-:-:S07]  /*68b0*/  FMNMX.FTZ R98, R86, R95, !PT ;  /* 0x0000005f56627209 */ /* 0x002fce0007810000 */
[----:B------:R-:W1:Y:S01]  /*68c0*/  MUFU.TANH R71, R71 ;  /* 0x0000004700477308 */ /* 0x000e620000002400 */
[----:B--2---:R-:W-:-:S07]  /*68d0*/  FMNMX.FTZ R95, R25, R98, !PT ;  /* 0x00000062195f7209 */ /* 0x004fce0007810000 */
[----:B------:R-:W2:Y:S01]  /*68e0*/  MUFU.TANH R94, R94 ;  /* 0x0000005e005e7308 */ /* 0x000ea20000002400 */
[----:B---3--:R-:W-:Y:S01]  /*68f0*/  FMNMX.FTZ R98, R90, R95, !PT ;  /* 0x0000005f5a627209 */ /* 0x008fe20007810000 */
[----:B------:R-:W-:Y:S01]  /*6900*/  FMUL.FTZ R95, R111, UR5 ;  /* 0x000000056f5f7c20 */ /* 0x000fe20008410000 */
[----:B------:R-:W-:Y:S02]  /*6910*/  WARPGROUP.DEPBAR.LE gsb0, 0x0 ;  /* 0x00008000000079c5 */ /* 0x000fe40000010000 */
[----:B------:R-:W-:-:S03]  /*6920*/  WARPGROUP.ARRIVE ;  /* 0x00000000000079c5 */ /* 0x000fc60000000000 */
[----:B------:R-:W3:Y:S01]  /*6930*/  MUFU.TANH R75, R75 ;  /* 0x0000004b004b7308 */ /* 0x000ee20000002400 */
[----:B-1----:R-:W-:Y:S02]  /*6940*/  FMNMX.FTZ R99, R71, R98, !PT ;  /* 0x0000006247637209 */ /* 0x002fe40007810000 */
[----:B------:R-:W-:Y:S01]  /*6950*/  HGMMA.64x64x16.F32.BF16 R120, gdesc[UR20].tnspB, R120, gsb0 ;  /* 0x40e00000147879f0 */ /* 0x000fe20008001878 */
[----:B------:R-:W-:Y:S01]  /*6960*/  UIADD3 UR22, UR10, 0x500, URZ ;  /* 0x000005000a167890 */ /* 0x000fe2000fffe03f */
[----:B--2---:R-:W-:Y:S01]  /*6970*/  FMNMX.FTZ R98, R94, R99, !PT ;  /* 0x000000635e627209 */ /* 0x004fe20007810000 */
[----:B------:R-:W-:Y:S02]  /*6980*/  UIADD3 UR20, UR7, 0xc04, URZ ;  /* 0x00000c0407147890 */ /* 0x000fe4000fffe03f */
[----:B------:R-:W1:Y:S01]  /*6990*/  MUFU.TANH R79, R79 ;  /* 0x0000004f004f7308 */ /* 0x000e620000002400 */
[----:B------:R-:W-:Y:S01]  /*69a0*/  UMOV UR23, 0x40000040 ;  /* 0x4000004000177882 */ /* 0x000fe20000000000 */
[----:B------:R-:W-:Y:S01]  /*69b0*/  UMOV UR21, 0x40000040 ;  /* 0x4000004000157882 */ /* 0x000fe20000000000 */
[----:B------:R-:W-:-:S05]  /*69c0*/  FMUL.FTZ R99, R115, UR5 ;  /* 0x0000000573637c20 */ /* 0x000fca0008410000 */
[----:B------:R-:W2:Y:S01]  /*69d0*/  MUFU.TANH R83, R83 ;  /* 0x0000005300537308 */ /* 0x000ea20000002400 */
[----:B---3--:R-:W-:-:S07]  /*69e0*/  FMNMX.FTZ R98, R75, R98, !PT ;  /* 0x000000624b627209 */ /* 0x008fce0007810000 */
[----:B------:R-:W3:Y:S01]  /*69f0*/  MUFU.TANH R102, R102 ;  /* 0x0000006600667308 */ /* 0x000ee20000002400 */
[----:B-1----:R-:W-:-:S07]  /*6a00*/  FMNMX.FTZ R98, R79, R98, !PT ;  /* 0x000000624f627209 */ /* 0x002fce0007810000 */
[----:B------:R-:W1:Y:S01]  /*6a10*/  MUFU.TANH R87, R87 ;  /* 0x0000005700577308 */ /* 0x000e620000002400 */
[----:B--2---:R-:W-:-:S07]  /*6a20*/  FMNMX.FTZ R101, R83, R98, !PT ;  /* 0x0000006253657209 */ /* 0x004fce0007810000 */
        /* <DEDUP_REMOVED lines=9> */
[----:B-1----:R-:W-:Y:S01]  /*6ac0*/  FMNMX.FTZ R98, R110, R101, !PT ;  /* 0x000000656e627209 */ /* 0x002fe20007810000 */
[----:B------:R-:W-:Y:S02]  /*6ad0*/  WARPGROUP.DEPBAR.LE gsb0, 0x0 ;  /* 0x00008000000079c5 */ /* 0x000fe40000010000 */
[----:B------:R-:W-:-:S04]  /*6ae0*/  WARPGROUP.ARRIVE ;  /* 0x00000000000079c5 */ /* 0x000fc80000000000 */
[----:B------:R-:W1:Y:S01]  /*6af0*/  MUFU.TANH R99, R99 ;  /* 0x0000006300637308 */ /* 0x000e620000002400 */
[----:B--2---:R-:W-:Y:S01]  /*6b00*/  FMNMX.FTZ R101, R95, R98, !PT ;  /* 0x000000625f657209 */ /* 0x004fe20007810000 */
[----:B------:R-:W-:Y:S03]  /*6b10*/  HGMMA.64x64x16.F32.BF16 R120, gdesc[UR20].tnspB, R120, gsb0 ;  /* 0x40e00000147879f0 */ /* 0x000fe60008001878 */
[----:B---3--:R-:W-:Y:S01]  /*6b20*/  FMNMX.FTZ R98, R114, R101, !PT ;  /* 0x0000006572627209 */ /* 0x008fe20007810000 */
[----:B------:R-:W-:Y:S02]  /*6b30*/  UIADD3 UR22, UR10, 0x580, URZ ;  /* 0x000005800a167890 */ /* 0x000fe4000fffe03f */
[----:B------:R-:W2:Y:S01]  /*6b40*/  MUFU.TANH R118, R118 ;  /* 0x0000007600767308 */ /* 0x000ea20000002400 */
[----:B------:R-:W-:Y:S01]  /*6b50*/  UIADD3 UR20, UR7, 0xc06, URZ ;  /* 0x00000c0607147890 */ /* 0x000fe2000fffe03f */
[----:B------:R-:W-:Y:S01]  /*6b60*/  UMOV UR23, 0x40000040 ;  /* 0x4000004000177882 */ /* 0x000fe20000000000 */
[----:B------:R-:W-:Y:S01]  /*6b70*/  UMOV UR21, 0x40000040 ;  /* 0x4000004000157882 */ /* 0x000fe20000000000 */
[----:B------:R-:W-:-:S04]  /*6b80*/  UMOV UR7, UR37 ;  /* 0x0000002500077c82 */ /* 0x000fc80008000000 */
[----:B------:R-:W3:Y:S01]  /*6b90*/  MUFU.TANH R103, R103 ;  /* 0x0000006700677308 */ /* 0x000ee20000002400 */
[----:B-1----:R-:W-:-:S07]  /*6ba0*/  FMNMX.FTZ R101, R99, R98, !PT ;  /* 0x0000006263657209 */ /* 0x002fce0007810000 */
[----:B------:R-:W-:Y:S01]  /*6bb0*/  MUFU.EX2 R26, R26 ;  /* 0x0000001a001a7308 */ /* 0x000fe20000000800 */
[----:B--2---:R-:W-:-:S07]  /*6bc0*/  FMNMX.FTZ R98, R118, R101, !PT ;  /* 0x0000006576627209 */ /* 0x004fce0007810000 */
[----:B------:R-:W-:Y:S01]  /*6bd0*/  MUFU.EX2 R27, R27 ;  /* 0x0000001b001b7308 */ /* 0x000fe20000000800 */
[----:B---3--:R-:W-:-:S05]  /*6be0*/  FMNMX.FTZ R107, R103, R98, !PT ;  /* 0x00000062676b7209 */ /* 0x008fca0007810000 */
[----:B------:R-:W1:Y:S02]  /*6bf0*/  SHFL.BFLY PT, R98, R107, 0x2, 0x1f ;  /* 0x0c401f006b627f89 */ /* 0x000e6400000e0000 */
[----:B------:R-:W-:Y:S08]  /*6c00*/  MUFU.EX2 R28, R28 ;  /* 0x0000001c001c7308 */ /* 0x000ff00000000800 */
[----:B------:R-:W-:Y:S08]  /*6c10*/  MUFU.EX2 R29, R29 ;  /* 0x0000001d001d7308 */ /* 0x000ff00000000800 */
[----:B------:R-:W-:Y:S01]  /*6c20*/  MUFU.EX2 R30, R30 ;  /* 0x0000001e001e7308 */ /* 0x000fe20000000800 */
[----:B-1----:R-:W-:-:S07]  /*6c30*/  FMNMX.FTZ R109, R107, R98, !PT ;  /* 0x000000626b6d7209 */ /* 0x002fce0007810000 */
[----:B------:R-:W-:Y:S01]  /*6c40*/  MUFU.EX2 R31, R31 ;  /* 0x0000001f001f7308 */ /* 0x000fe20000000800 */
[----:B------:R-:W1:Y:S07]  /*6c50*/  SHFL.BFLY PT, R98, R109, 0x1, 0x1f ;  /* 0x0c201f006d627f89 */ /* 0x000e6e00000e0000 */
[----:B------:R-:W-:Y:S08]  /*6c60*/  MUFU.EX2 R33, R33 ;  /* 0x0000002100217308 */ /* 0x000ff00000000800 */
[----:B------:R-:W-:Y:S01]  /*6c70*/  MUFU.EX2 R36, R36 ;  /* 0x0000002400247308 */ /* 0x000fe20000000800 */
[----:B------:R-:W-:-:S02]  /*6c80*/  WARPGROUP.DEPBAR.LE gsb0, 0x0 ;  /* 0x00008000000079c5 */ /* 0x000fc40000010000 */
[----:B------:R-:W-:-:S05]  /*6c90*/  WARPGROUP.ARRIVE ;  /* 0x00000000000079c5 */ /* 0x000fca0000000000 */
[----:B------:R-:W-:Y:S01]  /*6ca0*/  MUFU.EX2 R37, R37 ;  /* 0x0000002500257308 */ /* 0x000fe20000000800 */
[----:B------:R-:W-:Y:S01]  /*6cb0*/  HGMMA.64x64x16.F32.BF16 R120, gdesc[UR20].tnspB, R120, gsb0 ;  /* 0x40e00000147879f0 */ /* 0x000fe20008001878 */
[----:B-1----:R-:W-:-:S05]  /*6cc0*/  FMNMX.FTZ R98, R109, R98, !PT ;  /* 0x000000626d627209 */ /* 0x002fca0007810000 */
[CC--:B------:R-:W-:Y:S01]  /*6cd0*/  FMUL.FTZ R101, R98.reuse, R39.reuse ;  /* 0x0000002762657220 */ /* 0x0c0fe20000410000 */
[----:B------:R-:W-:Y:S01]  /*6ce0*/  FADD.FTZ R7, -R98, R7 ;  /* 0x0000000762077221 */ /* 0x000fe20000010100 */
[----:B------:R-:W-:Y:S02]  /*6cf0*/  MUFU.EX2 R40, R40 ;  /* 0x0000002800287308 */ /* 0x000fe40000000800 */
        /* <DEDUP_REMOVED lines=47> */
[-C--:B------:R-:W-:Y:S01]  /*6ff0*/  FFMA.FTZ R101, R103, R39.reuse, -R101 ;  /* 0x0000002767657223 */ /* 0x080fe20000010865 */
[----:B------:R-:W-:Y:S01]  /*7000*/  MOV R103, UR36 ;  /* 0x0000002400677c02 */ /* 0x000fe20008000f00 */
[----:B------:R-:W-:Y:S01]  /*7010*/  FMUL.FTZ R70, R7, R39 ;  /* 0x0000002707467220 */ /* 0x000fe20000410000 */
[----:B------:R-:W-:Y:S01]  /*7020*/  VIADD R7, R16, 0x9 ;  /* 0x0000000910077836 */ /* 0x000fe20000000000 */
[----:B------:R-:W-:Y:S01]  /*7030*/  MUFU.EX2 R12, R12 ;  /* 0x0000000c000c7308 */ /* 0x000fe20000000800 */
[----:B------:R-:W-:-:S03]  /*7040*/  @!P1 LEA R103, R103, UR40, 0x3 ;  /* 0x0000002867679c11 */ /* 0x000fc6000f8e18ff */
[----:B------:R-:W-:Y:S02]  /*7050*/  SEL R25, R7, 0x9, !P2 ;  /* 0x0000000907197807 */ /* 0x000fe40005000000 */
[----:B------:R-:W-:Y:S01]  /*7060*/  @!P1 VIADD R103, R103, 0x30840 ;  /* 0x0003084067679836 */ /* 0x000fe20000000000 */
[C---:B------:R-:W-:Y:S01]  /*7070*/  ISETP.GT.AND P2, PT, R3.reuse, RZ, PT ;  /* 0x000000ff0300720c */ /* 0x040fe20003f44270 */
[----:B------:R-:W-:Y:S01]  /*7080*/  MUFU.EX2 R70, R70 ;  /* 0x0000004600467308 */ /* 0x000fe20000000800 */
[----:B------:R-:W-:Y:S02]  /*7090*/  VIADD R3, R3, 0xffffffff ;  /* 0xffffffff03037836 */ /* 0x000fe40000000000 */
[----:B------:R-:W-:Y:S01]  /*70a0*/  @!P1 PRMT R103, RZ, 0x654, R103 ;  /* 0x00000654ff679816 */ /* 0x000fe20000000067 */
[----:B------:R-:W-:-:S04]  /*70b0*/  WARPGROUP.DEPBAR.LE gsb0, 0x0 ;  /* 0x00008000000079c5 */ /* 0x000fc80000010000 */
[----:B------:R-:W1:Y:S01]  /*70c0*/  MUFU.EX2 R7, R10 ;  /* 0x0000000a00077308 */ /* 0x000e620000000800 */
[----:B------:R2:W-:Y:S06]  /*70d0*/  BAR.ARV R25, 0x100 ;  /* 0x000400190000751d */ /* 0x0005ec0000002000 */
[----:B------:R3:W-:Y:S01]  /*70e0*/  @!P1 SYNCS.ARRIVE.TRANS64.RED.A1T0 RZ, [R103+URZ], RZ ;  /* 0x000000ff67ff99a7 */ /* 0x0007e2000810043f */
[----:B------:R-:W-:Y:S01]  /*70f0*/  MUFU.EX2 R15, R15 ;  /* 0x0000000f000f7308 */ /* 0x000fe20000000800 */
[-C--:B------:R-:W-:Y:S01]  /*7100*/  FMUL.FTZ R120, R120, R85.reuse ;  /* 0x0000005578787220 */ /* 0x080fe20000410000 */
[-C--:B------:R-:W-:Y:S01]  /*7110*/  FMUL.FTZ R121, R121, R85.reuse ;  /* 0x0000005579797220 */ /* 0x080fe20000410000 */
[-C--:B------:R-:W-:Y:S01]  /*7120*/  FMUL.FTZ R124, R124, R85.reuse ;  /* 0x000000557c7c7220 */ /* 0x080fe20000410000 */
[-C--:B------:R-:W-:Y:S01]  /*7130*/  FMUL.FTZ R125, R125, R85.reuse ;  /* 0x000000557d7d7220 */ /* 0x080fe20000410000 */
[-C--:B------:R-:W-:Y:S01]  /*7140*/  FMUL.FTZ R128, R128, R85.reuse ;  /* 0x0000005580807220 */ /* 0x080fe20000410000 */
[----:B------:R-:W-:Y:S01]  /*7150*/  FMUL.FTZ R129, R129, R85 ;  /* 0x0000005581817220 */ /* 0x000fe20000410000 */
[----:B---3--:R-:W-:Y:S01]  /*7160*/  IMAD.U32 R103, RZ, RZ, UR6 ;  /* 0x00000006ff677e24 */ /* 0x008fe2000f8e00ff */
[----:B------:R-:W3:Y:S01]  /*7170*/  MUFU.EX2 R20, R20 ;  /* 0x0000001400147308 */ /* 0x000ee20000000800 */
[----:B-1----:R-:W-:Y:S01]  /*7180*/  FFMA.FTZ R5, R70, R5, R7 ;  /* 0x0000000546057223 */ /* 0x002fe20000010007 */
[----:B------:R-:W-:Y:S01]  /*7190*/  UMOV UR6, UR36 ;  /* 0x0000002400067c82 */ /* 0x000fe20008000000 */
[-C--:B------:R-:W-:Y:S01]  /*71a0*/  FMUL.FTZ R132, R132, R85.reuse ;  /* 0x0000005584847220 */ /* 0x080fe20000410000 */
[----:B------:R-:W-:Y:S01]  /*71b0*/  @!P1 LEA R10, R103, UR40, 0x3 ;  /* 0x00000028670a9c11 */ /* 0x000fe2000f8e18ff */
[-C--:B------:R-:W-:Y:S01]  /*71c0*/  FMUL.FTZ R133, R133, R85.reuse ;  /* 0x0000005585857220 */ /* 0x080fe20000410000 */
[-C--:B------:R-:W-:Y:S01]  /*71d0*/  FMUL.FTZ R136, R136, R85.reuse ;  /* 0x0000005588887220 */ /* 0x080fe20000410000 */
[-C--:B------:R-:W-:Y:S01]  /*71e0*/  FMUL.FTZ R137, R137, R85.reuse ;  /* 0x0000005589897220 */ /* 0x080fe20000410000 */
[----:B------:R-:W-:Y:S01]  /*71f0*/  @!P1 IADD3 R10, R10, 0x30860, RZ ;  /* 0x000308600a0a9810 */ /* 0x000fe20007ffe0ff */
[----:B--2---:R-:W1:Y:S01]  /*7200*/  MUFU.EX2 R25, R34 ;  /* 0x0000002200197308 */ /* 0x004e620000000800 */
[-C--:B------:R-:W-:Y:S01]  /*7210*/  FMUL.FTZ R140, R140, R85.reuse ;  /* 0x000000558c8c7220 */ /* 0x080fe20000410000 */
[-C--:B------:R-:W-:Y:S01]  /*7220*/  FMUL.FTZ R141, R141, R85.reuse ;  /* 0x000000558d8d7220 */ /* 0x080fe20000410000 */
[----:B------:R-:W-:Y:S01]  /*7230*/  @!P1 PRMT R10, RZ, 0x654, R10 ;  /* 0x00000654ff0a9816 */ /* 0x000fe2000000000a */
[-C--:B------:R-:W-:Y:S01]  /*7240*/  FMUL.FTZ R144, R144, R85.reuse ;  /* 0x0000005590907220 */ /* 0x080fe20000410000 */
[-C--:B------:R-:W-:Y:S01]  /*7250*/  FMUL.FTZ R145, R145, R85.reuse ;  /* 0x0000005591917220 */ /* 0x080fe20000410000 */
[-C--:B------:R-:W-:Y:S01]  /*7260*/  FMUL.FTZ R148, R148, R85.reuse ;  /* 0x0000005594947220 */ /* 0x080fe20000410000 */
[----:B------:R2:W-:Y:S01]  /*7270*/  @!P1 SYNCS.ARRIVE.TRANS64.RED.A1T0 RZ, [R10+URZ], RZ ;  /* 0x000000ff0aff99a7 */ /* 0x0005e2000810043f */
[----:B------:R-:W-:Y:S01]  /*7280*/  MUFU.EX2 R38, R38 ;  /* 0x0000002600267308 */ /* 0x000fe20000000800 */
[----:B------:R-:W-:Y:S01]  /*7290*/  FMUL.FTZ R149, R149, R85 ;  /* 0x0000005595957220 */ /* 0x000fe20000410000 */
[-C--:B------:R-:W-:Y:S01]  /*72a0*/  FMUL.FTZ R122, R122, R70.reuse ;  /* 0x000000467a7a7220 */ /* 0x080fe20000410000 */
[-C--:B------:R-:W-:Y:S01]  /*72b0*/  FMUL.FTZ R123, R123, R70.reuse ;  /* 0x000000467b7b7220 */ /* 0x080fe20000410000 */
[-C--:B------:R-:W-:Y:S01]  /*72c0*/  FMUL.FTZ R126, R126, R70.reuse ;  /* 0x000000467e7e7220 */ /* 0x080fe20000410000 */
[-C--:B------:R-:W-:Y:S01]  /*72d0*/  FMUL.FTZ R127, R127, R70.reuse ;  /* 0x000000467f7f7220 */ /* 0x080fe20000410000 */
[-C--:B------:R-:W-:Y:S01]  /*72e0*/  FMUL.FTZ R130, R130, R70.reuse ;  /* 0x0000004682827220 */ /* 0x080fe20000410000 */
[C---:B--2---:R-:W-:Y:S01]  /*72f0*/  FADD.FTZ R10, R12.reuse, R5 ;  /* 0x000000050c0a7221 */ /* 0x044fe20000010000 */
[----:B------:R-:W-:Y:S01]  /*7300*/  F2FP.BF16.F32.PACK_AB R5, R12, R7 ;  /* 0x000000070c05723e */ /* 0x000fe200000010ff */
[----:B------:R-:W2:Y:S01]  /*7310*/  MUFU.EX2 R111, R108 ;  /* 0x0000006c006f7308 */ /* 0x000ea20000000800 */
[----:B---3--:R-:W-:Y:S01]  /*7320*/  F2FP.BF16.F32.PACK_AB R7, R20, R15 ;  /* 0x0000000f1407723e */ /* 0x008fe200000010ff */
[----:B------:R-:W-:Y:S01]  /*7330*/  FADD.FTZ R15, R15, R10 ;  /* 0x0000000a0f0f7221 */ /* 0x000fe20000010000 */
[-C--:B------:R-:W-:Y:S01]  /*7340*/  FMUL.FTZ R131, R131, R70.reuse ;  /* 0x0000004683837220 */ /* 0x080fe20000410000 */
[-C--:B------:R-:W-:Y:S01]  /*7350*/  FMUL.FTZ R134, R134, R70.reuse ;  /* 0x0000004686867220 */ /* 0x080fe20000410000 */
[-C--:B------:R-:W-:Y:S01]  /*7360*/  FMUL.FTZ R135, R135, R70.reuse ;  /* 0x0000004687877220 */ /* 0x080fe20000410000 */
[----:B------:R3:W-:Y:S01]  /*7370*/  STSM.16.M88.4 [R155+0x1e800], R4 ;  /* 0x01e800049b007844 */ /* 0x0007e20000000200 */
[----:B------:R-:W-:Y:S01]  /*7380*/  FADD.FTZ R20, R20, R15 ;  /* 0x0000000f14147221 */ /* 0x000fe20000010000 */
[----:B------:R-:W-:Y:S01]  /*7390*/  MUFU.EX2 R112, R112 ;  /* 0x0000007000707308 */ /* 0x000fe20000000800 */
[-C--:B------:R-:W-:Y:S01]  /*73a0*/  FMUL.FTZ R138, R138, R70.reuse ;  /* 0x000000468a8a7220 */ /* 0x080fe20000410000 */
[-C--:B------:R-:W-:Y:S01]  /*73b0*/  FMUL.FTZ R139, R139, R70.reuse ;  /* 0x000000468b8b7220 */ /* 0x080fe20000410000 */
[----:B-1----:R-:W-:Y:S01]  /*73c0*/  FADD.FTZ R15, R25, R20 ;  /* 0x00000014190f7221 */ /* 0x002fe20000010000 */
[-C--:B------:R-:W-:Y:S01]  /*73d0*/  FMUL.FTZ R142, R142, R70.reuse ;  /* 0x000000468e8e7220 */ /* 0x080fe20000410000 */
[-C--:B------:R-:W-:Y:S01]  /*73e0*/  FMUL.FTZ R143, R143, R70.reuse ;  /* 0x000000468f8f7220 */ /* 0x080fe20000410000 */
[-C--:B------:R-:W-:Y:S01]  /*73f0*/  FMUL.FTZ R146, R146, R70.reuse ;  /* 0x0000004692927220 */ /* 0x080fe20000410000 */
[-C--:B------:R-:W-:Y:S01]  /*7400*/  FMUL.FTZ R147, R147, R70.reuse ;  /* 0x0000004693937220 */ /* 0x080fe20000410000 */
[----:B------:R1:W-:Y:S01]  /*7410*/  MUFU.EX2 R34, R11 ;  /* 0x0000000b00227308 */ /* 0x0003e20000000800 */
[-C--:B------:R-:W-:Y:S01]  /*7420*/  FMUL.FTZ R150, R150, R70.reuse ;  /* 0x0000004696967220 */ /* 0x080fe20000410000 */
[----:B------:R-:W-:Y:S01]  /*7430*/  FMUL.FTZ R151, R151, R70 ;  /* 0x0000004697977220 */ /* 0x000fe20000410000 */
[----:B---3--:R-:W-:Y:S01]  /*7440*/  FADD.FTZ R6, R26, R13 ;  /* 0x0000000d1a067221 */ /* 0x008fe20000010000 */
[----:B------:R-:W-:-:S04]  /*7450*/  F2FP.BF16.F32.PACK_AB R26, R27, R26 ;  /* 0x0000001a1b1a723e */ /* 0x000fc800000010ff */
[----:B------:R-:W3:Y:S01]  /*7460*/  MUFU.EX2 R4, R35 ;  /* 0x0000002300047308 */ /* 0x000ee20000000800 */
[----:B-1----:R-:W-:Y:S01]  /*7470*/  FADD.FTZ R11, R27, R6 ;  /* 0x000000061b0b7221 */ /* 0x002fe20000010000 */
[----:B--2---:R-:W-:-:S03]  /*7480*/  F2FP.BF16.F32.PACK_AB R27, R111, R38 ;  /* 0x000000266f1b723e */ /* 0x004fc600000010ff */
[----:B------:R-:W-:-:S03]  /*7490*/  FADD.FTZ R10, R28, R11 ;  /* 0x0000000b1c0a7221 */ /* 0x000fc60000010000 */
[----:B------:R-:W1:Y:S01]  /*74a0*/  MUFU.EX2 R5, R42 ;  /* 0x0000002a00057308 */ /* 0x000e620000000800 */
[----:B------:R-:W-:-:S04]  /*74b0*/  FADD.FTZ R13, R29, R10 ;  /* 0x0000000a1d0d7221 */ /* 0x000fc80000010000 */
[----:B------:R-:W-:-:S03]  /*74c0*/  FADD.FTZ R10, R30, R13 ;  /* 0x0000000d1e0a7221 */ /* 0x000fc60000010000 */
[----:B------:R-:W2:Y:S01]  /*74d0*/  MUFU.EX2 R7, R46 ;  /* 0x0000002e00077308 */ /* 0x000ea20000000800 */
[C---:B---3--:R-:W-:Y:S01]  /*74e0*/  FADD.FTZ R15, R4.reuse, R15 ;  /* 0x0000000f040f7221 */ /* 0x048fe20000010000 */
[----:B------:R-:W-:Y:S01]  /*74f0*/  F2FP.BF16.F32.PACK_AB R25, R4, R25 ;  /* 0x000000190419723e */ /* 0x000fe200000010ff */
[----:B------:R-:W-:Y:S02]  /*7500*/  FADD.FTZ R13, R31, R10 ;  /* 0x0000000a1f0d7221 */ /* 0x000fe40000010000 */
[----:B------:R-:W-:Y:S02]  /*7510*/  FADD.FTZ R4, R38, R15 ;  /* 0x0000000f26047221 */ /* 0x000fe40000010000 */
[----:B------:R-:W-:Y:S01]  /*7520*/  STSM.16.M88.4 [R154], R24 ;  /* 0x000000189a007844 */ /* 0x000fe20000000200 */
[----:B------:R-:W3:Y:S01]  /*7530*/  MUFU.EX2 R12, R32 ;  /* 0x00000020000c7308 */ /* 0x000ee20000000800 */
[----:B------:R-:W-:Y:S01]  /*7540*/  FADD.FTZ R6, R111, R4 ;  /* 0x000000046f067221 */ /* 0x000fe20000010000 */
[----:B------:R-:W-:-:S03]  /*7550*/  F2FP.BF16.F32.PACK_AB R4, R29, R28 ;  /* 0x0000001c1d04723e */ /* 0x000fc600000010ff */
[----:B-1----:R-:W-:Y:S01]  /*7560*/  FADD.FTZ R11, R5, R6 ;  /* 0x00000006050b7221 */ /* 0x002fe20000010000 */
[C---:B------:R-:W-:Y:S02]  /*7570*/  F2FP.BF16.F32.PACK_AB R5, R112.reuse, R5 ;  /* 0x000000057005723e */ /* 0x040fe400000010ff */
[----:B------:R-:W1:Y:S01]  /*7580*/  MUFU.EX2 R116, R116 ;  /* 0x0000007400747308 */ /* 0x000e620000000800 */
[----:B------:R-:W-:-:S04]  /*7590*/  FADD.FTZ R6, R112, R11 ;  /* 0x0000000b70067221 */ /* 0x000fc80000010000 */
[----:B--2---:R-:W-:-:S03]  /*75a0*/  FADD.FTZ R11, R7, R6 ;  /* 0x00000006070b7221 */ /* 0x004fc60000010000 */
[----:B------:R-:W2:Y:S01]  /*75b0*/  MUFU.EX2 R43, R43 ;  /* 0x0000002b002b7308 */ /* 0x000ea20000000800 */
[----:B---3--:R-:W-:Y:S01]  /*75c0*/  FADD.FTZ R10, R12, R13 ;  /* 0x0000000d0c0a7221 */ /* 0x008fe20000010000 */
[----:B------:R-:W-:-:S03]  /*75d0*/  F2FP.BF16.F32.PACK_AB R12, R33, R12 ;  /* 0x0000000c210c723e */ /* 0x000fc600000010ff */
[----:B------:R-:W-:-:S03]  /*75e0*/  FADD.FTZ R13, R33, R10 ;  /* 0x0000000a210d7221 */ /* 0x000fc60000010000 */
[----:B------:R-:W-:Y:S01]  /*75f0*/  MUFU.EX2 R32, R96 ;  /* 0x0000006000207308 */ /* 0x000fe20000000800 */
[C---:B-1----:R-:W-:Y:S01]  /*7600*/  FADD.FTZ R6, R116.reuse, R11 ;  /* 0x0000000b74067221 */ /* 0x042fe20000010000 */
[----:B------:R-:W-:-:S06]  /*7610*/  F2FP.BF16.F32.PACK_AB R7, R116, R7 ;  /* 0x000000077407723e */ /* 0x000fcc00000010ff */
[----:B------:R-:W1:Y:S01]  /*7620*/  MUFU.EX2 R96, R47 ;  /* 0x0000002f00607308 */ /* 0x000e620000000800 */
[----:B--2---:R-:W-:Y:S01]  /*7630*/  FADD.FTZ R11, R43, R6 ;  /* 0x000000062b0b7221 */ /* 0x004fe20000010000 */
[----:B------:R-:W-:-:S04]  /*7640*/  FADD.FTZ R6, R36, R13 ;  /* 0x0000000d24067221 */ /* 0x000fc80000010000 */
[----:B------:R-:W-:Y:S02]  /*7650*/  FADD.FTZ R13, R37, R6 ;  /* 0x00000006250d7221 */ /* 0x000fe40000010000 */
[----:B------:R-:W2:Y:S02]  /*7660*/  MUFU.EX2 R54, R54 ;  /* 0x0000003600367308 */ /* 0x000ea40000000800 */
[----:B------:R-:W-:-:S06]  /*7670*/  FADD.FTZ R10, R40, R13 ;  /* 0x0000000d280a7221 */ /* 0x000fcc0000010000 */
[----:B------:R-:W3:Y:S01]  /*7680*/  MUFU.EX2 R51, R51 ;  /* 0x0000003300337308 */ /* 0x000ee20000000800 */
[----:B-1----:R-:W-:-:S07]  /*7690*/  FADD.FTZ R11, R96, R11 ;  /* 0x0000000b600b7221 */ /* 0x002fce0000010000 */
[----:B------:R-:W1:Y:S01]  /*76a0*/  MUFU.EX2 R41, R41 ;  /* 0x0000002900297308 */ /* 0x000e620000000800 */
[----:B--2---:R-:W-:-:S07]  /*76b0*/  FADD.FTZ R6, R54, R11 ;  /* 0x0000000b36067221 */ /* 0x004fce0000010000 */
[----:B------:R-:W2:Y:S01]  /*76c0*/  MUFU.EX2 R58, R58 ;  /* 0x0000003a003a7308 */ /* 0x000ea20000000800 */
[----:B---3--:R-:W-:-:S07]  /*76d0*/  FADD.FTZ R11, R51, R6 ;  /* 0x00000006330b7221 */ /* 0x008fce0000010000 */
[----:B------:R-:W3:Y:S01]  /*76e0*/  MUFU.EX2 R44, R44 ;  /* 0x0000002c002c7308 */ /* 0x000ee20000000800 */
[----:B-1----:R-:W-:-:S07]  /*76f0*/  FADD.FTZ R13, R41, R10 ;  /* 0x0000000a290d7221 */ /* 0x002fce0000010000 */
[----:B------:R-:W1:Y:S01]  /*7700*/  MUFU.EX2 R55, R55 ;  /* 0x0000003700377308 */ /* 0x000e620000000800 */
[----:B--2---:R-:W-:-:S07]  /*7710*/  FADD.FTZ R6, R58, R11 ;  /* 0x0000000b3a067221 */ /* 0x004fce0000010000 */
[----:B------:R-:W2:Y:S01]  /*7720*/  MUFU.EX2 R45, R45 ;  /* 0x0000002d002d7308 */ /* 0x000ea20000000800 */
[----:B---3--:R-:W-:-:S07]  /*7730*/  FADD.FTZ R10, R44, R13 ;  /* 0x0000000d2c0a7221 */ /* 0x008fce0000010000 */
[----:B------:R-:W3:Y:S01]  /*7740*/  MUFU.EX2 R62, R62 ;  /* 0x0000003e003e7308 */ /* 0x000ee20000000800 */
[----:B-1----:R-:W-:Y:S01]  /*7750*/  FADD.FTZ R11, R55, R6 ;  /* 0x00000006370b7221 */ /* 0x002fe20000010000 */
[----:B------:R-:W-:-:S05]  /*7760*/  F2FP.BF16.F32.PACK_AB R6, R31, R30 ;  /* 0x0000001e1f06723e */ /* 0x000fca00000010ff */
[----:B------:R1:W-:Y:S01]  /*7770*/  STSM.16.M88.4 [R153], R4 ;  /* 0x0000000499007844 */ /* 0x0003e20000000200 */
[----:B------:R-:W-:Y:S01]  /*7780*/  MUFU.EX2 R48, R48 ;  /* 0x0000003000307308 */ /* 0x000fe20000000800 */
[C---:B--2---:R-:W-:Y:S01]  /*7790*/  FADD.FTZ R13, R45.reuse, R10 ;  /* 0x0000000a2d0d7221 */ /* 0x044fe20000010000 */
[----:B------:R-:W-:-:S06]  /*77a0*/  F2FP.BF16.F32.PACK_AB R30, R45, R44 ;  /* 0x0000002c2d1e723e */ /* 0x000fcc00000010ff */
[----:B------:R-:W2:Y:S01]  /*77b0*/  MUFU.EX2 R59, R59 ;  /* 0x0000003b003b7308 */ /* 0x000ea20000000800 */
[----:B---3--:R-:W-:-:S07]  /*77c0*/  FADD.FTZ R10, R62, R11 ;  /* 0x0000000b3e0a7221 */ /* 0x008fce0000010000 */
[----:B------:R-:W1:Y:S08]  /*77d0*/  MUFU.EX2 R49, R49 ;  /* 0x0000003100317308 */ /* 0x000e700000000800 */
[----:B------:R-:W3:Y:S01]  /*77e0*/  MUFU.EX2 R66, R66 ;  /* 0x0000004200427308 */ /* 0x000ee20000000800 */
[C---:B--2---:R-:W-:Y:S01]  /*77f0*/  FADD.FTZ R11, R59.reuse, R10 ;  /* 0x0000000a3b0b7221 */ /* 0x044fe20000010000 */
[----:B------:R-:W-:-:S06]  /*7800*/  F2FP.BF16.F32.PACK_AB R31, R59, R62 ;  /* 0x0000003e3b1f723e */ /* 0x000fcc00000010ff */
[----:B------:R-:W-:Y:S01]  /*7810*/  MUFU.EX2 R52, R52 ;  /* 0x0000003400347308 */ /* 0x000fe20000000800 */
[----:B-1----:R-:W-:-:S07]  /*7820*/  F2FP.BF16.F32.PACK_AB R4, R49, R48 ;  /* 0x000000303104723e */ /* 0x002fce00000010ff */
[----:B------:R-:W1:Y:S01]  /*7830*/  MUFU.EX2 R103, R104 ;  /* 0x0000006800677308 */ /* 0x000e620000000800 */
[----:B---3--:R-:W-:-:S07]  /*7840*/  FADD.FTZ R10, R66, R11 ;  /* 0x0000000b420a7221 */ /* 0x008fce0000010000 */
[----:B------:R-:W-:Y:S08]  /*7850*/  MUFU.EX2 R53, R53 ;  /* 0x0000003500357308 */ /* 0x000ff00000000800 */
[----:B------:R-:W2:Y:S01]  /*7860*/  MUFU.EX2 R107, R107 ;  /* 0x0000006b006b7308 */ /* 0x000ea20000000800 */
[----:B-1----:R-:W-:-:S07]  /*7870*/  FADD.FTZ R20, R103, R10 ;  /* 0x0000000a67147221 */ /* 0x002fce0000010000 */
[----:B------:R-:W1:Y:S08]  /*7880*/  MUFU.EX2 R56, R56 ;  /* 0x0000003800387308 */ /* 0x000e700000000800 */
[----:B------:R3:W-:Y:S01]  /*7890*/  MUFU.EX2 R35, R14 ;  /* 0x0000000e00237308 */ /* 0x0007e20000000800 */
[----:B--2---:R-:W-:-:S04]  /*78a0*/  FADD.FTZ R11, R107, R20 ;  /* 0x000000146b0b7221 */ /* 0x004fc80000010000 */
[----:B------:R-:W-:-:S03]  /*78b0*/  FADD.FTZ R11, R34, R11 ;  /* 0x0000000b220b7221 */ /* 0x000fc60000010000 */
[----:B------:R-:W2:Y:S01]  /*78c0*/  MUFU.EX2 R57, R57 ;  /* 0x0000003900397308 */ /* 0x000ea20000000800 */
[----:B---3--:R-:W-:Y:S01]  /*78d0*/  FADD.FTZ R14, R48, R13 ;  /* 0x0000000d300e7221 */ /* 0x008fe20000010000 */
[----:B------:R-:W-:-:S03]  /*78e0*/  F2FP.BF16.F32.PACK_AB R13, R96, R43 ;  /* 0x0000002b600d723e */ /* 0x000fc600000010ff */
[----:B------:R-:W-:Y:S01]  /*78f0*/  FADD.FTZ R15, R49, R14 ;  /* 0x0000000e310f7221 */ /* 0x000fe20000010000 */
[----:B------:R-:W-:Y:S02]  /*7900*/  F2FP.BF16.F32.PACK_AB R14, R37, R36 ;  /* 0x00000024250e723e */ /* 0x000fe400000010ff */
[----:B------:R-:W3:Y:S01]  /*7910*/  MUFU.EX2 R74, R74 ;  /* 0x0000004a004a7308 */ /* 0x000ee20000000800 */
[----:B------:R-:W-:Y:S01]  /*7920*/  FADD.FTZ R28, R52, R15 ;  /* 0x0000000f341c7221 */ /* 0x000fe20000010000 */
[----:B------:R-:W-:-:S03]  /*7930*/  F2FP.BF16.F32.PACK_AB R15, R51, R54 ;  /* 0x00000036330f723e */ /* 0x000fc600000010ff */
[----:B------:R-:W-:Y:S01]  /*7940*/  FADD.FTZ R29, R53, R28 ;  /* 0x0000001c351d7221 */ /* 0x000fe20000010000 */
[----:B------:R-:W-:Y:S01]  /*7950*/  F2FP.BF16.F32.PACK_AB R28, R41, R40 ;  /* 0x00000028291c723e */ /* 0x000fe200000010ff */
[----:B------:R4:W-:Y:S01]  /*7960*/  STSM.16.M88.4 [R19], R12 ;  /* 0x0000000c13007844 */ /* 0x0009e20000000200 */
[----:B------:R-:W5:Y:S01]  /*7970*/  MUFU.EX2 R60, R60 ;  /* 0x0000003c003c7308 */ /* 0x000f620000000800 */
[----:B-1----:R-:W-:-:S04]  /*7980*/  FADD.FTZ R20, R56, R29 ;  /* 0x0000001d38147221 */ /* 0x002fc80000010000 */
[----:B--2---:R-:W-:-:S03]  /*7990*/  FADD.FTZ R29, R57, R20 ;  /* 0x00000014391d7221 */ /* 0x004fc60000010000 */
[----:B------:R-:W1:Y:S01]  /*79a0*/  MUFU.EX2 R61, R61 ;  /* 0x0000003d003d7308 */ /* 0x000e620000000800 */
[----:B---3--:R-:W-:-:S04]  /*79b0*/  FADD.FTZ R20, R74, R11 ;  /* 0x0000000b4a147221 */ /* 0x008fc80000010000 */
[----:B------:R-:W-:-:S03]  /*79c0*/  FADD.FTZ R11, R35, R20 ;  /* 0x00000014230b7221 */ /* 0x000fc60000010000 */
[----:B------:R-:W2:Y:S01]  /*79d0*/  MUFU.EX2 R78, R78 ;  /* 0x0000004e004e7308 */ /* 0x000ea20000000800 */
[----:B-----5:R-:W-:Y:S01]  /*79e0*/  FADD.FTZ R36, R60, R29 ;  /* 0x0000001d3c247221 */ /* 0x020fe20000010000 */
[----:B------:R-:W-:-:S05]  /*79f0*/  F2FP.BF16.F32.PACK_AB R29, R55, R58 ;  /* 0x0000003a371d723e */ /* 0x000fca00000010ff */
[----:B------:R-:W-:Y:S01]  /*7a00*/  STSM.16.M88.4 [R155+0x24800], R28 ;  /* 0x0248001c9b007844 */ /* 0x000fe20000000200 */
[----:B------:R-:W4:Y:S01]  /*7a10*/  MUFU.EX2 R64, R64 ;  /* 0x0000004000407308 */ /* 0x000f220000000800 */
[----:B-1----:R-:W-:-:S07]  /*7a20*/  FADD.FTZ R5, R61, R36 ;  /* 0x000000243d057221 */ /* 0x002fce0000010000 */
[----:B------:R-:W1:Y:S01]  /*7a30*/  MUFU.EX2 R109, R109 ;  /* 0x0000006d006d7308 */ /* 0x000e620000000800 */
[----:B--2---:R-:W-:-:S07]  /*7a40*/  FADD.FTZ R6, R78, R11 ;  /* 0x0000000b4e067221 */ /* 0x004fce0000010000 */
[----:B------:R-:W2:Y:S01]  /*7a50*/  MUFU.EX2 R65, R65 ;  /* 0x0000004100417308 */ /* 0x000ea20000000800 */
[----:B----4-:R-:W-:Y:S01]  /*7a60*/  FADD.FTZ R12, R64, R5 ;  /* 0x00000005400c7221 */ /* 0x010fe20000010000 */
[----:B------:R-:W-:-:S06]  /*7a70*/  F2FP.BF16.F32.PACK_AB R5, R103, R66 ;  /* 0x000000426705723e */ /* 0x000fcc00000010ff */
[----:B------:R-:W3:Y:S01]  /*7a80*/  MUFU.EX2 R82, R82 ;  /* 0x0000005200527308 */ /* 0x000ee20000000800 */
[----:B-1----:R-:W-:Y:S01]  /*7a90*/  FADD.FTZ R7, R109, R6 ;  /* 0x000000066d077221 */ /* 0x002fe20000010000 */
[----:B------:R-:W-:-:S06]  /*7aa0*/  F2FP.BF16.F32.PACK_AB R6, R53, R52 ;  /* 0x000000343506723e */ /* 0x000fcc00000010ff */
[----:B------:R-:W1:Y:S01]  /*7ab0*/  MUFU.EX2 R68, R68 ;  /* 0x0000004400447308 */ /* 0x000e620000000800 */
[----:B--2---:R-:W-:-:S07]  /*7ac0*/  FADD.FTZ R11, R65, R12 ;  /* 0x0000000c410b7221 */ /* 0x004fce0000010000 */
[----:B------:R-:W2:Y:S01]  /*7ad0*/  MUFU.EX2 R67, R67 ;  /* 0x0000004300437308 */ /* 0x000ea20000000800 */
[----:B---3--:R-:W-:Y:S01]  /*7ae0*/  FADD.FTZ R12, R82, R7 ;  /* 0x00000007520c7221 */ /* 0x008fe20000010000 */
[----:B------:R-:W-:-:S05]  /*7af0*/  F2FP.BF16.F32.PACK_AB R7, R34, R107 ;  /* 0x0000006b2207723e */ /* 0x000fca00000010ff */
[----:B------:R3:W-:Y:S01]  /*7b00*/  STSM.16.M88.4 [R18], R4 ;  /* 0x0000000412007844 */ /* 0x0007e20000000200 */
[----:B------:R-:W4:Y:S01]  /*7b10*/  MUFU.EX2 R69, R69 ;  /* 0x0000004500457308 */ /* 0x000f220000000800 */
[----:B-1----:R-:W-:-:S07]  /*7b20*/  FADD.FTZ R14, R68, R11 ;  /* 0x0000000b440e7221 */ /* 0x002fce0000010000 */
[----:B------:R-:W1:Y:S01]  /*7b30*/  MUFU.EX2 R86, R86 ;  /* 0x0000005600567308 */ /* 0x000e620000000800 */
[----:B--2---:R-:W-:Y:S01]  /*7b40*/  FADD.FTZ R11, R67, R12 ;  /* 0x0000000c430b7221 */ /* 0x004fe20000010000 */
[----:B------:R-:W-:Y:S02]  /*7b50*/  F2FP.BF16.F32.PACK_AB R12, R57, R56 ;  /* 0x00000038390c723e */ /* 0x000fe400000010ff */
[----:B---3--:R-:W-:-:S04]  /*7b60*/  F2FP.BF16.F32.PACK_AB R4, R65, R64 ;  /* 0x000000404104723e */ /* 0x008fc800000010ff */
[----:B------:R-:W2:Y:S01]  /*7b70*/  MUFU.EX2 R72, R72 ;  /* 0x0000004800487308 */ /* 0x000ea20000000800 */
[C---:B----4-:R-:W-:Y:S01]  /*7b80*/  FADD.FTZ R13, R69.reuse, R14 ;  /* 0x0000000e450d7221 */ /* 0x050fe20000010000 */
[----:B------:R-:W-:-:S06]  /*7b90*/  F2FP.BF16.F32.PACK_AB R6, R69, R68 ;  /* 0x000000444506723e */ /* 0x000fcc00000010ff */
[----:B------:R-:W3:Y:S01]  /*7ba0*/  MUFU.EX2 R21, R21 ;  /* 0x0000001500157308 */ /* 0x000ee20000000800 */
[----:B-1----:R-:W-:-:S07]  /*7bb0*/  FADD.FTZ R14, R86, R11 ;  /* 0x0000000b560e7221 */ /* 0x002fce0000010000 */
[----:B------:R-:W1:Y:S01]  /*7bc0*/  MUFU.EX2 R73, R73 ;  /* 0x0000004900497308 */ /* 0x000e620000000800 */
[----:B--2---:R-:W-:Y:S01]  /*7bd0*/  FADD.FTZ R20, R72, R13 ;  /* 0x0000000d48147221 */ /* 0x004fe20000010000 */
[----:B------:R-:W-:-:S06]  /*7be0*/  F2FP.BF16.F32.PACK_AB R13, R35, R74 ;  /* 0x0000004a230d723e */ /* 0x000fcc00000010ff */
[----:B------:R-:W2:Y:S01]  /*7bf0*/  MUFU.EX2 R90, R90 ;  /* 0x0000005a005a7308 */ /* 0x000ea20000000800 */
[----:B---3--:R-:W-:Y:S01]  /*7c00*/  FADD.FTZ R11, R21, R14 ;  /* 0x0000000e150b7221 */ /* 0x008fe20000010000 */
[----:B------:R-:W-:-:S06]  /*7c10*/  F2FP.BF16.F32.PACK_AB R14, R61, R60 ;  /* 0x0000003c3d0e723e */ /* 0x000fcc00000010ff */
[----:B------:R-:W3:Y:S01]  /*7c20*/  MUFU.EX2 R76, R76 ;  /* 0x0000004c004c7308 */ /* 0x000ee20000000800 */
[----:B-1----:R-:W-:-:S07]  /*7c30*/  FADD.FTZ R15, R73, R20 ;  /* 0x00000014490f7221 */ /* 0x002fce0000010000 */
[----:B------:R-:W1:Y:S01]  /*7c40*/  MUFU.EX2 R71, R71 ;  /* 0x0000004700477308 */ /* 0x000e620000000800 */
[----:B--2---:R-:W-:-:S07]  /*7c50*/  FADD.FTZ R20, R90, R11 ;  /* 0x0000000b5a147221 */ /* 0x004fce0000010000 */
[----:B------:R-:W2:Y:S01]  /*7c60*/  MUFU.EX2 R77, R77 ;  /* 0x0000004d004d7308 */ /* 0x000ea20000000800 */
[----:B---3--:R-:W-:Y:S01]  /*7c70*/  FADD.FTZ R24, R76, R15 ;  /* 0x0000000f4c187221 */ /* 0x008fe20000010000 */
[----:B------:R-:W-:-:S05]  /*7c80*/  F2FP.BF16.F32.PACK_AB R15, R109, R78 ;  /* 0x0000004e6d0f723e */ /* 0x000fca00000010ff */
[----:B------:R3:W-:Y:S01]  /*7c90*/  STSM.16.M88.4 [R153+0x6000], R12 ;  /* 0x0060000c99007844 */ /* 0x0007e20000000200 */
[----:B------:R-:W4:Y:S01]  /*7ca0*/  MUFU.EX2 R94, R94 ;  /* 0x0000005e005e7308 */ /* 0x000f220000000800 */
[C---:B-1----:R-:W-:Y:S01]  /*7cb0*/  FADD.FTZ R5, R71.reuse, R20 ;  /* 0x0000001447057221 */ /* 0x042fe20000010000 */
[----:B------:R-:W-:-:S06]  /*7cc0*/  F2FP.BF16.F32.PACK_AB R25, R71, R90 ;  /* 0x0000005a4719723e */ /* 0x000fcc00000010ff */
[----:B------:R-:W1:Y:S01]  /*7cd0*/  MUFU.EX2 R80, R80 ;  /* 0x0000005000507308 */ /* 0x000e620000000800 */
[C---:B--2---:R-:W-:Y:S01]  /*7ce0*/  FADD.FTZ R7, R77.reuse, R24 ;  /* 0x000000184d077221 */ /* 0x044fe20000010000 */
[----:B------:R-:W-:-:S06]  /*7cf0*/  F2FP.BF16.F32.PACK_AB R26, R77, R76 ;  /* 0x0000004c4d1a723e */ /* 0x000fcc00000010ff */
[----:B------:R-:W2:Y:S01]  /*7d00*/  MUFU.EX2 R75, R75 ;  /* 0x0000004b004b7308 */ /* 0x000ea20000000800 */
[----:B----4-:R-:W-:Y:S01]  /*7d10*/  FADD.FTZ R20, R94, R5 ;  /* 0x000000055e147221 */ /* 0x010fe20000010000 */
[----:B------:R-:W-:-:S06]  /*7d20*/  F2FP.BF16.F32.PACK_AB R5, R67, R82 ;  /* 0x000000524305723e */ /* 0x000fcc00000010ff */
[----:B------:R-:W4:Y:S01]  /*7d30*/  MUFU.EX2 R81, R81 ;  /* 0x0000005100517308 */ /* 0x000f220000000800 */
[----:B-1----:R-:W-:Y:S01]  /*7d40*/  FADD.FTZ R24, R80, R7 ;  /* 0x0000000750187221 */ /* 0x002fe20000010000 */
[----:B------:R-:W-:-:S05]  /*7d50*/  F2FP.BF16.F32.PACK_AB R7, R21, R86 ;  /* 0x000000561507723e */ /* 0x000fca00000010ff */
[----:B------:R1:W-:Y:S01]  /*7d60*/  STSM.16.M88.4 [R19+0x6000], R4 ;  /* 0x0060000413007844 */ /* 0x0003e20000000200 */
[----:B------:R-:W5:Y:S01]  /*7d70*/  MUFU.EX2 R79, R79 ;  /* 0x0000004f004f7308 */ /* 0x000f620000000800 */
[C---:B--2---:R-:W-:Y:S01]  /*7d80*/  FADD.FTZ R20, R75.reuse, R20 ;  /* 0x000000144b147221 */ /* 0x044fe20000010000 */
[----:B------:R-:W-:-:S06]  /*7d90*/  F2FP.BF16.F32.PACK_AB R27, R75, R94 ;  /* 0x0000005e4b1b723e */ /* 0x000fcc00000010ff */
[----:B------:R-:W2:Y:S01]  /*7da0*/  MUFU.EX2 R84, R84 ;  /* 0x0000005400547308 */ /* 0x000ea20000000800 */
[----:B----4-:R-:W-:Y:S01]  /*7db0*/  FADD.FTZ R21, R81, R24 ;  /* 0x0000001851157221 */ /* 0x010fe20000010000 */
[----:B------:R-:W-:Y:S02]  /*7dc0*/  F2FP.BF16.F32.PACK_AB R24, R73, R72 ;  /* 0x000000484918723e */ /* 0x000fe400000010ff */
[----:B---3--:R-:W-:-:S03]  /*7dd0*/  F2FP.BF16.F32.PACK_AB R12, R81, R80 ;  /* 0x00000050510c723e */ /* 0x008fc600000010ff */
[----:B------:R3:W-:Y:S01]  /*7de0*/  STSM.16.M88.4 [R155+0x2a800], R24 ;  /* 0x02a800189b007844 */ /* 0x0007e20000000200 */
[----:B------:R-:W4:Y:S01]  /*7df0*/  MUFU.EX2 R10, R83 ;  /* 0x00000053000a7308 */ /* 0x000f220000000800 */
[----:B-----5:R-:W-:-:S07]  /*7e00*/  FADD.FTZ R11, R79, R20 ;  /* 0x000000144f0b7221 */ /* 0x020fce0000010000 */
[----:B------:R-:W5:Y:S01]  /*7e10*/  MUFU.EX2 R105, R105 ;  /* 0x0000006900697308 */ /* 0x000f620000000800 */
[----:B--2---:R-:W-:-:S07]  /*7e20*/  FADD.FTZ R20, R84, R21 ;  /* 0x0000001554147221 */ /* 0x004fce0000010000 */
[----:B------:R-:W2:Y:S01]  /*7e30*/  MUFU.EX2 R102, R102 ;  /* 0x0000006600667308 */ /* 0x000ea20000000800 */
[C---:B----4-:R-:W-:Y:S01]  /*7e40*/  FADD.FTZ R11, R10.reuse, R11 ;  /* 0x0000000b0a0b7221 */ /* 0x050fe20000010000 */
[----:B------:R-:W-:-:S06]  /*7e50*/  F2FP.BF16.F32.PACK_AB R13, R10, R79 ;  /* 0x0000004f0a0d723e */ /* 0x000fcc00000010ff */
[----:B------:R-:W4:Y:S01]  /*7e60*/  MUFU.EX2 R87, R87 ;  /* 0x0000005700577308 */ /* 0x000f220000000800 */
[C---:B-----5:R-:W-:Y:S01]  /*7e70*/  FADD.FTZ R21, R105.reuse, R20 ;  /* 0x0000001469157221 */ /* 0x060fe20000010000 */
[----:B------:R-:W-:-:S06]  /*7e80*/  F2FP.BF16.F32.PACK_AB R14, R105, R84 ;  /* 0x00000054690e723e */ /* 0x000fcc00000010ff */
[----:B------:R-:W5:Y:S01]  /*7e90*/  MUFU.EX2 R88, R88 ;  /* 0x0000005800587308 */ /* 0x000f620000000800 */
[----:B--2---:R-:W-:-:S07]  /*7ea0*/  FADD.FTZ R20, R102, R11 ;  /* 0x0000000b66147221 */ /* 0x004fce0000010000 */
[----:B------:R-:W1:Y:S01]  /*7eb0*/  MUFU.EX2 R106, R106 ;  /* 0x0000006a006a7308 */ /* 0x000e620000000800 */
[C---:B----4-:R-:W-:Y:S01]  /*7ec0*/  FADD.FTZ R11, R87.reuse, R20 ;  /* 0x00000014570b7221 */ /* 0x050fe20000010000 */
[----:B------:R-:W-:-:S05]  /*7ed0*/  F2FP.BF16.F32.PACK_AB R15, R87, R102 ;  /* 0x00000066570f723e */ /* 0x000fca00000010ff */
[----:B------:R3:W-:Y:S01]  /*7ee0*/  STSM.16.M88.4 [R17], R12 ;  /* 0x0000000c11007844 */ /* 0x0007e20000000200 */
[----:B------:R-:W2:Y:S01]  /*7ef0*/  MUFU.EX2 R89, R89 ;  /* 0x0000005900597308 */ /* 0x000ea20000000800 */
[----:B-----5:R-:W-:-:S07]  /*7f00*/  FADD.FTZ R28, R88, R21 ;  /* 0x00000015581c7221 */ /* 0x020fce0000010000 */
[----:B------:R-:W4:Y:S01]  /*7f10*/  MUFU.EX2 R91, R91 ;  /* 0x0000005b005b7308 */ /* 0x000f220000000800 */
[----:B-1----:R-:W-:-:S07]  /*7f20*/  FADD.FTZ R4, R106, R11 ;  /* 0x0000000b6a047221 */ /* 0x002fce0000010000 */
[----:B------:R-:W1:Y:S01]  /*7f30*/  MUFU.EX2 R92, R92 ;  /* 0x0000005c005c7308 */ /* 0x000e620000000800 */
[C---:B--2---:R-:W-:Y:S01]  /*7f40*/  FADD.FTZ R5, R89.reuse, R28 ;  /* 0x0000001c59057221 */ /* 0x044fe20000010000 */
[----:B------:R-:W-:-:S06]  /*7f50*/  F2FP.BF16.F32.PACK_AB R28, R89, R88 ;  /* 0x00000058591c723e */ /* 0x000fcc00000010ff */
[----:B------:R-:W2:Y:S01]  /*7f60*/  MUFU.EX2 R33, R110 ;  /* 0x0000006e00217308 */ /* 0x000ea20000000800 */
[C---:B----4-:R-:W-:Y:S01]  /*7f70*/  FADD.FTZ R4, R91.reuse, R4 ;  /* 0x000000045b047221 */ /* 0x050fe20000010000 */
[----:B------:R-:W-:-:S06]  /*7f80*/  F2FP.BF16.F32.PACK_AB R29, R91, R106 ;  /* 0x0000006a5b1d723e */ /* 0x000fcc00000010ff */
[----:B------:R-:W4:Y:S01]  /*7f90*/  MUFU.EX2 R93, R93 ;  /* 0x0000005d005d7308 */ /* 0x000f220000000800 */
[----:B-1----:R-:W-:-:S07]  /*7fa0*/  FADD.FTZ R6, R92, R5 ;  /* 0x000000055c067221 */ /* 0x002fce0000010000 */
[----:B------:R-:W1:Y:S01]  /*7fb0*/  MUFU.EX2 R31, R95 ;  /* 0x0000005f001f7308 */ /* 0x000e620000000800 */
[----:B--2---:R-:W-:-:S07]  /*7fc0*/  FADD.FTZ R4, R33, R4 ;  /* 0x0000000421047221 */ /* 0x004fce0000010000 */
[----:B------:R-:W2:Y:S01]  /*7fd0*/  MUFU.EX2 R35, R114 ;  /* 0x0000007200237308 */ /* 0x000ea20000000800 */
[C---:B----4-:R-:W-:Y:S01]  /*7fe0*/  FADD.FTZ R5, R93.reuse, R6 ;  /* 0x000000065d057221 */ /* 0x050fe20000010000 */
[----:B------:R-:W-:-:S03]  /*7ff0*/  F2FP.BF16.F32.PACK_AB R30, R93, R92 ;  /* 0x0000005c5d1e723e */ /* 0x000fc600000010ff */
[----:B------:R-:W-:-:S03]  /*8000*/  FADD.FTZ R6, R32, R5 ;  /* 0x0000000520067221 */ /* 0x000fc60000010000 */
[----:B------:R-:W4:Y:S01]  /*8010*/  MUFU.EX2 R99, R99 ;  /* 0x0000006300637308 */ /* 0x000f220000000800 */
[C---:B-1----:R-:W-:Y:S01]  /*8020*/  FADD.FTZ R4, R31.reuse, R4 ;  /* 0x000000041f047221 */ /* 0x042fe20000010000 */
[----:B------:R-:W-:-:S05]  /*8030*/  F2FP.BF16.F32.PACK_AB R31, R31, R33 ;  /* 0x000000211f1f723e */ /* 0x000fca00000010ff */
[----:B------:R3:W-:Y:S01]  /*8040*/  STSM.16.M88.4 [R153+0xc000], R28 ;  /* 0x00c0001c99007844 */ /* 0x0007e20000000200 */
[----:B------:R-:W1:Y:S01]  /*8050*/  MUFU.EX2 R97, R97 ;  /* 0x0000006100617308 */ /* 0x000e620000000800 */
[----:B--2---:R-:W-:-:S07]  /*8060*/  FADD.FTZ R4, R35, R4 ;  /* 0x0000000423047221 */ /* 0x004fce0000010000 */
[----:B------:R-:W2:Y:S01]  /*8070*/  MUFU.EX2 R100, R100 ;  /* 0x0000006400647308 */ /* 0x000ea20000000800 */
[C---:B----4-:R-:W-:Y:S01]  /*8080*/  F2FP.BF16.F32.PACK_AB R33, R99.reuse, R35 ;  /* 0x000000236321723e */ /* 0x050fe200000010ff */
[----:B------:R-:W-:-:S06]  /*8090*/  FADD.FTZ R4, R99, R4 ;  /* 0x0000000463047221 */ /* 0x000fcc0000010000 */
[----:B------:R-:W4:Y:S01]  /*80a0*/  MUFU.EX2 R63, R63 ;  /* 0x0000003f003f7308 */ /* 0x000f220000000800 */
[C---:B-1----:R-:W-:Y:S01]  /*80b0*/  F2FP.BF16.F32.PACK_AB R32, R97.reuse, R32 ;  /* 0x000000206120723e */ /* 0x042fe200000010ff */
[----:B------:R-:W-:-:S06]  /*80c0*/  FADD.FTZ R5, R97, R6 ;  /* 0x0000000661057221 */ /* 0x000fcc0000010000 */
[----:B------:R-:W1:Y:S01]  /*80d0*/  MUFU.EX2 R7, R118 ;  /* 0x0000007600077308 */ /* 0x000e620000000800 */
[----:B--2---:R-:W-:-:S07]  /*80e0*/  FADD.FTZ R6, R100, R5 ;  /* 0x0000000564067221 */ /* 0x004fce0000010000 */
[----:B------:R-:W2:Y:S01]  /*80f0*/  MUFU.EX2 R101, R101 ;  /* 0x0000006500657308 */ /* 0x000ea20000000800 */
[C---:B----4-:R-:W-:Y:S01]  /*8100*/  F2FP.BF16.F32.PACK_AB R34, R63.reuse, R100 ;  /* 0x000000643f22723e */ /* 0x050fe200000010ff */
[----:B------:R-:W-:Y:S01]  /*8110*/  FADD.FTZ R6, R63, R6 ;  /* 0x000000063f067221 */ /* 0x000fe20000010000 */
[----:B-1----:R-:W-:Y:S01]  /*8120*/  FADD.FTZ R4, R7, R4 ;  /* 0x0000000407047221 */ /* 0x002fe20000010000 */
[----:B--2---:R-:W-:-:S03]  /*8130*/  F2FP.BF16.F32.PACK_AB R35, R101, R7 ;  /* 0x000000076523723e */ /* 0x004fc600000010ff */
[----:B------:R-:W-:Y:S01]  /*8140*/  FADD.FTZ R5, R101, R4 ;  /* 0x0000000465057221 */ /* 0x000fe20000010000 */
[----:B------:R-:W-:Y:S01]  /*8150*/  IMAD.MOV.U32 R7, RZ, RZ, R98 ;  /* 0x000000ffff077224 */ /* 0x000fe200078e0062 */
[----:B------:R-:W-:Y:S01]  /*8160*/  MOV R4, R50 ;  /* 0x0000003200047202 */ /* 0x000fe20000000f00 */
[----:B------:R3:W-:Y:S01]  /*8170*/  STSM.16.M88.4 [R19+0xc000], R32 ;  /* 0x00c0002013007844 */ /* 0x0007e20000000200 */
[----:B------:R-:W-:Y:S01]  /*8180*/  @!PT LDS RZ, [RZ] ;  /* 0x00000000fffff984 */ /* 0x000fe20000000800 */
[----:B------:R-:W-:Y:S01]  /*8190*/  @!PT LDS RZ, [RZ] ;  /* 0x00000000fffff984 */ /* 0x000fe20000000800 */
[----:B------:R-:W-:Y:S01]  /*81a0*/  @!PT LDS RZ, [RZ] ;  /* 0x00000000fffff984 */ /* 0x000fe20000000800 */
[----:B------:R-:W-:Y:S01]  /*81b0*/  @!PT LDS RZ, [RZ] ;  /* 0x00000000fffff984 */ /* 0x000fe20000000800 */
[----:B------:R1:W-:Y:S06]  /*81c0*/  MEMBAR.ALL.CTA ;  /* 0x0000000000007992 */ /* 0x0003ec0000008000 */
[----:B-1----:R-:W1:Y:S02]  /*81d0*/  FENCE.VIEW.ASYNC.S ;  /* 0x00000000000073c6 */ /* 0x002e640000000000 */
[----:B-1----:R-:W-:Y:S01]  /*81e0*/  NOP ;  /* 0x0000000000007918 */ /* 0x002fe20000000000 */
[----:B------:R-:W-:Y:S05]  /*81f0*/  @P2 BRA `(.L_x_24) ;  /* 0xffffffc800902947 */ /* 0x000fea000383ffff */
.L_x_15:
[----:B------:R-:W-:Y:S06]  /*8200*/  BAR.ARV 0x8, 0x1a0 ;  /* 0x0206800000007b1d */ /* 0x000fec0000002000 */
[----:B------:R-:W-:Y:S05]  /*8210*/  @!P0 BRA `(.L_x_25) ;  /* 0x0000000000048947 */ /* 0x000fea0003800000 */
[----:B------:R-:W-:Y:S01]  /*8220*/  BPT.TRAP 0x1 ;  /* 0x000000040000795c */ /* 0x000fe20000300000 */
.L_x_25:
[----:B------:R-:W-:Y:S01]  /*8230*/  ULEA UR12, UR36, UR40, 0x3 ;  /* 0x00000028240c7291 */ /* 0x000fe2000f8e183f */
[----:B------:R-:W-:-:S05]  /*8240*/  IMAD.U32 R3, RZ, RZ, UR37 ;  /* 0x00000025ff037e24 */ /* 0x000fca000f8e00ff */
[----:B------:R-:W-:-:S04]  /*8250*/  SHF.L.U32 R3, R3, 0x1f, RZ ;  /* 0x0000001f03037819 */ /* 0x000fc800000006ff */
[----:B------:R1:W4:Y:S01]  /*8260*/  SYNCS.PHASECHK.TRANS64.TRYWAIT P2, [UR12+0x30850], R3 ;  /* 0x03085003ff0075a7 */ /* 0x000322000804014c */
[----:B------:R-:W-:Y:S05]  /*8270*/  @!P0 BRA `(.L_x_26) ;  /* 0x0000000000048947 */ /* 0x000fea0003800000 */
[----:B------:R-:W-:Y:S01]  /*8280*/  BPT.TRAP 0x1 ;  /* 0x000000040000795c */ /* 0x000fe20000300000 */
.L_x_26:
[----:B----4-:R-:W-:Y:S05]  /*8290*/  @P2 BRA `(.L_x_27) ;  /* 0x0000000000082947 */ /* 0x010fea0003800000 */
[----:B------:R-:W4:Y:S02]  /*82a0*/  SYNCS.PHASECHK.TRANS64.TRYWAIT P0, [UR12+0x30850], R3 ;  /* 0x03085003ff0075a7 */ /* 0x000f24000800014c */
[----:B----4-:R-:W-:Y:S05]  /*82b0*/  @!P0 BRA `(.L_x_28) ;  /* 0x0000003400e08947 */ /* 0x010fea0003800000 */
.L_x_27:
[----:B------:R-:W-:Y:S01]  /*82c0*/  R2UR UR4, R0 ;  /* 0x00000000000472ca */ /* 0x000fe200000e0000 */
[----:B------:R-:W-:Y:S01]  /*82d0*/  UIADD3 UR5, UR40, 0x400, URZ ;  /* 0x0000040028057890 */ /* 0x000fe2000fffe03f */
[----:B------:R-:W5:Y:S01]  /*82e0*/  LDL.64 R20, [R1+0x10] ;  /* 0x0000100001147983 */ /* 0x000f620000100a00 */
[----:B------:R-:W-:Y:S01]  /*82f0*/  WARPGROUP.ARRIVE ;  /* 0x00000000000079c5 */ /* 0x000fe20000000000 */
[----:B------:R-:W-:Y:S01]  /*8300*/  UMOV UR7, 0x40000040 ;  /* 0x4000004000077882 */ /* 0x000fe20000000000 */
[----:B------:R-:W-:Y:S01]  /*8310*/  USHF.R.U32.HI UR5, URZ, 0x4, UR5 ;  /* 0x000000043f057899 */ /* 0x000fe20008011605 */
[----:B----4-:R-:W4:Y:S01]  /*8320*/  SHFL.BFLY PT, R4, R5, 0x2, 0x1f ;  /* 0x0c401f0005047f89 */ /* 0x010f2200000e0000 */
[----:B------:R-:W-:Y:S01]  /*8330*/  UMOV UR11, 0x40000040 ;  /* 0x40000040000b7882 */ /* 0x000fe20000000000 */
[----:B------:R-:W-:Y:S01]  /*8340*/  UMOV UR9, 0x40000040 ;  /* 0x4000004000097882 */ /* 0x000fe20000000000 */
[----:B------:R-:W-:Y:S01]  /*8350*/  ULOP3.LUT UR5, UR5, 0x3fff, URZ, 0xc0, !UPT ;  /* 0x00003fff05057892 */ /* 0x000fe2000f8ec03f */
[----:B-1----:R-:W1:Y:S01]  /*8360*/  SHFL.BFLY PT, R3, R6, 0x2, 0x1f ;  /* 0x0c401f0006037f89 */ /* 0x002e6200000e0000 */
[----:B------:R-:W-:Y:S01]  /*8370*/  UIADD3 UR42, -UR41, URZ, URZ ;  /* 0x0000003f292a7290 */ /* 0x000fe2000fffe13f */
[C---:B------:R-:W-:Y:S01]  /*8380*/  IADD3 R47, R2.reuse, -0x80, RZ ;  /* 0xffffff80022f7810 */ /* 0x040fe20007ffe0ff */
[----:B------:R-:W-:Y:S01]  /*8390*/  UIADD3 UR4, UR4, 0x1e800, URZ ;  /* 0x0001e80004047890 */ /* 0x000fe2000fffe03f */
[----:B------:R-:W-:Y:S01]  /*83a0*/  VIADD R48, R2, 0xffffff80 ;  /* 0xffffff8002307836 */ /* 0x000fe20000000000 */
[----:B------:R-:W-:Y:S01]  /*83b0*/  UIMAD UR6, UR36, 0x600, UR5 ;  /* 0x00000600240678a4 */ /* 0x000fe2000f8e0205 */
[----:B------:R-:W-:Y:S01]  /*83c0*/  SHF.R.S32.HI R47, RZ, 0x1f, R47 ;  /* 0x0000001fff2f7819 */ /* 0x000fe2000001142f */
[----:B------:R-:W-:Y:S01]  /*83d0*/  USHF.R.U32.HI UR4, URZ, 0x4, UR4 ;  /* 0x000000043f047899 */ /* 0x000fe20008011604 */
[----:B------:R-:W-:Y:S01]  /*83e0*/  UMOV UR5, 0x40000040 ;  /* 0x4000004000057882 */ /* 0x000fe20000000000 */
[----:B------:R-:W-:Y:S01]  /*83f0*/  UIADD3 UR10, UR6, 0x80, URZ ;  /* 0x00000080060a7890 */ /* 0x000fe2000fffe03f */
[----:B------:R-:W-:Y:S01]  /*8400*/  LEA.HI R47, R47, R48, RZ, 0x5 ;  /* 0x000000302f2f7211 */ /* 0x000fe200078f28ff */
[----:B------:R-:W-:-:S02]  /*8410*/  ULOP3.LUT UR4, UR4, 0x3fff, URZ, 0xc0, !UPT ;  /* 0x00003fff04047892 */ /* 0x000fc4000f8ec03f */
[----:B------:R-:W-:Y:S01]  /*8420*/  UIADD3 UR43, -UR44, URZ, URZ ;  /* 0x0000003f2c2b7290 */ /* 0x000fe2000fffe13f */
[----:B------:R-:W-:Y:S01]  /*8430*/  SHF.R.S32.HI R47, RZ, 0x5, R47 ;  /* 0x00000005ff2f7819 */ /* 0x000fe2000001142f */
[----:B------:R-:W-:-:S04]  /*8440*/  ULOP3.LUT UR4, UR4, 0x10000, URZ, 0xfc, !UPT ;  /* 0x0001000004047892 */ /* 0x000fc8000f8efc3f */
[----:B------:R-:W-:Y:S01]  /*8450*/  UIADD3 UR8, UR4, 0x2, URZ ;  /* 0x0000000204087890 */ /* 0x000fe2000fffe03f */
[----:B----4-:R-:W-:Y:S01]  /*8460*/  FADD.FTZ R7, R4, R5 ;  /* 0x0000000504077221 */ /* 0x010fe20000010000 */
[----:B-1----:R-:W-:-:S03]  /*8470*/  FADD.FTZ R3, R3, R6 ;  /* 0x0000000603037221 */ /* 0x002fc60000010000 */
[----:B------:R-:W-:Y:S01]  /*8480*/  HGMMA.64x64x16.F32.BF16 R120, gdesc[UR4].tnspB, R120, gsb0 ;  /* 0x40e00000047879f0 */ /* 0x000fe20008001878 */
[----:B------:R-:W-:Y:S01]  /*8490*/  UMOV UR7, 0x40000040 ;  /* 0x4000004000077882 */ /* 0x000fe20000000000 */
[----:B------:R-:W-:Y:S01]  /*84a0*/  UMOV UR5, 0x40000040 ;  /* 0x4000004000057882 */ /* 0x000fe20000000000 */
[----:B--23--:R-:W1:Y:S04]  /*84b0*/  SHFL.BFLY PT, R12, R7, 0x1, 0x1f ;  /* 0x0c201f00070c7f89 */ /* 0x00ce6800000e0000 */
[----:B------:R-:W2:Y:S01]  /*84c0*/  SHFL.BFLY PT, R0, R3, 0x1, 0x1f ;  /* 0x0c201f0003007f89 */ /* 0x000ea200000e0000 */
[----:B-1----:R-:W-:Y:S01]  /*84d0*/  FADD.FTZ R14, R7, R12 ;  /* 0x0000000c070e7221 */ /* 0x002fe20000010000 */
[----:B------:R-:W-:Y:S02]  /*84e0*/  IMAD.U32 R12, RZ, RZ, UR12 ;  /* 0x0000000cff0c7e24 */ /* 0x000fe4000f8e00ff */
[----:B--2---:R-:W-:Y:S01]  /*84f0*/  FADD.FTZ R13, R3, R0 ;  /* 0x00000000030d7221 */ /* 0x004fe20000010000 */
[----:B------:R-:W-:-:S02]  /*8500*/  IMAD.MOV.U32 R0, RZ, RZ, RZ ;  /* 0x000000ffff007224 */ /* 0x000fc400078e00ff */
[----:B------:R-:W-:Y:S02]  /*8510*/  @!P1 VIADD R12, R12, 0x30860 ;  /* 0x000308600c0c9836 */ /* 0x000fe40000000000 */
[----:B------:R-:W-:-:S03]  /*8520*/  FSETP.NE.FTZ.AND P2, PT, R13, RZ, PT ;  /* 0x000000ff0d00720b */ /* 0x000fc60003f55000 */
[----:B------:R-:W-:-:S10]  /*8530*/  @!P1 PRMT R12, RZ, 0x654, R12 ;  /* 0x00000654ff0c9816 */ /* 0x000fd4000000000c */
[----:B------:R-:W-:Y:S01]  /*8540*/  @P2 MUFU.RCP R0, R13 ;  /* 0x0000000d00002308 */ /* 0x000fe20000001000 */
[----:B------:R-:W-:Y:S02]  /*8550*/  WARPGROUP.DEPBAR.LE gsb0, 0x0 ;  /* 0x00008000000079c5 */ /* 0x000fe40000010000 */
[----:B------:R-:W-:-:S06]  /*8560*/  WARPGROUP.ARRIVE ;  /* 0x00000000000079c5 */ /* 0x000fcc0000000000 */
[----:B------:R-:W-:Y:S01]  /*8570*/  HGMMA.64x64x16.F32.BF16 R120, gdesc[UR8].tnspB, R120, gsb0 ;  /* 0x40e00000087879f0 */ /* 0x000fe20008001878 */
[----:B------:R-:W-:Y:S02]  /*8580*/  UIADD3 UR10, UR6, 0x100, URZ ;  /* 0x00000100060a7890 */ /* 0x000fe4000fffe03f */
[----:B------:R-:W-:Y:S01]  /*8590*/  UIADD3 UR8, UR4, 0x4, URZ ;  /* 0x0000000404087890 */ /* 0x000fe2000fffe03f */
[----:B------:R-:W-:Y:S01]  /*85a0*/  UMOV UR11, 0x40000040 ;  /* 0x40000040000b7882 */ /* 0x000fe20000000000 */
[----:B------:R-:W-:Y:S01]  /*85b0*/  UMOV UR9, 0x40000040 ;  /* 0x4000004000097882 */ /* 0x000fe20000000000 */
        /* <DEDUP_REMOVED lines=14> */
[C---:B-----5:R-:W-:Y:S02]  /*86a0*/  IADD3 R9, P4, R20.reuse, 0x20, RZ ;  /* 0x0000002014097810 */ /* 0x060fe40007f9e0ff */
[----:B------:R-:W-:Y:S02]  /*86b0*/  IADD3 R5, P0, R20, 0x60, RZ ;  /* 0x0000006014057810 */ /* 0x000fe40007f1e0ff */
[----:B------:R-:W-:-:S02]  /*86c0*/  LOP3.LUT R8, R9, 0x380, RZ, 0xc0, !PT ;  /* 0x0000038009087812 */ /* 0x000fc400078ec0ff */
[----:B------:R-:W-:Y:S02]  /*86d0*/  LOP3.LUT R4, R5, 0x380, RZ, 0xc0, !PT ;  /* 0x0000038005047812 */ /* 0x000fe400078ec0ff */
[----:B------:R-:W-:Y:S02]  /*86e0*/  SHF.R.U64 R8, R8, 0x3, RZ ;  /* 0x0000000308087819 */ /* 0x000fe400000012ff */
[----:B------:R-:W-:Y:S02]  /*86f0*/  IADD3 R3, P3, R20, 0x40, RZ ;  /* 0x0000004014037810 */ /* 0x000fe40007f7e0ff */
[----:B------:R-:W-:Y:S01]  /*8700*/  LOP3.LUT R8, R8, R9, RZ, 0x3c, !PT ;  /* 0x0000000908087212 */ /* 0x000fe200078e3cff */
[--C-:B------:R-:W-:Y:S01]  /*8710*/  IMAD.X R9, RZ, RZ, R21.reuse, P4 ;  /* 0x000000ffff097224 */ /* 0x100fe200020e0615 */
[----:B------:R-:W-:Y:S01]  /*8720*/  LOP3.LUT R10, R20, 0x380, RZ, 0xc0, !PT ;  /* 0x00000380140a7812 */ /* 0x000fe200078ec0ff */
[----:B------:R-:W-:Y:S01]  /*8730*/  IMAD.X R7, RZ, RZ, R21, P3 ;  /* 0x000000ffff077224 */ /* 0x000fe200018e0615 */
[----:B------:R-:W-:-:S02]  /*8740*/  SHF.R.U64 R4, R4, 0x3, RZ ;  /* 0x0000000304047819 */ /* 0x000fc400000012ff */
[----:B------:R-:W-:Y:S02]  /*8750*/  FSETP.NE.FTZ.AND P4, PT, R14, RZ, PT ;  /* 0x000000ff0e00720b */ /* 0x000fe40003f95000 */
[----:B------:R-:W-:Y:S02]  /*8760*/  LOP3.LUT R6, R3, 0x380, RZ, 0xc0, !PT ;  /* 0x0000038003067812 */ /* 0x000fe400078ec0ff */
[----:B------:R-:W-:Y:S02]  /*8770*/  SHF.R.U64 R10, R10, 0x3, RZ ;  /* 0x000000030a0a7819 */ /* 0x000fe400000012ff */
[----:B------:R-:W-:Y:S02]  /*8780*/  LOP3.LUT R4, R4, R5, RZ, 0x3c, !PT ;  /* 0x0000000504047212 */ /* 0x000fe400078e3cff */
[----:B------:R-:W-:Y:S02]  /*8790*/  IADD3.X R5, RZ, R21, RZ, P0, !PT ;  /* 0x00000015ff057210 */ /* 0x000fe400007fe4ff */
[----:B------:R-:W-:-:S02]  /*87a0*/  SHF.R.U64 R6, R6, 0x3, RZ ;  /* 0x0000000306067819 */ /* 0x000fc400000012ff */
[----:B------:R-:W-:Y:S02]  /*87b0*/  MOV R11, R21 ;  /* 0x00000015000b7202 */ /* 0x000fe40000000f00 */
[----:B------:R-:W-:Y:S02]  /*87c0*/  LOP3.LUT R10, R10, R20, RZ, 0x3c, !PT ;  /* 0x000000140a0a7212 */ /* 0x000fe400078e3cff */
[----:B------:R-:W-:Y:S02]  /*87d0*/  MOV R38, R4 ;  /* 0x0000000400267202 */ /* 0x000fe40000000f00 */
[----:B------:R-:W-:Y:S01]  /*87e0*/  LOP3.LUT R6, R6, R3, RZ, 0x3c, !PT ;  /* 0x0000000306067212 */ /* 0x000fe200078e3cff */
[----:B------:R-:W1:Y:S01]  /*87f0*/  LDC.64 R4, c[0x0][0xb78] ;  /* 0x0002de00ff047b82 */ /* 0x000e620000000a00 */
[----:B------:R-:W-:Y:S01]  /*8800*/  MOV R43, R10 ;  /* 0x0000000a002b7202 */ /* 0x000fe20000000f00 */
[----:B------:R-:W-:Y:S01]  /*8810*/  IMAD.MOV.U32 R10, RZ, RZ, RZ ;  /* 0x000000ffff0a7224 */ /* 0x000fe200078e00ff */
[----:B------:R-:W2:Y:S01]  /*8820*/  @P4 MUFU.LG2 R11, R14 ;  /* 0x0000000e000b4308 */ /* 0x000ea20000000c00 */
[----:B------:R-:W-:Y:S01]  /*8830*/  MOV R40, R6 ;  /* 0x0000000600287202 */ /* 0x000fe20000000f00 */
[----:B------:R-:W-:Y:S01]  /*8840*/  @P2 FMUL.FTZ R7, R39, 0.69314718246459960938 ;  /* 0x3f31721827072820 */ /* 0x000fe20000410000 */
[----:B------:R-:W-:-:S02]  /*8850*/  MOV R42, R8 ;  /* 0x00000008002a7202 */ /* 0x000fc40000000f00 */
[----:B------:R-:W-:Y:S02]  /*8860*/  LOP3.LUT P0, RZ, R157, 0x3, RZ, 0xc0, !PT ;  /* 0x000000039dff7812 */ /* 0x000fe4000780c0ff */
[----:B------:R-:W-:Y:S01]  /*8870*/  MOV R21, 0xff800000 ;  /* 0xff80000000157802 */ /* 0x000fe20000000f00 */
[----:B------:R-:W3:Y:S08]  /*8880*/  @P2 MUFU.LG2 R6, R13 ;  /* 0x0000000d00062308 */ /* 0x000ef00000000c00 */
[----:B------:R4:W5:Y:S01]  /*8890*/  @P4 MUFU.RCP R10, R14 ;  /* 0x0000000e000a4308 */ /* 0x0009620000001000 */
[----:B--2---:R-:W-:Y:S01]  /*88a0*/  @P4 FMUL.FTZ R11, R11, 0.69314718246459960938 ;  /* 0x3f3172180b0b4820 */ /* 0x004fe20000410000 */
[----:B------:R-:W-:-:S02]  /*88b0*/  WARPGROUP.DEPBAR.LE gsb0, 0x0 ;  /* 0x00008000000079c5 */ /* 0x000fc40000010000 */
[----:B------:R-:W-:Y:S01]  /*88c0*/  WARPGROUP.ARRIVE ;  /* 0x00000000000079c5 */ /* 0x000fe20000000000 */
[----:B----4-:R-:W-:Y:S01]  /*88d0*/  @P4 FMUL.FTZ R14, R39, 0.69314718246459960938 ;  /* 0x3f317218270e4820 */ /* 0x010fe20000410000 */
[----:B---3--:R-:W-:-:S04]  /*88e0*/  @P2 FMUL.FTZ R6, R6, 0.69314718246459960938 ;  /* 0x3f31721806062820 */ /* 0x008fc80000410000 */
[----:B------:R-:W-:Y:S01]  /*88f0*/  HGMMA.64x64x16.F32.BF16 R120, gdesc[UR8].tnspB, R120, gsb0 ;  /* 0x40e00000087879f0 */ /* 0x000fe20008001878 */
[----:B------:R-:W-:Y:S01]  /*8900*/  UIADD3 UR10, UR6, 0x280, URZ ;  /* 0x00000280060a7890 */ /* 0x000fe2000fffe03f */
[----:B------:R-:W-:Y:S01]  /*8910*/  @P4 FFMA.FTZ R21, R14, R98, R11 ;  /* 0x000000620e154223 */ /* 0x000fe2000001000b */
        /* <DEDUP_REMOVED lines=38> */
[----:B------:R-:W-:Y:S02]  /*8b80*/  UIADD3 UR6, UR6, 0x580, URZ ;  /* 0x0000058006067890 */ /* 0x000fe4000fffe03f */
[----:B------:R-:W-:Y:S01]  /*8b90*/  UIADD3 UR4, UR4, 0xc06, URZ ;  /* 0x00000c0604047890 */ /* 0x000fe2000fffe03f */
[----:B------:R-:W-:Y:S02]  /*8ba0*/  WARPGROUP.DEPBAR.LE gsb0, 0x0 ;  /* 0x00008000000079c5 */ /* 0x000fe40000010000 */
[----:B------:R-:W-:-:S06]  /*8bb0*/  WARPGROUP.ARRIVE ;  /* 0x00000000000079c5 */ /* 0x000fcc0000000000 */
[----:B------:R-:W-:Y:S01]  /*8bc0*/  HGMMA.64x64x16.F32.BF16 R120, gdesc[UR8].tnspB, R120, gsb0 ;  /* 0x40e00000087879f0 */ /* 0x000fe20008001878 */
[----:B------:R-:W-:Y:S02]  /*8bd0*/  ULDC.64 UR8, c[0x0][0xb70] ;  /* 0x0002dc0000087ab9 */ /* 0x000fe40000000a00 */
[----:B------:R-:W-:Y:S02]  /*8be0*/  WARPGROUP.DEPBAR.LE gsb0, 0x0 ;  /* 0x00008000000079c5 */ /* 0x000fe40000010000 */
[----:B------:R-:W-:-:S06]  /*8bf0*/  WARPGROUP.ARRIVE ;  /* 0x00000000000079c5 */ /* 0x000fcc0000000000 */
[----:B------:R-:W-:Y:S01]  /*8c00*/  HGMMA.64x64x16.F32.BF16 R120, gdesc[UR4].tnspB, R120, gsb0 ;  /* 0x40e00000047879f0 */ /* 0x000fe20008001878 */
[----:B------:R-:W-:Y:S01]  /*8c10*/  ULDC UR4, c[0x0][0xda8] ;  /* 0x00036a0000047ab9 */ /* 0x000fe20000000800 */
[----:B------:R-:W-:Y:S01]  /*8c20*/  ULDC UR7, c[0x0][0xa88] ;  /* 0x0002a20000077ab9 */ /* 0x000fe20000000800 */
[----:B------:R-:W-:-:S03]  /*8c30*/  UIMAD UR42, UR4, UR42, UR46 ;  /* 0x0000002a042a72a4 */ /* 0x000fc6000f8e022e */
[----:B------:R-:W-:Y:S01]  /*8c40*/  ULDC UR4, c[0x0][0xdb4] ;  /* 0x00036d0000047ab9 */ /* 0x000fe20000000800 */
[----:B------:R-:W-:Y:S02]  /*8c50*/  UIMAD UR42, UR42, 0xc0, URZ ;  /* 0x000000c02a2a78a4 */ /* 0x000fe4000f8e023f */
[----:B------:R-:W-:-:S04]  /*8c60*/  UIMAD UR43, UR4, UR43, UR41 ;  /* 0x0000002b042b72a4 */ /* 0x000fc8000f8e0229 */
[----:B------:R-:W-:Y:S01]  /*8c70*/  USHF.R.S32.HI UR4, URZ, 0x1f, UR43 ;  /* 0x0000001f3f047899 */ /* 0x000fe2000801142b */
[----:B------:R-:W-:-:S03]  /*8c80*/  VIADD R29, R152, UR42 ;  /* 0x0000002a981d7c36 */ /* 0x000fc60008000000 */
[----:B------:R-:W-:Y:S02]  /*8c90*/  UIMAD UR6, UR4, UR8, URZ ;  /* 0x00000008040672a4 */ /* 0x000fe4000f8e023f */
[----:B------:R-:W-:Y:S01]  /*8ca0*/  UIMAD.WIDE.U32 UR4, UR43, UR8, URZ ;  /* 0x000000082b0472a5 */ /* 0x000fe2000f8e003f */
[----:B------:R-:W-:Y:S01]  /*8cb0*/  IADD3 R3, R29, 0x8, RZ ;  /* 0x000000081d037810 */ /* 0x000fe20007ffe0ff */
[----:B------:R-:W-:Y:S01]  /*8cc0*/  UIMAD UR6, UR43, UR9, UR6 ;  /* 0x000000092b0672a4 */ /* 0x000fe2000f8e0206 */
[----:B------:R-:W-:Y:S02]  /*8cd0*/  SHF.R.S32.HI R45, RZ, 0x1f, R29 ;  /* 0x0000001fff2d7819 */ /* 0x000fe4000001141d */
[----:B------:R-:W-:Y:S01]  /*8ce0*/  ISETP.GE.OR P3, PT, R3, UR7, P0 ;  /* 0x0000000703007c0c */ /* 0x000fe20008766670 */
[----:B------:R-:W-:Y:S01]  /*8cf0*/  IMAD.U32 R8, RZ, RZ, UR4 ;  /* 0x00000004ff087e24 */ /* 0x000fe2000f8e00ff */
[----:B------:R-:W-:Y:S01]  /*8d00*/  USHF.R.S32.HI UR4, URZ, 0x1f, UR44 ;  /* 0x0000001f3f047899 */ /* 0x000fe2000801142c */
[----:B------:R-:W-:Y:S01]  /*8d10*/  MOV R9, UR5 ;  /* 0x0000000500097c02 */ /* 0x000fe20008000f00 */
[----:B------:R-:W-:Y:S01]  /*8d20*/  UIADD3 UR6, UR5, UR6, URZ ;  /* 0x0000000605067290 */ /* 0x000fe2000fffe03f */
[----:B------:R-:W-:-:S02]  /*8d30*/  IMAD.MOV.U32 R3, RZ, RZ, -0x800000 ;  /* 0xff800000ff037424 */ /* 0x000fc400078e00ff */
[----:B------:R-:W-:Y:S01]  /*8d40*/  @P2 FFMA.FTZ R3, R7, R50, R6 ;  /* 0x0000003207032223 */ /* 0x000fe20000010006 */
[----:B------:R-:W-:Y:S01]  /*8d50*/  ISETP.GE.OR P0, PT, R29, UR7, P0 ;  /* 0x000000071d007c0c */ /* 0x000fe20008706670 */
[C---:B-1----:R-:W-:Y:S01]  /*8d60*/  IMAD R14, R4.reuse, UR4, RZ ;  /* 0x00000004040e7c24 */ /* 0x042fe2000f8e02ff */
[----:B------:R-:W-:Y:S01]  /*8d70*/  ULDC.64 UR4, c[0x0][0xb40] ;  /* 0x0002d00000047ab9 */ /* 0x000fe20000000a00 */
[----:B------:R-:W-:Y:S02]  /*8d80*/  IMAD.U32 R9, RZ, RZ, UR6 ;  /* 0x00000006ff097e24 */ /* 0x000fe4000f8e00ff */
[----:B------:R-:W-:Y:S02]  /*8d90*/  IMAD R46, R5, UR44, R14 ;  /* 0x0000002c052e7c24 */ /* 0x000fe4000f8e020e */
[----:B------:R-:W-:Y:S01]  /*8da0*/  IMAD.WIDE.U32 R8, R4, UR44, R8 ;  /* 0x0000002c04087c25 */ /* 0x000fe2000f8e0008 */
[----:B------:R-:W-:Y:S02]  /*8db0*/  WARPGROUP.DEPBAR.LE gsb0, 0x0 ;  /* 0x00008000000079c5 */ /* 0x000fe40000010000 */
[----:B------:R1:W-:Y:S01]  /*8dc0*/  @!P1 SYNCS.ARRIVE.TRANS64.RED.A1T0 RZ, [R12+URZ], RZ ;  /* 0x000000ff0cff99a7 */ /* 0x0003e2000810043f */
[-C--:B------:R-:W-:Y:S01]  /*8dd0*/  FMUL.FTZ R6, R121, R0.reuse ;  /* 0x0000000079067220 */ /* 0x080fe20000410000 */
[-C--:B------:R-:W-:Y:S01]  /*8de0*/  FMUL.FTZ R7, R120, R0.reuse ;  /* 0x0000000078077220 */ /* 0x080fe20000410000 */
[-C--:B------:R-:W-:Y:S01]  /*8df0*/  FMUL.FTZ R11, R125, R0.reuse ;  /* 0x000000007d0b7220 */ /* 0x080fe20000410000 */
[-C--:B------:R-:W-:Y:S01]  /*8e00*/  FMUL.FTZ R15, R129, R0.reuse ;  /* 0x00000000810f7220 */ /* 0x080fe20000410000 */
[-C--:B------:R-:W-:Y:S01]  /*8e10*/  FMUL.FTZ R20, R128, R0.reuse ;  /* 0x0000000080147220 */ /* 0x080fe20000410000 */
[-C--:B------:R-:W-:Y:S01]  /*8e20*/  FMUL.FTZ R22, R133, R0.reuse ;  /* 0x0000000085167220 */ /* 0x080fe20000410000 */
[-C--:B------:R-:W-:Y:S01]  /*8e30*/  FMUL.FTZ R25, R132, R0.reuse ;  /* 0x0000000084197220 */ /* 0x080fe20000410000 */
[-C--:B-1----:R-:W-:Y:S01]  /*8e40*/  FMUL.FTZ R12, R124, R0.reuse ;  /* 0x000000007c0c7220 */ /* 0x082fe20000410000 */
[-C--:B------:R-:W-:Y:S01]  /*8e50*/  FMUL.FTZ R24, R137, R0.reuse ;  /* 0x0000000089187220 */ /* 0x080fe20000410000 */
[-C--:B------:R-:W-:Y:S01]  /*8e60*/  FMUL.FTZ R27, R136, R0.reuse ;  /* 0x00000000881b7220 */ /* 0x080fe20000410000 */
[-C--:B------:R-:W-:Y:S01]  /*8e70*/  FMUL.FTZ R26, R141, R0.reuse ;  /* 0x000000008d1a7220 */ /* 0x080fe20000410000 */
[-C--:B------:R-:W-:Y:S01]  /*8e80*/  FMUL.FTZ R31, R140, R0.reuse ;  /* 0x000000008c1f7220 */ /* 0x080fe20000410000 */
[-C--:B------:R-:W-:Y:S01]  /*8e90*/  FMUL.FTZ R30, R145, R0.reuse ;  /* 0x00000000911e7220 */ /* 0x080fe20000410000 */
[-C--:B------:R-:W-:Y:S01]  /*8ea0*/  FMUL.FTZ R35, R144, R0.reuse ;  /* 0x0000000090237220 */ /* 0x080fe20000410000 */
[-C--:B------:R-:W-:Y:S01]  /*8eb0*/  FMUL.FTZ R34, R149, R0.reuse ;  /* 0x0000000095227220 */ /* 0x080fe20000410000 */
[----:B------:R-:W-:Y:S01]  /*8ec0*/  FMUL.FTZ R39, R148, R0 ;  /* 0x0000000094277220 */ /* 0x000fe20000410000 */
[-C--:B-----5:R-:W-:Y:S01]  /*8ed0*/  FMUL.FTZ R5, R123, R10.reuse ;  /* 0x0000000a7b057220 */ /* 0x0a0fe20000410000 */
[-C--:B------:R-:W-:Y:S01]  /*8ee0*/  FMUL.FTZ R0, R122, R10.reuse ;  /* 0x0000000a7a007220 */ /* 0x080fe20000410000 */
[-C--:B------:R-:W-:Y:S01]  /*8ef0*/  FMUL.FTZ R13, R127, R10.reuse ;  /* 0x0000000a7f0d7220 */ /* 0x080fe20000410000 */
[-C--:B------:R-:W-:Y:S01]  /*8f00*/  FMUL.FTZ R14, R126, R10.reuse ;  /* 0x0000000a7e0e7220 */ /* 0x080fe20000410000 */
[----:B------:R-:W-:Y:S01]  /*8f10*/  F2FP.BF16.F32.PACK_AB R4, R6, R7 ;  /* 0x000000070604723e */ /* 0x000fe200000010ff */
[----:B------:R-:W-:Y:S01]  /*8f20*/  FMUL.FTZ R28, R143, R10 ;  /* 0x0000000a8f1c7220 */ /* 0x000fe20000410000 */
[----:B------:R-:W-:Y:S01]  /*8f30*/  F2FP.BF16.F32.PACK_AB R5, R5, R0 ;  /* 0x000000000505723e */ /* 0x000fe200000010ff */
[----:B------:R-:W-:Y:S01]  /*8f40*/  FMUL.FTZ R0, R131, R10 ;  /* 0x0000000a83007220 */ /* 0x000fe20000410000 */
[----:B------:R-:W-:Y:S01]  /*8f50*/  F2FP.BF16.F32.PACK_AB R6, R11, R12 ;  /* 0x0000000c0b06723e */ /* 0x000fe200000010ff */
[----:B------:R-:W-:Y:S01]  /*8f60*/  FMUL.FTZ R11, R130, R10 ;  /* 0x0000000a820b7220 */ /* 0x000fe20000410000 */
[----:B------:R-:W-:Y:S01]  /*8f70*/  F2FP.BF16.F32.PACK_AB R7, R13, R14 ;  /* 0x0000000e0d07723e */ /* 0x000fe200000010ff */
[----:B------:R-:W-:Y:S01]  /*8f80*/  BAR.SYNC.DEFER_BLOCKING 0x1, 0x180 ;  /* 0x0046000000007b1d */ /* 0x000fe20000010000 */
[----:B------:R-:W-:Y:S01]  /*8f90*/  IADD3 R44, P1, R29, R8, RZ ;  /* 0x000000081d2c7210 */ /* 0x000fe20007f3e0ff */
[-C--:B------:R-:W-:Y:S01]  /*8fa0*/  FMUL.FTZ R12, R135, R10.reuse ;  /* 0x0000000a870c7220 */ /* 0x080fe20000410000 */
        /* <DEDUP_REMOVED lines=8> */
[----:B------:R-:W-:-:S02]  /*9030*/  IADD3.X R45, R45, R9, R46, P1, !PT ;  /* 0x000000092d2d7210 */ /* 0x000fc40000ffe42e */
[----:B------:R-:W-:Y:S02]  /*9040*/  F2FP.BF16.F32.PACK_AB R9, R0, R11 ;  /* 0x0000000b0009723e */ /* 0x000fe400000010ff */
[----:B------:R-:W-:Y:S01]  /*9050*/  F2FP.BF16.F32.PACK_AB R11, R12, R13 ;  /* 0x0000000d0c0b723e */ /* 0x000fe200000010ff */
[----:B------:R-:W1:Y:S01]  /*9060*/  SHFL.IDX PT, R0, R47, RZ, 0x1f ;  /* 0x00001fff2f007589 */ /* 0x000e6200000e0000 */
[----:B------:R-:W-:Y:S02]  /*9070*/  F2FP.BF16.F32.PACK_AB R8, R15, R20 ;  /* 0x000000140f08723e */ /* 0x000fe400000010ff */
[----:B------:R-:W-:Y:S02]  /*9080*/  F2FP.BF16.F32.PACK_AB R10, R22, R25 ;  /* 0x00000019160a723e */ /* 0x000fe400000010ff */
[----:B------:R-:W-:Y:S02]  /*9090*/  F2FP.BF16.F32.PACK_AB R13, R14, R29 ;  /* 0x0000001d0e0d723e */ /* 0x000fe400000010ff */
[----:B------:R-:W-:Y:S01]  /*90a0*/  F2FP.BF16.F32.PACK_AB R12, R24, R27 ;  /* 0x0000001b180c723e */ /* 0x000fe200000010ff */
[----:B------:R2:W-:Y:S01]  /*90b0*/  STSM.16.M88.4 [R43], R4 ;  /* 0x000000042b007844 */ /* 0x0005e20000000200 */
[----:B------:R-:W-:-:S02]  /*90c0*/  F2FP.BF16.F32.PACK_AB R14, R26, R31 ;  /* 0x0000001f1a0e723e */ /* 0x000fc400000010ff */
[----:B------:R-:W-:Y:S01]  /*90d0*/  F2FP.BF16.F32.PACK_AB R15, R28, R33 ;  /* 0x000000211c0f723e */ /* 0x000fe200000010ff */
[----:B------:R3:W-:Y:S01]  /*90e0*/  STSM.16.M88.4 [R42], R8 ;  /* 0x000000082a007844 */ /* 0x0007e20000000200 */
[----:B------:R-:W-:Y:S02]  /*90f0*/  F2FP.BF16.F32.PACK_AB R24, R30, R35 ;  /* 0x000000231e18723e */ /* 0x000fe400000010ff */
[----:B------:R-:W-:Y:S01]  /*9100*/  F2FP.BF16.F32.PACK_AB R25, R32, R37 ;  /* 0x000000252019723e */ /* 0x000fe200000010ff */
[----:B------:R3:W-:Y:S01]  /*9110*/  STSM.16.M88.4 [R40], R12 ;  /* 0x0000000c28007844 */ /* 0x0007e20000000200 */
[----:B------:R-:W-:Y:S02]  /*9120*/  F2FP.BF16.F32.PACK_AB R26, R34, R39 ;  /* 0x00000027221a723e */ /* 0x000fe400000010ff */
[----:B------:R-:W-:-:S05]  /*9130*/  F2FP.BF16.F32.PACK_AB R27, R36, R41 ;  /* 0x00000029241b723e */ /* 0x000fca00000010ff */
[----:B------:R3:W-:Y:S01]  /*9140*/  STSM.16.M88.4 [R38], R24 ;  /* 0x0000001826007844 */ /* 0x0007e20000000200 */
[C---:B--2---:R-:W-:Y:S01]  /*9150*/  LEA R4, P1, R44.reuse, UR4, 0x2 ;  /* 0x000000042c047c11 */ /* 0x044fe2000f8210ff */
[----:B------:R-:W-:Y:S01]  /*9160*/  ULDC UR4, c[0x0][0xc] ;  /* 0x0000030000047ab9 */ /* 0x000fe20000000800 */
[----:B------:R-:W-:Y:S01]  /*9170*/  @!PT LDS RZ, [RZ] ;  /* 0x00000000fffff984 */ /* 0x000fe20000000800 */
[----:B------:R-:W-:Y:S01]  /*9180*/  @!PT LDS RZ, [RZ] ;  /* 0x00000000fffff984 */ /* 0x000fe20000000800 */
[----:B------:R-:W-:Y:S01]  /*9190*/  @!PT LDS RZ, [RZ] ;  /* 0x00000000fffff984 */ /* 0x000fe20000000800 */
[----:B------:R2:W-:Y:S06]  /*91a0*/  MEMBAR.ALL.CTA ;  /* 0x0000000000007992 */ /* 0x0005ec0000008000 */
[----:B--2---:R-:W2:Y:S01]  /*91b0*/  FENCE.VIEW.ASYNC.S ;  /* 0x00000000000073c6 */ /* 0x004ea20000000000 */
[----:B------:R-:W-:Y:S01]  /*91c0*/  LEA.HI.X R5, R44, UR5, R45, 0x2, P1 ;  /* 0x000000052c057c11 */ /* 0x000fe200088f142d */
[----:B------:R-:W-:Y:S01]  /*91d0*/  UIADD3 UR46, UR4, UR46, URZ ;  /* 0x0000002e042e7290 */ /* 0x000fe2000fffe03f */
[----:B--2---:R-:W-:Y:S06]  /*91e0*/  BAR.ARV 0x1, 0x1a0 ;  /* 0x0046800000007b1d */ /* 0x004fec0000002000 */
[----:B------:R3:W-:Y:S04]  /*91f0*/  @!P3 STG.E desc[UR38][R4.64+0x20], R21 ;  /* 0x000020150400b986 */ /* 0x0007e8000c101926 */
[----:B------:R3:W-:Y:S01]  /*9200*/  @!P0 STG.E desc[UR38][R4.64], R3 ;  /* 0x0000000304008986 */ /* 0x0007e2000c101926 */
[----:B-1----:R-:W-:-:S13]  /*9210*/  ISETP.NE.AND P0, PT, R0, 0xb, PT ;  /* 0x0000000b0000780c */ /* 0x002fda0003f05270 */
[----:B---3--:R-:W-:Y:S05]  /*9220*/  @P0 BRA `(.L_x_29) ;  /* 0x00000000003c0947 */ /* 0x008fea0003800000 */
[----:B------:R-:W-:Y:S01]  /*9230*/  BAR.SYNC.DEFER_BLOCKING 0x1, 0x1a0 ;  /* 0x0046800000007b1d */ /* 0x000fe20000010000 */
[----:B------:R-:W-:-:S05]  /*9240*/  ELECT P0, URZ, PT ;  /* 0x00000000003f782f */ /* 0x000fca0003800000 */
[----:B------:R-:W-:Y:S08]  /*9250*/  BSSY B0, `(.L_x_29) ;  /* 0x000000c000007945 */ /* 0x000ff00003800000 */
[----:B------:R-:W-:Y:S05]  /*9260*/  @!P0 BRA `(.L_x_30) ;  /* 0x0000000000288947 */ /* 0x000fea0003800000 */
[----:B------:R-:W-:Y:S01]  /*9270*/  UIADD3 UR4, UP0, UR48, 0x9f0, URZ ;  /* 0x000009f030047890 */ /* 0x000fe2000ff1e03f */
[----:B------:R-:W-:Y:S01]  /*9280*/  UMOV UR41, URZ ;  /* 0x0000003f00297c82 */ /* 0x000fe20008000000 */
[----:B------:R-:W-:Y:S02]  /*9290*/  UMOV UR45, URZ ;  /* 0x0000003f002d7c82 */ /* 0x000fe40008000000 */
[----:B------:R-:W-:Y:S02]  /*92a0*/  UIADD3.X UR5, URZ, UR49, URZ, UP0, !UPT ;  /* 0x000000313f057290 */ /* 0x000fe400087fe43f */
[----:B------:R-:W-:-:S04]  /*92b0*/  UIADD3 UR6, UR40, 0x30820, URZ ;  /* 0x0003082028067890 */ /* 0x000fc8000fffe03f */
[----:B------:R-:W-:-:S03]  /*92c0*/  UPRMT UR6, URZ, 0x654, UR6 ;  /* 0x000006543f067896 */ /* 0x000fc60008000006 */
[----:B------:R1:W-:Y:S01]  /*92d0*/  UTMASTG.5D [UR40], [UR4] ;  /* 0x00000028040073b5 */ /* 0x0003e20008020000 */
[----:B------:R0:W-:Y:S01]  /*92e0*/  UTMACMDFLUSH ;  /* 0x00000000000079b7 */ /* 0x0001e20000000000 */
[----:B------:R-:W-:-:S04]  /*92f0*/  DEPBAR.LE SB0, 0x0 ;  /* 0x000080000000791a */ /* 0x000fc80000000000 */
[----:B-1----:R-:W-:Y:S03]  /*9300*/  SYNCS.ARRIVE.TRANS64.RED.A1T0 RZ, [UR6], RZ ;  /* 0x000000ffffff79a7 */ /* 0x002fe60008100406 */
.L_x_30:
[----:B------:R-:W-:Y:S05]  /*9310*/  BSYNC B0 ;  /* 0x0000000000007941 */ /* 0x000fea0003800000 */
.L_x_29:
[----:B------:R-:W1:Y:S01]  /*9320*/  LDC R0, c[0x0][0xda4] ;  /* 0x00036900ff007b82 */ /* 0x000e620000000800 */
[----:B------:R-:W-:Y:S01]  /*9330*/  UIADD3 UR36, UR36, 0x1, URZ ;  /* 0x0000000124247890 */ /* 0x000fe2000fffe03f */
[----:B------:R-:W-:-:S03]  /*9340*/  VIADD R23, R23, 0x1 ;  /* 0x0000000117177836 */ /* 0x000fc60000000000 */
[----:B------:R-:W-:-:S04]  /*9350*/  UISETP.NE.AND UP0, UPT, UR36, 0x2, UPT ;  /* 0x000000022400788c */ /* 0x000fc8000bf05270 */
[----:B------:R-:W-:Y:S02]  /*9360*/  USEL UR4, URZ, 0x1, UP0 ;  /* 0x000000013f047887 */ /* 0x000fe40008000000 */
[----:B------:R-:W-:Y:S02]  /*9370*/  USEL UR36, UR36, URZ, UP0 ;  /* 0x0000003f24247287 */ /* 0x000fe40008000000 */
[----:B------:R-:W-:Y:S01]  /*9380*/  ULOP3.LUT UR37, UR37, UR4, URZ, 0x3c, !UPT ;  /* 0x0000000425257292 */ /* 0x000fe2000f8e3c3f */
[----:B-1----:R-:W-:-:S13]  /*9390*/  ISETP.LE.AND P0, PT, R0, UR46, PT ;  /* 0x0000002e00007c0c */ /* 0x002fda000bf03270 */
[----:B------:R-:W-:Y:S05]  /*93a0*/  @!P0 BRA `(.L_x_31) ;  /* 0xffffff7800d48947 */ /* 0x000fea000383ffff */
[----:B------:R-:W-:Y:S05]  /*93b0*/  EXIT ;  /* 0x000000000000794d */ /* 0x000fea0003800000 */
.L_x_7:
[----:B------:R-:W-:-:S08]  /*93c0*/  NOP ;  /* 0x0000000000007918 */ /* 0x000fd00000000000 */
[----:B------:R-:W1:-:S00]  /*93d0*/  USETMAXREG.DEALLOC.CTAPOOL 0x20 ;  /* 0x00000020000079c8 */ /* 0x000e4000080e0500 */
[----:B-1----:R-:W-:-:S05]  /*93e0*/  LOP3.LUT R16, R0, 0x3, RZ, 0xc0, !PT ;  /* 0x0000000300107812 */ /* 0x002fca00078ec0ff */
[----:B------:R-:W1:Y:S02]  /*93f0*/  SHFL.IDX PT, R0, R16, RZ, 0x1f ;  /* 0x00001fff10007589 */ /* 0x000e6400000e0000 */
[----:B-1----:R-:W-:-:S13]  /*9400*/  ISETP.NE.AND P0, PT, R0, RZ, PT ;  /* 0x000000ff0000720c */ /* 0x002fda0003f05270 */
[----:B------:R-:W-:Y:S05]  /*9410*/  @P0 EXIT ;  /* 0x000000000000094d */ /* 0x000fea0003800000 */
[----:B------:R-:W1:Y:S01]  /*9420*/  S2UR UR4, SR_CTAID.X ;  /* 0x00000000000479c3 */ /* 0x000e620000002500 */
[----:B------:R-:W-:Y:S01]  /*9430*/  IMAD.MOV.U32 R22, RZ, RZ, RZ ;  /* 0x000000ffff167224 */ /* 0x000fe200078e00ff */
[----:B------:R-:W-:Y:S01]  /*9440*/  MOV R27, 0x1 ;  /* 0x00000001001b7802 */ /* 0x000fe20000000f00 */
[----:B------:R-:W-:-:S05]  /*9450*/  IMAD.MOV.U32 R19, RZ, RZ, 0x1 ;  /* 0x00000001ff137424 */ /* 0x000fca00078e00ff */
[----:B------:R-:W1:Y:S02]  /*9460*/  LDC R0, c[0x0][0xda4] ;  /* 0x00036900ff007b82 */ /* 0x000e640000000800 */
[----:B-1----:R-:W-:-:S13]  /*9470*/  ISETP.LE.AND P0, PT, R0, UR4, PT ;  /* 0x0000000400007c0c */ /* 0x002fda000bf03270 */
[----:B------:R-:W-:Y:S05]  /*9480*/  @P0 BRA `(.L_x_32) ;  /* 0x00000020004c0947 */ /* 0x000fea0003800000 */
[----:B------:R-:W-:Y:S01]  /*9490*/  LOP3.LUT R28, R2, 0x1f, RZ, 0xc0, !PT ;  /* 0x0000001f021c7812 */ /* 0x000fe200078ec0ff */
[----:B------:R-:W-:Y:S01]  /*94a0*/  IMAD.U32 R29, RZ, RZ, UR4 ;  /* 0x00000004ff1d7e24 */ /* 0x000fe2000f8e00ff */
[----:B------:R-:W-:Y:S01]  /*94b0*/  MOV R22, RZ ;  /* 0x000000ff00167202 */ /* 0x000fe20000000f00 */
[----:B------:R-:W-:Y:S01]  /*94c0*/  IMAD.MOV.U32 R19, RZ, RZ, 0x1 ;  /* 0x00000001ff137424 */ /* 0x000fe200078e00ff */
[----:B------:R-:W-:Y:S01]  /*94d0*/  ULDC.64 UR40, c[0x0][0x198] ;  /* 0x0000660000287ab9 */ /* 0x000fe20000000a00 */
[----:B------:R-:W-:Y:S01]  /*94e0*/  IMAD.MOV.U32 R27, RZ, RZ, RZ ;  /* 0x000000ffff1b7224 */ /* 0x000fe200078e00ff */
[----:B------:R-:W-:-:S06]  /*94f0*/  ULDC UR36, c[0x0][0xc] ;  /* 0x0000030000247ab9 */ /* 0x000fcc0000000800 */
.L_x_74:
[----:B-1----:R-:W1:Y:S01]  /*9500*/  LDC R0, c[0x0][0xda8] ;  /* 0x00036a00ff007b82 */ /* 0x002e620000000800 */
[----:B--2---:R-:W2:Y:S01]  /*9510*/  S2R R6, SR_CgaCtaId ;  /* 0x0000000000067919 */ /* 0x004ea20000008800 */
[----:B------:R-:W-:Y:S05]  /*9520*/  YIELD ;  /* 0x0000000000007946 */ /* 0x000fea0003800000 */
[----:B------:R-:W-:Y:S01]  /*9530*/  ULDC.64 UR4, c[0x0][0x3f8] ;  /* 0x0000fe0000047ab9 */ /* 0x000fe20000000a00 */
[----:B------:R-:W3:Y:S01]  /*9540*/  LDC R4, c[0x0][0xdb4] ;  /* 0x00036d00ff047b82 */ /* 0x000ee20000000800 */
[----:B------:R-:W-:Y:S01]  /*9550*/  UISETP.NE.U32.AND UP0, UPT, UR4, URZ, UPT ;  /* 0x0000003f0400728c */ /* 0x000fe2000bf05070 */
[----:B------:R-:W-:-:S02]  /*9560*/  MOV R7, R29 ;  /* 0x0000001d00077202 */ /* 0x000fc40000000f00 */
[----:B------:R-:W-:Y:S01]  /*9570*/  MOV R25, 0x400 ;  /* 0x0000040000197802 */ /* 0x000fe20000000f00 */
[----:B------:R-:W-:Y:S01]  /*9580*/  UISETP.NE.AND.EX UP0, UPT, UR5, URZ, UPT, UP0 ;  /* 0x0000003f0500728c */ /* 0x000fe2000bf05300 */
[----:B------:R-:W-:Y:S02]  /*9590*/  ULDC UR4, c[0x0][0x404] ;  /* 0x0001010000047ab9 */ /* 0x000fe40000000800 */
[----:B------:R-:W4:Y:S01]  /*95a0*/  LDC R26, c[0x0][0x2e0] ;  /* 0x0000b800ff1a7b82 */ /* 0x000f220000000800 */
[----:B------:R-:W-:Y:S01]  /*95b0*/  USEL UR4, UR4, 0x1, UP0 ;  /* 0x0000000104047887 */ /* 0x000fe20008000000 */
[----:B-1----:R-:W-:Y:S02]  /*95c0*/  ISETP.NE.AND P0, PT, R0, 0x1, PT ;  /* 0x000000010000780c */ /* 0x002fe40003f05270 */
[----:B---3--:R-:W-:Y:S02]  /*95d0*/  ISETP.NE.AND P1, PT, R4, 0x1, PT ;  /* 0x000000010400780c */ /* 0x008fe40003f25270 */
[----:B--2---:R-:W-:-:S09]  /*95e0*/  LEA R25, R6, R25, 0x18 ;  /* 0x0000001906197211 */ /* 0x004fd200078ec0ff */
[----:B------:R-:W1:Y:S01]  /*95f0*/  @P0 LDC R0, c[0x0][0xdac] ;  /* 0x00036b00ff000b82 */ /* 0x000e620000000800 */
[----:B----4-:R-:W-:-:S07]  /*9600*/  IMAD R26, R26, UR4, RZ ;  /* 0x000000041a1a7c24 */ /* 0x010fce000f8e02ff */
[----:B------:R-:W2:Y:S08]  /*9610*/  @P0 LDC R5, c[0x0][0xdb0] ;  /* 0x00036c00ff050b82 */ /* 0x000eb00000000800 */
[----:B------:R-:W3:Y:S01]  /*9620*/  @P1 LDC.64 R2, c[0x0][0xdb8] ;  /* 0x00036e00ff021b82 */ /* 0x000ee20000000a00 */
[----:B-1----:R-:W-:-:S05]  /*9630*/  @P0 IMAD.HI.U32 R0, R29, R0, RZ ;  /* 0x000000001d000227 */ /* 0x002fca00078e00ff */
[----:B--2---:R-:W-:Y:S01]  /*9640*/  @P0 SHF.R.U32.HI R7, RZ, R5, R0 ;  /* 0x00000005ff070219 */ /* 0x004fe20000011600 */
[----:B------:R-:W-:-:S04]  /*9650*/  VIADD R0, R26, 0xbf ;  /* 0x000000bf1a007836 */ /* 0x000fc80000000000 */
[----:B------:R-:W-:Y:S01]  /*9660*/  IMAD.MOV.U32 R24, RZ, RZ, R7 ;  /* 0x000000ffff187224 */ /* 0x000fe200078e0007 */
[----:B------:R1:W-:Y:S01]  /*9670*/  STL [R1+0x8], R7 ;  /* 0x0000080701007387 */ /* 0x0003e20000100800 */
[----:B------:R-:W-:-:S04]  /*9680*/  IMAD.HI R0, R0, 0x2aaaaaab, RZ ;  /* 0x2aaaaaab00007827 */ /* 0x000fc800078e02ff */
[----:B---3--:R-:W-:-:S05]  /*9690*/  @P1 IMAD.HI.U32 R2, R7, R2, RZ ;  /* 0x0000000207021227 */ /* 0x008fca00078e00ff */
[----:B------:R-:W-:Y:S02]  /*96a0*/  @P1 SHF.R.U32.HI R24, RZ, R3, R2 ;  /* 0x00000003ff181219 */ /* 0x000fe40000011602 */
[----:B------:R-:W-:Y:S02]  /*96b0*/  IADD3 R2, R25, 0x12400, RZ ;  /* 0x0001240019027810 */ /* 0x000fe40007ffe0ff */
[----:B------:R-:W-:Y:S01]  /*96c0*/  SHF.R.U32.HI R3, RZ, 0x1f, R0 ;  /* 0x0000001fff037819 */ /* 0x000fe20000011600 */
[----:B------:R-:W-:Y:S01]  /*96d0*/  IMAD.MOV R23, RZ, RZ, -R24 ;  /* 0x000000ffff177224 */ /* 0x000fe200078e0a18 */
[----:B------:R-:W-:Y:S02]  /*96e0*/  LOP3.LUT P0, RZ, R2, 0x3ff, RZ, 0xc0, !PT ;  /* 0x000003ff02ff7812 */ /* 0x000fe4000780c0ff */
[----:B------:R-:W-:Y:S01]  /*96f0*/  LEA.HI.SX32 R2, R0, R3, 0x1b ;  /* 0x0000000300027211 */ /* 0x000fe200078fdaff */
[----:B------:R-:W-:-:S10]  /*9700*/  IMAD R23, R4, R23, R7 ;  /* 0x0000001704177224 */ /* 0x000fd400078e0207 */
[----:B-1----:R-:W-:Y:S05]  /*9710*/  @!P0 BRA `(.L_x_33) ;  /* 0x0000000000408947 */ /* 0x002fea0003800000 */
[----:B------:R-:W-:Y:S01]  /*9720*/  MOV R14, 0x0 ;  /* 0x00000000000e7802 */ /* 0x000fe20000000f00 */
[----:B------:R-:W-:Y:S01]  /*9730*/  ULDC.64 UR6, c[0x4][0xa8] ;  /* 0x01002a0000067ab9 */ /* 0x000fe20000000a00 */
[----:B------:R-:W-:Y:S01]  /*9740*/  ULDC.64 UR8, c[0x4][0xb0] ;  /* 0x01002c0000087ab9 */ /* 0x000fe20000000a00 */
[----:B------:R-:W-:Y:S01]  /*9750*/  ULDC.64 UR4, c[0x4][0x30] ;  /* 0x01000c0000047ab9 */ /* 0x000fe20000000a00 */
[----:B------:R-:W-:Y:S01]  /*9760*/  IMAD.U32 R4, RZ, RZ, UR6 ;  /* 0x00000006ff047e24 */ /* 0x000fe2000f8e00ff */
[----:B------:R-:W-:Y:S01]  /*9770*/  MOV R5, UR7 ;  /* 0x0000000700057c02 */ /* 0x000fe20008000f00 */
[----:B------:R-:W1:Y:S01]  /*9780*/  LDC.64 R14, c[0x4][R14] ;  /* 0x010000000e0e7b82 */ /* 0x000e620000000a00 */
[----:B------:R-:W-:Y:S01]  /*9790*/  IMAD.U32 R6, RZ, RZ, UR8 ;  /* 0x00000008ff067e24 */ /* 0x000fe2000f8e00ff */
[----:B------:R-:W-:Y:S01]  /*97a0*/  MOV R10, UR4 ;  /* 0x00000004000a7c02 */ /* 0x000fe20008000f00 */
[----:B------:R-:W-:Y:S01]  /*97b0*/  IMAD.U32 R7, RZ, RZ, UR9 ;  /* 0x00000009ff077e24 */ /* 0x000fe2000f8e00ff */
[----:B------:R-:W-:Y:S01]  /*97c0*/  MOV R12, 0x1 ;  /* 0x00000001000c7802 */ /* 0x000fe20000000f00 */
[----:B------:R-:W-:-:S02]  /*97d0*/  IMAD.U32 R11, RZ, RZ, UR5 ;  /* 0x00000005ff0b7e24 */ /* 0x000fc4000f8e00ff */
[----:B------:R-:W-:Y:S02]  /*97e0*/  IMAD.MOV.U32 R8, RZ, RZ, 0x70 ;  /* 0x00000070ff087424 */ /* 0x000fe400078e00ff */
[----:B------:R-:W-:-:S07]  /*97f0*/  IMAD.MOV.U32 R13, RZ, RZ, RZ ;  /* 0x000000ffff0d7224 */ /* 0x000fce00078e00ff */
[----:B------:R-:W-:-:S07]  /*9800*/  LEPC R20, `(.L_x_33) ;  /* 0x000000001014794e */ /* 0x000fce0000000000 */
[----:B-1----:R-:W-:Y:S05]  /*9810*/  CALL.ABS.NOINC R14 ;  /* 0x000000000e007343 */ /* 0x002fea0003c00000 */
.L_x_33:
[----:B------:R-:W-:-:S05]  /*9820*/  VIADD R0, R25, 0x400 ;  /* 0x0000040019007836 */ /* 0x000fca0000000000 */
[----:B------:R-:W-:-:S13]  /*9830*/  LOP3.LUT P0, RZ, R0, 0x3ff, RZ, 0xc0, !PT ;  /* 0x000003ff00ff7812 */ /* 0x000fda000780c0ff */
[----:B------:R-:W-:Y:S05]  /*9840*/  @!P0 BRA `(.L_x_34) ;  /* 0x0000000000808947 */ /* 0x000fea0003800000 */
[----:B------:R-:W-:Y:S01]  /*9850*/  MOV R0, 0x0 ;  /* 0x0000000000007802 */ /* 0x000fe20000000f00 */
[----:B------:R-:W-:Y:S01]  /*9860*/  ULDC.64 UR6, c[0x4][0xa8] ;  /* 0x01002a0000067ab9 */ /* 0x000fe20000000a00 */
[----:B------:R-:W-:Y:S01]  /*9870*/  ULDC.64 UR8, c[0x4][0xb0] ;  /* 0x01002c0000087ab9 */ /* 0x000fe20000000a00 */
[----:B------:R-:W-:Y:S01]  /*9880*/  ULDC.64 UR4, c[0x4][0x38] ;  /* 0x01000e0000047ab9 */ /* 0x000fe20000000a00 */
[----:B------:R1:W2:Y:S01]  /*9890*/  LDC.64 R14, c[0x4][R0] ;  /* 0x01000000000e7b82 */ /* 0x0002a20000000a00 */
[----:B------:R-:W-:Y:S01]  /*98a0*/  MOV R4, UR6 ;  /* 0x0000000600047c02 */ /* 0x000fe20008000f00 */
[----:B------:R-:W-:Y:S01]  /*98b0*/  IMAD.U32 R5, RZ, RZ, UR7 ;  /* 0x00000007ff057e24 */ /* 0x000fe2000f8e00ff */
[----:B------:R-:W-:Y:S01]  /*98c0*/  MOV R7, UR9 ;  /* 0x0000000900077c02 */ /* 0x000fe20008000f00 */
[----:B------:R-:W-:Y:S01]  /*98d0*/  IMAD.U32 R6, RZ, RZ, UR8 ;  /* 0x00000008ff067e24 */ /* 0x000fe2000f8e00ff */
[----:B------:R-:W-:Y:S01]  /*98e0*/  MOV R8, 0x70 ;  /* 0x0000007000087802 */ /* 0x000fe20000000f00 */
[----:B------:R-:W-:-:S02]  /*98f0*/  IMAD.U32 R10, RZ, RZ, UR4 ;  /* 0x00000004ff0a7e24 */ /* 0x000fc4000f8e00ff */
[----:B------:R-:W-:Y:S02]  /*9900*/  IMAD.U32 R11, RZ, RZ, UR5 ;  /* 0x00000005ff0b7e24 */ /* 0x000fe4000f8e00ff */
[----:B------:R-:W-:Y:S02]  /*9910*/  IMAD.MOV.U32 R12, RZ, RZ, 0x1 ;  /* 0x00000001ff0c7424 */ /* 0x000fe400078e00ff */
[----:B-1----:R-:W-:-:S07]  /*9920*/  IMAD.MOV.U32 R13, RZ, RZ, RZ ;  /* 0x000000ffff0d7224 */ /* 0x002fce00078e00ff */
[----:B------:R-:W-:-:S07]  /*9930*/  LEPC R20, `(.L_x_35) ;  /* 0x000000001014794e */ /* 0x000fce0000000000 */
[----:B--2---:R-:W-:Y:S05]  /*9940*/  CALL.ABS.NOINC R14 ;  /* 0x000000000e007343 */ /* 0x004fea0003c00000 */
.L_x_35:
        /* <DEDUP_REMOVED lines=16> */
.L_x_34:
[----:B------:R-:W2:Y:S01]  /*9a50*/  LDL.LU R20, [R1+0x8] ;  /* 0x0000080001147983 */ /* 0x000ea20000300800 */
[----:B------:R-:W-:Y:S01]  /*9a60*/  ULDC.64 UR4, c[0x0][0x9f8] ;  /* 0x00027e0000047ab9 */ /* 0x000fe20000000a00 */
[----:B------:R-:W1:Y:S01]  /*9a70*/  LDC R3, c[0x0][0x428] ;  /* 0x00010a00ff037b82 */ /* 0x000e620000000800 */
[----:B------:R-:W-:Y:S01]  /*9a80*/  ISETP.NE.U32.AND P0, PT, RZ, UR4, PT ;  /* 0x00000004ff007c0c */ /* 0x000fe2000bf05070 */
[----:B------:R-:W-:Y:S01]  /*9a90*/  ULDC UR4, c[0x0][0xda8] ;  /* 0x00036a0000047ab9 */ /* 0x000fe20000000800 */
[----:B------:R-:W-:Y:S02]  /*9aa0*/  MOV R0, R24 ;  /* 0x0000001800007202 */ /* 0x000fe40000000f00 */
[----:B------:R-:W-:-:S13]  /*9ab0*/  ISETP.NE.AND.EX P0, PT, RZ, UR5, PT, P0 ;  /* 0x00000005ff007c0c */ /* 0x000fda000bf05300 */
[----:B------:R-:W3:Y:S02]  /*9ac0*/  @P0 LDC.64 R4, c[0x0][0x9f8] ;  /* 0x00027e00ff040b82 */ /* 0x000ee40000000a00 */
[----:B---3--:R-:W-:-:S05]  /*9ad0*/  @P0 IMAD.WIDE R4, R24, 0x4, R4 ;  /* 0x0000000418040825 */ /* 0x008fca00078e0204 */
[----:B------:R3:W5:Y:S01]  /*9ae0*/  @P0 LDG.E R0, desc[UR38][R4.64] ;  /* 0x0000002604000981 */ /* 0x000762000c1e1900 */
[----:B-1----:R-:W-:Y:S01]  /*9af0*/  ISETP.NE.AND P0, PT, R3, 0x1, PT ;  /* 0x000000010300780c */ /* 0x002fe20003f05270 */
[----:B------:R-:W-:Y:S01]  /*9b00*/  IMAD.MOV.U32 R3, RZ, RZ, R23 ;  /* 0x000000ffff037224 */ /* 0x000fe200078e0017 */
[----:B------:R-:W-:-:S04]  /*9b10*/  ISETP.NE.AND P1, PT, R28, RZ, PT ;  /* 0x000000ff1c00720c */ /* 0x000fc80003f25270 */
[----:B------:R-:W-:-:S07]  /*9b20*/  PLOP3.LUT P2, PT, P1, PT, PT, 0x8, 0x0 ;  /* 0x000000000000781c */ /* 0x000fce0000f4e170 */
[----:B------:R-:W1:Y:S02]  /*9b30*/  @P0 LDC R6, c[0x0][0x42c] ;  /* 0x00010b00ff060b82 */ /* 0x000e640000000800 */
[----:B------:R-:W-:-:S05]  /*9b40*/  VOTEU.ALL UP1, P1 ;  /* 0x00000000003f7886 */ /* 0x000fca0000820000 */
[----:B------:R-:W-:Y:S01]  /*9b50*/  @!UP1 UIADD3 UR8, UP0, UR40, 0x270, URZ ;  /* 0x0000027028089890 */ /* 0x000fe2000ff1e03f */
[----:B------:R-:W4:Y:S03]  /*9b60*/  @P0 LDC R7, c[0x0][0x430] ;  /* 0x00010c00ff070b82 */ /* 0x000f260000000800 */
[----:B------:R-:W-:-:S03]  /*9b70*/  @!UP1 UIADD3.X UR9, URZ, UR41, URZ, UP0, !UPT ;  /* 0x000000293f099290 */ /* 0x000fc600087fe43f */
[----:B------:R-:W-:Y:S01]  /*9b80*/  VOTEU.ALL UP0, P1 ;  /* 0x00000000003f7886 */ /* 0x000fe20000800000 */
[----:B-1----:R-:W-:-:S05]  /*9b90*/  @P0 IMAD.HI.U32 R6, R23, R6, RZ ;  /* 0x0000000617060227 */ /* 0x002fca00078e00ff */
[----:B----4-:R-:W-:Y:S01]  /*9ba0*/  @P0 SHF.R.U32.HI R3, RZ, R7, R6 ;  /* 0x00000007ff030219 */ /* 0x010fe20000011606 */
[----:B--2---:R-:W-:-:S04]  /*9bb0*/  IMAD.MOV R10, RZ, RZ, -R20 ;  /* 0x000000ffff0a7224 */ /* 0x004fc800078e0a14 */
[----:B------:R-:W-:-:S04]  /*9bc0*/  IMAD R10, R10, UR4, R29 ;  /* 0x000000040a0a7c24 */ /* 0x000fc8000f8e021d */
[----:B---3--:R-:W-:-:S07]  /*9bd0*/  IMAD R10, R10, 0xc0, RZ ;  /* 0x000000c00a0a7824 */ /* 0x008fce00078e02ff */
.L_x_36:
[----:B------:R-:W-:Y:S02]  /*9be0*/  PLOP3.LUT P0, PT, P0, P2, PT, 0xa2, 0x0 ;  /* 0x000000000000781c */ /* 0x000fe40000705472 */
[----:B------:R-:W-:Y:S01]  /*9bf0*/  @P2 R2UR P0, UR7, R24 ;  /* 0x00000000180722ca */ /* 0x000fe20000000000 */
[----:B------:R-:W-:-:S07]  /*9c00*/  UMOV UR4, URZ ;  /* 0x0000003f00047c82 */ /* 0x000fce0008000000 */
[----:B------:R-:W-:Y:S02]  /*9c10*/  PLOP3.LUT P0, PT, P0, P2, PT, 0xa2, 0x0 ;  /* 0x000000000000781c */ /* 0x000fe40000705472 */
[----:B------:R-:W-:-:S08]  /*9c20*/  @P2 R2UR.OR P0, UR6, R23 ;  /* 0x00000000170622ca */ /* 0x000fd00000100000 */
[----:B------:R-:W-:Y:S02]  /*9c30*/  PLOP3.LUT P0, PT, P0, P2, PT, 0xa2, 0x0 ;  /* 0x000000000000781c */ /* 0x000fe40000705472 */
[----:B------:R-:W-:-:S08]  /*9c40*/  @P2 R2UR.OR P0, UR5, R10 ;  /* 0x000000000a0522ca */ /* 0x000fd00000100000 */
[----:B------:R-:W-:-:S05]  /*9c50*/  @P2 PLOP3.LUT P2, PT, P0, PT, PT, 0x80, 0x0 ;  /* 0x000000000000281c */ /* 0x000fca000074f070 */
[----:B------:R1:W-:Y:S08]  /*9c60*/  @!UP0 UTMAPF.L2.4D [UR4], [UR8] ;  /* 0x00000004080085b8 */ /* 0x0003f00008018000 */
[----:B-1----:R-:W-:Y:S05]  /*9c70*/  @P2 BRA.U.ANY `(.L_x_36) ;  /* 0xfffffffd00d82947 */ /* 0x002fea000393ffff */
[----:B------:R-:W1:Y:S01]  /*9c80*/  LDC.64 R4, c[0x0][0x3f8] ;  /* 0x0000fe00ff047b82 */ /* 0x000e620000000a00 */
[----:B------:R-:W-:Y:S01]  /*9c90*/  UMOV UR4, 0xffffffff ;  /* 0xffffffff00047882 */ /* 0x000fe20000000000 */
[----:B-1----:R-:W-:-:S04]  /*9ca0*/  ISETP.NE.U32.AND P0, PT, R4, RZ, PT ;  /* 0x000000ff0400720c */ /* 0x002fc80003f05070 */
[----:B------:R-:W-:-:S04]  /*9cb0*/  ISETP.NE.AND.EX P0, PT, R5, RZ, PT, P0 ;  /* 0x000000ff0500720c */ /* 0x000fc80003f05300 */
[----:B-----5:R-:W-:Y:S01]  /*9cc0*/  SEL R9, R0, RZ, !P0 ;  /* 0x000000ff00097207 */ /* 0x020fe20004000000 */
[----:B------:R-:W-:Y:S08]  /*9cd0*/  BRA.DIV UR4, `(.L_x_37) ;  /* 0x0000001e04707947 */ /* 0x000ff0000b800000 */
.L_x_90:
[----:B------:R-:W-:Y:S01]  /*9ce0*/  UMOV UR4, 0xffffffff ;  /* 0xffffffff00047882 */ /* 0x000fe20000000000 */
[----:B------:R-:W-:Y:S02]  /*9cf0*/  SHF.R.S32.HI R8, RZ, 0x1f, R0 ;  /* 0x0000001fff087819 */ /* 0x000fe40000011400 */
[----:B------:R-:W-:Y:S01]  /*9d00*/  IADD3 R13, R2, -0x1, RZ ;  /* 0xffffffff020d7810 */ /* 0x000fe20007ffe0ff */
[----:B------:R-:W-:Y:S06]  /*9d10*/  BRA.DIV UR4, `(.L_x_38) ;  /* 0x0000001e04887947 */ /* 0x000fec000b800000 */
[----:B------:R-:W-:-:S13]  /*9d20*/  ELECT P6, URZ, PT ;  /* 0x00000000003f782f */ /* 0x000fda00038c0000 */
.L_x_93:
[----:B------:R-:W-:Y:S05]  /*9d30*/  @!P6 BRA `(.L_x_39) ;  /* 0x0000000000c4e947 */ /* 0x000fea0003800000 */
[----:B------:R1:W-:Y:S01]  /*9d40*/  STL [R1], R13 ;  /* 0x0000000d01007387 */ /* 0x0003e20000100800 */
[----:B------:R-:W-:Y:S01]  /*9d50*/  IMAD.MOV.U32 R9, RZ, RZ, R0 ;  /* 0x000000ffff097224 */ /* 0x000fe200078e0000 */
[----:B------:R-:W-:Y:S06]  /*9d60*/  @!P0 BRA `(.L_x_40) ;  /* 0x0000000000488947 */ /* 0x000fec0003800000 */
[----:B------:R-:W2:Y:S01]  /*9d70*/  LDC R12, c[0x0][0x41c] ;  /* 0x00010700ff0c7b82 */ /* 0x000ea20000000800 */
[----:B------:R-:W-:Y:S01]  /*9d80*/  IMAD.MOV.U32 R20, RZ, RZ, R13 ;  /* 0x000000ffff147224 */ /* 0x000fe200078e000d */
[----:B------:R-:W-:Y:S01]  /*9d90*/  ULDC.64 UR4, c[0x0][0x408] ;  /* 0x0001020000047ab9 */ /* 0x000fe20000000a00 */
[----:B--2---:R-:W-:-:S13]  /*9da0*/  ISETP.NE.AND P1, PT, R12, 0x1, PT ;  /* 0x000000010c00780c */ /* 0x004fda0003f25270 */
[----:B------:R-:W2:Y:S02]  /*9db0*/  @P1 LDC.64 R6, c[0x0][0x420] ;  /* 0x00010800ff061b82 */ /* 0x000ea40000000a00 */
[----:B--2---:R-:W-:-:S05]  /*9dc0*/  @P1 IMAD.HI.U32 R6, R13, R6, RZ ;  /* 0x000000060d061227 */ /* 0x004fca00078e00ff */
[----:B------:R-:W-:Y:S01]  /*9dd0*/  @P1 SHF.R.U32.HI R20, RZ, R7, R6 ;  /* 0x00000007ff141219 */ /* 0x000fe20000011606 */
[----:B------:R-:W-:-:S03]  /*9de0*/  IMAD R7, R8, UR4, RZ ;  /* 0x0000000408077c24 */ /* 0x000fc6000f8e02ff */
[--C-:B------:R-:W-:Y:S01]  /*9df0*/  SHF.R.S32.HI R21, RZ, 0x1f, R20.reuse ;  /* 0x0000001fff157819 */ /* 0x100fe20000011414 */
[C---:B------:R-:W-:Y:S02]  /*9e00*/  IMAD R7, R0.reuse, UR5, R7 ;  /* 0x0000000500077c24 */ /* 0x040fe4000f8e0207 */
[----:B------:R-:W-:-:S05]  /*9e10*/  IMAD.WIDE.U32 R14, R0, UR4, R20 ;  /* 0x00000004000e7c25 */ /* 0x000fca000f8e0014 */
[----:B------:R-:W-:Y:S02]  /*9e20*/  IADD3 R7, R15, R7, RZ ;  /* 0x000000070f077210 */ /* 0x000fe40007ffe0ff */
[----:B------:R-:W-:Y:S01]  /*9e30*/  LEA R6, P1, R14, R4, 0x2 ;  /* 0x000000040e067211 */ /* 0x000fe200078210ff */
[----:B------:R-:W-:-:S03]  /*9e40*/  IMAD.MOV R11, RZ, RZ, -R20 ;  /* 0x000000ffff0b7224 */ /* 0x000fc600078e0a14 */
[----:B------:R-:W-:-:S05]  /*9e50*/  LEA.HI.X R7, R14, R5, R7, 0x2, P1 ;  /* 0x000000050e077211 */ /* 0x000fca00008f1407 */
[----:B------:R2:W5:Y:S02]  /*9e60*/  LDG.E R9, desc[UR38][R6.64] ;  /* 0x0000002606097981 */ /* 0x000564000c1e1900 */
[----:B--2---:R-:W-:-:S05]  /*9e70*/  IMAD R6, R12, R11, R13 ;  /* 0x0000000b0c067224 */ /* 0x004fca00078e020d */
[----:B------:R2:W-:Y:S02]  /*9e80*/  STL [R1], R6 ;  /* 0x0000000601007387 */ /* 0x0005e40000100800 */
.L_x_40:
[----:B------:R-:W-:Y:S01]  /*9e90*/  IMAD R7, R22, 0x8, R25 ;  /* 0x0000000816077824 */ /* 0x000fe200078e0219 */
[----:B--2---:R-:W-:Y:S02]  /*9ea0*/  SHF.L.U32 R6, R19, 0x1f, RZ ;  /* 0x0000001f13067819 */ /* 0x004fe400000006ff */
[----:B------:R-:W-:Y:S02]  /*9eb0*/  ISETP.NE.AND P2, PT, R18, RZ, PT ;  /* 0x000000ff1200720c */ /* 0x000fe40003f45270 */
[----:B------:R-:W2:Y:S02]  /*9ec0*/  SYNCS.PHASECHK.TRANS64.TRYWAIT P1, [R7+URZ+0x30840], R6 ;  /* 0x03084006070075a7 */ /* 0x000ea4000802017f */
[----:B--2---:R-:W-:Y:S09]  /*9ed0*/  @!P1 BRA `(.L_x_41) ;  /* 0x0000001c00389947 */ /* 0x004ff20003800000 */
.L_x_94:
[----:B------:R-:W-:Y:S05]  /*9ee0*/  @P2 BRA `(.L_x_42) ;  /* 0x0000000000142947 */ /* 0x000fea0003800000 */
[----:B------:R-:W-:Y:S02]  /*9ef0*/  ISETP.NE.AND P1, PT, R28, RZ, PT ;  /* 0x000000ff1c00720c */ /* 0x000fe40003f25270 */
[----:B--2---:R-:W-:-:S04]  /*9f00*/  MOV R6, 0x6000 ;  /* 0x0000600000067802 */ /* 0x004fc80000000f00 */
[----:B------:R3:W-:Y:S07]  /*9f10*/  SYNCS.ARRIVE.TRANS64 RZ, [R7+URZ+0x30830], R6 ;  /* 0x0308300607ff79a7 */ /* 0x0007ee000800003f */
[----:B------:R-:W-:Y:S05]  /*9f20*/  @!P1 BRA `(.L_x_42) ;  /* 0x0000000000049947 */ /* 0x000fea0003800000 */
[----:B------:R-:W-:Y:S01]  /*9f30*/  BPT.TRAP 0x1 ;  /* 0x000000040000795c */ /* 0x000fe20000300000 */
.L_x_42:
[----:B------:R-:W4:Y:S01]  /*9f40*/  LDL R11, [R1] ;  /* 0x00000000010b7983 */ /* 0x000f220000100800 */
[----:B--23--:R-:W-:Y:S01]  /*9f50*/  IMAD R6, R22, 0x6000, R25 ;  /* 0x0000600016067824 */ /* 0x00cfe200078e0219 */
[----:B------:R-:W-:Y:S01]  /*9f60*/  R2UR UR9, R7 ;  /* 0x00000000070972ca */ /* 0x000fe200000e0000 */
[----:B------:R-:W-:Y:S01]  /*9f70*/  UIADD3 UR4, UP0, UR40, 0x370, URZ ;  /* 0x0000037028047890 */ /* 0x000fe2000ff1e03f */
[----:B------:R-:W-:Y:S01]  /*9f80*/  R2UR UR12, R3 ;  /* 0x00000000030c72ca */ /* 0x000fe200000e0000 */
[----:B------:R-:W-:Y:S01]  /*9f90*/  UMOV UR6, 0x0 ;  /* 0x0000000000067882 */ /* 0x000fe20000000000 */
[----:B------:R-:W-:Y:S01]  /*9fa0*/  R2UR UR8, R6 ;  /* 0x00000000060872ca */ /* 0x000fe200000e0000 */
[----:B------:R-:W-:Y:S01]  /*9fb0*/  UIADD3.X UR5, URZ, UR41, URZ, UP0, !UPT ;  /* 0x000000293f057290 */ /* 0x000fe200087fe43f */
[----:B-----5:R-:W-:Y:S01]  /*9fc0*/  R2UR UR13, R9 ;  /* 0x00000000090d72ca */ /* 0x020fe200000e0000 */
[----:B------:R-:W-:Y:S01]  /*9fd0*/  UMOV UR7, 0x14f00000 ;  /* 0x14f0000000077882 */ /* 0x000fe20000000000 */
[----:B------:R-:W-:-:S05]  /*9fe0*/  UMOV UR10, URZ ;  /* 0x0000003f000a7c82 */ /* 0x000fca0008000000 */
[----:B------:R-:W-:-:S04]  /*9ff0*/  UIADD3 UR9, UR9, 0x30830, URZ ;  /* 0x0003083009097890 */ /* 0x000fc8000fffe03f */
[----:B------:R-:W-:Y:S01]  /*a000*/  UIADD3 UR8, UR8, 0x12400, URZ ;  /* 0x0001240008087890 */ /* 0x000fe2000fffe03f */
[----:B----4-:R-:W-:-:S13]  /*a010*/  R2UR UR11, R11 ;  /* 0x000000000b0b72ca */ /* 0x010fda00000e0000 */
[----:B------:R-:W-:-:S09]  /*a020*/  UIMAD UR11, UR11, 0xc0, URZ ;  /* 0x000000c00b0b78a4 */ /* 0x000fd2000f8e023f */
[----:B------:R2:W-:Y:S02]  /*a030*/  UTMALDG.4D [UR8], [UR4], desc[UR6] ;  /* 0x00000608040075b4 */ /* 0x0005e40008019000 */
[----:B--2---:R-:W-:Y:S01]  /*a040*/  NOP ;  /* 0x0000000000007918 */ /* 0x004fe20000000000 */
.L_x_39:
[----:B------:R-:W-:Y:S05]  /*a050*/  WARPSYNC.ALL ;  /* 0x0000000000007948 */ /* 0x000fea0003800000 */
[----:B------:R-:W-:Y:S01]  /*a060*/  BAR.SYNC.DEFER_BLOCKING 0x8, 0x1a0 ;  /* 0x0206800000007b1d */ /* 0x000fe20000010000 */
[----:B------:R-:W-:Y:S02]  /*a070*/  ELECT P1, URZ, PT ;  /* 0x00000000003f782f */ /* 0x000fe40003820000 */
[----:B------:R-:W-:Y:S01]  /*a080*/  R2UR UR9, R25 ;  /* 0x00000000190972ca */ /* 0x000fe200000e0000 */
[----:B------:R-:W-:-:S10]  /*a090*/  UIADD3 UR4, UP0, UR40, 0x270, URZ ;  /* 0x0000027028047890 */ /* 0x000fd4000ff1e03f */
[----:B------:R-:W-:Y:S02]  /*a0a0*/  @P1 R2UR UR13, R24 ;  /* 0x00000000180d12ca */ /* 0x000fe400000e0000 */
[----:B------:R-:W-:Y:S01]  /*a0b0*/  @P1 R2UR UR12, R23 ;  /* 0x00000000170c12ca */ /* 0x000fe200000e0000 */
[----:B------:R-:W-:Y:S01]  /*a0c0*/  UIADD3.X UR5, URZ, UR41, URZ, UP0, !UPT ;  /* 0x000000293f057290 */ /* 0x000fe200087fe43f */
[----:B------:R-:W-:Y:S01]  /*a0d0*/  @P1 R2UR UR11, R10 ;  /* 0x000000000a0b12ca */ /* 0x000fe200000e0000 */
[----:B------:R-:W-:Y:S01]  /*a0e0*/  UMOV UR6, 0x0 ;  /* 0x0000000000067882 */ /* 0x000fe20000000000 */
[----:B------:R-:W-:Y:S01]  /*a0f0*/  UMOV UR7, 0x12f00000 ;  /* 0x12f0000000077882 */ /* 0x000fe20000000000 */
[----:B------:R-:W-:Y:S01]  /*a100*/  UMOV UR10, URZ ;  /* 0x0000003f000a7c82 */ /* 0x000fe20008000000 */
[----:B------:R-:W-:Y:S01]  /*a110*/  BSSY B0, `(.L_x_43) ;  /* 0x000000b000007945 */ /* 0x000fe20003800000 */
[----:B------:R-:W-:Y:S01]  /*a120*/  ISETP.GE.AND P2, PT, R26, 0xc1, PT ;  /* 0x000000c11a00780c */ /* 0x000fe20003f46270 */
[----:B------:R-:W-:Y:S01]  /*a130*/  @P1 IMAD.MOV.U32 R6, RZ, RZ, 0x6000 ;  /* 0x00006000ff061424 */ /* 0x000fe200078e00ff */
[----:B------:R-:W-:-:S02]  /*a140*/  UIADD3 UR8, UR9, 0xc400, URZ ;  /* 0x0000c40009087890 */ /* 0x000fc4000fffe03f */
[----:B------:R-:W-:Y:S01]  /*a150*/  UIADD3 UR9, UR9, 0x30800, URZ ;  /* 0x0003080009097890 */ /* 0x000fe2000fffe03f */
[----:B------:R2:W-:Y:S08]  /*a160*/  @P1 SYNCS.ARRIVE.TRANS64 RZ, [R25+URZ+0x30800], R6 ;  /* 0x0308000619ff19a7 */ /* 0x0005f0000800003f */
[----:B------:R3:W-:Y:S01]  /*a170*/  UTMALDG.4D [UR8], [UR4], desc[UR6] ;  /* 0x00000608040075b4 */ /* 0x0007e20008019000 */
[----:B--2---:R-:W-:-:S04]  /*a180*/  LOP3.LUT R6, R27, 0x1, RZ, 0xc, !PT ;  /* 0x000000011b067812 */ /* 0x004fc800078e0cff */
[----:B------:R-:W-:-:S04]  /*a190*/  SHF.L.U32 R6, R6, 0x1f, RZ ;  /* 0x0000001f06067819 */ /* 0x000fc800000006ff */
[----:B------:R-:W2:Y:S02]  /*a1a0*/  SYNCS.PHASECHK.TRANS64.TRYWAIT P1, [R25+URZ+0x30820], R6 ;  /* 0x03082006190075a7 */ /* 0x000ea4000802017f */
[----:B--23--:R-:W-:Y:S05]  /*a1b0*/  @!P1 BRA `(.L_x_44) ;  /* 0x0000001800949947 */ /* 0x00cfea0003800000 */
.L_x_95:
[----:B------:R-:W-:Y:S05]  /*a1c0*/  BSYNC B0 ;  /* 0x0000000000007941 */ /* 0x000fea0003800000 */
.L_x_43:
[----:B------:R-:W-:Y:S05]  /*a1d0*/  @!P2 BRA `(.L_x_45) ;  /* 0x000000100050a947 */ /* 0x000fea0003800000 */
[----:B------:R-:W-:Y:S01]  /*a1e0*/  IMAD.MOV R15, RZ, RZ, -R2 ;  /* 0x000000ffff0f7224 */ /* 0x000fe200078e0a02 */
[----:B--2---:R-:W-:Y:S01]  /*a1f0*/  MOV R6, 0x1 ;  /* 0x0000000100067802 */ /* 0x004fe20000000f00 */
[----:B------:R-:W-:-:S03]  /*a200*/  VIADD R11, R2, 0xfffffffe ;  /* 0xfffffffe020b7836 */ /* 0x000fc60000000000 */
[----:B------:R-:W-:-:S05]  /*a210*/  VIADDMNMX R15, R15, R6, 0xffffffff, !PT ;  /* 0xffffffff0f0f7446 */ /* 0x000fca0007800106 */
[----:B------:R-:W-:-:S05]  /*a220*/  IMAD.IADD R6, R2, 0x1, R15 ;  /* 0x0000000102067824 */ /* 0x000fca00078e020f */
[----:B------:R-:W-:-:S04]  /*a230*/  LOP3.LUT R6, R6, 0x1, RZ, 0xc0, !PT ;  /* 0x0000000106067812 */ /* 0x000fc800078ec0ff */
[----:B------:R-:W-:-:S13]  /*a240*/  ISETP.NE.U32.AND P1, PT, R6, 0x1, PT ;  /* 0x000000010600780c */ /* 0x000fda0003f25070 */
[----:B------:R-:W-:Y:S05]  /*a250*/  @P1 BRA `(.L_x_46) ;  /* 0x0000000400601947 */ /* 0x000fea0003800000 */
[----:B------:R-:W-:Y:S01]  /*a260*/  IADD3 R10, R22, 0x1, RZ ;  /* 0x00000001160a7810 */ /* 0x000fe20007ffe0ff */
[----:B------:R-:W-:Y:S03]  /*a270*/  BSSY B0, `(.L_x_47) ;  /* 0x0000053000007945 */ /* 0x000fe60003800000 */
[----:B------:R-:W-:-:S04]  /*a280*/  ISETP.NE.AND P1, PT, R10, 0x2, PT ;  /* 0x000000020a00780c */ /* 0x000fc80003f25270 */
[----:B------:R-:W-:Y:S02]  /*a290*/  SEL R12, RZ, 0x1, P1 ;  /* 0x00000001ff0c7807 */ /* 0x000fe40000800000 */
[----:B------:R-:W-:Y:S02]  /*a2a0*/  SEL R10, R10, RZ, P1 ;  /* 0x000000ff0a0a7207 */ /* 0x000fe40000800000 */
[----:B------:R-:W-:Y:S01]  /*a2b0*/  LOP3.LUT R12, R19, R12, RZ, 0x3c, !PT ;  /* 0x0000000c130c7212 */ /* 0x000fe200078e3cff */
[----:B------:R-:W-:Y:S06]  /*a2c0*/  @!P6 BRA `(.L_x_48) ;  /* 0x000000040034e947 */ /* 0x000fec0003800000 */
[----:B------:R-:W-:Y:S01]  /*a2d0*/  IMAD.MOV.U32 R6, RZ, RZ, R9 ;  /* 0x000000ffff067224 */ /* 0x000fe200078e0009 */
[----:B------:R-:W-:Y:S06]  /*a2e0*/  @!P0 BRA `(.L_x_49) ;  /* 0x0000000000448947 */ /* 0x000fec0003800000 */
[----:B------:R-:W2:Y:S01]  /*a2f0*/  LDC R20, c[0x0][0x41c] ;  /* 0x00010700ff147b82 */ /* 0x000ea20000000800 */
[----:B------:R-:W-:Y:S02]  /*a300*/  ULDC.64 UR4, c[0x0][0x408] ;  /* 0x0001020000047ab9 */ /* 0x000fe40000000a00 */
[----:B------:R-:W-:-:S04]  /*a310*/  IMAD R21, R8, UR4, RZ ;  /* 0x0000000408157c24 */ /* 0x000fc8000f8e02ff */
[----:B------:R-:W-:Y:S01]  /*a320*/  IMAD R21, R0, UR5, R21 ;  /* 0x0000000500157c24 */ /* 0x000fe2000f8e0215 */
[----:B--2---:R-:W-:-:S13]  /*a330*/  ISETP.NE.AND P1, PT, R20, 0x1, PT ;  /* 0x000000011400780c */ /* 0x004fda0003f25270 */
[----:B------:R-:W2:Y:S02]  /*a340*/  @P1 LDC.64 R6, c[0x0][0x420] ;  /* 0x00010800ff061b82 */ /* 0x000ea40000000a00 */
[----:B--2---:R-:W-:-:S04]  /*a350*/  @P1 IMAD.HI.U32 R14, R11, R6, RZ ;  /* 0x000000060b0e1227 */ /* 0x004fc800078e00ff */
[----:B------:R-:W-:Y:S01]  /*a360*/  IMAD.MOV.U32 R6, RZ, RZ, R11 ;  /* 0x000000ffff067224 */ /* 0x000fe200078e000b */
[----:B------:R-:W-:-:S04]  /*a370*/  @P1 SHF.R.U32.HI R6, RZ, R7, R14 ;  /* 0x00000007ff061219 */ /* 0x000fc8000001160e */
[--C-:B------:R-:W-:Y:S02]  /*a380*/  SHF.R.S32.HI R7, RZ, 0x1f, R6.reuse ;  /* 0x0000001fff077819 */ /* 0x100fe40000011406 */
[----:B------:R-:W-:Y:S01]  /*a390*/  IADD3 R14, -R6, RZ, RZ ;  /* 0x000000ff060e7210 */ /* 0x000fe20007ffe1ff */
[----:B------:R-:W-:-:S04]  /*a3a0*/  IMAD.WIDE.U32 R6, R0, UR4, R6 ;  /* 0x0000000400067c25 */ /* 0x000fc8000f8e0006 */
[----:B------:R-:W-:Y:S01]  /*a3b0*/  IMAD.IADD R7, R21, 0x1, R7 ;  /* 0x0000000115077824 */ /* 0x000fe200078e0207 */
[----:B------:R-:W-:Y:S01]  /*a3c0*/  LEA R4, P1, R6, R4, 0x2 ;  /* 0x0000000406047211 */ /* 0x000fe200078210ff */
[----:B------:R-:W-:-:S03]  /*a3d0*/  IMAD R11, R20, R14, R11 ;  /* 0x0000000e140b7224 */ /* 0x000fc600078e020b */
[----:B------:R-:W-:-:S05]  /*a3e0*/  LEA.HI.X R5, R6, R5, R7, 0x2, P1 ;  /* 0x0000000506057211 */ /* 0x000fca00008f1407 */
[----:B------:R2:W5:Y:S04]  /*a3f0*/  LDG.E R6, desc[UR38][R4.64] ;  /* 0x0000002604067981 */ /* 0x000568000c1e1900 */
.L_x_49:
[----:B--2---:R-:W-:Y:S01]  /*a400*/  IMAD R5, R10, 0x8, R25 ;  /* 0x000000080a057824 */ /* 0x004fe200078e0219 */
[----:B------:R-:W-:Y:S02]  /*a410*/  SHF.L.U32 R4, R12, 0x1f, RZ ;  /* 0x0000001f0c047819 */ /* 0x000fe400000006ff */
[----:B------:R-:W-:Y:S02]  /*a420*/  ISETP.NE.AND P1, PT, R18, RZ, PT ;  /* 0x000000ff1200720c */ /* 0x000fe40003f25270 */
[----:B------:R-:W2:Y:S02]  /*a430*/  SYNCS.PHASECHK.TRANS64.TRYWAIT P2, [R5+URZ+0x30840], R4 ;  /* 0x03084004050075a7 */ /* 0x000ea4000804017f */
[----:B--2---:R-:W-:Y:S09]  /*a440*/  @!P2 BRA `(.L_x_50) ;  /* 0x000000180004a947 */ /* 0x004ff20003800000 */
.L_x_96:
[----:B------:R-:W-:Y:S05]  /*a450*/  @P1 BRA `(.L_x_51) ;  /* 0x0000000000141947 */ /* 0x000fea0003800000 */
[----:B------:R-:W-:Y:S02]  /*a460*/  ISETP.NE.AND P2, PT, R28, RZ, PT ;  /* 0x000000ff1c00720c */ /* 0x000fe40003f45270 */
[----:B--2---:R-:W-:-:S04]  /*a470*/  MOV R4, 0x6000 ;  /* 0x0000600000047802 */ /* 0x004fc80000000f00 */
[----:B------:R3:W-:Y:S07]  /*a480*/  SYNCS.ARRIVE.TRANS64 RZ, [R5+URZ+0x30830], R4 ;  /* 0x0308300405ff79a7 */ /* 0x0007ee000800003f */
[----:B------:R-:W-:Y:S05]  /*a490*/  @!P2 BRA `(.L_x_51) ;  /* 0x000000000004a947 */ /* 0x000fea0003800000 */
[----:B------:R-:W-:Y:S01]  /*a4a0*/  BPT.TRAP 0x1 ;  /* 0x000000040000795c */ /* 0x000fe20000300000 */
.L_x_51:
[----:B--23--:R-:W-:Y:S01]  /*a4b0*/  IMAD R4, R10, 0x6000, R25 ;  /* 0x000060000a047824 */ /* 0x00cfe200078e0219 */
[----:B------:R-:W-:Y:S01]  /*a4c0*/  R2UR UR9, R5 ;  /* 0x00000000050972ca */ /* 0x000fe200000e0000 */
[----:B------:R-:W-:Y:S01]  /*a4d0*/  UIADD3 UR4, UP0, UR40, 0x370, URZ ;  /* 0x0000037028047890 */ /* 0x000fe2000ff1e03f */
[----:B------:R-:W-:Y:S01]  /*a4e0*/  R2UR UR11, R11 ;  /* 0x000000000b0b72ca */ /* 0x000fe200000e0000 */
[----:B------:R-:W-:Y:S01]  /*a4f0*/  VIADD R5, R25, 0x30800 ;  /* 0x0003080019057836 */ /* 0x000fe20000000000 */
[----:B------:R-:W-:Y:S01]  /*a500*/  R2UR UR8, R4 ;  /* 0x00000000040872ca */ /* 0x000fe200000e0000 */
[----:B------:R-:W-:Y:S01]  /*a510*/  UIADD3.X UR5, URZ, UR41, URZ, UP0, !UPT ;  /* 0x000000293f057290 */ /* 0x000fe200087fe43f */
[----:B------:R-:W-:Y:S01]  /*a520*/  R2UR UR12, R3 ;  /* 0x00000000030c72ca */ /* 0x000fe200000e0000 */
[----:B------:R-:W-:Y:S01]  /*a530*/  IMAD R4, R22, 0x8, R5 ;  /* 0x0000000816047824 */ /* 0x000fe200078e0205 */
[----:B-----5:R-:W-:Y:S01]  /*a540*/  R2UR UR13, R6 ;  /* 0x00000000060d72ca */ /* 0x020fe200000e0000 */
[----:B------:R-:W-:Y:S01]  /*a550*/  UMOV UR6, 0x0 ;  /* 0x0000000000067882 */ /* 0x000fe20000000000 */
[----:B------:R-:W-:Y:S01]  /*a560*/  SHF.L.U32 R7, R19, 0x1f, RZ ;  /* 0x0000001f13077819 */ /* 0x000fe200000006ff */
[----:B------:R-:W-:Y:S01]  /*a570*/  UMOV UR7, 0x14f00000 ;  /* 0x14f0000000077882 */ /* 0x000fe20000000000 */
[----:B------:R-:W-:Y:S01]  /*a580*/  UMOV UR10, URZ ;  /* 0x0000003f000a7c82 */ /* 0x000fe20008000000 */
[----:B------:R-:W-:-:S02]  /*a590*/  UIADD3 UR9, UR9, 0x30830, URZ ;  /* 0x0003083009097890 */ /* 0x000fc4000fffe03f */
[----:B------:R-:W-:Y:S02]  /*a5a0*/  UIMAD UR11, UR11, 0xc0, URZ ;  /* 0x000000c00b0b78a4 */ /* 0x000fe4000f8e023f */
[----:B------:R-:W-:-:S09]  /*a5b0*/  UIADD3 UR8, UR8, 0x12400, URZ ;  /* 0x0001240008087890 */ /* 0x000fd2000fffe03f */
[----:B------:R2:W-:Y:S01]  /*a5c0*/  UTMALDG.4D [UR8], [UR4], desc[UR6] ;  /* 0x00000608040075b4 */ /* 0x0005e20008019000 */
[----:B------:R-:W3:Y:S02]  /*a5d0*/  SYNCS.PHASECHK.TRANS64.TRYWAIT P2, [R4+URZ+0x60], R7 ;  /* 0x00006007040075a7 */ /* 0x000ee4000804017f */
[----:B--23--:R-:W-:Y:S05]  /*a5e0*/  @!P2 BRA `(.L_x_52) ;  /* 0x0000001400b0a947 */ /* 0x00cfea0003800000 */
.L_x_97:
[----:B------:R-:W-:Y:S05]  /*a5f0*/  @P1 BRA `(.L_x_53) ;  /* 0x0000000000181947 */ /* 0x000fea0003800000 */
[----:B------:R-:W-:Y:S01]  /*a600*/  ISETP.NE.AND P1, PT, R28, RZ, PT ;  /* 0x000000ff1c00720c */ /* 0x000fe20003f25270 */
[----:B------:R-:W-:Y:S01]  /*a610*/  IMAD.MOV.U32 R5, RZ, RZ, 0x6000 ;  /* 0x00006000ff057424 */ /* 0x000fe200078e00ff */
[----:B--2---:R-:W-:-:S04]  /*a620*/  LEA R4, R22, R25, 0x3 ;  /* 0x0000001916047211 */ /* 0x004fc800078e18ff */
[----:B------:R3:W-:Y:S07]  /*a630*/  SYNCS.ARRIVE.TRANS64 RZ, [R4+URZ+0x30850], R5 ;  /* 0x0308500504ff79a7 */ /* 0x0007ee000800003f */
[----:B------:R-:W-:Y:S05]  /*a640*/  @!P1 BRA `(.L_x_53) ;  /* 0x0000000000049947 */ /* 0x000fea0003800000 */
[----:B------:R-:W-:Y:S01]  /*a650*/  BPT.TRAP 0x1 ;  /* 0x000000040000795c */ /* 0x000fe20000300000 */
.L_x_53:
[----:B--23--:R-:W2:Y:S01]  /*a660*/  LDL.LU R4, [R1] ;  /* 0x0000000001047983 */ /* 0x00cea20000300800 */
[----:B------:R-:W-:Y:S01]  /*a670*/  IMAD R5, R22, 0x6000, R25 ;  /* 0x0000600016057824 */ /* 0x000fe200078e0219 */
[----:B------:R-:W-:Y:S01]  /*a680*/  R2UR UR13, R9 ;  /* 0x00000000090d72ca */ /* 0x000fe200000e0000 */
[----:B------:R-:W-:Y:S01]  /*a690*/  UIADD3 UR4, UP0, UR40, 0x470, URZ ;  /* 0x0000047028047890 */ /* 0x000fe2000ff1e03f */
[----:B------:R-:W-:Y:S01]  /*a6a0*/  R2UR UR12, R3 ;  /* 0x00000000030c72ca */ /* 0x000fe200000e0000 */
[----:B------:R-:W-:Y:S01]  /*a6b0*/  UMOV UR6, 0x0 ;  /* 0x0000000000067882 */ /* 0x000fe20000000000 */
[----:B------:R-:W-:Y:S01]  /*a6c0*/  R2UR UR8, R5 ;  /* 0x00000000050872ca */ /* 0x000fe200000e0000 */
[----:B------:R-:W-:Y:S01]  /*a6d0*/  UIADD3.X UR5, URZ, UR41, URZ, UP0, !UPT ;  /* 0x000000293f057290 */ /* 0x000fe200087fe43f */
[----:B------:R3:W-:Y:S01]  /*a6e0*/  STL [R1], R11 ;  /* 0x0000000b01007387 */ /* 0x0007e20000100800 */
[----:B------:R-:W-:Y:S01]  /*a6f0*/  UMOV UR7, 0x14f00000 ;  /* 0x14f0000000077882 */ /* 0x000fe20000000000 */
[----:B------:R-:W-:Y:S01]  /*a700*/  UMOV UR10, URZ ;  /* 0x0000003f000a7c82 */ /* 0x000fe20008000000 */
[----:B------:R-:W-:-:S08]  /*a710*/  IMAD.MOV.U32 R9, RZ, RZ, R6 ;  /* 0x000000ffff097224 */ /* 0x000fd000078e0006 */
[----:B------:R-:W-:Y:S01]  /*a720*/  UIADD3 UR8, UR8, 0x400, URZ ;  /* 0x0000040008087890 */ /* 0x000fe2000fffe03f */
[----:B--2---:R-:W-:Y:S02]  /*a730*/  R2UR UR11, R4 ;  /* 0x00000000040b72ca */ /* 0x004fe400000e0000 */
[----:B------:R-:W-:-:S04]  /*a740*/  LEA R4, R22, R25, 0x3 ;  /* 0x0000001916047211 */ /* 0x000fc800078e18ff */
[----:B------:R-:W-:-:S07]  /*a750*/  R2UR UR9, R4 ;  /* 0x00000000040972ca */ /* 0x000fce00000e0000 */
[----:B------:R-:W-:-:S06]  /*a760*/  UIMAD UR11, UR11, 0xc0, URZ ;  /* 0x000000c00b0b78a4 */ /* 0x000fcc000f8e023f */
[----:B------:R-:W-:-:S09]  /*a770*/  UIADD3 UR9, UR9, 0x30850, URZ ;  /* 0x0003085009097890 */ /* 0x000fd2000fffe03f */
[----:B------:R3:W-:Y:S02]  /*a780*/  UTMALDG.4D [UR8], [UR4], desc[UR6] ;  /* 0x00000608040075b4 */ /* 0x0007e40008019000 */
[----:B---3--:R-:W-:Y:S01]  /*a790*/  NOP ;  /* 0x0000000000007918 */ /* 0x008fe20000000000 */
.L_x_48:
[----:B------:R-:W-:Y:S05]  /*a7a0*/  BSYNC B0 ;  /* 0x0000000000007941 */ /* 0x000fea0003800000 */
.L_x_47:
[----:B------:R-:W-:Y:S01]  /*a7b0*/  IADD3 R11, R2, -0x3, RZ ;  /* 0xfffffffd020b7810 */ /* 0x000fe20007ffe0ff */
[----:B------:R-:W-:Y:S01]  /*a7c0*/  IMAD.MOV.U32 R22, RZ, RZ, R10 ;  /* 0x000000ffff167224 */ /* 0x000fe200078e000a */
[----:B------:R-:W-:-:S07]  /*a7d0*/  MOV R19, R12 ;  /* 0x0000000c00137202 */ /* 0x000fce0000000f00 */
.L_x_46:
[----:B------:R-:W-:Y:S01]  /*a7e0*/  IMAD.MOV R2, RZ, RZ, -R15 ;  /* 0x000000ffff027224 */ /* 0x000fe200078e0a0f */
[----:B------:R-:W-:Y:S04]  /*a7f0*/  BSSY B0, `(.L_x_45) ;  /* 0x00000b2000007945 */ /* 0x000fe80003800000 */
[----:B------:R-:W-:-:S13]  /*a800*/  ISETP.NE.AND P1, PT, R13, R2, PT ;  /* 0x000000020d00720c */ /* 0x000fda0003f25270 */
[----:B------:R-:W-:Y:S05]  /*a810*/  @!P1 BRA `(.L_x_54) ;  /* 0x0000000800bc9947 */ /* 0x000fea0003800000 */
[----:B------:R-:W-:-:S07]  /*a820*/  MOV R4, R9 ;  /* 0x0000000900047202 */ /* 0x000fce0000000f00 */
.L_x_69:
[----:B------:R-:W-:Y:S01]  /*a830*/  VIADD R2, R22, 0x1 ;  /* 0x0000000116027836 */ /* 0x000fe20000000000 */
[----:B------:R-:W-:Y:S04]  /*a840*/  BSSY B1, `(.L_x_55) ;  /* 0x0000053000017945 */ /* 0x000fe80003800000 */
[----:B------:R-:W-:-:S04]  /*a850*/  ISETP.NE.AND P1, PT, R2, 0x2, PT ;  /* 0x000000020200780c */ /* 0x000fc80003f25270 */
[----:B-1----:R-:W-:Y:S02]  /*a860*/  SEL R10, RZ, 0x1, P1 ;  /* 0x00000001ff0a7807 */ /* 0x002fe40000800000 */
[----:B------:R-:W-:Y:S02]  /*a870*/  SEL R2, R2, RZ, P1 ;  /* 0x000000ff02027207 */ /* 0x000fe40000800000 */
[----:B------:R-:W-:Y:S01]  /*a880*/  LOP3.LUT R10, R19, R10, RZ, 0x3c, !PT ;  /* 0x0000000a130a7212 */ /* 0x000fe200078e3cff */
[----:B------:R-:W-:Y:S06]  /*a890*/  @!P6 BRA `(.L_x_56) ;  /* 0x000000040034e947 */ /* 0x000fec0003800000 */
[----:B------:R-:W-:Y:S01]  /*a8a0*/  MOV R12, R11 ;  /* 0x0000000b000c7202 */ /* 0x000fe20000000f00 */
[----:B------:R-:W-:Y:S06]  /*a8b0*/  @!P0 BRA `(.L_x_57) ;  /* 0x00000000004c8947 */ /* 0x000fec0003800000 */
[----:B------:R-:W2:Y:S01]  /*a8c0*/  LDC R12, c[0x0][0x41c] ;  /* 0x00010700ff0c7b82 */ /* 0x000ea20000000800 */
[----:B-1----:R-:W-:Y:S01]  /*a8d0*/  IMAD.MOV.U32 R13, RZ, RZ, R11 ;  /* 0x000000ffff0d7224 */ /* 0x002fe200078e000b */
[----:B------:R-:W-:Y:S02]  /*a8e0*/  ULDC.64 UR4, c[0x0][0x408] ;  /* 0x0001020000047ab9 */ /* 0x000fe40000000a00 */
[----:B------:R-:W-:-:S04]  /*a8f0*/  IMAD R15, R8, UR4, RZ ;  /* 0x00000004080f7c24 */ /* 0x000fc8000f8e02ff */
[----:B------:R-:W-:Y:S01]  /*a900*/  IMAD R15, R0, UR5, R15 ;  /* 0x00000005000f7c24 */ /* 0x000fe2000f8e020f */
[----:B--2---:R-:W-:-:S13]  /*a910*/  ISETP.NE.AND P1, PT, R12, 0x1, PT ;  /* 0x000000010c00780c */ /* 0x004fda0003f25270 */
[----:B------:R-:W1:Y:S02]  /*a920*/  @P1 LDC.64 R4, c[0x0][0x420] ;  /* 0x00010800ff041b82 */ /* 0x000e640000000a00 */
[----:B-1----:R-:W-:-:S05]  /*a930*/  @P1 IMAD.HI.U32 R4, R11, R4, RZ ;  /* 0x000000040b041227 */ /* 0x002fca00078e00ff */
[----:B------:R-:W-:Y:S02]  /*a940*/  @P1 SHF.R.U32.HI R13, RZ, R5, R4 ;  /* 0x00000005ff0d1219 */ /* 0x000fe40000011604 */
[----:B------:R-:W1:Y:S02]  /*a950*/  LDC.64 R4, c[0x0][0x3f8] ;  /* 0x0000fe00ff047b82 */ /* 0x000e640000000a00 */
[----:B------:R-:W-:Y:S02]  /*a960*/  SHF.R.S32.HI R7, RZ, 0x1f, R13 ;  /* 0x0000001fff077819 */ /* 0x000fe4000001140d */
[----:B------:R-:W-:-:S05]  /*a970*/  MOV R6, R13 ;  /* 0x0000000d00067202 */ /* 0x000fca0000000f00 */
[----:B------:R-:W-:-:S04]  /*a980*/  IMAD.WIDE.U32 R6, R0, UR4, R6 ;  /* 0x0000000400067c25 */ /* 0x000fc8000f8e0006 */
[----:B------:R-:W-:Y:S01]  /*a990*/  IMAD.IADD R7, R15, 0x1, R7 ;  /* 0x000000010f077824 */ /* 0x000fe200078e0207 */
[----:B-1----:R-:W-:-:S04]  /*a9a0*/  LEA R4, P1, R6, R4, 0x2 ;  /* 0x0000000406047211 */ /* 0x002fc800078210ff */
[----:B------:R-:W-:-:S05]  /*a9b0*/  LEA.HI.X R5, R6, R5, R7, 0x2, P1 ;  /* 0x0000000506057211 */ /* 0x000fca00008f1407 */
[----:B------:R2:W5:Y:S01]  /*a9c0*/  LDG.E R4, desc[UR38][R4.64] ;  /* 0x0000002604047981 */ /* 0x000562000c1e1900 */
[----:B------:R-:W-:-:S05]  /*a9d0*/  IADD3 R6, -R13, RZ, RZ ;  /* 0x000000ff0d067210 */ /* 0x000fca0007ffe1ff */
[----:B------:R-:W-:-:S07]  /*a9e0*/  IMAD R12, R12, R6, R11 ;  /* 0x000000060c0c7224 */ /* 0x000fce00078e020b */
.L_x_57:
[----:B------:R-:W-:Y:S01]  /*a9f0*/  IMAD R6, R2, 0x8, R25 ;  /* 0x0000000802067824 */ /* 0x000fe200078e0219 */
[----:B--2---:R-:W-:Y:S02]  /*aa00*/  SHF.L.U32 R5, R10, 0x1f, RZ ;  /* 0x0000001f0a057819 */ /* 0x004fe400000006ff */
[----:B------:R-:W-:Y:S02]  /*aa10*/  ISETP.NE.AND P1, PT, R18, RZ, PT ;  /* 0x000000ff1200720c */ /* 0x000fe40003f25270 */
[----:B------:R-:W2:Y:S02]  /*aa20*/  SYNCS.PHASECHK.TRANS64.TRYWAIT P2, [R6+URZ+0x30840], R5 ;  /* 0x03084005060075a7 */ /* 0x000ea4000804017f */
[----:B--2---:R-:W-:Y:S09]  /*aa30*/  @!P2 BRA `(.L_x_58) ;  /* 0x0000001000b0a947 */ /* 0x004ff20003800000 */
.L_x_98:
[----:B------:R-:W-:Y:S05]  /*aa40*/  @P1 BRA `(.L_x_59) ;  /* 0x0000000000141947 */ /* 0x000fea0003800000 */
[----:B------:R-:W-:Y:S02]  /*aa50*/  ISETP.NE.AND P2, PT, R28, RZ, PT ;  /* 0x000000ff1c00720c */ /* 0x000fe40003f45270 */
[----:B--2---:R-:W-:-:S04]  /*aa60*/  MOV R5, 0x6000 ;  /* 0x0000600000057802 */ /* 0x004fc80000000f00 */
[----:B------:R3:W-:Y:S07]  /*aa70*/  SYNCS.ARRIVE.TRANS64 RZ, [R6+URZ+0x30830], R5 ;  /* 0x0308300506ff79a7 */ /* 0x0007ee000800003f */
[----:B------:R-:W-:Y:S05]  /*aa80*/  @!P2 BRA `(.L_x_59) ;  /* 0x000000000004a947 */ /* 0x000fea0003800000 */
[----:B------:R-:W-:Y:S01]  /*aa90*/  BPT.TRAP 0x1 ;  /* 0x000000040000795c */ /* 0x000fe20000300000 */
.L_x_59:
[----:B--23--:R-:W-:Y:S01]  /*aaa0*/  IMAD R5, R2, 0x6000, R25 ;  /* 0x0000600002057824 */ /* 0x00cfe200078e0219 */
[----:B------:R-:W-:Y:S01]  /*aab0*/  R2UR UR9, R6 ;  /* 0x00000000060972ca */ /* 0x000fe200000e0000 */
[----:B------:R-:W-:Y:S01]  /*aac0*/  UIADD3 UR4, UP0, UR40, 0x370, URZ ;  /* 0x0000037028047890 */ /* 0x000fe2000ff1e03f */
[----:B------:R-:W-:Y:S01]  /*aad0*/  R2UR UR11, R12 ;  /* 0x000000000c0b72ca */ /* 0x000fe200000e0000 */
[----:B------:R-:W-:Y:S01]  /*aae0*/  UMOV UR6, 0x0 ;  /* 0x0000000000067882 */ /* 0x000fe20000000000 */
[----:B------:R-:W-:Y:S01]  /*aaf0*/  R2UR UR8, R5 ;  /* 0x00000000050872ca */ /* 0x000fe200000e0000 */
[----:B------:R-:W-:Y:S01]  /*ab00*/  UIADD3.X UR5, URZ, UR41, URZ, UP0, !UPT ;  /* 0x000000293f057290 */ /* 0x000fe200087fe43f */
[----:B------:R-:W-:Y:S01]  /*ab10*/  R2UR UR12, R3 ;  /* 0x00000000030c72ca */ /* 0x000fe200000e0000 */
[----:B------:R-:W-:Y:S01]  /*ab20*/  VIADD R5, R25, 0x30800 ;  /* 0x0003080019057836 */ /* 0x000fe20000000000 */
[----:B-----5:R-:W-:Y:S01]  /*ab30*/  R2UR UR13, R4 ;  /* 0x00000000040d72ca */ /* 0x020fe200000e0000 */
[----:B------:R-:W-:Y:S01]  /*ab40*/  UMOV UR7, 0x14f00000 ;  /* 0x14f0000000077882 */ /* 0x000fe20000000000 */
[----:B------:R-:W-:Y:S01]  /*ab50*/  SHF.L.U32 R19, R19, 0x1f, RZ ;  /* 0x0000001f13137819 */ /* 0x000fe200000006ff */
[----:B------:R-:W-:Y:S01]  /*ab60*/  UMOV UR10, URZ ;  /* 0x0000003f000a7c82 */ /* 0x000fe20008000000 */
[----:B------:R-:W-:Y:S01]  /*ab70*/  LEA R6, R22, R5, 0x3 ;  /* 0x0000000516067211 */ /* 0x000fe200078e18ff */
[----:B------:R-:W-:-:S02]  /*ab80*/  UIADD3 UR9, UR9, 0x30830, URZ ;  /* 0x0003083009097890 */ /* 0x000fc4000fffe03f */
[----:B------:R-:W-:Y:S02]  /*ab90*/  UIMAD UR11, UR11, 0xc0, URZ ;  /* 0x000000c00b0b78a4 */ /* 0x000fe4000f8e023f */
[----:B------:R-:W-:-:S09]  /*aba0*/  UIADD3 UR8, UR8, 0x12400, URZ ;  /* 0x0001240008087890 */ /* 0x000fd2000fffe03f */
[----:B------:R2:W-:Y:S01]  /*abb0*/  UTMALDG.4D [UR8], [UR4], desc[UR6] ;  /* 0x00000608040075b4 */ /* 0x0005e20008019000 */
[----:B------:R-:W3:Y:S02]  /*abc0*/  SYNCS.PHASECHK.TRANS64.TRYWAIT P2, [R6+URZ+0x60], R19 ;  /* 0x00006013060075a7 */ /* 0x000ee4000804017f */
[----:B--23--:R-:W-:Y:S05]  /*abd0*/  @!P2 BRA `(.L_x_60) ;  /* 0x00000010005ca947 */ /* 0x00cfea0003800000 */
.L_x_99:
[----:B------:R-:W-:Y:S05]  /*abe0*/  @P1 BRA `(.L_x_61) ;  /* 0x0000000000141947 */ /* 0x000fea0003800000 */
[----:B------:R-:W-:Y:S01]  /*abf0*/  ISETP.NE.AND P1, PT, R28, RZ, PT ;  /* 0x000000ff1c00720c */ /* 0x000fe20003f25270 */
[----:B------:R-:W-:-:S04]  /*ac00*/  IMAD.MOV.U32 R5, RZ, RZ, 0x6000 ;  /* 0x00006000ff057424 */ /* 0x000fc800078e00ff */
[----:B------:R3:W-:Y:S08]  /*ac10*/  SYNCS.ARRIVE.TRANS64 RZ, [R6+URZ+0x50], R5 ;  /* 0x0000500506ff79a7 */ /* 0x0007f0000800003f */
[----:B------:R-:W-:Y:S05]  /*ac20*/  @!P1 BRA `(.L_x_61) ;  /* 0x0000000000049947 */ /* 0x000fea0003800000 */
[----:B------:R-:W-:Y:S01]  /*ac30*/  BPT.TRAP 0x1 ;  /* 0x000000040000795c */ /* 0x000fe20000300000 */
.L_x_61:
[----:B---3--:R-:W3:Y:S01]  /*ac40*/  LDL.LU R5, [R1] ;  /* 0x0000000001057983 */ /* 0x008ee20000300800 */
[----:B------:R-:W-:Y:S01]  /*ac50*/  IMAD R22, R22, 0x6000, R25 ;  /* 0x0000600016167824 */ /* 0x000fe200078e0219 */
[----:B------:R-:W-:Y:S01]  /*ac60*/  R2UR UR9, R6 ;  /* 0x00000000060972ca */ /* 0x000fe200000e0000 */
[----:B------:R-:W-:Y:S01]  /*ac70*/  UIADD3 UR4, UP0, UR40, 0x470, URZ ;  /* 0x0000047028047890 */ /* 0x000fe2000ff1e03f */
[----:B------:R-:W-:Y:S01]  /*ac80*/  R2UR UR13, R9 ;  /* 0x00000000090d72ca */ /* 0x000fe200000e0000 */
[----:B------:R-:W-:Y:S01]  /*ac90*/  UMOV UR6, 0x0 ;  /* 0x0000000000067882 */ /* 0x000fe20000000000 */
[----:B------:R-:W-:Y:S01]  /*aca0*/  R2UR UR8, R22 ;  /* 0x00000000160872ca */ /* 0x000fe200000e0000 */
[----:B------:R-:W-:Y:S01]  /*acb0*/  UIADD3.X UR5, URZ, UR41, URZ, UP0, !UPT ;  /* 0x000000293f057290 */ /* 0x000fe200087fe43f */
[----:B------:R-:W-:Y:S01]  /*acc0*/  R2UR UR12, R3 ;  /* 0x00000000030c72ca */ /* 0x000fe200000e0000 */
[----:B------:R-:W-:Y:S01]  /*acd0*/  UMOV UR7, 0x14f00000 ;  /* 0x14f0000000077882 */ /* 0x000fe20000000000 */
[----:B------:R-:W-:Y:S01]  /*ace0*/  UMOV UR10, URZ ;  /* 0x0000003f000a7c82 */ /* 0x000fe20008000000 */
[----:B------:R4:W-:Y:S01]  /*acf0*/  STL [R1], R12 ;  /* 0x0000000c01007387 */ /* 0x0009e20000100800 */
[----:B------:R-:W-:-:S03]  /*ad00*/  MOV R9, R4 ;  /* 0x0000000400097202 */ /* 0x000fc60000000f00 */
[----:B------:R-:W-:-:S04]  /*ad10*/  UIADD3 UR9, UR9, 0x50, URZ ;  /* 0x0000005009097890 */ /* 0x000fc8000fffe03f */
[----:B------:R-:W-:Y:S01]  /*ad20*/  UIADD3 UR8, UR8, 0x400, URZ ;  /* 0x0000040008087890 */ /* 0x000fe2000fffe03f */
[----:B---3--:R-:W-:-:S13]  /*ad30*/  R2UR UR11, R5 ;  /* 0x00000000050b72ca */ /* 0x008fda00000e0000 */
[----:B------:R-:W-:-:S09]  /*ad40*/  UIMAD UR11, UR11, 0xc0, URZ ;  /* 0x000000c00b0b78a4 */ /* 0x000fd2000f8e023f */
[----:B------:R4:W-:Y:S02]  /*ad50*/  UTMALDG.4D [UR8], [UR4], desc[UR6] ;  /* 0x00000608040075b4 */ /* 0x0009e40008019000 */
[----:B----4-:R-:W-:Y:S01]  /*ad60*/  NOP ;  /* 0x0000000000007918 */ /* 0x010fe20000000000 */
.L_x_56:
[----:B------:R-:W-:Y:S05]  /*ad70*/  BSYNC B1 ;  /* 0x0000000000017941 */ /* 0x000fea0003800000 */
.L_x_55:
[----:B------:R-:W-:Y:S01]  /*ad80*/  VIADD R22, R2, 0x1 ;  /* 0x0000000102167836 */ /* 0x000fe20000000000 */
[----:B------:R-:W-:Y:S04]  /*ad90*/  BSSY B1, `(.L_x_62) ;  /* 0x0000054000017945 */ /* 0x000fe80003800000 */
[----:B------:R-:W-:-:S04]  /*ada0*/  ISETP.NE.AND P1, PT, R22, 0x2, PT ;  /* 0x000000021600780c */ /* 0x000fc80003f25270 */
[----:B--2---:R-:W-:Y:S02]  /*adb0*/  SEL R19, RZ, 0x1, P1 ;  /* 0x00000001ff137807 */ /* 0x004fe40000800000 */
[----:B------:R-:W-:Y:S02]  /*adc0*/  SEL R22, R22, RZ, P1 ;  /* 0x000000ff16167207 */ /* 0x000fe40000800000 */
[----:B------:R-:W-:Y:S01]  /*add0*/  LOP3.LUT R19, R10, R19, RZ, 0x3c, !PT ;  /* 0x000000130a137212 */ /* 0x000fe200078e3cff */
[----:B------:R-:W-:Y:S06]  /*ade0*/  @!P6 BRA `(.L_x_63) ;  /* 0x000000040038e947 */ /* 0x000fec0003800000 */
[----:B-1----:R-:W-:Y:S01]  /*adf0*/  IADD3 R13, R11, -0x1, RZ ;  /* 0xffffffff0b0d7810 */ /* 0x002fe20007ffe0ff */
[----:B------:R-:W-:Y:S06]  /*ae00*/  @!P0 BRA `(.L_x_64) ;  /* 0x00000000004c8947 */ /* 0x000fec0003800000 */
[----:B------:R-:W1:Y:S01]  /*ae10*/  LDC R12, c[0x0][0x41c] ;  /* 0x00010700ff0c7b82 */ /* 0x000e620000000800 */
[----:B------:R-:W-:Y:S01]  /*ae20*/  IMAD.MOV.U32 R15, RZ, RZ, R13 ;  /* 0x000000ffff0f7224 */ /* 0x000fe200078e000d */
[----:B------:R-:W-:Y:S02]  /*ae30*/  ULDC.64 UR4, c[0x0][0x408] ;  /* 0x0001020000047ab9 */ /* 0x000fe40000000a00 */
[----:B------:R-:W-:-:S04]  /*ae40*/  IMAD R21, R8, UR4, RZ ;  /* 0x0000000408157c24 */ /* 0x000fc8000f8e02ff */
[----:B------:R-:W-:Y:S01]  /*ae50*/  IMAD R21, R0, UR5, R21 ;  /* 0x0000000500157c24 */ /* 0x000fe2000f8e0215 */
[----:B-1----:R-:W-:-:S13]  /*ae60*/  ISETP.NE.AND P1, PT, R12, 0x1, PT ;  /* 0x000000010c00780c */ /* 0x002fda0003f25270 */
        /* <DEDUP_REMOVED lines=13> */
.L_x_64:
[----:B-1----:R-:W-:Y:S01]  /*af40*/  IMAD R5, R22, 0x8, R25 ;  /* 0x0000000816057824 */ /* 0x002fe200078e0219 */
[----:B------:R-:W-:Y:S02]  /*af50*/  SHF.L.U32 R6, R19, 0x1f, RZ ;  /* 0x0000001f13067819 */ /* 0x000fe400000006ff */
[----:B------:R-:W-:Y:S02]  /*af60*/  ISETP.NE.AND P1, PT, R18, RZ, PT ;  /* 0x000000ff1200720c */ /* 0x000fe40003f25270 */
[----:B------:R-:W1:Y:S02]  /*af70*/  SYNCS.PHASECHK.TRANS64.TRYWAIT P2, [R5+URZ+0x30840], R6 ;  /* 0x03084006050075a7 */ /* 0x000e64000804017f */
[----:B-1----:R-:W-:Y:S09]  /*af80*/  @!P2 BRA `(.L_x_65) ;  /* 0x0000000c0084a947 */ /* 0x002ff20003800000 */
.L_x_100:
[----:B------:R-:W-:Y:S05]  /*af90*/  @P1 BRA `(.L_x_66) ;  /* 0x0000000000141947 */ /* 0x000fea0003800000 */
[----:B------:R-:W-:Y:S02]  /*afa0*/  ISETP.NE.AND P2, PT, R28, RZ, PT ;  /* 0x000000ff1c00720c */ /* 0x000fe40003f45270 */
[----:B-1----:R-:W-:-:S04]  /*afb0*/  MOV R6, 0x6000 ;  /* 0x0000600000067802 */ /* 0x002fc80000000f00 */
[----:B------:R2:W-:Y:S07]  /*afc0*/  SYNCS.ARRIVE.TRANS64 RZ, [R5+URZ+0x30830], R6 ;  /* 0x0308300605ff79a7 */ /* 0x0005ee000800003f */
[----:B------:R-:W-:Y:S05]  /*afd0*/  @!P2 BRA `(.L_x_66) ;  /* 0x000000000004a947 */ /* 0x000fea0003800000 */
[----:B------:R-:W-:Y:S01]  /*afe0*/  BPT.TRAP 0x1 ;  /* 0x000000040000795c */ /* 0x000fe20000300000 */
.L_x_66:
[----:B-12---:R-:W-:Y:S01]  /*aff0*/  IMAD R5, R22, 0x6000, R25 ;  /* 0x0000600016057824 */ /* 0x006fe200078e0219 */
[----:B------:R-:W-:Y:S01]  /*b000*/  R2UR UR11, R13 ;  /* 0x000000000d0b72ca */ /* 0x000fe200000e0000 */
[----:B------:R-:W-:Y:S01]  /*b010*/  UIADD3 UR4, UP0, UR40, 0x370, URZ ;  /* 0x0000037028047890 */ /* 0x000fe2000ff1e03f */
[----:B------:R-:W-:Y:S01]  /*b020*/  R2UR UR12, R3 ;  /* 0x00000000030c72ca */ /* 0x000fe200000e0000 */
[----:B------:R-:W-:Y:S01]  /*b030*/  UMOV UR6, 0x0 ;  /* 0x0000000000067882 */ /* 0x000fe20000000000 */
[----:B------:R-:W-:Y:S01]  /*b040*/  R2UR UR8, R5 ;  /* 0x00000000050872ca */ /* 0x000fe200000e0000 */
[----:B------:R-:W-:Y:S01]  /*b050*/  VIADD R5, R25, 0x30800 ;  /* 0x0003080019057836 */ /* 0x000fe20000000000 */
[----:B-----5:R-:W-:Y:S01]  /*b060*/  R2UR UR13, R4 ;  /* 0x00000000040d72ca */ /* 0x020fe200000e0000 */
[----:B------:R-:W-:Y:S01]  /*b070*/  UIADD3.X UR5, URZ, UR41, URZ, UP0, !UPT ;  /* 0x000000293f057290 */ /* 0x000fe200087fe43f */
[----:B------:R-:W-:Y:S01]  /*b080*/  SHF.L.U32 R10, R10, 0x1f, RZ ;  /* 0x0000001f0a0a7819 */ /* 0x000fe200000006ff */
[----:B------:R-:W-:Y:S01]  /*b090*/  UMOV UR7, 0x14f00000 ;  /* 0x14f0000000077882 */ /* 0x000fe20000000000 */
[----:B------:R-:W-:Y:S01]  /*b0a0*/  LEA R6, R22, R5, 0x3 ;  /* 0x0000000516067211 */ /* 0x000fe200078e18ff */
[----:B------:R-:W-:Y:S01]  /*b0b0*/  IMAD R5, R2, 0x8, R5 ;  /* 0x0000000802057824 */ /* 0x000fe200078e0205 */
[----:B------:R-:W-:Y:S01]  /*b0c0*/  UMOV UR10, URZ ;  /* 0x0000003f000a7c82 */ /* 0x000fe20008000000 */
[----:B------:R-:W-:Y:S01]  /*b0d0*/  UIMAD UR11, UR11, 0xc0, URZ ;  /* 0x000000c00b0b78a4 */ /* 0x000fe2000f8e023f */
[----:B------:R-:W-:-:S03]  /*b0e0*/  R2UR UR9, R6 ;  /* 0x00000000060972ca */ /* 0x000fc600000e0000 */
[----:B------:R-:W-:-:S10]  /*b0f0*/  UIADD3 UR8, UR8, 0x12400, URZ ;  /* 0x0001240008087890 */ /* 0x000fd4000fffe03f */
[----:B------:R-:W-:-:S09]  /*b100*/  UIADD3 UR9, UR9, 0x30, URZ ;  /* 0x0000003009097890 */ /* 0x000fd2000fffe03f */
[----:B------:R1:W-:Y:S01]  /*b110*/  UTMALDG.4D [UR8], [UR4], desc[UR6] ;  /* 0x00000608040075b4 */ /* 0x0003e20008019000 */
[----:B------:R-:W2:Y:S02]  /*b120*/  SYNCS.PHASECHK.TRANS64.TRYWAIT P2, [R5+URZ+0x60], R10 ;  /* 0x0000600a050075a7 */ /* 0x000ea4000804017f */
[----:B-12---:R-:W-:Y:S05]  /*b130*/  @!P2 BRA `(.L_x_67) ;  /* 0x0000000c002ca947 */ /* 0x006fea0003800000 */
.L_x_101:
[----:B------:R-:W-:Y:S05]  /*b140*/  @P1 BRA `(.L_x_68) ;  /* 0x0000000000141947 */ /* 0x000fea0003800000 */
[----:B------:R-:W-:Y:S02]  /*b150*/  ISETP.NE.AND P1, PT, R28, RZ, PT ;  /* 0x000000ff1c00720c */ /* 0x000fe40003f25270 */
[----:B------:R-:W-:-:S04]  /*b160*/  MOV R6, 0x6000 ;  /* 0x0000600000067802 */ /* 0x000fc80000000f00 */
[----:B------:R2:W-:Y:S07]  /*b170*/  SYNCS.ARRIVE.TRANS64 RZ, [R5+URZ+0x50], R6 ;  /* 0x0000500605ff79a7 */ /* 0x0005ee000800003f */
[----:B------:R-:W-:Y:S05]  /*b180*/  @!P1 BRA `(.L_x_68) ;  /* 0x0000000000049947 */ /* 0x000fea0003800000 */
[----:B------:R-:W-:Y:S01]  /*b190*/  BPT.TRAP 0x1 ;  /* 0x000000040000795c */ /* 0x000fe20000300000 */
.L_x_68:
[----:B--2---:R-:W2:Y:S01]  /*b1a0*/  LDL.LU R6, [R1] ;  /* 0x0000000001067983 */ /* 0x004ea20000300800 */
        /* <DEDUP_REMOVED lines=11> */
[----:B------:R-:W-:-:S03]  /*b260*/  IMAD.MOV.U32 R9, RZ, RZ, R4 ;  /* 0x000000ffff097224 */ /* 0x000fc600078e0004 */
[----:B------:R-:W-:-:S04]  /*b270*/  UIADD3 UR9, UR9, 0x50, URZ ;  /* 0x0000005009097890 */ /* 0x000fc8000fffe03f */
[----:B------:R-:W-:Y:S01]  /*b280*/  UIADD3 UR8, UR8, 0x400, URZ ;  /* 0x0000040008087890 */ /* 0x000fe2000fffe03f */
[----:B--2---:R-:W-:-:S13]  /*b290*/  R2UR UR11, R6 ;  /* 0x00000000060b72ca */ /* 0x004fda00000e0000 */
[----:B------:R-:W-:-:S09]  /*b2a0*/  UIMAD UR11, UR11, 0xc0, URZ ;  /* 0x000000c00b0b78a4 */ /* 0x000fd2000f8e023f */
[----:B------:R3:W-:Y:S02]  /*b2b0*/  UTMALDG.4D [UR8], [UR4], desc[UR6] ;  /* 0x00000608040075b4 */ /* 0x0007e40008019000 */
[----:B---3--:R-:W-:Y:S01]  /*b2c0*/  NOP ;  /* 0x0000000000007918 */ /* 0x008fe20000000000 */
.L_x_63:
[----:B------:R-:W-:Y:S05]  /*b2d0*/  BSYNC B1 ;  /* 0x0000000000017941 */ /* 0x000fea0003800000 */
.L_x_62:
[C---:B------:R-:W-:Y:S02]  /*b2e0*/  ISETP.GT.AND P1, PT, R11.reuse, 0x1, PT ;  /* 0x000000010b00780c */ /* 0x040fe40003f24270 */
[----:B------:R-:W-:-:S11]  /*b2f0*/  IADD3 R11, R11, -0x2, RZ ;  /* 0xfffffffe0b0b7810 */ /* 0x000fd60007ffe0ff */
[----:B------:R-:W-:Y:S05]  /*b300*/  @P1 BRA `(.L_x_69) ;  /* 0xfffffff400481947 */ /* 0x000fea000383ffff */
.L_x_54:
[----:B------:R-:W-:Y:S05]  /*b310*/  BSYNC B0 ;  /* 0x0000000000007941 */ /* 0x000fea0003800000 */
.L_x_45:
[----:B------:R-:W-:Y:S04]  /*b320*/  BSSY B0, `(.L_x_70) ;  /* 0x000001e000007945 */ /* 0x000fe80003800000 */
[----:B------:R-:W-:Y:S05]  /*b330*/  @!P6 BRA `(.L_x_71) ;  /* 0x000000000070e947 */ /* 0x000fea0003800000 */
[----:B-1----:R-:W-:Y:S01]  /*b340*/  IMAD R5, R22, 0x8, R25 ;  /* 0x0000000816057824 */ /* 0x002fe200078e0219 */
[----:B------:R-:W-:Y:S02]  /*b350*/  SHF.L.U32 R0, R19, 0x1f, RZ ;  /* 0x0000001f13007819 */ /* 0x000fe400000006ff */
[----:B------:R-:W-:Y:S02]  /*b360*/  ISETP.NE.AND P1, PT, R18, RZ, PT ;  /* 0x000000ff1200720c */ /* 0x000fe40003f25270 */
[----:B------:R-:W1:Y:S02]  /*b370*/  SYNCS.PHASECHK.TRANS64.TRYWAIT P0, [R5+URZ+0x30860], R0 ;  /* 0x03086000050075a7 */ /* 0x000e64000800017f */
[----:B-1----:R-:W-:Y:S09]  /*b380*/  @!P0 BRA `(.L_x_72) ;  /* 0x0000000800ac8947 */ /* 0x002ff20003800000 */
.L_x_102:
[----:B------:R-:W-:Y:S05]  /*b390*/  @P1 BRA `(.L_x_73) ;  /* 0x0000000000141947 */ /* 0x000fea0003800000 */
[----:B------:R-:W-:Y:S02]  /*b3a0*/  ISETP.NE.AND P0, PT, R28, RZ, PT ;  /* 0x000000ff1c00720c */ /* 0x000fe40003f05270 */
[----:B-1----:R-:W-:-:S04]  /*b3b0*/  MOV R0, 0x6000 ;  /* 0x0000600000007802 */ /* 0x002fc80000000f00 */
[----:B------:R3:W-:Y:S07]  /*b3c0*/  SYNCS.ARRIVE.TRANS64 RZ, [R5+URZ+0x30850], R0 ;  /* 0x0308500005ff79a7 */ /* 0x0007ee000800003f */
[----:B------:R-:W-:Y:S05]  /*b3d0*/  @!P0 BRA `(.L_x_73) ;  /* 0x0000000000048947 */ /* 0x000fea0003800000 */
[----:B------:R-:W-:Y:S01]  /*b3e0*/  BPT.TRAP 0x1 ;  /* 0x000000040000795c */ /* 0x000fe20000300000 */
.L_x_73:
[----:B-1-3--:R-:W3:Y:S01]  /*b3f0*/  LDL R0, [R1] ;  /* 0x0000000001007983 */ /* 0x00aee20000100800 */
[----:B--2---:R-:W-:Y:S01]  /*b400*/  IMAD R25, R22, 0x6000, R25 ;  /* 0x0000600016197824 */ /* 0x004fe200078e0219 */
        /* <DEDUP_REMOVED lines=8> */
[----:B------:R-:W-:-:S05]  /*b490*/  UMOV UR10, URZ ;  /* 0x0000003f000a7c82 */ /* 0x000fca0008000000 */
[----:B------:R-:W-:-:S04]  /*b4a0*/  UIADD3 UR9, UR9, 0x30850, URZ ;  /* 0x0003085009097890 */ /* 0x000fc8000fffe03f */
[----:B------:R-:W-:Y:S01]  /*b4b0*/  UIADD3 UR8, UR8, 0x400, URZ ;  /* 0x0000040008087890 */ /* 0x000fe2000fffe03f */
[----:B---3--:R-:W-:-:S13]  /*b4c0*/  R2UR UR11, R0 ;  /* 0x00000000000b72ca */ /* 0x008fda00000e0000 */
[----:B------:R-:W-:-:S09]  /*b4d0*/  UIMAD UR11, UR11, 0xc0, URZ ;  /* 0x000000c00b0b78a4 */ /* 0x000fd2000f8e023f */
[----:B------:R3:W-:Y:S02]  /*b4e0*/  UTMALDG.4D [UR8], [UR4], desc[UR6] ;  /* 0x00000608040075b4 */ /* 0x0007e40008019000 */
[----:B---3--:R-:W-:Y:S01]  /*b4f0*/  NOP ;  /* 0x0000000000007918 */ /* 0x008fe20000000000 */
.L_x_71:
[----:B------:R-:W-:Y:S05]  /*b500*/  BSYNC B0 ;  /* 0x0000000000007941 */ /* 0x000fea0003800000 */
.L_x_70:
[----:B------:R-:W-:Y:S01]  /*b510*/  IADD3 R29, R29, UR36, RZ ;  /* 0x000000241d1d7c10 */ /* 0x000fe2000fffe0ff */
[----:B------:R-:W-:Y:S01]  /*b520*/  ULDC UR4, c[0x0][0xda4] ;  /* 0x0003690000047ab9 */ /* 0x000fe20000000800 */
[----:B------:R-:W-:Y:S02]  /*b530*/  VIADD R22, R22, 0x1 ;  /* 0x0000000116167836 */ /* 0x000fe40000000000 */
[----:B------:R-:W-:Y:S01]  /*b540*/  ISETP.GE.AND P1, PT, R29, UR4, PT ;  /* 0x000000041d007c0c */ /* 0x000fe2000bf26270 */
[----:B------:R-:W-:Y:S02]  /*b550*/  VIADD R27, R27, 0x1 ;  /* 0x000000011b1b7836 */ /* 0x000fe40000000000 */
[----:B------:R-:W-:-:S04]  /*b560*/  ISETP.NE.AND P0, PT, R22, 0x2, PT ;  /* 0x000000021600780c */ /* 0x000fc80003f05270 */
[----:B------:R-:W-:Y:S02]  /*b570*/  SEL R0, RZ, 0x1, P0 ;  /* 0x00000001ff007807 */ /* 0x000fe40000000000 */
[----:B------:R-:W-:Y:S02]  /*b580*/  SEL R22, R22, RZ, P0 ;  /* 0x000000ff16167207 */ /* 0x000fe40000000000 */
[----:B------:R-:W-:Y:S02]  /*b590*/  LOP3.LUT R19, R19, R0, RZ, 0x3c, !PT ;  /* 0x0000000013137212 */ /* 0x000fe400078e3cff */
[----:B------:R-:W-:Y:S05]  /*b5a0*/  @!P1 BRA `(.L_x_74) ;  /* 0xffffffdc00d49947 */ /* 0x000fea000383ffff */
[----:B------:R-:W-:-:S07]  /*b5b0*/  LOP3.LUT R27, R27, 0x1, RZ, 0xc, !PT ;  /* 0x000000011b1b7812 */ /* 0x000fce00078e0cff */
.L_x_32:
[----:B------:R-:W3:Y:S01]  /*b5c0*/  S2R R3, SR_CgaCtaId ;  /* 0x0000000000037919 */ /* 0x000ee20000008800 */
[----:B------:R-:W-:Y:S01]  /*b5d0*/  MOV R0, 0x400 ;  /* 0x0000040000007802 */ /* 0x000fe20000000f00 */
[----:B------:R-:W-:Y:S01]  /*b5e0*/  BSSY B0, `(.L_x_75) ;  /* 0x0000005000007945 */ /* 0x000fe20003800000 */
[----:B------:R-:W-:Y:S02]  /*b5f0*/  SHF.L.U32 R27, R27, 0x1f, RZ ;  /* 0x0000001f1b1b7819 */ /* 0x000fe400000006ff */
[----:B---3--:R-:W-:-:S04]  /*b600*/  LEA R8, R3, R0, 0x18 ;  /* 0x0000000003087211 */ /* 0x008fc800078ec0ff */
[----:B------:R-:W3:Y:S02]  /*b610*/  SYNCS.PHASECHK.TRANS64.TRYWAIT P0, [R8+URZ+0x30820], R27 ;  /* 0x0308201b080075a7 */ /* 0x000ee4000800017f */
[----:B---3--:R-:W-:Y:S05]  /*b620*/  @!P0 BRA `(.L_x_76) ;  /* 0x0000000800188947 */ /* 0x008fea0003800000 */
.L_x_103:
[----:B------:R-:W-:Y:S05]  /*b630*/  BSYNC B0 ;  /* 0x0000000000007941 */ /* 0x000fea0003800000 */
.L_x_75:
[----:B------:R-:W-:-:S03]  /*b640*/  UMOV UR4, 0xffffffff ;  /* 0xffffffff00047882 */ /* 0x000fc60000000000 */
[----:B------:R-:W-:Y:S05]  /*b650*/  BRA.DIV UR4, `(.L_x_77) ;  /* 0x0000000a04207947 */ /* 0x000fea000b800000 */
[----:B------:R4:W1:Y:S02]  /*b660*/  SHFL.IDX PT, R14, R16, RZ, 0x1f ;  /* 0x00001fff100e7589 */ /* 0x00086400000e0000 */
.L_x_106:
[----:B-1----:R-:W-:Y:S01]  /*b670*/  ISETP.NE.AND P0, PT, R14, RZ, PT ;  /* 0x000000ff0e00720c */ /* 0x002fe20003f05270 */
[----:B------:R-:W-:-:S12]  /*b680*/  BSSY B0, `(.L_x_78) ;  /* 0x0000023000007945 */ /* 0x000fd80003800000 */
[----:B------:R-:W-:Y:S05]  /*b690*/  @P0 BRA `(.L_x_79) ;  /* 0x0000000000840947 */ /* 0x000fea0003800000 */
[----:B------:R-:W-:-:S03]  /*b6a0*/  UMOV UR4, 0xffffffff ;  /* 0xffffffff00047882 */ /* 0x000fc60000000000 */
[----:B------:R-:W-:Y:S05]  /*b6b0*/  BRA.DIV UR4, `(.L_x_80) ;  /* 0x0000000a04307947 */ /* 0x000fea000b800000 */
[----:B------:R-:W-:-:S13]  /*b6c0*/  ELECT P6, URZ, PT ;  /* 0x00000000003f782f */ /* 0x000fda00038c0000 */
.L_x_109:
[----:B------:R-:W-:Y:S05]  /*b6d0*/  @!P6 BRA `(.L_x_79) ;  /* 0x000000000074e947 */ /* 0x000fea0003800000 */
[----:B------:R-:W-:-:S04]  /*b6e0*/  LOP3.LUT R17, R17, 0x2, RZ, 0xfc, !PT ;  /* 0x0000000211117812 */ /* 0x000fc800078efcff */
[----:B------:R-:W-:-:S13]  /*b6f0*/  ISETP.NE.AND P2, PT, R17, 0x3, PT ;  /* 0x000000031100780c */ /* 0x000fda0003f45270 */
[----:B------:R-:W-:Y:S05]  /*b700*/  @!P2 BRA `(.L_x_81) ;  /* 0x000000000004a947 */ /* 0x000fea0003800000 */
[----:B------:R-:W-:Y:S01]  /*b710*/  BPT.TRAP 0x1 ;  /* 0x000000040000795c */ /* 0x000fe20000300000 */
.L_x_81:
[----:B------:R-:W-:Y:S02]  /*b720*/  IADD3 R3, R8, 0x30840, RZ ;  /* 0x0003084008037810 */ /* 0x000fe40007ffe0ff */
[----:B------:R-:W-:Y:S02]  /*b730*/  SHF.L.U32 R4, R19, 0x1f, RZ ;  /* 0x0000001f13047819 */ /* 0x000fe400000006ff */
[C---:B------:R-:W-:Y:S01]  /*b740*/  IADD3 R0, R22.reuse, 0x1, RZ ;  /* 0x0000000116007810 */ /* 0x040fe20007ffe0ff */
[----:B------:R-:W-:-:S03]  /*b750*/  IMAD R5, R22, 0x8, R3 ;  /* 0x0000000816057824 */ /* 0x000fc600078e0203 */
[C---:B------:R-:W-:Y:S01]  /*b760*/  ISETP.NE.AND P1, PT, R0.reuse, 0x2, PT ;  /* 0x000000020000780c */ /* 0x040fe20003f25270 */
[----:B------:R-:W1:Y:S03]  /*b770*/  SYNCS.PHASECHK.TRANS64.TRYWAIT P0, [R5+URZ], R4 ;  /* 0x00000004050075a7 */ /* 0x000e66000800017f */
[----:B------:R-:W-:Y:S02]  /*b780*/  SEL R2, RZ, 0x1, P1 ;  /* 0x00000001ff027807 */ /* 0x000fe40000800000 */
[----:B--2---:R-:W-:Y:S02]  /*b790*/  SEL R6, R0, RZ, P1 ;  /* 0x000000ff00067207 */ /* 0x004fe40000800000 */
[----:B------:R-:W-:-:S03]  /*b7a0*/  LOP3.LUT R0, R19, R2, RZ, 0x3c, !PT ;  /* 0x0000000213007212 */ /* 0x000fc600078e3cff */
[----:B------:R-:W-:Y:S01]  /*b7b0*/  IMAD R3, R6, 0x8, R3 ;  /* 0x0000000806037824 */ /* 0x000fe200078e0203 */
[----:B------:R-:W-:Y:S01]  /*b7c0*/  SHF.L.U32 R0, R0, 0x1f, RZ ;  /* 0x0000001f00007819 */ /* 0x000fe200000006ff */
[----:B-1----:R-:W-:Y:S06]  /*b7d0*/  @!P0 BRA `(.L_x_82) ;  /* 0x0000000800088947 */ /* 0x002fec0003800000 */
.L_x_110:
[----:B------:R-:W2:Y:S02]  /*b7e0*/  SYNCS.PHASECHK.TRANS64.TRYWAIT P0, [R3+URZ], R0 ;  /* 0x00000000030075a7 */ /* 0x000ea4000800017f */
[----:B--2---:R-:W-:Y:S05]  /*b7f0*/  @!P0 BRA `(.L_x_83) ;  /* 0x0000000800148947 */ /* 0x004fea0003800000 */
.L_x_111:
[----:B------:R-:W-:Y:S05]  /*b800*/  @!P2 BRA `(.L_x_84) ;  /* 0x000000000004a947 */ /* 0x000fea0003800000 */
[----:B------:R-:W-:Y:S01]  /*b810*/  BPT.TRAP 0x1 ;  /* 0x000000040000795c */ /* 0x000fe20000300000 */
.L_x_84:
[----:B--2---:R-:W-:-:S05]  /*b820*/  IADD3 R3, R8, 0x30860, RZ ;  /* 0x0003086008037810 */ /* 0x004fca0007ffe0ff */
[----:B-1----:R-:W-:-:S04]  /*b830*/  IMAD R5, R22, 0x8, R3 ;  /* 0x0000000816057824 */ /* 0x002fc800078e0203 */
[----:B------:R-:W1:Y:S02]  /*b840*/  SYNCS.PHASECHK.TRANS64.TRYWAIT P0, [R5+URZ], R4 ;  /* 0x00000004050075a7 */ /* 0x000e64000800017f */
[----:B-1----:R-:W-:Y:S05]  /*b850*/  @!P0 BRA `(.L_x_85) ;  /* 0x0000000800108947 */ /* 0x002fea0003800000 */
.L_x_112:
[----:B------:R-:W-:-:S07]  /*b860*/  LEA R3, R6, R3, 0x3 ;  /* 0x0000000306037211 */ /* 0x000fce00078e18ff */
.L_x_86:
[----:B--2---:R2:W1:Y:S02]  /*b870*/  SYNCS.PHASECHK.TRANS64.TRYWAIT P0, [R3+URZ], R0 ;  /* 0x00000000030075a7 */ /* 0x004464000800017f */
[----:B-1----:R-:W-:Y:S05]  /*b880*/  @!P0 NANOSLEEP.SYNCS 0x989680 ;  /* 0x009896800000895d */ /* 0x002fea0003900000 */
[----:B------:R-:W1:Y:S02]  /*b890*/  @!P0 SYNCS.PHASECHK.TRANS64 P0, [R3+URZ], R0 ;  /* 0x00000000030085a7 */ /* 0x000e64000800007f */
[----:B-1----:R-:W-:Y:S05]  /*b8a0*/  @!P0 BRA `(.L_x_86) ;  /* 0xfffffffc00f08947 */ /* 0x002fea000383ffff */
.L_x_79:
[----:B------:R-:W-:Y:S05]  /*b8b0*/  BSYNC B0 ;  /* 0x0000000000007941 */ /* 0x000fea0003800000 */
.L_x_78:
[----:B------:R-:W-:Y:S05]  /*b8c0*/  EXIT ;  /* 0x000000000000794d */ /* 0x000fea0003800000 */
.L_x_10:
[----:B-1----:R-:W-:-:S04]  /*b8d0*/  IMAD.U32 R3, RZ, RZ, UR40 ;  /* 0x00000028ff037e24 */ /* 0x002fc8000f8e00ff */
[----:B------:R1:W2:Y:S03]  /*b8e0*/  SYNCS.PHASECHK.TRANS64.TRYWAIT P1, [R3+URZ+0x30800], R0 ;  /* 0x03080000030075a7 */ /* 0x0002a6000802017f */
[----:B--2---:R-:W-:Y:S05]  /*b8f0*/  @!P1 NANOSLEEP.SYNCS 0x989680 ;  /* 0x009896800000995d */ /* 0x004fea0003900000 */
[----:B------:R-:W2:Y:S02]  /*b900*/  @!P1 SYNCS.PHASECHK.TRANS64 P1, [R3+URZ+0x30800], R0 ;  /* 0x03080000030095a7 */ /* 0x000ea4000802007f */
[----:B--2---:R-:W-:Y:S05]  /*b910*/  @!P1 BRA `(.L_x_10) ;  /* 0xfffffffc00ec9947 */ /* 0x004fea000383ffff */
[----:B------:R-:W-:Y:S05]  /*b920*/  BRA `(.L_x_87) ;  /* 0xffffff5800647947 */ /* 0x000fea000383ffff */
.L_x_14:
[----:B--2---:R2:W3:Y:S02]  /*b930*/  SYNCS.PHASECHK.TRANS64.TRYWAIT P2, [R3+URZ+0x30830], R6 ;  /* 0x03083006030075a7 */ /* 0x0044e4000804017f */
[----:B---3--:R-:W-:Y:S05]  /*b940*/  @!P2 NANOSLEEP.SYNCS 0x989680 ;  /* 0x009896800000a95d */ /* 0x008fea0003900000 */
[----:B------:R-:W3:Y:S02]  /*b950*/  @!P2 SYNCS.PHASECHK.TRANS64 P2, [R3+URZ+0x30830], R6 ;  /* 0x030830060300a5a7 */ /* 0x000ee4000804007f */
[----:B---3--:R-:W-:Y:S05]  /*b960*/  @!P2 BRA `(.L_x_14) ;  /* 0xfffffffc00f0a947 */ /* 0x008fea000383ffff */
[----:B------:R-:W-:Y:S05]  /*b970*/  BRA `(.L_x_13) ;  /* 0xffffff5800947947 */ /* 0x000fea000383ffff */
.L_x_19:
[----:B---3--:R-:W-:-:S04]  /*b980*/  MOV R11, UR10 ;  /* 0x0000000a000b7c02 */ /* 0x008fc80008000f00 */
[----:B------:R3:W4:Y:S03]  /*b990*/  SYNCS.PHASECHK.TRANS64.TRYWAIT P2, [R11+URZ+0x30830], R10 ;  /* 0x0308300a0b0075a7 */ /* 0x000726000804017f */
[----:B----4-:R-:W-:Y:S05]  /*b9a0*/  @!P2 NANOSLEEP.SYNCS 0x989680 ;  /* 0x009896800000a95d */ /* 0x010fea0003900000 */
[----:B------:R-:W4:Y:S02]  /*b9b0*/  @!P2 SYNCS.PHASECHK.TRANS64 P2, [R11+URZ+0x30830], R10 ;  /* 0x0308300a0b00a5a7 */ /* 0x000f24000804007f */
[----:B----4-:R-:W-:Y:S05]  /*b9c0*/  @!P2 BRA `(.L_x_19) ;  /* 0xfffffffc00eca947 */ /* 0x010fea000383ffff */
[----:B------:R-:W-:Y:S05]  /*b9d0*/  BRA `(.L_x_16) ;  /* 0xffffff9000e07947 */ /* 0x000fea000383ffff */
.L_x_23:
[----:B--2---:R-:W-:-:S04]  /*b9e0*/  IMAD.U32 R11, RZ, RZ, UR10 ;  /* 0x0000000aff0b7e24 */ /* 0x004fc8000f8e00ff */
[----:B------:R2:W3:Y:S03]  /*b9f0*/  SYNCS.PHASECHK.TRANS64.TRYWAIT P2, [R11+URZ+0x30850], R10 ;  /* 0x0308500a0b0075a7 */ /* 0x0004e6000804017f */
[----:B---3--:R-:W-:Y:S05]  /*ba00*/  @!P2 NANOSLEEP.SYNCS 0x989680 ;  /* 0x009896800000a95d */ /* 0x008fea0003900000 */
[----:B------:R-:W3:Y:S02]  /*ba10*/  @!P2 SYNCS.PHASECHK.TRANS64 P2, [R11+URZ+0x30850], R10 ;  /* 0x0308500a0b00a5a7 */ /* 0x000ee4000804007f */
[----:B---3--:R-:W-:Y:S05]  /*ba20*/  @!P2 BRA `(.L_x_23) ;  /* 0xfffffffc00eca947 */ /* 0x008fea000383ffff */
[----:B------:R-:W-:Y:S05]  /*ba30*/  BRA `(.L_x_20) ;  /* 0xffffff9400587947 */ /* 0x000fea000383ffff */
.L_x_28:
[----:B----4-:R-:W-:-:S04]  /*ba40*/  MOV R4, UR12 ;  /* 0x0000000c00047c02 */ /* 0x010fc80008000f00 */
[----:B------:R4:W1:Y:S03]  /*ba50*/  SYNCS.PHASECHK.TRANS64.TRYWAIT P0, [R4+URZ+0x30850], R3 ;  /* 0x03085003040075a7 */ /* 0x000866000800017f */
[----:B-1----:R-:W-:Y:S05]  /*ba60*/  @!P0 NANOSLEEP.SYNCS 0x989680 ;  /* 0x009896800000895d */ /* 0x002fea0003900000 */
[----:B------:R-:W1:Y:S02]  /*ba70*/  @!P0 SYNCS.PHASECHK.TRANS64 P0, [R4+URZ+0x30850], R3 ;  /* 0x03085003040085a7 */ /* 0x000e64000800007f */
[----:B-1----:R-:W-:Y:S05]  /*ba80*/  @!P0 BRA `(.L_x_28) ;  /* 0xfffffffc00ec8947 */ /* 0x002fea000383ffff */
[----:B------:R-:W-:Y:S05]  /*ba90*/  BRA `(.L_x_27) ;  /* 0xffffffc800087947 */ /* 0x000fea000383ffff */
.L_x_37:
[----:B------:R-:W-:Y:S01]  /*baa0*/  BSSY B0, `(.L_x_88) ;  /* 0x0000008000007945 */ /* 0x000fe20003800000 */
[----:B------:R-:W-:Y:S01]  /*bab0*/  IMAD.MOV.U32 R13, RZ, RZ, R16 ;  /* 0x000000ffff0d7224 */ /* 0x000fe200078e0010 */
[----:B------:R-:W-:Y:S01]  /*bac0*/  MOV R12, RZ ;  /* 0x000000ff000c7202 */ /* 0x000fe20000000f00 */
[----:B------:R-:W-:Y:S01]  /*bad0*/  IMAD.MOV.U32 R11, RZ, RZ, 0x1f ;  /* 0x0000001fff0b7424 */ /* 0x000fe200078e00ff */
[----:B------:R-:W-:-:S07]  /*bae0*/  MOV R15, 0xffffffff ;  /* 0xffffffff000f7802 */ /* 0x000fce0000000f00 */
[----:B------:R-:W-:Y:S05]  /*baf0*/  WARPSYNC.COLLECTIVE R15, `(.L_x_89) ;  /* 0x000000000f087348 */ /* 0x000fea0003c00000 */
[----:B------:R1:W2:Y:S02]  /*bb00*/  SHFL.IDX P6, R14, R13, R12, R11 ;  /* 0x0000000c0d0e7389 */ /* 0x0002a400000c000b */
[----:B-12---:R-:W-:Y:S01]  /*bb10*/  ENDCOLLECTIVE ;  /* 0x000000000000791b */ /* 0x006fe20003800000 */
.L_x_89:
[----:B------:R-:W-:Y:S05]  /*bb20*/  BSYNC B0 ;  /* 0x0000000000007941 */ /* 0x000fea0003800000 */
.L_x_88:
[----:B------:R-:W-:Y:S05]  /*bb30*/  BRA `(.L_x_90) ;  /* 0xffffffe000687947 */ /* 0x000fea000383ffff */
.L_x_38:
[----:B------:R-:W-:Y:S01]  /*bb40*/  BSSY B0, `(.L_x_91) ;  /* 0x0000006000007945 */ /* 0x000fe20003800000 */
[----:B------:R-:W-:-:S07]  /*bb50*/  IMAD.MOV.U32 R15, RZ, RZ, -0x1 ;  /* 0xffffffffff0f7424 */ /* 0x000fce00078e00ff */
[----:B------:R-:W-:Y:S05]  /*bb60*/  WARPSYNC.COLLECTIVE R15, `(.L_x_92) ;  /* 0x000000000f0c7348 */ /* 0x000fea0003c00000 */
[----:B------:R-:W-:Y:S02]  /*bb70*/  ELECT P6, UR62, PT ;  /* 0x00000000003e782f */ /* 0x000fe400038c0000 */
[----:B------:R-:W-:Y:S01]  /*bb80*/  MOV R14, UR62 ;  /* 0x0000003e000e7c02 */ /* 0x000fe20008000f00 */
[----:B------:R-:W-:Y:S10]  /*bb90*/  ENDCOLLECTIVE ;  /* 0x000000000000791b */ /* 0x000ff40003800000 */
.L_x_92:
[----:B------:R-:W-:Y:S05]  /*bba0*/  BSYNC B0 ;  /* 0x0000000000007941 */ /* 0x000fea0003800000 */
.L_x_91:
[----:B------:R-:W-:Y:S05]  /*bbb0*/  BRA `(.L_x_93) ;  /* 0xffffffe0005c7947 */ /* 0x000fea000383ffff */
.L_x_41:
[----:B--2---:R2:W3:Y:S02]  /*bbc0*/  SYNCS.PHASECHK.TRANS64.TRYWAIT P1, [R7+URZ+0x30840], R6 ;  /* 0x03084006070075a7 */ /* 0x0044e4000802017f */
[----:B---3--:R-:W-:Y:S05]  /*bbd0*/  @!P1 NANOSLEEP.SYNCS 0x989680 ;  /* 0x009896800000995d */ /* 0x008fea0003900000 */
[----:B------:R-:W3:Y:S02]  /*bbe0*/  @!P1 SYNCS.PHASECHK.TRANS64 P1, [R7+URZ+0x30840], R6 ;  /* 0x03084006070095a7 */ /* 0x000ee4000802007f */
[----:B---3--:R-:W-:Y:S05]  /*bbf0*/  @!P1 BRA `(.L_x_41) ;  /* 0xfffffffc00f09947 */ /* 0x008fea000383ffff */
[----:B------:R-:W-:Y:S05]  /*bc00*/  BRA `(.L_x_94) ;  /* 0xffffffe000b47947 */ /* 0x000fea000383ffff */
.L_x_44:
[----:B--2---:R2:W3:Y:S02]  /*bc10*/  SYNCS.PHASECHK.TRANS64.TRYWAIT P1, [R25+URZ+0x30820], R6 ;  /* 0x03082006190075a7 */ /* 0x0044e4000802017f */
[----:B---3--:R-:W-:Y:S05]  /*bc20*/  @!P1 NANOSLEEP.SYNCS 0x989680 ;  /* 0x009896800000995d */ /* 0x008fea0003900000 */
[----:B------:R-:W3:Y:S02]  /*bc30*/  @!P1 SYNCS.PHASECHK.TRANS64 P1, [R25+URZ+0x30820], R6 ;  /* 0x03082006190095a7 */ /* 0x000ee4000802007f */
[----:B---3--:R-:W-:Y:S05]  /*bc40*/  @!P1 BRA `(.L_x_44) ;  /* 0xfffffffc00f09947 */ /* 0x008fea000383ffff */
[----:B------:R-:W-:Y:S05]  /*bc50*/  BRA `(.L_x_95) ;  /* 0xffffffe400587947 */ /* 0x000fea000383ffff */
.L_x_50:
[----:B--2---:R2:W3:Y:S02]  /*bc60*/  SYNCS.PHASECHK.TRANS64.TRYWAIT P2, [R5+URZ+0x30840], R4 ;  /* 0x03084004050075a7 */ /* 0x0044e4000804017f */
[----:B---3--:R-:W-:Y:S05]  /*bc70*/  @!P2 NANOSLEEP.SYNCS 0x989680 ;  /* 0x009896800000a95d */ /* 0x008fea0003900000 */
[----:B------:R-:W3:Y:S02]  /*bc80*/  @!P2 SYNCS.PHASECHK.TRANS64 P2, [R5+URZ+0x30840], R4 ;  /* 0x030840040500a5a7 */ /* 0x000ee4000804007f */
[----:B---3--:R-:W-:Y:S05]  /*bc90*/  @!P2 BRA `(.L_x_50) ;  /* 0xfffffffc00f0a947 */ /* 0x008fea000383ffff */
[----:B------:R-:W-:Y:S05]  /*bca0*/  BRA `(.L_x_96) ;  /* 0xffffffe400e87947 */ /* 0x000fea000383ffff */
.L_x_52:
[----:B--2---:R2:W3:Y:S02]  /*bcb0*/  SYNCS.PHASECHK.TRANS64.TRYWAIT P2, [R4+URZ+0x60], R7 ;  /* 0x00006007040075a7 */ /* 0x0044e4000804017f */
[----:B---3--:R-:W-:Y:S05]  /*bcc0*/  @!P2 NANOSLEEP.SYNCS 0x989680 ;  /* 0x009896800000a95d */ /* 0x008fea0003900000 */
[----:B------:R-:W3:Y:S02]  /*bcd0*/  @!P2 SYNCS.PHASECHK.TRANS64 P2, [R4+URZ+0x60], R7 ;  /* 0x000060070400a5a7 */ /* 0x000ee4000804007f */
[----:B---3--:R-:W-:Y:S05]  /*bce0*/  @!P2 BRA `(.L_x_52) ;  /* 0xfffffffc00f0a947 */ /* 0x008fea000383ffff */
[----:B------:R-:W-:Y:S05]  /*bcf0*/  BRA `(.L_x_97) ;  /* 0xffffffe8003c7947 */ /* 0x000fea000383ffff */
.L_x_58:
[----:B--2---:R2:W3:Y:S02]  /*bd00*/  SYNCS.PHASECHK.TRANS64.TRYWAIT P2, [R6+URZ+0x30840], R5 ;  /* 0x03084005060075a7 */ /* 0x0044e4000804017f */
[----:B---3--:R-:W-:Y:S05]  /*bd10*/  @!P2 NANOSLEEP.SYNCS 0x989680 ;  /* 0x009896800000a95d */ /* 0x008fea0003900000 */
[----:B------:R-:W3:Y:S02]  /*bd20*/  @!P2 SYNCS.PHASECHK.TRANS64 P2, [R6+URZ+0x30840], R5 ;  /* 0x030840050600a5a7 */ /* 0x000ee4000804007f */
[----:B---3--:R-:W-:Y:S05]  /*bd30*/  @!P2 BRA `(.L_x_58) ;  /* 0xfffffffc00f0a947 */ /* 0x008fea000383ffff */
[----:B------:R-:W-:Y:S05]  /*bd40*/  BRA `(.L_x_98) ;  /* 0xffffffec003c7947 */ /* 0x000fea000383ffff */
.L_x_60:
[----:B--2---:R2:W3:Y:S02]  /*bd50*/  SYNCS.PHASECHK.TRANS64.TRYWAIT P2, [R6+URZ+0x60], R19 ;  /* 0x00006013060075a7 */ /* 0x0044e4000804017f */
[----:B---3--:R-:W-:Y:S05]  /*bd60*/  @!P2 NANOSLEEP.SYNCS 0x989680 ;  /* 0x009896800000a95d */ /* 0x008fea0003900000 */
[----:B------:R-:W3:Y:S02]  /*bd70*/  @!P2 SYNCS.PHASECHK.TRANS64 P2, [R6+URZ+0x60], R19 ;  /* 0x000060130600a5a7 */ /* 0x000ee4000804007f */
[----:B---3--:R-:W-:Y:S05]  /*bd80*/  @!P2 BRA `(.L_x_60) ;  /* 0xfffffffc00f0a947 */ /* 0x008fea000383ffff */
[----:B------:R-:W-:Y:S05]  /*bd90*/  BRA `(.L_x_99) ;  /* 0xffffffec00907947 */ /* 0x000fea000383ffff */
.L_x_65:
[----:B-1----:R1:W2:Y:S02]  /*bda0*/  SYNCS.PHASECHK.TRANS64.TRYWAIT P2, [R5+URZ+0x30840], R6 ;  /* 0x03084006050075a7 */ /* 0x0022a4000804017f */
[----:B--2---:R-:W-:Y:S05]  /*bdb0*/  @!P2 NANOSLEEP.SYNCS 0x989680 ;  /* 0x009896800000a95d */ /* 0x004fea0003900000 */
[----:B------:R-:W2:Y:S02]  /*bdc0*/  @!P2 SYNCS.PHASECHK.TRANS64 P2, [R5+URZ+0x30840], R6 ;  /* 0x030840060500a5a7 */ /* 0x000ea4000804007f */
[----:B--2---:R-:W-:Y:S05]  /*bdd0*/  @!P2 BRA `(.L_x_65) ;  /* 0xfffffffc00f0a947 */ /* 0x004fea000383ffff */
[----:B------:R-:W-:Y:S05]  /*bde0*/  BRA `(.L_x_100) ;  /* 0xfffffff000687947 */ /* 0x000fea000383ffff */
.L_x_67:
[----:B-1----:R1:W2:Y:S02]  /*bdf0*/  SYNCS.PHASECHK.TRANS64.TRYWAIT P2, [R5+URZ+0x60], R10 ;  /* 0x0000600a050075a7 */ /* 0x0022a4000804017f */
[----:B--2---:R-:W-:Y:S05]  /*be00*/  @!P2 NANOSLEEP.SYNCS 0x989680 ;  /* 0x009896800000a95d */ /* 0x004fea0003900000 */
[----:B------:R-:W2:Y:S02]  /*be10*/  @!P2 SYNCS.PHASECHK.TRANS64 P2, [R5+URZ+0x60], R10 ;  /* 0x0000600a0500a5a7 */ /* 0x000ea4000804007f */
[----:B--2---:R-:W-:Y:S05]  /*be20*/  @!P2 BRA `(.L_x_67) ;  /* 0xfffffffc00f0a947 */ /* 0x004fea000383ffff */
[----:B------:R-:W-:Y:S05]  /*be30*/  BRA `(.L_x_101) ;  /* 0xfffffff000c07947 */ /* 0x000fea000383ffff */
.L_x_72:
[----:B-1----:R1:W3:Y:S02]  /*be40*/  SYNCS.PHASECHK.TRANS64.TRYWAIT P0, [R5+URZ+0x30860], R0 ;  /* 0x03086000050075a7 */ /* 0x0022e4000800017f */
[----:B---3--:R-:W-:Y:S05]  /*be50*/  @!P0 NANOSLEEP.SYNCS 0x989680 ;  /* 0x009896800000895d */ /* 0x008fea0003900000 */
[----:B------:R-:W3:Y:S02]  /*be60*/  @!P0 SYNCS.PHASECHK.TRANS64 P0, [R5+URZ+0x30860], R0 ;  /* 0x03086000050085a7 */ /* 0x000ee4000800007f */
[----:B---3--:R-:W-:Y:S05]  /*be70*/  @!P0 BRA `(.L_x_72) ;  /* 0xfffffffc00f08947 */ /* 0x008fea000383ffff */
[----:B------:R-:W-:Y:S05]  /*be80*/  BRA `(.L_x_102) ;  /* 0xfffffff400407947 */ /* 0x000fea000383ffff */
.L_x_76:
[----:B---3--:R3:W4:Y:S02]  /*be90*/  SYNCS.PHASECHK.TRANS64.TRYWAIT P0, [R8+URZ+0x30820], R27 ;  /* 0x0308201b080075a7 */ /* 0x008724000800017f */
[----:B----4-:R-:W-:Y:S05]  /*bea0*/  @!P0 NANOSLEEP.SYNCS 0x989680 ;  /* 0x009896800000895d */ /* 0x010fea0003900000 */
[----:B------:R-:W4:Y:S02]  /*beb0*/  @!P0 SYNCS.PHASECHK.TRANS64 P0, [R8+URZ+0x30820], R27 ;  /* 0x0308201b080085a7 */ /* 0x000f24000800007f */
[----:B----4-:R-:W-:Y:S05]  /*bec0*/  @!P0 BRA `(.L_x_76) ;  /* 0xfffffffc00f08947 */ /* 0x010fea000383ffff */
[----:B------:R-:W-:Y:S05]  /*bed0*/  BRA `(.L_x_103) ;  /* 0xfffffff400d47947 */ /* 0x000fea000383ffff */
.L_x_77:
[----:B------:R-:W-:Y:S01]  /*bee0*/  BSSY B0, `(.L_x_104) ;  /* 0x0000008000007945 */ /* 0x000fe20003800000 */
[----:B-1----:R-:W-:Y:S01]  /*bef0*/  MOV R13, R16 ;  /* 0x00000010000d7202 */ /* 0x002fe20000000f00 */
[----:B------:R-:W-:Y:S01]  /*bf00*/  IMAD.MOV.U32 R12, RZ, RZ, RZ ;  /* 0x000000ffff0c7224 */ /* 0x000fe200078e00ff */
[----:B------:R-:W-:Y:S01]  /*bf10*/  MOV R11, 0x1f ;  /* 0x0000001f000b7802 */ /* 0x000fe20000000f00 */
[----:B------:R-:W-:-:S07]  /*bf20*/  IMAD.MOV.U32 R15, RZ, RZ, -0x1 ;  /* 0xffffffffff0f7424 */ /* 0x000fce00078e00ff */
[----:B--23--:R-:W-:Y:S05]  /*bf30*/  WARPSYNC.COLLECTIVE R15, `(.L_x_105) ;  /* 0x000000000f087348 */ /* 0x00cfea0003c00000 */
[----:B------:R1:W4:Y:S02]  /*bf40*/  SHFL.IDX P6, R14, R13, R12, R11 ;  /* 0x0000000c0d0e7389 */ /* 0x00032400000c000b */
[----:B-1234-:R-:W-:Y:S01]  /*bf50*/  ENDCOLLECTIVE ;  /* 0x000000000000791b */ /* 0x01efe20003800000 */
.L_x_105:
[----:B------:R-:W-:Y:S05]  /*bf60*/  BSYNC B0 ;  /* 0x0000000000007941 */ /* 0x000fea0003800000 */
.L_x_104:
[----:B------:R-:W-:Y:S05]  /*bf70*/  BRA `(.L_x_106) ;  /* 0xfffffff400bc7947 */ /* 0x000fea000383ffff */
.L_x_80:
[----:B------:R-:W-:Y:S01]  /*bf80*/  BSSY B1, `(.L_x_107) ;  /* 0x0000006000017945 */ /* 0x000fe20003800000 */
[----:B------:R-:W-:-:S07]  /*bf90*/  MOV R15, 0xffffffff ;  /* 0xffffffff000f7802 */ /* 0x000fce0000000f00 */
[----:B--234-:R-:W-:Y:S05]  /*bfa0*/  WARPSYNC.COLLECTIVE R15, `(.L_x_108) ;  /* 0x000000000f0c7348 */ /* 0x01cfea0003c00000 */
[----:B------:R-:W-:Y:S02]  /*bfb0*/  ELECT P6, UR62, PT ;  /* 0x00000000003e782f */ /* 0x000fe400038c0000 */
[----:B------:R-:W-:Y:S01]  /*bfc0*/  MOV R14, UR62 ;  /* 0x0000003e000e7c02 */ /* 0x000fe20008000f00 */
[----:B--234-:R-:W-:Y:S10]  /*bfd0*/  ENDCOLLECTIVE ;  /* 0x000000000000791b */ /* 0x01cff40003800000 */
.L_x_108:
[----:B------:R-:W-:Y:S05]  /*bfe0*/  BSYNC B1 ;  /* 0x0000000000017941 */ /* 0x000fea0003800000 */
.L_x_107:
[----:B------:R-:W-:Y:S05]  /*bff0*/  BRA `(.L_x_109) ;  /* 0xfffffff400b47947 */ /* 0x000fea000383ffff */
.L_x_82:
[----:B-1----:R1:W2:Y:S02]  /*c000*/  SYNCS.PHASECHK.TRANS64.TRYWAIT P0, [R5+URZ], R4 ;  /* 0x00000004050075a7 */ /* 0x0022a4000800017f */
[----:B--2---:R-:W-:Y:S05]  /*c010*/  @!P0 NANOSLEEP.SYNCS 0x989680 ;  /* 0x009896800000895d */ /* 0x004fea0003900000 */
[----:B------:R-:W2:Y:S02]  /*c020*/  @!P0 SYNCS.PHASECHK.TRANS64 P0, [R5+URZ], R4 ;  /* 0x00000004050085a7 */ /* 0x000ea4000800007f */
[----:B--2---:R-:W-:Y:S05]  /*c030*/  @!P0 BRA `(.L_x_82) ;  /* 0xfffffffc00f08947 */ /* 0x004fea000383ffff */
[----:B------:R-:W-:Y:S05]  /*c040*/  BRA `(.L_x_110) ;  /* 0xfffffff400e47947 */ /* 0x000fea000383ffff */
.L_x_83:
[----:B--2---:R2:W1:Y:S02]  /*c050*/  SYNCS.PHASECHK.TRANS64.TRYWAIT P0, [R3+URZ], R0 ;  /* 0x00000000030075a7 */ /* 0x004464000800017f */
[----:B-1----:R-:W-:Y:S05]  /*c060*/  @!P0 NANOSLEEP.SYNCS 0x989680 ;  /* 0x009896800000895d */ /* 0x002fea0003900000 */
[----:B------:R-:W1:Y:S02]  /*c070*/  @!P0 SYNCS.PHASECHK.TRANS64 P0, [R3+URZ], R0 ;  /* 0x00000000030085a7 */ /* 0x000e64000800007f */
[----:B-1----:R-:W-:Y:S05]  /*c080*/  @!P0 BRA `(.L_x_83) ;  /* 0xfffffffc00f08947 */ /* 0x002fea000383ffff */
[----:B------:R-:W-:Y:S05]  /*c090*/  BRA `(.L_x_111) ;  /* 0xfffffff400d87947 */ /* 0x000fea000383ffff */
.L_x_85:
[----:B-1----:R1:W2:Y:S02]  /*c0a0*/  SYNCS.PHASECHK.TRANS64.TRYWAIT P0, [R5+URZ], R4 ;  /* 0x00000004050075a7 */ /* 0x0022a4000800017f */
[----:B--2---:R-:W-:Y:S05]  /*c0b0*/  @!P0 NANOSLEEP.SYNCS 0x989680 ;  /* 0x009896800000895d */ /* 0x004fea0003900000 */
[----:B------:R-:W2:Y:S02]  /*c0c0*/  @!P0 SYNCS.PHASECHK.TRANS64 P0, [R5+URZ], R4 ;  /* 0x00000004050085a7 */ /* 0x000ea4000800007f */
[----:B--2---:R-:W-:Y:S05]  /*c0d0*/  @!P0 BRA `(.L_x_85) ;  /* 0xfffffffc00f08947 */ /* 0x004fea000383ffff */
[----:B------:R-:W-:Y:S05]  /*c0e0*/  BRA `(.L_x_112) ;  /* 0xfffffff400dc7947 */ /* 0x000fea000383ffff */
.L_x_113:
[----:B------:R-:W-:-:S00]  /*c0f0*/  BRA `(.L_x_113) ;  /* 0xfffffffc00fc7947 */ /* 0x000fc0000383ffff */
[----:B------:R-:W-:-:S00]  /*c100*/  NOP ;  /* 0x0000000000007918 */ /* 0x000fc00000000000 */
[----:B------:R-:W-:-:S00]  /*c110*/  NOP ;  /* 0x0000000000007918 */ /* 0x000fc00000000000 */
[----:B------:R-:W-:-:S00]  /*c120*/  NOP ;  /* 0x0000000000007918 */ /* 0x000fc00000000000 */
[----:B------:R-:W-:-:S00]  /*c130*/  NOP ;  /* 0x0000000000007918 */ /* 0x000fc00000000000 */
[----:B------:R-:W-:-:S00]  /*c140*/  NOP ;  /* 0x0000000000007918 */ /* 0x000fc00000000000 */
[----:B------:R-:W-:-:S00]  /*c150*/  NOP ;  /* 0x0000000000007918 */ /* 0x000fc00000000000 */
[----:B------:R-:W-:-:S00]  /*c160*/  NOP ;  /* 0x0000000000007918 */ /* 0x000fc00000000000 */
[----:B------:R-:W-:-:S00]  /*c170*/  NOP ;  /* 0x0000000000007918 */ /* 0x000fc00000000000 */
.L_x_2275:


//--------------------- .text._ZN7cutlass13device_kernelIN5flash11enable_sm90INS1_16FlashAttnFwdSm90INS1_25CollectiveMainloopFwdSm90ILi2EN4cute5tupleIJNS5_1CILi1EEES8_S8_EEENS6_IJNS7_ILi192EEESA_NS7_ILi64EEEEEELi64ENS_10bfloat16_tEfNS_4arch4Sm90ELb0ELb0ELb1ELb1ELb0ELb0ELb0ELb0ELb1ELb0ELb0ELb0EEENS1_21CollectiveEpilogueFwdINS6_IJSA_SB_SA_EEES9_SD_SF_Li384ELb1ELb0ELb0ELb0EEENS1_36VarlenDynamicPersistentTileSchedulerILi192ELi192ELi384ELi32ELb0ELb0ELb1ELb0ELb1ELb1EEEEEEEEEvNT_6ParamsE --------------------------
	.section	.text._ZN7cutlass13device_kernelIN5flash11enable_sm90INS1_16FlashAttnFwdSm90INS1_25CollectiveMainloopFwdSm90ILi2EN4cute5tupleIJNS5_1CILi1EEES8_S8_EEENS6_IJNS7_ILi192EEESA_NS7_ILi64EEEEEELi64ENS_10bfloat16_tEfNS_4arch4Sm90ELb0ELb0ELb1ELb1ELb0ELb0ELb0ELb0ELb1ELb0ELb0ELb0EEENS1_21CollectiveEpilogueFwdINS6_IJSA_SB_SA_EEES9_SD_SF_Li384ELb1ELb0ELb0ELb0EEENS1_36VarlenDynamicPersistentTileSchedulerILi192ELi192ELi384ELi32ELb0ELb0ELb1ELb0ELb1ELb1EEEEEEEEEvNT_6ParamsE,"ax",@progbits
	.align	128
.text._ZN7cutlass13device_kernelIN5flash11enable_sm90INS1_16FlashAttnFwdSm90INS1_25CollectiveMainloopFwdSm90ILi2EN4cute5tupleIJNS5_1CILi1EEES8_S8_EEENS6_IJNS7_ILi192EEESA_NS7_ILi64EEEEEELi64ENS_10bfloat16_tEfNS_4arch4Sm90ELb0ELb0ELb1ELb1ELb0ELb0ELb0ELb0ELb1ELb0ELb0ELb0EEENS1_21CollectiveEpilogueFwdINS6_IJSA_SB_SA_EEES9_SD_SF_Li384ELb1ELb0ELb0ELb0EEENS1_36VarlenDynamicPersistentTileSchedulerILi192ELi192ELi384ELi32ELb0ELb0ELb1ELb0ELb1ELb1EEEEEEEEEvNT_6ParamsE:
        .type           _ZN7cutlass13device_kernelIN5flash11enable_sm90INS1_16FlashAttnFwdSm90INS1_25CollectiveMainloopFwdSm90ILi2EN4cute5tupleIJNS5_1CILi1EEES8_S8_EEENS6_IJNS7_ILi192EEESA_NS7_ILi64EEEEEELi64ENS_10bfloat16_tEfNS_4arch4Sm90ELb0ELb0ELb1ELb1ELb0ELb0ELb0ELb0ELb1ELb0ELb0ELb0EEENS1_21CollectiveEpilogueFwdINS6_IJSA_SB_SA_EEES9_SD_SF_Li384ELb1ELb0ELb0ELb0EEENS1_36VarlenDynamicPersistentTileSchedulerILi192ELi192ELi384ELi32ELb0ELb0ELb1ELb0ELb1ELb1EEEEEEEEEvNT_6ParamsE,@function
        .size           _ZN7cutlass13device_kernelIN5flash11enable_sm90INS1_16FlashAttnFwdSm90INS1_25CollectiveMainloopFwdSm90ILi2EN4cute5tupleIJNS5_1CILi1EEES8_S8_EEENS6_IJNS7_ILi192EEESA_NS7_ILi64EEEEEELi64ENS_10bfloat16_tEfNS_4arch4Sm90ELb0ELb0ELb1ELb1ELb0ELb0ELb0ELb0ELb1ELb0ELb0ELb0EEENS1_21CollectiveEpilogueFwdINS6_IJSA_SB_SA_EEES9_SD_SF_Li384ELb1ELb0ELb0ELb0EEENS1_36VarlenDynamicPersistentTileSchedulerILi192ELi192ELi384ELi32ELb0ELb0ELb1ELb0ELb1ELb1EEEEEEEEEvNT_6ParamsE,(.L_x_2276 - _ZN7cutlass13device_kernelIN5flash11enable_sm90INS1_16FlashAttnFwdSm90INS1_25CollectiveMainloopFwdSm90ILi2EN4cute5tupleIJNS5_1CILi1EEES8_S8_EEENS6_IJNS7_ILi192EEESA_NS7_ILi64EEEEEELi64ENS_10bfloat16_tEfNS_4arch4Sm90ELb0ELb0ELb1ELb1ELb0ELb0ELb0ELb0ELb1ELb0ELb0ELb0EEENS1_21CollectiveEpilogueFwdINS6_IJSA_SB_SA_EEES9_SD_SF_Li384ELb1ELb0ELb0ELb0EEENS1_36VarlenDynamicPersistentTileSchedulerILi192ELi192ELi384ELi32ELb0ELb0ELb1ELb0ELb1ELb1EEEEEEEEEvNT_6ParamsE)
        .other          _ZN7cutlass13device_kernelIN5flash11enable_sm90INS1_16FlashAttnFwdSm90INS1_25CollectiveMainloopFwdSm90ILi2EN4cute5tupleIJNS5_1CILi1EEES8_S8_EEENS6_IJNS7_ILi192EEESA_NS7_ILi64EEEEEELi64ENS_10bfloat16_tEfNS_4arch4Sm90ELb0ELb0ELb1ELb1ELb0ELb0ELb0ELb0ELb1ELb0ELb0ELb0EEENS1_21CollectiveEpilogueFwdINS6_IJSA_SB_SA_EEES9_SD_SF_Li384ELb1ELb0ELb0ELb0EEENS1_36VarlenDynamicPersistentTileSchedulerILi192ELi192ELi384ELi32ELb0ELb0ELb1ELb0ELb1ELb1EEEEEEEEEvNT_6ParamsE,@"STO_CUDA_ENTRY STV_DEFAULT"
_ZN7cutlass13device_kernelIN5flash11enable_sm90INS1_16FlashAttnFwdSm90INS1_25CollectiveMainloopFwdSm90ILi2EN4cute5tupleIJNS5_1CILi1EEES8_S8_EEENS6_IJNS7_ILi192EEESA_NS7_ILi64EEEEEELi64ENS_10bfloat16_tEfNS_4arch4Sm90ELb0ELb0ELb1ELb1ELb0ELb0ELb0ELb0ELb1ELb0ELb0ELb0EEENS1_21CollectiveEpilogueFwdINS6_IJSA_SB_SA_EEES9_SD_SF_Li384ELb1ELb0ELb0ELb0EEENS1_36VarlenDynamicPersistentTileSchedulerILi192ELi192ELi384ELi32ELb0ELb0ELb1ELb0ELb1ELb1EEEEEEEEEvNT_6ParamsE:
[----:B------:R-:W0:Y:S02]  /*0000*/  LDC R1, c[0x0][0x28] ;  /* 0x00000a00ff017b82 */ /* 0x000e240000000800 */
[----:B0-----:R-:W-:Y:S01]  /*0010*/  VIADD R1, R1, 0xffffffe0 ;  /* 0xffffffe001017836 */ /* 0x001fe20000000000 */
[----:B------:R-:W0:Y:S01]  /*0020*/  S2R R3, SR_TID.X ;  /* 0x0000000000037919 */ /* 0x000e220000002100 */
[----:B------:R-:W-:Y:S01]  /*0030*/  ELECT P0, URZ, PT ;  /* 0x00000000003f782f */ /* 0x000fe20003800000 */
[----:B------:R-:W-:Y:S01]  /*0040*/  BSSY B0, `(.L_x_114) ;  /* 0x0000011000007945 */ /* 0x000fe20003800000 */
[--C-:B0-----:R-:W-:Y:S02]  /*0050*/  SHF.R.U32.HI R0, RZ, 0x5, R3.reuse ;  /* 0x00000005ff007819 */ /* 0x101fe40000011603 */
[----:B------:R-:W-:-:S03]  /*0060*/  SHF.R.U32.HI R3, RZ, 0x7, R3 ;  /* 0x00000007ff037819 */ /* 0x000fc60000011603 */
[----:B------:R-:W0:Y:S02]  /*0070*/  SHFL.IDX PT, R2, R0, RZ, 0x1f ;  /* 0x00001fff00027589 */ /* 0x000e2400000e0000 */
[----:B0-----:R-:W-:-:S13]  /*0080*/  ISETP.EQ.AND P0, PT, R2, RZ, P0 ;  /* 0x000000ff0200720c */ /* 0x001fda0000702270 */
[----:B------:R-:W-:Y:S05]  /*0090*/  @!P0 BRA `(.L_x_115) ;  /* 0x00000000002c8947 */ /* 0x000fea0003800000 */
[----:B------:R-:W-:Y:S02]  /*00a0*/  ULDC.64 UR4, c[0x0][0x198] ;  /* 0x0000660000047ab9 */ /* 0x000fe40000000a00 */
[----:B------:R-:W-:Y:S02]  /*00b0*/  UIADD3 UR6, UP0, UR4, 0x270, URZ ;  /* 0x0000027004067890 */ /* 0x000fe4000ff1e03f */
[----:B------:R-:W-:Y:S02]  /*00c0*/  UIADD3 UR8, UP1, UR4, 0x370, URZ ;  /* 0x0000037004087890 */ /* 0x000fe4000ff3e03f */
[----:B------:R-:W-:Y:S02]  /*00d0*/  UIADD3 UR4, UP2, UR4, 0x470, URZ ;  /* 0x0000047004047890 */ /* 0x000fe4000ff5e03f */
[----:B------:R-:W-:Y:S02]  /*00e0*/  UIADD3.X UR7, URZ, UR5, URZ, UP0, !UPT ;  /* 0x000000053f077290 */ /* 0x000fe400087fe43f */
[----:B------:R-:W-:-:S02]  /*00f0*/  UIADD3.X UR9, URZ, UR5, URZ, UP1, !UPT ;  /* 0x000000053f097290 */ /* 0x000fc40008ffe43f */
[----:B------:R-:W-:-:S05]  /*0100*/  UIADD3.X UR5, URZ, UR5, URZ, UP2, !UPT ;  /* 0x000000053f057290 */ /* 0x000fca00097fe43f */
[----:B------:R0:W-:Y:S02]  /*0110*/  UTMACCTL.PF [UR6] ;  /* 0x00000000060079b9 */ /* 0x0001e40008040000 */
[----:B------:R0:W-:Y:S02]  /*0120*/  UTMACCTL.PF [UR8] ;  /* 0x00000000080079b9 */ /* 0x0001e40008040000 */
[----:B------:R0:W-:Y:S02]  /*0130*/  UTMACCTL.PF [UR4] ;  /* 0x00000000040079b9 */ /* 0x0001e40008040000 */
[----:B0-----:R-:W-:Y:S01]  /*0140*/  NOP ;  /* 0x0000000000007918 */ /* 0x001fe20000000000 */
.L_x_115:
[----:B------:R-:W-:Y:S05]  /*0150*/  BSYNC B0 ;  /* 0x0000000000007941 */ /* 0x000fea0003800000 */
.L_x_114:
[----:B------:R-:W-:Y:S01]  /*0160*/  VOTEU.ANY UP0, P0 ;  /* 0x00000000003f7886 */ /* 0x000fe20000000100 */
[----:B------:R-:W0:Y:S01]  /*0170*/  SHFL.IDX PT, R3, R3, RZ, 0x1f ;  /* 0x00001fff03037589 */ /* 0x000e2200000e0000 */
[----:B------:R-:W-:Y:S01]  /*0180*/  UMOV UR4, 0x1 ;  /* 0x0000000100047882 */ /* 0x000fe20000000000 */
[----:B------:R-:W-:Y:S01]  /*0190*/  UMOV UR7, 0x180 ;  /* 0x0000018000077882 */ /* 0x000fe20000000000 */
[----:B------:R-:W-:Y:S01]  /*01a0*/  VOTEU.ANY UP1, P0 ;  /* 0x00000000003f7886 */ /* 0x000fe20000020100 */
[----:B------:R-:W1:Y:S01]  /*01b0*/  @UP0 S2UR UR8, SR_CgaCtaId ;  /* 0x00000000000809c3 */ /* 0x000e620000008800 */
[----:B------:R-:W2:Y:S01]  /*01c0*/  SHFL.IDX PT, R2, R0, RZ, 0x1f ;  /* 0x00001fff00027589 */ /* 0x000ea200000e0000 */
[----:B------:R-:W-:Y:S01]  /*01d0*/  @UP0 UMOV UR6, 0x400 ;  /* 0x0000040000060882 */ /* 0x000fe20000000000 */
[----:B------:R-:W-:-:S04]  /*01e0*/  @UP0 UIADD3 UR4, -UR4, 0x100000, URZ ;  /* 0x0010000004040890 */ /* 0x000fc8000fffe13f */
[----:B------:R-:W-:Y:S02]  /*01f0*/  @UP0 USHF.L.U32 UR5, UR4, 0xb, URZ ;  /* 0x0000000b04050899 */ /* 0x000fe4000800063f */
[----:B------:R-:W-:Y:S01]  /*0200*/  @UP0 USHF.L.U32 UR4, UR4, 0x1, URZ ;  /* 0x0000000104040899 */ /* 0x000fe2000800063f */
[----:B------:R-:W-:Y:S01]  /*0210*/  VOTEU.ANY UP2, P0 ;  /* 0x00000000003f7886 */ /* 0x000fe20000040100 */
[----:B0-----:R-:W-:Y:S01]  /*0220*/  R2UR UR9, R3 ;  /* 0x00000000030972ca */ /* 0x001fe200000e0000 */
[----:B-1----:R-:W-:Y:S01]  /*0230*/  @UP0 ULEA UR8, UR8, UR6, 0x18 ;  /* 0x0000000608080291 */ /* 0x002fe2000f8ec03f */
[----:B--2---:R-:W-:Y:S01]  /*0240*/  ISETP.NE.AND P1, PT, R2, RZ, PT ;  /* 0x000000ff0200720c */ /* 0x004fe20003f25270 */
[----:B------:R-:W-:-:S04]  /*0250*/  @UP0 UIADD3 UR6, -UR7, 0x100000, URZ ;  /* 0x0010000007060890 */ /* 0x000fc8000fffe13f */
[----:B------:R-:W-:Y:S02]  /*0260*/  @UP0 USHF.L.U32 UR7, UR6, 0xb, URZ ;  /* 0x0000000b06070899 */ /* 0x000fe4000800063f */
[----:B------:R-:W-:-:S04]  /*0270*/  @UP0 USHF.L.U32 UR6, UR6, 0x1, URZ ;  /* 0x0000000106060899 */ /* 0x000fc8000800063f */
[----:B------:R-:W-:Y:S01]  /*0280*/  UISETP.NE.AND UP0, UPT, UR9, URZ, UPT ;  /* 0x0000003f0900728c */ /* 0x000fe2000bf05270 */
[----:B------:R-:W0:Y:S02]  /*0290*/  FENCE.VIEW.ASYNC.S ;  /* 0x00000000000073c6 */ /* 0x000e240000000000 */
[----:B0-----:R0:W1:Y:S05]  /*02a0*/  @UP1 SYNCS.EXCH.64 URZ, [UR8+0x30800], UR4 ;  /* 0x03080004083f15b2 */ /* 0x00106a0008000100 */
[----:B------:R0:W2:Y:S01]  /*02b0*/  @UP2 SYNCS.EXCH.64 URZ, [UR8+0x30820], UR6 ;  /* 0x03082006083f25b2 */ /* 0x0000a20008000100 */
[----:B------:R-:W-:Y:S05]  /*02c0*/  @P1 BRA `(.L_x_116) ;  /* 0x0000000000481947 */ /* 0x000fea0003800000 */
[----:B0-----:R-:W0:Y:S01]  /*02d0*/  S2UR UR5, SR_CgaCtaId ;  /* 0x00000000000579c3 */ /* 0x001e220000008800 */
[----:B------:R-:W-:Y:S01]  /*02e0*/  UMOV UR4, 0x400 ;  /* 0x0000040000047882 */ /* 0x000fe20000000000 */
[----:B------:R-:W-:Y:S01]  /*02f0*/  UMOV UR6, 0x1 ;  /* 0x0000000100067882 */ /* 0x000fe20000000000 */
[----:B------:R-:W-:Y:S01]  /*0300*/  UMOV UR9, 0x3 ;  /* 0x0000000300097882 */ /* 0x000fe20000000000 */
[----:B------:R-:W-:-:S04]  /*0310*/  UIADD3 UR6, -UR6, 0x100000, URZ ;  /* 0x0010000006067890 */ /* 0x000fc8000fffe13f */
[----:B------:R-:W-:Y:S02]  /*0320*/  USHF.L.U32 UR7, UR6, 0xb, URZ ;  /* 0x0000000b06077899 */ /* 0x000fe4000800063f */
[----:B------:R-:W-:Y:S01]  /*0330*/  USHF.L.U32 UR6, UR6, 0x1, URZ ;  /* 0x0000000106067899 */ /* 0x000fe2000800063f */
[----:B------:R-:W-:Y:S01]  /*0340*/  ELECT P0, URZ, PT ;  /* 0x00000000003f782f */ /* 0x000fe20003800000 */
[----:B0-----:R-:W-:Y:S02]  /*0350*/  ULEA UR8, UR5, UR4, 0x18 ;  /* 0x0000000405087291 */ /* 0x001fe4000f8ec03f */
[----:B------:R-:W-:-:S04]  /*0360*/  UIADD3 UR4, -UR9, 0x100000, URZ ;  /* 0x0010000009047890 */ /* 0x000fc8000fffe13f */
[----:B------:R-:W-:Y:S02]  /*0370*/  USHF.L.U32 UR5, UR4, 0xb, URZ ;  /* 0x0000000b04057899 */ /* 0x000fe4000800063f */
[----:B------:R-:W-:Y:S01]  /*0380*/  USHF.L.U32 UR4, UR4, 0x1, URZ ;  /* 0x0000000104047899 */ /* 0x000fe2000800063f */
[----:B------:R-:W0:Y:S03]  /*0390*/  FENCE.VIEW.ASYNC.S ;  /* 0x00000000000073c6 */ /* 0x000e260000000000 */
[----:B0-----:R3:W4:Y:S08]  /*03a0*/  SYNCS.EXCH.64 URZ, [UR8+0x30830], UR6 ;  /* 0x03083006083f75b2 */ /* 0x0017300008000100 */
[----:B------:R3:W0:Y:S01]  /*03b0*/  SYNCS.EXCH.64 URZ, [UR8+0x30840], UR4 ;  /* 0x03084004083f75b2 */ /* 0x0006220008000100 */
[----:B------:R3:W0:Y:S01]  /*03c0*/  SYNCS.EXCH.64 URZ, [UR8+0x30838], UR6 ;  /* 0x03083806083f75b2 */ /* 0x0006220008000100 */
[----:B------:R3:W0:Y:S02]  /*03d0*/  SYNCS.EXCH.64 URZ, [UR8+0x30848], UR4 ;  /* 0x03084804083f75b2 */ /* 0x0006240008000100 */
[----:B---3--:R-:W-:Y:S01]  /*03e0*/  NOP ;  /* 0x0000000000007918 */ /* 0x008fe20000000000 */
.L_x_116:
[----:B------:R-:W3:Y:S01]  /*03f0*/  SHFL.IDX PT, R2, R0, RZ, 0x1f ;  /* 0x00001fff00027589 */ /* 0x000ee200000e0000 */
[----:B------:R-:W-:Y:S01]  /*0400*/  NOP ;  /* 0x0000000000007918 */ /* 0x000fe20000000000 */
[----:B---3--:R-:W-:-:S13]  /*0410*/  ISETP.NE.AND P0, PT, R2, RZ, PT ;  /* 0x000000ff0200720c */ /* 0x008fda0003f05270 */
[----:B------:R-:W-:Y:S05]  /*0420*/  @P0 BRA `(.L_x_117) ;  /* 0x0000000000480947 */ /* 0x000fea0003800000 */
[----:B0-----:R-:W0:Y:S01]  /*0430*/  S2UR UR5, SR_CgaCtaId ;  /* 0x00000000000579c3 */ /* 0x001e220000008800 */
[----:B------:R-:W-:Y:S01]  /*0440*/  UMOV UR4, 0x400 ;  /* 0x0000040000047882 */ /* 0x000fe20000000000 */
[----:B------:R-:W-:Y:S01]  /*0450*/  UMOV UR6, 0x1 ;  /* 0x0000000100067882 */ /* 0x000fe20000000000 */
[----:B------:R-:W-:Y:S01]  /*0460*/  UMOV UR7, 0x3 ;  /* 0x0000000300077882 */ /* 0x000fe20000000000 */
[----:B------:R-:W-:Y:S01]  /*0470*/  ELECT P0, URZ, PT ;  /* 0x00000000003f782f */ /* 0x000fe20003800000 */
[----:B0-----:R-:W-:Y:S02]  /*0480*/  ULEA UR8, UR5, UR4, 0x18 ;  /* 0x0000000405087291 */ /* 0x001fe4000f8ec03f */
[----:B------:R-:W-:-:S04]  /*0490*/  UIADD3 UR4, -UR6, 0x100000, URZ ;  /* 0x0010000006047890 */ /* 0x000fc8000fffe13f */
[----:B------:R-:W-:Y:S02]  /*04a0*/  USHF.L.U32 UR5, UR4, 0xb, URZ ;  /* 0x0000000b04057899 */ /* 0x000fe4000800063f */
[----:B------:R-:W-:Y:S02]  /*04b0*/  USHF.L.U32 UR4, UR4, 0x1, URZ ;  /* 0x0000000104047899 */ /* 0x000fe4000800063f */
[----:B------:R-:W-:-:S04]  /*04c0*/  UIADD3 UR6, -UR7, 0x100000, URZ ;  /* 0x0010000007067890 */ /* 0x000fc8000fffe13f */
[----:B------:R-:W-:Y:S02]  /*04d0*/  USHF.L.U32 UR7, UR6, 0xb, URZ ;  /* 0x0000000b06077899 */ /* 0x000fe4000800063f */
[----:B------:R-:W-:Y:S01]  /*04e0*/  USHF.L.U32 UR6, UR6, 0x1, URZ ;  /* 0x0000000106067899 */ /* 0x000fe2000800063f */
[----:B------:R-:W0:Y:S03]  /*04f0*/  FENCE.VIEW.ASYNC.S ;  /* 0x00000000000073c6 */ /* 0x000e260000000000 */
[----:B0-----:R3:W0:Y:S08]  /*0500*/  SYNCS.EXCH.64 URZ, [UR8+0x30850], UR4 ;  /* 0x03085004083f75b2 */ /* 0x0016300008000100 */
[----:B------:R3:W0:Y:S01]  /*0510*/  SYNCS.EXCH.64 URZ, [UR8+0x30860], UR6 ;  /* 0x03086006083f75b2 */ /* 0x0006220008000100 */
[----:B------:R3:W0:Y:S01]  /*0520*/  SYNCS.EXCH.64 URZ, [UR8+0x30858], UR4 ;  /* 0x03085804083f75b2 */ /* 0x0006220008000100 */
[----:B------:R3:W0:Y:S02]  /*0530*/  SYNCS.EXCH.64 URZ, [UR8+0x30868], UR6 ;  /* 0x03086806083f75b2 */ /* 0x0006240008000100 */
[----:B---3--:R-:W-:Y:S01]  /*0540*/  NOP ;  /* 0x0000000000007918 */ /* 0x008fe20000000000 */
.L_x_117:
[----:B------:R-:W3:Y:S01]  /*0550*/  SHFL.IDX PT, R2, R0, RZ, 0x1f ;  /* 0x00001fff00027589 */ /* 0x000ee200000e0000 */
[----:B------:R-:W-:Y:S01]  /*0560*/  NOP ;  /* 0x0000000000007918 */ /* 0x000fe20000000000 */
[----:B---3--:R-:W-:-:S13]  /*0570*/  ISETP.NE.AND P0, PT, R2, RZ, PT ;  /* 0x000000ff0200720c */ /* 0x008fda0003f05270 */
[----:B------:R-:W-:Y:S05]  /*0580*/  @P0 BRA `(.L_x_118) ;  /* 0x0000000000380947 */ /* 0x000fea0003800000 */
[----:B0-----:R-:W0:Y:S01]  /*0590*/  S2UR UR5, SR_CgaCtaId ;  /* 0x00000000000579c3 */ /* 0x001e220000008800 */
[----:B------:R-:W-:Y:S01]  /*05a0*/  UMOV UR4, 0x400 ;  /* 0x0000040000047882 */ /* 0x000fe20000000000 */
[----:B------:R-:W-:Y:S01]  /*05b0*/  UMOV UR7, 0x1 ;  /* 0x0000000100077882 */ /* 0x000fe20000000000 */
[----:B------:R-:W-:Y:S01]  /*05c0*/  ELECT P0, URZ, PT ;  /* 0x00000000003f782f */ /* 0x000fe20003800000 */
[----:B0-----:R-:W-:Y:S02]  /*05d0*/  ULEA UR6, UR5, UR4, 0x18 ;  /* 0x0000000405067291 */ /* 0x001fe4000f8ec03f */
[----:B------:R-:W-:-:S04]  /*05e0*/  UIADD3 UR4, -UR7, 0x100000, URZ ;  /* 0x0010000007047890 */ /* 0x000fc8000fffe13f */
[----:B------:R-:W-:Y:S02]  /*05f0*/  USHF.L.U32 UR5, UR4, 0xb, URZ ;  /* 0x0000000b04057899 */ /* 0x000fe4000800063f */
[----:B------:R-:W-:Y:S01]  /*0600*/  USHF.L.U32 UR4, UR4, 0x1, URZ ;  /* 0x0000000104047899 */ /* 0x000fe2000800063f */
[----:B------:R-:W0:Y:S11]  /*0610*/  FENCE.VIEW.ASYNC.S ;  /* 0x00000000000073c6 */ /* 0x000e360000000000 */
[----:B0-----:R3:W0:Y:S01]  /*0620*/  SYNCS.EXCH.64 URZ, [UR6+0x30870], UR4 ;  /* 0x03087004063f75b2 */ /* 0x0016220008000100 */
[----:B------:R3:W0:Y:S01]  /*0630*/  SYNCS.EXCH.64 URZ, [UR6+0x30880], UR4 ;  /* 0x03088004063f75b2 */ /* 0x0006220008000100 */
[----:B------:R3:W0:Y:S01]  /*0640*/  SYNCS.EXCH.64 URZ, [UR6+0x30878], UR4 ;  /* 0x03087804063f75b2 */ /* 0x0006220008000100 */
[----:B------:R3:W0:Y:S02]  /*0650*/  SYNCS.EXCH.64 URZ, [UR6+0x30888], UR4 ;  /* 0x03088804063f75b2 */ /* 0x0006240008000100 */
[----:B---3--:R-:W-:Y:S01]  /*0660*/  NOP ;  /* 0x0000000000007918 */ /* 0x008fe20000000000 */
.L_x_118:
        /* <DEDUP_REMOVED lines=22> */
.L_x_119:
        /* <DEDUP_REMOVED lines=22> */
.L_x_120:
[----:B------:R-:W-:Y:S01]  /*0930*/  PLOP3.LUT P0, PT, PT, PT, UP0, 0x80, 0x0 ;  /* 0x000000000000781c */ /* 0x000fe20003f0f008 */
[----:B------:R-:W-:Y:S01]  /*0940*/  UMOV UR36, 0x1 ;  /* 0x0000000100247882 */ /* 0x000fe20000000000 */
[----:B------:R-:W-:Y:S01]  /*0950*/  NOP ;  /* 0x0000000000007918 */ /* 0x000fe20000000000 */
[----:B------:R-:W-:Y:S01]  /*0960*/  USEL UR36, UR36, 0x2, !UP0 ;  /* 0x0000000224247887 */ /* 0x000fe2000c000000 */
[----:B------:R-:W-:Y:S01]  /*0970*/  ULDC.64 UR46, c[0x0][0x208] ;  /* 0x00008200002e7ab9 */ /* 0x000fe20000000a00 */
[----:B012-4-:R-:W-:Y:S08]  /*0980*/  BAR.SYNC.DEFER_BLOCKING 0x0 ;  /* 0x0000000000007b1d */ /* 0x017ff00000010000 */
[----:B------:R-:W-:Y:S05]  /*0990*/  @!P0 BRA `(.L_x_121) ;  /* 0x000000a0003c8947 */ /* 0x000fea0003800000 */
.L_x_122:
[----:B------:R-:W-:-:S08]  /*09a0*/  NOP ;  /* 0x0000000000007918 */ /* 0x000fd00000000000 */
[----:B------:R-:W0:Y:S02]  /*09b0*/  USETMAXREG.TRY_ALLOC.CTAPOOL UP0, 0xa0 ;  /* 0x000000a0000079c8 */ /* 0x000e240008000600 */
[----:B0-----:R-:W-:-:S13]  /*09c0*/  PLOP3.LUT P0, PT, PT, PT, UP0, 0x80, 0x0 ;  /* 0x000000000000781c */ /* 0x001fda0003f0f008 */
[----:B------:R-:W-:Y:S05]  /*09d0*/  @!P0 BRA `(.L_x_122) ;  /* 0xfffffffc00f08947 */ /* 0x000fea000383ffff */
[----:B------:R-:W0:Y:S01]  /*09e0*/  S2R R2, SR_TID.X ;  /* 0x0000000000027919 */ /* 0x000e220000002100 */
[----:B------:R-:W1:Y:S01]  /*09f0*/  S2UR UR4, SR_CgaCtaId ;  /* 0x00000000000479c3 */ /* 0x000e620000008800 */
[----:B------:R-:W-:-:S07]  /*0a00*/  UMOV UR40, 0x400 ;  /* 0x0000040000287882 */ /* 0x000fce0000000000 */
[----:B------:R-:W-:Y:S06]  /*0a10*/  BAR.ARV 0x8, 0x1a0 ;  /* 0x0206800000007b1d */ /* 0x000fec0000002000 */
[----:B-1----:R-:W-:-:S03]  /*0a20*/  ULEA UR40, UR4, UR40, 0x18 ;  /* 0x0000002804287291 */ /* 0x002fc6000f8ec03f */
[----:B------:R-:W-:Y:S01]  /*0a30*/  ULDC UR4, c[0x0][0xc14] ;  /* 0x0003050000047ab9 */ /* 0x000fe20000000800 */
[----:B0-----:R-:W-:-:S04]  /*0a40*/  LOP3.LUT R0, R2, 0xffffff80, RZ, 0xc0, !PT ;  /* 0xffffff8002007812 */ /* 0x001fc800078ec0ff */
[----:B------:R-:W-:-:S13]  /*0a50*/  ISETP.NE.AND P0, PT, R0, 0x80, PT ;  /* 0x000000800000780c */ /* 0x000fda0003f05270 */
[----:B------:R-:W-:Y:S08]  /*0a60*/  @!P0 BAR.ARV 0x9, 0x100 ;  /* 0x0244000000008b1d */ /* 0x000ff00000002000 */
[----:B------:R-:W-:Y:S06]  /*0a70*/  BAR.SYNC.DEFER_BLOCKING 0x5, 0x1a0 ;  /* 0x0146800000007b1d */ /* 0x000fec0000010000 */
[----:B------:R-:W0:Y:S02]  /*0a80*/  LDS.128 R24, [UR40+0x308d0] ;  /* 0x0308d028ff187984 */ /* 0x000e240008000c00 */
[----:B------:R-:W-:Y:S06]  /*0a90*/  BAR.ARV 0x4, 0x1a0 ;  /* 0x0106800000007b1d */ /* 0x000fec0000002000 */
[----:B0-----:R-:W-:-:S13]  /*0aa0*/  ISETP.GE.AND P0, PT, R27, UR4, PT ;  /* 0x000000041b007c0c */ /* 0x001fda000bf06270 */
[----:B------:R-:W-:Y:S05]  /*0ab0*/  @P0 EXIT ;  /* 0x000000000000094d */ /* 0x000fea0003800000 */
[----:B------:R-:W-:Y:S01]  /*0ac0*/  VIADD R12, R2, 0xffffff80 ;  /* 0xffffff80020c7836 */ /* 0x000fe20000000000 */
[----:B------:R-:W-:Y:S01]  /*0ad0*/  R2UR UR5, R26 ;  /* 0x000000001a0572ca */ /* 0x000fe200000e0000 */
[----:B------:R-:W-:Y:S01]  /*0ae0*/  IMAD.MOV.U32 R16, RZ, RZ, 0x40 ;  /* 0x00000040ff107424 */ /* 0x000fe200078e00ff */
[----:B------:R-:W-:Y:S02]  /*0af0*/  ULOP3.LUT UR45, UR36, 0x1, URZ, 0xfc, !UPT ;  /* 0x00000001242d7892 */ /* 0x000fe4000f8efc3f */
[----:B------:R-:W-:Y:S01]  /*0b00*/  SHF.R.S32.HI R0, RZ, 0x1f, R12 ;  /* 0x0000001fff007819 */ /* 0x000fe2000001140c */
[----:B------:R-:W-:Y:S01]  /*0b10*/  UMOV UR37, URZ ;  /* 0x0000003f00257c82 */ /* 0x000fe20008000000 */
[----:B------:R-:W-:Y:S01]  /*0b20*/  UMOV UR38, URZ ;  /* 0x0000003f00267c82 */ /* 0x000fe20008000000 */
[----:B------:R-:W-:Y:S01]  /*0b30*/  UMOV UR39, URZ ;  /* 0x0000003f00277c82 */ /* 0x000fe20008000000 */
[----:B------:R-:W-:-:S04]  /*0b40*/  LEA.HI R2, R0, R12, RZ, 0x7 ;  /* 0x0000000c00027211 */ /* 0x000fc800078f38ff */
[----:B------:R-:W-:Y:S02]  /*0b50*/  LOP3.LUT R3, R2, 0xffffff80, RZ, 0xc0, !PT ;  /* 0xffffff8002037812 */ /* 0x000fe400078ec0ff */
[----:B------:R-:W-:-:S03]  /*0b60*/  SHF.R.S32.HI R13, RZ, 0x7, R2 ;  /* 0x00000007ff0d7819 */ /* 0x000fc60000011402 */
[----:B------:R-:W-:Y:S01]  /*0b70*/  IMAD.IADD R14, R12, 0x1, -R3 ;  /* 0x000000010c0e7824 */ /* 0x000fe200078e0a03 */
[----:B------:R-:W-:-:S04]  /*0b80*/  LEA.HI R3, R0, R12, RZ, 0x4 ;  /* 0x0000000c00037211 */ /* 0x000fc800078f20ff */
[----:B------:R-:W-:Y:S02]  /*0b90*/  SHF.R.S32.HI R8, RZ, 0x1f, R14 ;  /* 0x0000001fff087819 */ /* 0x000fe4000001140e */
[----:B------:R-:W-:Y:S02]  /*0ba0*/  LOP3.LUT R4, R3, 0xfffffff0, RZ, 0xc0, !PT ;  /* 0xfffffff003047812 */ /* 0x000fe400078ec0ff */
[----:B------:R-:W-:-:S03]  /*0bb0*/  LEA.HI R9, R8, R14, RZ, 0x2 ;  /* 0x0000000e08097211 */ /* 0x000fc600078f10ff */
[----:B------:R-:W-:Y:S01]  /*0bc0*/  IMAD.IADD R4, R12, 0x1, -R4 ;  /* 0x000000010c047824 */ /* 0x000fe200078e0a04 */
[--C-:B------:R-:W-:Y:S02]  /*0bd0*/  SHF.R.S32.HI R7, RZ, 0x2, R9.reuse ;  /* 0x00000002ff077819 */ /* 0x100fe40000011409 */
[----:B------:R-:W-:Y:S02]  /*0be0*/  SHF.R.S32.HI R6, RZ, 0x1f, R9 ;  /* 0x0000001fff067819 */ /* 0x000fe40000011409 */
[----:B------:R-:W-:Y:S02]  /*0bf0*/  SHF.R.S32.HI R5, RZ, 0x1f, R4 ;  /* 0x0000001fff057819 */ /* 0x000fe40000011404 */
[----:B------:R-:W-:Y:S02]  /*0c00*/  LEA.HI R6, R6, R7, RZ, 0x3 ;  /* 0x0000000706067211 */ /* 0x000fe400078f18ff */
[----:B------:R-:W-:Y:S02]  /*0c10*/  LEA.HI R5, R5, R4, RZ, 0x3 ;  /* 0x0000000405057211 */ /* 0x000fe400078f18ff */
[----:B------:R-:W-:-:S02]  /*0c20*/  LOP3.LUT R10, R6, 0xfffffff8, RZ, 0xc0, !PT ;  /* 0xfffffff8060a7812 */ /* 0x000fc400078ec0ff */
[----:B------:R-:W-:Y:S02]  /*0c30*/  SHF.R.S32.HI R6, RZ, 0x4, R3 ;  /* 0x00000004ff067819 */ /* 0x000fe40000011403 */
[----:B------:R-:W-:Y:S02]  /*0c40*/  IADD3 R11, R7, -R10, RZ ;  /* 0x8000000a070b7210 */ /* 0x000fe40007ffe0ff */
[----:B------:R-:W-:Y:S02]  /*0c50*/  LEA.HI R7, R0, R12, RZ, 0x5 ;  /* 0x0000000c00077211 */ /* 0x000fe400078f28ff */
[----:B------:R-:W-:Y:S02]  /*0c60*/  LEA.HI R3, R3, R6, RZ, 0x1 ;  /* 0x0000000603037211 */ /* 0x000fe400078f08ff */
[----:B------:R-:W-:Y:S01]  /*0c70*/  LEA.HI R10, R8, R14, RZ, 0x5 ;  /* 0x0000000e080a7211 */ /* 0x000fe200078f28ff */
[----:B------:R-:W-:Y:S01]  /*0c80*/  IMAD.SHL.U32 R8, R7, 0x20, RZ ;  /* 0x0000002007087824 */ /* 0x000fe200078e00ff */
[----:B------:R-:W-:-:S02]  /*0c90*/  LOP3.LUT R7, R3, 0x1ffffffe, RZ, 0xc0, !PT ;  /* 0x1ffffffe03077812 */ /* 0x000fc400078ec0ff */
[----:B------:R-:W-:Y:S02]  /*0ca0*/  LOP3.LUT R3, R5, 0xfffffff8, RZ, 0xc0, !PT ;  /* 0xfffffff805037812 */ /* 0x000fe400078ec0ff */
[----:B------:R-:W-:Y:S01]  /*0cb0*/  LOP3.LUT R8, R8, 0xfffffc00, RZ, 0xc0, !PT ;  /* 0xfffffc0008087812 */ /* 0x000fe200078ec0ff */
[----:B------:R-:W-:Y:S01]  /*0cc0*/  IMAD.IADD R7, R6, 0x1, -R7 ;  /* 0x0000000106077824 */ /* 0x000fe200078e0a07 */
[----:B------:R-:W-:Y:S01]  /*0cd0*/  SHF.R.S32.HI R10, RZ, 0x5, R10 ;  /* 0x00000005ff0a7819 */ /* 0x000fe2000001140a */
[C---:B------:R-:W-:Y:S01]  /*0ce0*/  IMAD.IADD R3, R4.reuse, 0x1, -R3 ;  /* 0x0000000104037824 */ /* 0x040fe200078e0a03 */
[----:B------:R-:W-:Y:S01]  /*0cf0*/  LOP3.LUT R9, R9, 0x7ffffffc, RZ, 0xc0, !PT ;  /* 0x7ffffffc09097812 */ /* 0x000fe200078ec0ff */
[----:B------:R-:W-:Y:S01]  /*0d00*/  IMAD.HI R6, R13, 0x55555556, RZ ;  /* 0x555555560d067827 */ /* 0x000fe200078e02ff */
[----:B------:R-:W-:Y:S02]  /*0d10*/  SHF.L.U32 R5, R5, 0x6, RZ ;  /* 0x0000000605057819 */ /* 0x000fe400000006ff */
[----:B------:R-:W-:Y:S01]  /*0d20*/  SHF.L.U32 R2, R3, 0x6, RZ ;  /* 0x0000000603027819 */ /* 0x000fe200000006ff */
[----:B------:R-:W-:Y:S01]  /*0d30*/  IMAD R4, R4, 0x40, R8 ;  /* 0x0000004004047824 */ /* 0x000fe200078e0208 */
[----:B------:R-:W-:Y:S01]  /*0d40*/  LEA.HI R6, R6, R6, RZ, 0x1 ;  /* 0x0000000606067211 */ /* 0x000fe200078f08ff */
[----:B------:R-:W-:Y:S01]  /*0d50*/  IMAD.SHL.U32 R7, R7, 0x8, RZ ;  /* 0x0000000807077824 */ /* 0x000fe200078e00ff */
[----:B------:R-:W-:Y:S01]  /*0d60*/  LOP3.LUT R2, R2, 0x1c0, RZ, 0xc0, !PT ;  /* 0x000001c002027812 */ /* 0x000fe200078ec0ff */
[----:B------:R-:W-:Y:S01]  /*0d70*/  IMAD R11, R10, 0x10, R11 ;  /* 0x000000100a0b7824 */ /* 0x000fe200078e020b */
[----:B------:R-:W-:Y:S01]  /*0d80*/  LOP3.LUT R5, R5, 0x7ffffe00, RZ, 0xc0, !PT ;  /* 0x7ffffe0005057812 */ /* 0x000fe200078ec0ff */
[----:B------:R-:W-:Y:S01]  /*0d90*/  IMAD.IADD R4, R7, 0x1, R4 ;  /* 0x0000000107047824 */ /* 0x000fe200078e0204 */
[----:B------:R-:W-:Y:S01]  /*0da0*/  LOP3.LUT R7, R2, 0x8, R7, 0xf8, !PT ;  /* 0x0000000802077812 */ /* 0x000fe200078ef807 */
[----:B------:R-:W-:Y:S01]  /*0db0*/  IMAD.MOV.U32 R10, RZ, RZ, -0x2 ;  /* 0xfffffffeff0a7424 */ /* 0x000fe200078e00ff */
[----:B------:R-:W-:Y:S01]  /*0dc0*/  SHF.R.U32.HI R2, RZ, 0x3, R2 ;  /* 0x00000003ff027819 */ /* 0x000fe20000011602 */
[----:B------:R-:W-:Y:S01]  /*0dd0*/  IMAD.IADD R9, R14, 0x1, -R9 ;  /* 0x000000010e097824 */ /* 0x000fe200078e0a09 */
[----:B------:R0:W-:Y:S01]  /*0de0*/  STL [R1+0x1c], R4 ;  /* 0x00001c0401007387 */ /* 0x0001e20000100800 */
[----:B------:R-:W-:Y:S01]  /*0df0*/  IMAD R6, R6, -0x3, R13 ;  /* 0xfffffffd06067824 */ /* 0x000fe200078e020d */
[----:B------:R-:W-:-:S02]  /*0e00*/  LOP3.LUT R2, R7, R2, RZ, 0x3c, !PT ;  /* 0x0000000207027212 */ /* 0x000fc400078e3cff */
[----:B------:R-:W-:Y:S01]  /*0e10*/  R2P PR, R3, 0x6 ;  /* 0x0000000603007804 */ /* 0x000fe20000000000 */
[----:B------:R-:W-:Y:S01]  /*0e20*/  IMAD R3, R6, 0x40, R11 ;  /* 0x0000004006037824 */ /* 0x000fe200078e020b */
[----:B------:R-:W-:Y:S02]  /*0e30*/  LEA.HI R0, R0, R12, RZ, 0x3 ;  /* 0x0000000c00007211 */ /* 0x000fe400078f18ff */
[----:B------:R-:W-:Y:S01]  /*0e40*/  IADD3 R2, R2, R5, R8 ;  /* 0x0000000502027210 */ /* 0x000fe20007ffe008 */
[----:B0-----:R-:W-:Y:S01]  /*0e50*/  IMAD R4, R9, R10, 0xc0 ;  /* 0x000000c009047424 */ /* 0x001fe200078e020a */
[----:B------:R-:W-:Y:S02]  /*0e60*/  SHF.R.S32.HI R156, RZ, 0x3, R0 ;  /* 0x00000003ff9c7819 */ /* 0x000fe40000011400 */
[----:B------:R-:W-:Y:S02]  /*0e70*/  LEA R2, R2, UR40, 0x1 ;  /* 0x0000002802027c11 */ /* 0x000fe4000f8e08ff */
[----:B------:R-:W-:Y:S01]  /*0e80*/  STL [R1+0x14], R4 ;  /* 0x0000140401007387 */ /* 0x000fe20000100800 */
[----:B------:R-:W-:-:S02]  /*0e90*/  SEL R16, R16, 0xffffffc0, !P2 ;  /* 0xffffffc010107807 */ /* 0x000fc40005000000 */
[C---:B------:R-:W-:Y:S01]  /*0ea0*/  VIADD R17, R2.reuse, 0x1e800 ;  /* 0x0001e80002117836 */ /* 0x040fe20000000000 */
[----:B------:R0:W-:Y:S01]  /*0eb0*/  STL [R1+0x18], R3 ;  /* 0x0000180301007387 */ /* 0x0001e20000100800 */
[----:B------:R-:W-:Y:S02]  /*0ec0*/  IADD3 R155, R2, 0x1e820, RZ ;  /* 0x0001e820029b7810 */ /* 0x000fe40007ffe0ff */
[C---:B------:R-:W-:Y:S02]  /*0ed0*/  @P1 VIADD R155, R17.reuse, 0xffffffe0 ;  /* 0xffffffe0119b1836 */ /* 0x040fe40000000000 */
[----:B------:R-:W-:-:S03]  /*0ee0*/  IMAD.IADD R17, R17, 0x1, R16 ;  /* 0x0000000111117824 */ /* 0x000fc600078e0210 */
[----:B------:R-:W-:Y:S02]  /*0ef0*/  IADD3 R16, R16, R155, RZ ;  /* 0x0000009b10107210 */ /* 0x000fe40007ffe0ff */
[----:B0-----:R-:W-:-:S05]  /*0f00*/  LOP3.LUT R3, R0, 0x1ffffff8, RZ, 0xc0, !PT ;  /* 0x1ffffff800037812 */ /* 0x001fca00078ec0ff */
[----:B------:R-:W-:-:S04]  /*0f10*/  IMAD.IADD R3, R12, 0x1, -R3 ;  /* 0x000000010c037824 */ /* 0x000fc800078e0a03 */
[----:B------:R-:W-:Y:S02]  /*0f20*/  IMAD.SHL.U32 R0, R3, 0x8, RZ ;  /* 0x0000000803007824 */ /* 0x000fe400078e00ff */
[----:B------:R-:W-:-:S03]  /*0f30*/  VIADD R3, R155, 0x6000 ;  /* 0x000060009b037836 */ /* 0x000fc60000000000 */
[----:B------:R0:W-:Y:S04]  /*0f40*/  STL [R1+0x8], R0 ;  /* 0x0000080001007387 */ /* 0x0001e80000100800 */
[----:B------:R1:W-:Y:S01]  /*0f50*/  STL [R1+0x4], R3 ;  /* 0x0000040301007387 */ /* 0x0003e20000100800 */
[----:B0-----:R-:W-:-:S05]  /*0f60*/  VIADD R0, R155, 0xc000 ;  /* 0x0000c0009b007836 */ /* 0x001fca0000000000 */
[----:B------:R1:W-:Y:S02]  /*0f70*/  STL [R1], R0 ;  /* 0x0000000001007387 */ /* 0x0003e40000100800 */
.L_x_164:
[----:B0--3-5:R-:W0:Y:S01]  /*0f80*/  LDC.64 R4, c[0x0][0xc60] ;  /* 0x00031800ff047b82 */ /* 0x029e220000000a00 */
[----:B------:R-:W-:Y:S01]  /*0f90*/  ULDC.64 UR6, c[0x0][0xa28] ;  /* 0x00028a0000067ab9 */ /* 0x000fe20000000a00 */
[----:B------:R-:W-:Y:S01]  /*0fa0*/  ULDC.64 UR8, c[0x0][0xa20] ;  /* 0x0002880000087ab9 */ /* 0x000fe20000000a00 */
[----:B------:R-:W-:Y:S01]  /*0fb0*/  ULDC UR4, c[0x0][0x404] ;  /* 0x0001010000047ab9 */ /* 0x000fe20000000800 */
[----:B0-----:R-:W-:-:S06]  /*0fc0*/  IMAD.WIDE R4, R27, 0x4, R4 ;  /* 0x000000041b047825 */ /* 0x001fcc00078e0204 */
[----:B--2---:R-:W2:Y:S01]  /*0fd0*/  LDG.E R4, desc[UR46][R4.64] ;  /* 0x0000002e04047981 */ /* 0x004ea2000c1e1900 */
[----:B------:R-:W-:Y:S02]  /*0fe0*/  UISETP.NE.U32.AND UP0, UPT, UR6, URZ, UPT ;  /* 0x0000003f0600728c */ /* 0x000fe4000bf05070 */
[----:B------:R-:W-:Y:S02]  /*0ff0*/  UISETP.NE.U32.AND UP1, UPT, UR8, URZ, UPT ;  /* 0x0000003f0800728c */ /* 0x000fe4000bf25070 */
[----:B------:R-:W-:Y:S02]  /*1000*/  UISETP.NE.AND.EX UP0, UPT, UR7, URZ, UPT, UP0 ;  /* 0x0000003f0700728c */ /* 0x000fe4000bf05300 */
[----:B------:R-:W-:-:S04]  /*1010*/  UISETP.NE.AND.EX UP1, UPT, UR9, URZ, UPT, UP1 ;  /* 0x0000003f0900728c */ /* 0x000fc8000bf25310 */
[----:B------:R-:W-:Y:S02]  /*1020*/  PLOP3.LUT P0, PT, PT, PT, UP0, 0x80, 0x0 ;  /* 0x000000000000781c */ /* 0x000fe40003f0f008 */
[----:B------:R-:W-:Y:S02]  /*1030*/  PLOP3.LUT P1, PT, PT, PT, UP1, 0x80, 0x0 ;  /* 0x000000000000781c */ /* 0x000fe40003f2f018 */
[----:B--2---:R-:W-:-:S13]  /*1040*/  R2UR UR41, R4 ;  /* 0x00000000042972ca */ /* 0x004fda00000e0000 */
[----:B------:R-:W-:Y:S02]  /*1050*/  USHF.R.S32.HI UR42, URZ, 0x1f, UR41 ;  /* 0x0000001f3f2a7899 */ /* 0x000fe40008011429 */
[----:B------:R-:W-:Y:S02]  /*1060*/  @UP0 ULEA UR6, UP2, UR41, UR6, 0x2 ;  /* 0x0000000629060291 */ /* 0x000fe4000f84103f */
[----:B------:R-:W-:Y:S02]  /*1070*/  @UP1 ULEA UR8, UP3, UR41, UR8, 0x2 ;  /* 0x0000000829081291 */ /* 0x000fe4000f86103f */
[----:B------:R-:W-:Y:S02]  /*1080*/  @UP0 ULEA.HI.X UR7, UR41, UR7, UR42, 0x2, UP2 ;  /* 0x0000000729070291 */ /* 0x000fe400090f142a */
[----:B------:R-:W-:Y:S01]  /*1090*/  @UP1 ULEA.HI.X UR9, UR41, UR9, UR42, 0x2, UP3 ;  /* 0x0000000929091291 */ /* 0x000fe200098f142a */
[----:B------:R-:W-:Y:S01]  /*10a0*/  IMAD.U32 R4, RZ, RZ, UR6 ;  /* 0x00000006ff047e24 */ /* 0x000fe2000f8e00ff */
[----:B----4-:R-:W-:-:S02]  /*10b0*/  MOV R6, UR8 ;  /* 0x0000000800067c02 */ /* 0x010fc40008000f00 */
[----:B------:R-:W-:Y:S01]  /*10c0*/  IMAD.U32 R5, RZ, RZ, UR7 ;  /* 0x00000007ff057e24 */ /* 0x000fe2000f8e00ff */
[----:B------:R-:W-:Y:S01]  /*10d0*/  ULDC.64 UR6, c[0x0][0x3f8] ;  /* 0x0000fe0000067ab9 */ /* 0x000fe20000000a00 */
[----:B------:R-:W-:-:S03]  /*10e0*/  IMAD.U32 R7, RZ, RZ, UR9 ;  /* 0x00000009ff077e24 */ /* 0x000fc6000f8e00ff */
[----:B------:R-:W2:Y:S04]  /*10f0*/  @P0 LDG.E R4, desc[UR46][R4.64] ;  /* 0x0000002e04040981 */ /* 0x000ea8000c1e1900 */
[----:B------:R-:W3:Y:S01]  /*1100*/  @P1 LDG.E R6, desc[UR46][R6.64] ;  /* 0x0000002e06061981 */ /* 0x000ee2000c1e1900 */
[----:B------:R-:W-:Y:S01]  /*1110*/  UISETP.NE.U32.AND UP0, UPT, UR6, URZ, UPT ;  /* 0x0000003f0600728c */ /* 0x000fe2000bf05070 */
[----:B-1----:R-:W-:Y:S01]  /*1120*/  IMAD.MOV.U32 R0, RZ, RZ, RZ ;  /* 0x000000ffff007224 */ /* 0x002fe200078e00ff */
[----:B------:R-:W-:Y:S01]  /*1130*/  UMOV UR49, URZ ;  /* 0x0000003f00317c82 */ /* 0x000fe20008000000 */
[----:B------:R0:W-:Y:S01]  /*1140*/  STL [R1+0xc], R25 ;  /* 0x00000c1901007387 */ /* 0x0001e20000100800 */
[----:B------:R-:W-:Y:S01]  /*1150*/  UISETP.NE.AND.EX UP0, UPT, UR7, URZ, UPT, UP0 ;  /* 0x0000003f0700728c */ /* 0x000fe2000bf05300 */
[----:B------:R-:W-:Y:S01]  /*1160*/  IMAD.MOV.U32 R3, RZ, RZ, RZ ;  /* 0x000000ffff037224 */ /* 0x000fe200078e00ff */
[----:B------:R-:W-:Y:S01]  /*1170*/  ULDC UR6, c[0x0][0x2e0] ;  /* 0x0000b80000067ab9 */ /* 0x000fe20000000800 */
[----:B------:R-:W-:Y:S01]  /*1180*/  UMOV UR43, UR5 ;  /* 0x00000005002b7c82 */ /* 0x000fe20008000000 */
[----:B------:R-:W-:Y:S01]  /*1190*/  USEL UR4, UR4, 0x1, UP0 ;  /* 0x0000000104047887 */ /* 0x000fe20008000000 */
[----:B------:R-:W-:Y:S01]  /*11a0*/  IMAD.MOV.U32 R151, RZ, RZ, RZ ;  /* 0x000000ffff977224 */ /* 0x000fe200078e00ff */
[----:B------:R-:W-:-:S02]  /*11b0*/  CS2R R20, SRZ ;  /* 0x0000000000147805 */ /* 0x000fc4000001ff00 */
[----:B------:R-:W-:Y:S01]  /*11c0*/  CS2R R22, SRZ ;  /* 0x0000000000167805 */ /* 0x000fe2000001ff00 */
[----:B------:R-:W-:Y:S01]  /*11d0*/  UIMAD UR4, UR4, UR6, URZ ;  /* 0x00000006040472a4 */ /* 0x000fe2000f8e023f */
[----:B------:R-:W-:Y:S02]  /*11e0*/  CS2R R28, SRZ ;  /* 0x00000000001c7805 */ /* 0x000fe4000001ff00 */
[----:B------:R-:W-:Y:S02]  /*11f0*/  CS2R R30, SRZ ;  /* 0x00000000001e7805 */ /* 0x000fe4000001ff00 */
[----:B------:R-:W-:Y:S02]  /*1200*/  CS2R R14, SRZ ;  /* 0x00000000000e7805 */ /* 0x000fe4000001ff00 */
[----:B------:R-:W-:Y:S02]  /*1210*/  MOV R32, RZ ;  /* 0x000000ff00207202 */ /* 0x000fe40000000f00 */
[----:B------:R-:W-:Y:S01]  /*1220*/  CS2R R12, SRZ ;  /* 0x00000000000c7805 */ /* 0x000fe2000001ff00 */
[----:B------:R-:W-:Y:S01]  /*1230*/  IMAD.MOV.U32 R34, RZ, RZ, RZ ;  /* 0x000000ffff227224 */ /* 0x000fe200078e00ff */
[----:B--2---:R-:W-:-:S02]  /*1240*/  @P0 R2UR UR49, R4 ;  /* 0x00000000043102ca */ /* 0x004fc400000e0000 */
[----:B------:R-:W-:Y:S02]  /*1250*/  PLOP3.LUT P0, PT, PT, PT, PT, 0x80, 0x0 ;  /* 0x000000000000781c */ /* 0x000fe40003f0f070 */
[----:B---3--:R-:W-:Y:S01]  /*1260*/  @P1 R2UR UR4, R6 ;  /* 0x00000000060412ca */ /* 0x008fe200000e0000 */
[----:B0-----:R-:W-:-:S14]  /*1270*/  @P1 BRA `(.L_x_123) ;  /* 0x0000000000341947 */ /* 0x001fdc0003800000 */
[----:B------:R-:W-:Y:S02]  /*1280*/  ULDC.64 UR6, c[0x0][0xa08] ;  /* 0x0002820000067ab9 */ /* 0x000fe40000000a00 */
[----:B------:R-:W-:-:S04]  /*1290*/  ISETP.NE.U32.AND P1, PT, RZ, UR6, PT ;  /* 0x00000006ff007c0c */ /* 0x000fc8000bf25070 */
[----:B------:R-:W-:-:S13]  /*12a0*/  ISETP.NE.AND.EX P1, PT, RZ, UR7, PT, P1 ;  /* 0x00000007ff007c0c */ /* 0x000fda000bf25310 */
[----:B------:R-:W-:Y:S05]  /*12b0*/  @!P1 BRA `(.L_x_123) ;  /* 0x0000000000249947 */ /* 0x000fea0003800000 */
[----:B------:R-:W-:Y:S02]  /*12c0*/  ULDC.64 UR4, c[0x0][0xa08] ;  /* 0x0002820000047ab9 */ /* 0x000fe40000000a00 */
[----:B------:R-:W-:-:S06]  /*12d0*/  UIMAD.WIDE UR4, UR41, 0x4, UR4 ;  /* 0x00000004290478a5 */ /* 0x000fcc000f8e0204 */
[----:B------:R-:W-:Y:S02]  /*12e0*/  IMAD.U32 R4, RZ, RZ, UR4 ;  /* 0x00000004ff047e24 */ /* 0x000fe4000f8e00ff */
[----:B------:R-:W-:-:S05]  /*12f0*/  IMAD.U32 R5, RZ, RZ, UR5 ;  /* 0x00000005ff057e24 */ /* 0x000fca000f8e00ff */
[----:B------:R-:W2:Y:S04]  /*1300*/  LDG.E R7, desc[UR46][R4.64] ;  /* 0x0000002e04077981 */ /* 0x000ea8000c1e1900 */
[----:B------:R-:W3:Y:S01]  /*1310*/  LDG.E R6, desc[UR46][R4.64+0x4] ;  /* 0x0000042e04067981 */ /* 0x000ee2000c1e1900 */
[----:B--2---:R-:W-:Y:S02]  /*1320*/  R2UR UR4, R7 ;  /* 0x00000000070472ca */ /* 0x004fe400000e0000 */
[----:B---3--:R-:W-:-:S13]  /*1330*/  R2UR UR5, R6 ;  /* 0x00000000060572ca */ /* 0x008fda00000e0000 */
[----:B------:R-:W-:-:S12]  /*1340*/  UIADD3 UR4, -UR4, UR5, URZ ;  /* 0x0000000504047290 */ /* 0x000fd8000fffe13f */
.L_x_123:
[----:B------:R-:W-:Y:S01]  /*1350*/  UIADD3 UR49, -UR49, UR4, URZ ;  /* 0x0000000431317290 */ /* 0x000fe2000fffe13f */
[----:B------:R-:W-:Y:S01]  /*1360*/  IMAD.MOV.U32 R33, RZ, RZ, RZ ;  /* 0x000000ffff217224 */ /* 0x000fe200078e00ff */
[----:B------:R-:W-:Y:S02]  /*1370*/  MOV R35, RZ ;  /* 0x000000ff00237202 */ /* 0x000fe40000000f00 */
[----:B------:R-:W-:Y:S01]  /*1380*/  CS2R R36, SRZ ;  /* 0x0000000000247805 */ /* 0x000fe2000001ff00 */
[----:B------:R-:W-:Y:S01]  /*1390*/  UISETP.GE.AND UP0, UPT, UR49, 0x1, UPT ;  /* 0x000000013100788c */ /* 0x000fe2000bf06270 */
[----:B------:R-:W-:Y:S01]  /*13a0*/  CS2R R38, SRZ ;  /* 0x0000000000267805 */ /* 0x000fe2000001ff00 */
[----:B------:R-:W-:Y:S01]  /*13b0*/  UIADD3 UR4, UR49, 0xbf, URZ ;  /* 0x000000bf31047890 */ /* 0x000fe2000fffe03f */
[----:B------:R-:W-:Y:S02]  /*13c0*/  CS2R R40, SRZ ;  /* 0x0000000000287805 */ /* 0x000fe4000001ff00 */
[----:B------:R-:W-:-:S02]  /*13d0*/  CS2R R42, SRZ ;  /* 0x00000000002a7805 */ /* 0x000fc4000001ff00 */
[----:B------:R-:W-:Y:S02]  /*13e0*/  CS2R R44, SRZ ;  /* 0x00000000002c7805 */ /* 0x000fe4000001ff00 */
[----:B------:R-:W-:Y:S01]  /*13f0*/  PLOP3.LUT P1, PT, PT, PT, UP0, 0x80, 0x0 ;  /* 0x000000000000781c */ /* 0x000fe20003f2f008 */
[----:B------:R-:W-:Y:S01]  /*1400*/  UIMAD.WIDE UR4, UR4, 0x2aaaaaab, URZ ;  /* 0x2aaaaaab040478a5 */ /* 0x000fe2000f8e023f */
[----:B------:R-:W-:Y:S02]  /*1410*/  CS2R R46, SRZ ;  /* 0x00000000002e7805 */ /* 0x000fe4000001ff00 */
[----:B------:R-:W-:Y:S01]  /*1420*/  CS2R R48, SRZ ;  /* 0x0000000000307805 */ /* 0x000fe2000001ff00 */
[----:B------:R-:W-:Y:S01]  /*1430*/  IMAD.MOV.U32 R50, RZ, RZ, RZ ;  /* 0x000000ffff327224 */ /* 0x000fe200078e00ff */
[----:B------:R-:W-:-:S04]  /*1440*/  USHF.R.U32.HI UR48, URZ, 0x1f, UR5 ;  /* 0x0000001f3f307899 */ /* 0x000fc80008011605 */
[----:B------:R-:W-:-:S03]  /*1450*/  ULEA.HI.SX32 UR48, UR5, UR48, 0x1b ;  /* 0x0000003005307291 */ /* 0x000fc6000f8fda3f */
[----:B------:R-:W-:Y:S09]  /*1460*/  @!P1 BRA `(.L_x_124) ;  /* 0x0000007c00189947 */ /* 0x000ff20003800000 */
[----:B------:R-:W0:Y:S01]  /*1470*/  S2R R4, SR_TID.X ;  /* 0x0000000000047919 */ /* 0x000e220000002100 */
[----:B------:R-:W-:-:S04]  /*1480*/  UIADD3 UR6, UR40, 0x1e800, URZ ;  /* 0x0001e80028067890 */ /* 0x000fc8000fffe03f */
[----:B------:R-:W-:-:S06]  /*1490*/  ULOP3.LUT UP0, URZ, UR6, 0x3ff, URZ, 0xc0, !UPT ;  /* 0x000003ff063f7892 */ /* 0x000fcc000f80c03f */
[----:B------:R-:W-:Y:S01]  /*14a0*/  PLOP3.LUT P0, PT, PT, PT, UP0, 0x80, 0x0 ;  /* 0x000000000000781c */ /* 0x000fe20003f0f008 */
[----:B0-----:R-:W-:-:S05]  /*14b0*/  VIADD R5, R4, 0xffffff80 ;  /* 0xffffff8004057836 */ /* 0x001fca0000000000 */
[----:B------:R-:W-:-:S04]  /*14c0*/  SHF.R.S32.HI R4, RZ, 0x1f, R5 ;  /* 0x0000001fff047819 */ /* 0x000fc80000011405 */
[----:B------:R-:W-:-:S04]  /*14d0*/  LEA.HI R4, R4, R5, RZ, 0x7 ;  /* 0x0000000504047211 */ /* 0x000fc800078f38ff */
[----:B------:R-:W-:-:S05]  /*14e0*/  SHF.R.S32.HI R4, RZ, 0x7, R4 ;  /* 0x00000007ff047819 */ /* 0x000fca0000011404 */
[----:B------:R-:W0:Y:S02]  /*14f0*/  SHFL.IDX PT, R0, R4, RZ, 0x1f ;  /* 0x00001fff04007589 */ /* 0x000e2400000e0000 */
[----:B0-----:R-:W-:-:S13]  /*1500*/  R2UR UR44, R0 ;  /* 0x00000000002c72ca */ /* 0x001fda00000e0000 */
[----:B------:R-:W-:-:S04]  /*1510*/  UIMAD.WIDE UR4, UR44, 0x55555556, URZ ;  /* 0x555555562c0478a5 */ /* 0x000fc8000f8e023f */
[----:B------:R-:W-:-:S04]  /*1520*/  ULEA.HI UR5, UR5, UR5, URZ, 0x1 ;  /* 0x0000000505057291 */ /* 0x000fc8000f8f083f */
[----:B------:R-:W-:Y:S01]  /*1530*/  UIMAD UR50, UR5, -0x3, UR44 ;  /* 0xfffffffd053278a4 */ /* 0x000fe2000f8e022c */
[----:B------:R-:W-:Y:S11]  /*1540*/  @!P0 BRA `(.L_x_125) ;  /* 0x0000000000408947 */ /* 0x000ff60003800000 */
[----:B------:R-:W-:Y:S01]  /*1550*/  MOV R0, 0x0 ;  /* 0x0000000000007802 */ /* 0x000fe20000000f00 */
[----:B------:R-:W-:Y:S01]  /*1560*/  ULDC.64 UR4, c[0x4][0xa8] ;  /* 0x01002a0000047ab9 */ /* 0x000fe20000000a00 */
[----:B------:R-:W-:Y:S01]  /*1570*/  ULDC.64 UR6, c[0x4][0x48] ;  /* 0x0100120000067ab9 */ /* 0x000fe20000000a00 */
[----:B------:R-:W-:Y:S01]  /*1580*/  IMAD.U32 R4, RZ, RZ, UR4 ;  /* 0x00000004ff047e24 */ /* 0x000fe2000f8e00ff */
[----:B------:R0:W1:Y:S01]  /*1590*/  LDC.64 R14, c[0x4][R0] ;  /* 0x01000000000e7b82 */ /* 0x0000620000000a00 */
        /* <DEDUP_REMOVED lines=8> */
[----:B0-----:R-:W-:-:S07]  /*1620*/  IMAD.MOV.U32 R13, RZ, RZ, RZ ;  /* 0x000000ffff0d7224 */ /* 0x001fce00078e00ff */
[----:B------:R-:W-:-:S07]  /*1630*/  LEPC R20, `(.L_x_125) ;  /* 0x000000001014794e */ /* 0x000fce0000000000 */
[----:B-1----:R-:W-:Y:S05]  /*1640*/  CALL.ABS.NOINC R14 ;  /* 0x000000000e007343 */ /* 0x002fea0003c00000 */
.L_x_125:
[----:B------:R-:W-:Y:S01]  /*1650*/  ULEA.HI UR4, UR37, UR37, URZ, 0x1 ;  /* 0x0000002525047291 */ /* 0x000fe2000f8f083f */
[----:B------:R-:W-:-:S03]  /*1660*/  IMAD.U32 R3, RZ, RZ, UR45 ;  /* 0x0000002dff037e24 */ /* 0x000fc6000f8e00ff */
[----:B------:R-:W-:Y:S02]  /*1670*/  ULOP3.LUT UR4, UR4, 0xfffffffe, URZ, 0xc0, !UPT ;  /* 0xfffffffe04047892 */ /* 0x000fe4000f8ec03f */
[----:B------:R-:W-:Y:S02]  /*1680*/  ISETP.NE.AND P0, PT, R3, 0x3, PT ;  /* 0x000000030300780c */ /* 0x000fe40003f05270 */
[----:B------:R-:W-:-:S06]  /*1690*/  UIADD3 UR4, UR37, -UR4, URZ ;  /* 0x8000000425047290 */ /* 0x000fcc000fffe03f */
[----:B------:R-:W-:-:S05]  /*16a0*/  IMAD.U32 R0, RZ, RZ, UR4 ;  /* 0x00000004ff007e24 */ /* 0x000fca000f8e00ff */
[----:B------:R-:W-:-:S04]  /*16b0*/  SHF.L.U32 R0, R0, 0x1f, RZ ;  /* 0x0000001f00007819 */ /* 0x000fc800000006ff */
[----:B------:R-:W0:Y:S02]  /*16c0*/  SYNCS.PHASECHK.TRANS64.TRYWAIT P1, [UR40+0x30800], R0 ;  /* 0x03080000ff0075a7 */ /* 0x000e240008020168 */
[----:B0-----:R-:W-:Y:S05]  /*16d0*/  @!P1 BRA `(.L_x_126) ;  /* 0x000000d0005c9947 */ /* 0x001fea0003800000 */
.L_x_248:
[----:B------:R-:W-:Y:S05]  /*16e0*/  @!P0 BRA `(.L_x_127) ;  /* 0x0000000000048947 */ /* 0x000fea0003800000 */
[----:B------:R-:W-:Y:S01]  /*16f0*/  BPT.TRAP 0x1 ;  /* 0x000000040000795c */ /* 0x000fe20000300000 */
.L_x_127:
[----:B0-----:R-:W-:Y:S01]  /*1700*/  IMAD.U32 R0, RZ, RZ, UR39 ;  /* 0x00000027ff007e24 */ /* 0x001fe2000f8e00ff */
[----:B------:R-:W-:-:S04]  /*1710*/  MOV R3, UR38 ;  /* 0x0000002600037c02 */ /* 0x000fc80008000f00 */
[----:B------:R-:W-:Y:S02]  /*1720*/  LEA R0, R0, UR40, 0x3 ;  /* 0x0000002800007c11 */ /* 0x000fe4000f8e18ff */
[----:B------:R-:W-:-:S04]  /*1730*/  SHF.L.U32 R3, R3, 0x1f, RZ ;  /* 0x0000001f03037819 */ /* 0x000fc800000006ff */
[----:B------:R0:W1:Y:S01]  /*1740*/  SYNCS.PHASECHK.TRANS64.TRYWAIT P2, [R0+URZ+0x30830], R3 ;  /* 0x03083003000075a7 */ /* 0x000062000804017f */
[----:B------:R-:W-:Y:S05]  /*1750*/  @!P0 BRA `(.L_x_128) ;  /* 0x0000000000048947 */ /* 0x000fea0003800000 */
[----:B------:R-:W-:Y:S01]  /*1760*/  BPT.TRAP 0x1 ;  /* 0x000000040000795c */ /* 0x000fe20000300000 */
.L_x_128:
[----:B------:R-:W2:Y:S01]  /*1770*/  S2R R4, SR_TID.X ;  /* 0x0000000000047919 */ /* 0x000ea20000002100 */
[----:B------:R-:W-:Y:S01]  /*1780*/  IMAD.MOV.U32 R151, RZ, RZ, RZ ;  /* 0x000000ffff977224 */ /* 0x000fe200078e00ff */
[----:B--2---:R-:W-:Y:S01]  /*1790*/  LOP3.LUT P1, RZ, R4, 0x7f, RZ, 0xc0, !PT ;  /* 0x0000007f04ff7812 */ /* 0x004fe2000782c0ff */
[----:B-1----:R-:W-:-:S12]  /*17a0*/  @P2 BRA `(.L_x_129) ;  /* 0x0000000000082947 */ /* 0x002fd80003800000 */
[----:B------:R-:W1:Y:S02]  /*17b0*/  SYNCS.PHASECHK.TRANS64.TRYWAIT P2, [R0+URZ+0x30830], R3 ;  /* 0x03083003000075a7 */ /* 0x000e64000804017f */
[----:B-1----:R-:W-:Y:S05]  /*17c0*/  @!P2 BRA `(.L_x_130) ;  /* 0x000000d00038a947 */ /* 0x002fea0003800000 */
.L_x_129:
[----:B------:R-:W-:Y:S05]  /*17d0*/  WARPSYNC.ALL ;  /* 0x0000000000007948 */ /* 0x000fea0003800000 */
[----:B------:R-:W-:Y:S01]  /*17e0*/  ULEA UR25, UR50, UR40, 0xd ;  /* 0x0000002832197291 */ /* 0x000fe2000f8e683f */
[----:B------:R-:W2:Y:S01]  /*17f0*/  LDL R121, [R1+0x14] ;  /* 0x0000140001797983 */ /* 0x000ea20000100800 */
[----:B------:R-:W-:Y:S01]  /*1800*/  UIADD3 UR4, UR40, 0x12400, URZ ;  /* 0x0001240028047890 */ /* 0x000fe2000fffe03f */
[----:B------:R-:W-:Y:S01]  /*1810*/  WARPGROUP.ARRIVE ;  /* 0x00000000000079c5 */ /* 0x000fe20000000000 */
[----:B------:R-:W-:Y:S01]  /*1820*/  UIADD3 UR5, UR25, 0xc400, URZ ;  /* 0x0000c40019057890 */ /* 0x000fe2000fffe03f */
[----:B------:R-:W-:Y:S01]  /*1830*/  P2R R120, PR, RZ, 0x1 ;  /* 0x00000001ff787803 */ /* 0x000fe20000000000 */
[----:B------:R-:W-:-:S02]  /*1840*/  USHF.R.U32.HI UR4, URZ, 0x4, UR4 ;  /* 0x000000043f047899 */ /* 0x000fc40008011604 */
[----:B------:R-:W-:Y:S02]  /*1850*/  USHF.R.U32.HI UR5, URZ, 0x4, UR5 ;  /* 0x000000043f057899 */ /* 0x000fe40008011605 */
[----:B------:R-:W-:Y:S02]  /*1860*/  ULOP3.LUT UR4, UR4, 0x3fff, URZ, 0xc0, !UPT ;  /* 0x00003fff04047892 */ /* 0x000fe4000f8ec03f */
[----:B------:R-:W-:Y:S02]  /*1870*/  ULOP3.LUT UR5, UR5, 0x3fff, URZ, 0xc0, !UPT ;  /* 0x00003fff05057892 */ /* 0x000fe4000f8ec03f */
[----:B------:R-:W-:Y:S02]  /*1880*/  ULOP3.LUT UR24, UR4, 0x10000, URZ, 0xfc, !UPT ;  /* 0x0001000004187892 */ /* 0x000fe4000f8efc3f */
[----:B------:R-:W-:Y:S02]  /*1890*/  ULOP3.LUT UR4, UR5, 0x10000, URZ, 0xfc, !UPT ;  /* 0x0001000005047892 */ /* 0x000fe4000f8efc3f */
[----:B------:R-:W-:Y:S01]  /*18a0*/  UIMAD UR6, UR39, 0x600, UR24 ;  /* 0x00000600270678a4 */ /* 0x000fe2000f8e0218 */
[----:B------:R-:W-:Y:S01]  /*18b0*/  UMOV UR5, 0x40000040 ;  /* 0x4000004000057882 */ /* 0x000fe20000000000 */
[----:B------:R-:W-:Y:S01]  /*18c0*/  UMOV UR7, 0x40000040 ;  /* 0x4000004000077882 */ /* 0x000fe20000000000 */
[----:B------:R-:W-:-:S02]  /*18d0*/  UIADD3 UR8, UR4, 0x2, URZ ;  /* 0x0000000204087890 */ /* 0x000fc4000fffe03f */
[----:B------:R-:W-:Y:S01]  /*18e0*/  UIADD3 UR10, UR6, 0x2, URZ ;  /* 0x00000002060a7890 */ /* 0x000fe2000fffe03f */
[----:B------:R-:W-:-:S03]  /*18f0*/  UMOV UR9, 0x40000040 ;  /* 0x4000004000097882 */ /* 0x000fc60000000000 */
[----:B------:R-:W-:Y:S01]  /*1900*/  HGMMA.64x192x16.F32.BF16 R24, gdesc[UR4], RZ, !UPT, gsb0 ;  /* 0x02e00000041879f0 */ /* 0x000fe2000c0018ff */
[----:B------:R-:W-:Y:S01]  /*1910*/  UMOV UR11, 0x40000040 ;  /* 0x40000040000b7882 */ /* 0x000fe20000000000 */
[----:B------:R-:W-:Y:S02]  /*1920*/  UIADD3 UR12, UR4, 0x4, URZ ;  /* 0x00000004040c7890 */ /* 0x000fe4000fffe03f */
[----:B------:R-:W-:Y:S01]  /*1930*/  UIADD3 UR14, UR6, 0x4, URZ ;  /* 0x00000004060e7890 */ /* 0x000fe2000fffe03f */
[----:B------:R-:W-:Y:S01]  /*1940*/  UMOV UR13, 0x40000040 ;  /* 0x40000040000d7882 */ /* 0x000fe20000000000 */
[----:B------:R-:W-:Y:S01]  /*1950*/  UMOV UR15, 0x40000040 ;  /* 0x40000040000f7882 */ /* 0x000fe20000000000 */
[----:B------:R-:W-:Y:S02]  /*1960*/  UIADD3 UR16, UR4, 0x6, URZ ;  /* 0x0000000604107890 */ /* 0x000fe4000fffe03f */
[----:B------:R-:W-:Y:S01]  /*1970*/  UIADD3 UR18, UR6, 0x6, URZ ;  /* 0x0000000606127890 */ /* 0x000fe2000fffe03f */
[----:B------:R-:W-:Y:S01]  /*1980*/  UMOV UR17, 0x40000040 ;  /* 0x4000004000117882 */ /* 0x000fe20000000000 */
[----:B------:R-:W-:Y:S01]  /*1990*/  UMOV UR19, 0x40000040 ;  /* 0x4000004000137882 */ /* 0x000fe20000000000 */
[----:B------:R-:W-:Y:S01]  /*19a0*/  ULDC UR6, c[0x0][0x9d8] ;  /* 0x0002760000067ab9 */ /* 0x000fe20000000800 */
[----:B------:R-:W-:Y:S01]  /*19b0*/  ULDC UR26, c[0x0][0x988] ;  /* 0x00026200001a7ab9 */ /* 0x000fe20000000800 */
[----:B------:R-:W-:-:S02]  /*19c0*/  WARPGROUP.DEPBAR.LE gsb0, 0x0 ;  /* 0x00008000000079c5 */ /* 0x000fc40000010000 */
        /* <DEDUP_REMOVED lines=9> */
[----:B01----:R-:W-:Y:S01]  /*1a60*/  FMUL.FTZ R3, R24, UR6 ;  /* 0x0000000618037c20 */ /* 0x003fe20008410000 */
[----:B------:R-:W-:Y:S01]  /*1a70*/  FMUL.FTZ R4, R25, UR6 ;  /* 0x0000000619047c20 */ /* 0x000fe20008410000 */
[----:B------:R-:W-:Y:S01]  /*1a80*/  FMUL.FTZ R7, R28, UR6 ;  /* 0x000000061c077c20 */ /* 0x000fe20008410000 */
[----:B------:R-:W-:Y:S01]  /*1a90*/  FMUL.FTZ R14, R35, UR6 ;  /* 0x00000006230e7c20 */ /* 0x000fe20008410000 */
[----:B------:R-:W-:Y:S01]  /*1aa0*/  FMUL.FTZ R15, R36, UR6 ;  /* 0x00000006240f7c20 */ /* 0x000fe20008410000 */
[----:B------:R-:W-:Y:S01]  /*1ab0*/  FMUL.FTZ R8, R29, UR6 ;  /* 0x000000061d087c20 */ /* 0x000fe20008410000 */
[----:B------:R-:W0:Y:S01]  /*1ac0*/  MUFU.TANH R3, R3 ;  /* 0x0000000300037308 */ /* 0x000e220000002400 */
[----:B------:R-:W-:Y:S01]  /*1ad0*/  FMUL.FTZ R35, R54, UR6 ;  /* 0x0000000636237c20 */ /* 0x000fe20008410000 */
[----:B------:R-:W-:Y:S01]  /*1ae0*/  FMUL.FTZ R36, R55, UR6 ;  /* 0x0000000637247c20 */ /* 0x000fe20008410000 */
[----:B------:R-:W-:Y:S01]  /*1af0*/  FMUL.FTZ R54, R73, UR6 ;  /* 0x0000000649367c20 */ /* 0x000fe20008410000 */
[----:B------:R-:W-:Y:S01]  /*1b00*/  FMUL.FTZ R55, R74, UR6 ;  /* 0x000000064a377c20 */ /* 0x000fe20008410000 */
[----:B--2---:R-:W-:-:S02]  /*1b10*/  VIADD R73, R121, UR49 ;  /* 0x0000003179497c36 */ /* 0x004fc40008000000 */
[----:B------:R-:W-:Y:S01]  /*1b20*/  FMUL.FTZ R5, R26, UR6 ;  /* 0x000000061a057c20 */ /* 0x000fe20008410000 */
[----:B------:R-:W-:Y:S01]  /*1b30*/  FMUL.FTZ R11, R32, UR6 ;  /* 0x00000006200b7c20 */ /* 0x000fe20008410000 */
[----:B------:R-:W1:Y:S01]  /*1b40*/  MUFU.TANH R4, R4 ;  /* 0x0000000400047308 */ /* 0x000e620000002400 */
[----:B------:R-:W-:Y:S02]  /*1b50*/  IMAD.U32 R74, RZ, RZ, UR48 ;  /* 0x00000030ff4a7e24 */ /* 0x000fe4000f8e00ff */
[----:B------:R-:W-:Y:S01]  /*1b60*/  FMUL.FTZ R6, R27, UR6 ;  /* 0x000000061b067c20 */ /* 0x000fe20008410000 */
[----:B------:R-:W-:Y:S01]  /*1b70*/  FMUL.FTZ R12, R33, UR6 ;  /* 0x00000006210c7c20 */ /* 0x000fe20008410000 */
[----:B------:R-:W-:Y:S01]  /*1b80*/  FMUL.FTZ R9, R30, UR6 ;  /* 0x000000061e097c20 */ /* 0x000fe20008410000 */
[----:B------:R-:W-:Y:S01]  /*1b90*/  FMUL.FTZ R10, R31, UR6 ;  /* 0x000000061f0a7c20 */ /* 0x000fe20008410000 */
[----:B------:R-:W-:Y:S01]  /*1ba0*/  FMUL.FTZ R18, R37, UR6 ;  /* 0x0000000625127c20 */ /* 0x000fe20008410000 */
[----:B------:R-:W-:Y:S01]  /*1bb0*/  FMUL.FTZ R25, R44, UR6 ;  /* 0x000000062c197c20 */ /* 0x000fe20008410000 */
[----:B------:R-:W2:Y:S01]  /*1bc0*/  MUFU.TANH R7, R7 ;  /* 0x0000000700077308 */ /* 0x000ea20000002400 */
[----:B------:R-:W-:-:S02]  /*1bd0*/  IMAD R73, R74, -0xc0, R73 ;  /* 0xffffff404a497824 */ /* 0x000fc400078e0249 */
[----:B------:R-:W-:Y:S01]  /*1be0*/  FMUL.FTZ R44, R63, UR6 ;  /* 0x000000063f2c7c20 */ /* 0x000fe20008410000 */
[----:B------:R-:W-:Y:S01]  /*1bf0*/  FMUL.FTZ R63, R82, UR6 ;  /* 0x00000006523f7c20 */ /* 0x000fe20008410000 */
[----:B------:R-:W-:Y:S01]  /*1c00*/  FMUL.FTZ R13, R34, UR6 ;  /* 0x00000006220d7c20 */ /* 0x000fe20008410000 */
[----:B------:R-:W-:Y:S01]  /*1c10*/  FMUL.FTZ R21, R40, UR6 ;  /* 0x0000000628157c20 */ /* 0x000fe20008410000 */
[----:B------:R-:W-:Y:S01]  /*1c20*/  FMUL.FTZ R22, R41, UR6 ;  /* 0x0000000629167c20 */ /* 0x000fe20008410000 */
[----:B------:R-:W-:Y:S01]  /*1c30*/  FMUL.FTZ R26, R45, UR6 ;  /* 0x000000062d1a7c20 */ /* 0x000fe20008410000 */
[----:B------:R-:W3:Y:S01]  /*1c40*/  MUFU.TANH R8, R8 ;  /* 0x0000000800087308 */ /* 0x000ee20000002400 */
[C---:B------:R-:W-:Y:S01]  /*1c50*/  ISETP.GT.AND P4, PT, R73.reuse, RZ, PT ;  /* 0x000000ff4900720c */ /* 0x040fe20003f84270 */
[----:B------:R-:W-:Y:S01]  /*1c60*/  FMUL.FTZ R45, R64, UR6 ;  /* 0x00000006402d7c20 */ /* 0x000fe20008410000 */
[----:B------:R-:W-:Y:S01]  /*1c70*/  ISETP.GT.AND P3, PT, R73, 0x1, PT ;  /* 0x000000014900780c */ /* 0x000fe20003f64270 */
[----:B------:R-:W-:Y:S01]  /*1c80*/  FMUL.FTZ R64, R83, UR6 ;  /* 0x0000000653407c20 */ /* 0x000fe20008410000 */
[----:B------:R-:W-:Y:S01]  /*1c90*/  FMUL.FTZ R19, R38, UR6 ;  /* 0x0000000626137c20 */ /* 0x000fe20008410000 */
[----:B------:R-:W-:Y:S01]  /*1ca0*/  FMUL.FTZ R20, R39, UR6 ;  /* 0x0000000627147c20 */ /* 0x000fe20008410000 */
[----:B------:R-:W-:Y:S01]  /*1cb0*/  FMUL.FTZ R27, R46, UR6 ;  /* 0x000000062e1b7c20 */ /* 0x000fe20008410000 */
[----:B------:R-:W4:Y:S01]  /*1cc0*/  MUFU.TANH R5, R5 ;  /* 0x0000000500057308 */ /* 0x000f220000002400 */
[----:B------:R-:W-:Y:S01]  /*1cd0*/  ISETP.GT.AND P2, PT, R73, 0x8, PT ;  /* 0x000000084900780c */ /* 0x000fe20003f44270 */
[----:B------:R-:W-:Y:S01]  /*1ce0*/  FMUL.FTZ R46, R65, UR6 ;  /* 0x00000006412e7c20 */ /* 0x000fe20008410000 */
[----:B0-----:R-:W-:Y:S01]  /*1cf0*/  FSEL R3, R3, -INF , P4 ;  /* 0xff80000003037808 */ /* 0x001fe20002000000 */
[----:B------:R-:W-:Y:S01]  /*1d00*/  FMUL.FTZ R65, R84, UR6 ;  /* 0x0000000654417c20 */ /* 0x000fe20008410000 */
[----:B------:R-:W-:Y:S01]  /*1d10*/  FMUL.FTZ R23, R42, UR6 ;  /* 0x000000062a177c20 */ /* 0x000fe20008410000 */
[----:B------:R-:W-:Y:S01]  /*1d20*/  FMUL.FTZ R29, R48, UR6 ;  /* 0x00000006301d7c20 */ /* 0x000fe20008410000 */
[----:B------:R-:W-:Y:S01]  /*1d30*/  FMUL.FTZ R24, R43, UR6 ;  /* 0x000000062b187c20 */ /* 0x000fe20008410000 */
[----:B------:R-:W0:Y:S01]  /*1d40*/  MUFU.TANH R11, R11 ;  /* 0x0000000b000b7308 */ /* 0x000e220000002400 */
[----:B-1----:R-:W-:Y:S01]  /*1d50*/  FSEL R4, R4, -INF , P3 ;  /* 0xff80000004047808 */ /* 0x002fe20001800000 */
[----:B------:R-:W-:Y:S01]  /*1d60*/  FMUL.FTZ R30, R49, UR6 ;  /* 0x00000006311e7c20 */ /* 0x000fe20008410000 */
[----:B------:R-:W-:Y:S01]  /*1d70*/  FMUL.FTZ R28, R47, UR6 ;  /* 0x000000062f1c7c20 */ /* 0x000fe20008410000 */
[----:B------:R-:W-:Y:S01]  /*1d80*/  FMUL.FTZ R33, R52, UR6 ;  /* 0x0000000634217c20 */ /* 0x000fe20008410000 */
[----:B------:R-:W-:Y:S01]  /*1d90*/  FMUL.FTZ R32, R51, UR6 ;  /* 0x0000000633207c20 */ /* 0x000fe20008410000 */
[----:B------:R-:W-:Y:S01]  /*1da0*/  FMUL.FTZ R109, R109, UR6 ;  /* 0x000000066d6d7c20 */ /* 0x000fe20008410000 */
[----:B------:R-:W-:Y:S01]  /*1db0*/  FMUL.FTZ R112, R112, UR6 ;  /* 0x0000000670707c20 */ /* 0x000fe20008410000 */
[----:B------:R-:W1:Y:S01]  /*1dc0*/  MUFU.TANH R6, R6 ;  /* 0x0000000600067308 */ /* 0x000e620000002400 */
[----:B------:R-:W-:Y:S01]  /*1dd0*/  ISETP.GT.AND P6, PT, R73, 0x9, PT ;  /* 0x000000094900780c */ /* 0x000fe20003fc4270 */
[----:B------:R-:W-:Y:S01]  /*1de0*/  FMUL.FTZ R47, R66, UR6 ;  /* 0x00000006422f7c20 */ /* 0x000fe20008410000 */
[----:B--2---:R-:W-:Y:S01]  /*1df0*/  FSEL R7, R7, -INF , P2 ;  /* 0xff80000007077808 */ /* 0x004fe20001000000 */
[----:B------:R-:W-:Y:S01]  /*1e00*/  FMUL.FTZ R66, R85, UR6 ;  /* 0x0000000655427c20 */ /* 0x000fe20008410000 */
[----:B------:R-:W-:Y:S01]  /*1e10*/  FMUL.FTZ R113, R113, UR6 ;  /* 0x0000000671717c20 */ /* 0x000fe20008410000 */
[----:B------:R-:W-:Y:S01]  /*1e20*/  FMUL.FTZ R110, R110, UR6 ;  /* 0x000000066e6e7c20 */ /* 0x000fe20008410000 */
[----:B------:R-:W-:Y:S01]  /*1e30*/  FMUL.FTZ R116, R116, UR6 ;  /* 0x0000000674747c20 */ /* 0x000fe20008410000 */
[----:B------:R-:W2:Y:S01]  /*1e40*/  MUFU.TANH R12, R12 ;  /* 0x0000000c000c7308 */ /* 0x000ea20000002400 */
[----:B------:R-:W-:Y:S01]  /*1e50*/  FMNMX.FTZ R82, R3, R4, !PT ;  /* 0x0000000403527209 */ /* 0x000fe20007810000 */
[----:B------:R-:W-:Y:S01]  /*1e60*/  FMUL.FTZ R34, R53, UR6 ;  /* 0x0000000635227c20 */ /* 0x000fe20008410000 */
[----:B------:R-:W-:Y:S01]  /*1e70*/  FMUL.FTZ R117, R117, UR6 ;  /* 0x0000000675757c20 */ /* 0x000fe20008410000 */
[----:B------:R-:W5:Y:S04]  /*1e80*/  LDL R121, [R1+0x4] ;  /* 0x0000040001797983 */ /* 0x000f680000100800 */
[----:B------:R-:W2:Y:S01]  /*1e90*/  MUFU.TANH R9, R9 ;  /* 0x0000000900097308 */ /* 0x000ea20000002400 */
[----:B------:R-:W-:Y:S01]  /*1ea0*/  ISETP.GT.AND P5, PT, R73, 0x10, PT ;  /* 0x000000104900780c */ /* 0x000fe20003fa4270 */
[----:B------:R-:W-:Y:S01]  /*1eb0*/  FMUL.FTZ R31, R50, UR6 ;  /* 0x00000006321f7c20 */ /* 0x000fe20008410000 */
[----:B---3--:R-:W-:Y:S01]  /*1ec0*/  FSEL R8, R8, -INF , P6 ;  /* 0xff80000008087808 */ /* 0x008fe20003000000 */
[----:B------:R-:W-:-:S04]  /*1ed0*/  FMUL.FTZ R37, R56, UR6 ;  /* 0x0000000638257c20 */ /* 0x000fc80008410000 */
[----:B------:R-:W3:Y:S01]  /*1ee0*/  MUFU.TANH R15, R15 ;  /* 0x0000000f000f7308 */ /* 0x000ee20000002400 */
[----:B------:R-:W-:Y:S01]  /*1ef0*/  FMNMX.FTZ R83, R7, R82, !PT ;  /* 0x0000005207537209 */ /* 0x000fe20007810000 */
[----:B------:R-:W-:Y:S01]  /*1f00*/  FMUL.FTZ R38, R57, UR6 ;  /* 0x0000000639267c20 */ /* 0x000fe20008410000 */
[----:B----4-:R-:W-:Y:S01]  /*1f10*/  FSEL R5, R5, -INF , P4 ;  /* 0xff80000005057808 */ /* 0x010fe20002000000 */
[----:B------:R-:W-:-:S04]  /*1f20*/  FMUL.FTZ R48, R67, UR6 ;  /* 0x0000000643307c20 */ /* 0x000fc80008410000 */
[----:B------:R-:W4:Y:S01]  /*1f30*/  MUFU.TANH R10, R10 ;  /* 0x0000000a000a7308 */ /* 0x000f220000002400 */
[----:B------:R-:W-:Y:S01]  /*1f40*/  ISETP.GT.AND P4, PT, R73, 0x11, PT ;  /* 0x000000114900780c */ /* 0x000fe20003f84270 */
[----:B------:R-:W-:Y:S01]  /*1f50*/  FMUL.FTZ R67, R86, UR6 ;  /* 0x0000000656437c20 */ /* 0x000fe20008410000 */
[----:B0-----:R-:W-:Y:S01]  /*1f60*/  FSEL R11, R11, -INF , P5 ;  /* 0xff8000000b0b7808 */ /* 0x001fe20002800000 */
[----:B------:R-:W-:-:S04]  /*1f70*/  FMUL.FTZ R41, R60, UR6 ;  /* 0x000000063c297c20 */ /* 0x000fc80008410000 */
[----:B------:R-:W0:Y:S01]  /*1f80*/  MUFU.TANH R18, R18 ;  /* 0x0000001200127308 */ /* 0x000e220000002400 */
[----:B------:R-:W-:Y:S01]  /*1f90*/  FMNMX.FTZ R82, R8, R83, !PT ;  /* 0x0000005308527209 */ /* 0x000fe20007810000 */
[----:B------:R-:W-:Y:S01]  /*1fa0*/  FMUL.FTZ R42, R61, UR6 ;  /* 0x000000063d2a7c20 */ /* 0x000fe20008410000 */
[----:B-1----:R-:W-:Y:S01]  /*1fb0*/  FSEL R6, R6, -INF , P3 ;  /* 0xff80000006067808 */ /* 0x002fe20001800000 */
[----:B------:R-:W-:Y:S01]  /*1fc0*/  FMUL.FTZ R39, R58, UR6 ;  /* 0x000000063a277c20 */ /* 0x000fe20008410000 */
[----:B------:R-:W-:-:S03]  /*1fd0*/  FMUL.FTZ R40, R59, UR6 ;  /* 0x000000063b287c20 */ /* 0x000fc60008410000 */
[----:B------:R-:W1:Y:S01]  /*1fe0*/  MUFU.TANH R13, R13 ;  /* 0x0000000d000d7308 */ /* 0x000e620000002400 */
[----:B------:R-:W-:Y:S01]  /*1ff0*/  ISETP.GT.AND P3, PT, R73, 0x18, PT ;  /* 0x000000184900780c */ /* 0x000fe20003f64270 */
[----:B------:R-:W-:Y:S01]  /*2000*/  FMUL.FTZ R43, R62, UR6 ;  /* 0x000000063e2b7c20 */ /* 0x000fe20008410000 */
[----:B--2---:R-:W-:Y:S01]  /*2010*/  FSEL R12, R12, -INF , P4 ;  /* 0xff8000000c0c7808 */ /* 0x004fe20002000000 */
[----:B------:R-:W-:-:S04]  /*2020*/  FMUL.FTZ R49, R68, UR6 ;  /* 0x0000000644317c20 */ /* 0x000fc80008410000 */
[----:B------:R-:W2:Y:S01]  /*2030*/  MUFU.TANH R21, R21 ;  /* 0x0000001500157308 */ /* 0x000ea20000002400 */
[----:B------:R-:W-:Y:S01]  /*2040*/  FMNMX.FTZ R83, R11, R82, !PT ;  /* 0x000000520b537209 */ /* 0x000fe20007810000 */
[----:B------:R-:W-:Y:S01]  /*2050*/  FMUL.FTZ R50, R69, UR6 ;  /* 0x0000000645327c20 */ /* 0x000fe20008410000 */
[----:B------:R-:W-:Y:S01]  /*2060*/  FSEL R9, R9, -INF , P2 ;  /* 0xff80000009097808 */ /* 0x000fe20001000000 */
[----:B------:R-:W-:-:S04]  /*2070*/  FMUL.FTZ R53, R72, UR6 ;  /* 0x0000000648357c20 */ /* 0x000fc80008410000 */
        /* <DEDUP_REMOVED lines=19> */
[----:B------:R-:W-:-:S04]  /*21b0*/  FMUL.FTZ R59, R78, UR6 ;  /* 0x000000064e3b7c20 */ /* 0x000fc80008410000 */
        /* <DEDUP_REMOVED lines=8> */
[----:B------:R-:W-:-:S05]  /*2240*/  FSEL R14, R14, -INF , P4 ;  /* 0xff8000000e0e7808 */ /* 0x000fca0002000000 */
[----:B------:R-:W-:Y:S01]  /*2250*/  MUFU.TANH R35, R35 ;  /* 0x0000002300237308 */ /* 0x000fe20000002400 */
[----:B------:R-:W-:-:S07]  /*2260*/  ISETP.GT.AND P4, PT, R73, 0x28, PT ;  /* 0x000000284900780c */ /* 0x000fce0003f84270 */
[----:B------:R-:W-:Y:S01]  /*2270*/  MUFU.TANH R36, R36 ;  /* 0x0000002400247308 */ /* 0x000fe20000002400 */
[----:B---3--:R-:W-:-:S07]  /*2280*/  FSEL R22, R22, -INF , P5 ;  /* 0xff80000016167808 */ /* 0x008fce0002800000 */
[----:B------:R-:W-:Y:S01]  /*2290*/  MUFU.TANH R54, R54 ;  /* 0x0000003600367308 */ /* 0x000fe20000002400 */
[----:B------:R-:W-:-:S07]  /*22a0*/  FMNMX.FTZ R85, R21, R84, !PT ;  /* 0x0000005415557209 */ /* 0x000fce0007810000 */
[----:B------:R-:W-:Y:S08]  /*22b0*/  MUFU.TANH R55, R55 ;  /* 0x0000003700377308 */ /* 0x000ff00000002400 */
[----:B------:R-:W3:Y:S08]  /*22c0*/  MUFU.TANH R23, R23 ;  /* 0x0000001700177308 */ /* 0x000ef00000002400 */
[----:B------:R-:W3:Y:S01]  /*22d0*/  MUFU.TANH R29, R29 ;  /* 0x0000001d001d7308 */ /* 0x000ee20000002400 */
[----:B----4-:R-:W-:Y:S01]  /*22e0*/  FSEL R19, R19, -INF , P3 ;  /* 0xff80000013137808 */ /* 0x010fe20001800000 */
[----:B------:R-:W-:-:S06]  /*22f0*/  FMUL.FTZ R74, R92, UR6 ;  /* 0x000000065c4a7c20 */ /* 0x000fcc0008410000 */
[----:B------:R-:W4:Y:S01]  /*2300*/  MUFU.TANH R24, R24 ;  /* 0x0000001800187308 */ /* 0x000f220000002400 */
[----:B------:R-:W-:Y:S01]  /*2310*/  ISETP.GT.AND P3, PT, R73, 0x29, PT ;  /* 0x000000294900780c */ /* 0x000fe20003f64270 */
[----:B------:R-:W-:Y:S01]  /*2320*/  FMUL.FTZ R68, R87, UR6 ;  /* 0x0000000657447c20 */ /* 0x000fe20008410000 */
[----:B0-----:R-:W-:Y:S01]  /*2330*/  FSEL R25, R25, -INF , P4 ;  /* 0xff80000019197808 */ /* 0x001fe20002000000 */
[----:B------:R-:W-:-:S04]  /*2340*/  FMUL.FTZ R71, R90, UR6 ;  /* 0x000000065a477c20 */ /* 0x000fc80008410000 */
[----:B------:R-:W0:Y:S01]  /*2350*/  MUFU.TANH R30, R30 ;  /* 0x0000001e001e7308 */ /* 0x000e220000002400 */
[----:B------:R-:W-:Y:S02]  /*2360*/  FMNMX.FTZ R84, R22, R85, !PT ;  /* 0x0000005516547209 */ /* 0x000fe40007810000 */
[----:B-1----:R-:W-:-:S05]  /*2370*/  FSEL R20, R20, -INF , P2 ;  /* 0xff80000014147808 */ /* 0x002fca0001000000 */
[----:B------:R-:W1:Y:S01]  /*2380*/  MUFU.TANH R27, R27 ;  /* 0x0000001b001b7308 */ /* 0x000e620000002400 */
[----:B------:R-:W-:Y:S02]  /*2390*/  ISETP.GT.AND P2, PT, R73, 0x30, PT ;  /* 0x000000304900780c */ /* 0x000fe40003f44270 */
[----:B--2---:R-:W-:-:S05]  /*23a0*/  FSEL R26, R26, -INF , P3 ;  /* 0xff8000001a1a7808 */ /* 0x004fca0001800000 */
[----:B------:R-:W2:Y:S01]  /*23b0*/  MUFU.TANH R33, R33 ;  /* 0x0000002100217308 */ /* 0x000ea20000002400 */
[----:B------:R-:W-:Y:S02]  /*23c0*/  FMNMX.FTZ R85, R25, R84, !PT ;  /* 0x0000005419557209 */ /* 0x000fe40007810000 */
[----:B---3--:R-:W-:-:S05]  /*23d0*/  FSEL R23, R23, -INF , P6 ;  /* 0xff80000017177808 */ /* 0x008fca0003000000 */
[----:B------:R-:W3:Y:S01]  /*23e0*/  MUFU.TANH R28, R28 ;  /* 0x0000001c001c7308 */ /* 0x000ee20000002400 */
[----:B------:R-:W-:Y:S02]  /*23f0*/  ISETP.GT.AND P6, PT, R73, 0x31, PT ;  /* 0x000000314900780c */ /* 0x000fe40003fc4270 */
[----:B------:R-:W-:-:S05]  /*2400*/  FSEL R29, R29, -INF , P2 ;  /* 0xff8000001d1d7808 */ /* 0x000fca0001000000 */
[----:B------:R-:W3:Y:S01]  /*2410*/  MUFU.TANH R34, R34 ;  /* 0x0000002200227308 */ /* 0x000ee20000002400 */
[----:B------:R-:W-:Y:S02]  /*2420*/  FMNMX.FTZ R86, R26, R85, !PT ;  /* 0x000000551a567209 */ /* 0x000fe40007810000 */
[----:B----4-:R-:W-:-:S05]  /*2430*/  FSEL R24, R24, -INF , P5 ;  /* 0xff80000018187808 */ /* 0x010fca0002800000 */
[----:B------:R-:W4:Y:S01]  /*2440*/  MUFU.TANH R31, R31 ;  /* 0x0000001f001f7308 */ /* 0x000f220000002400 */
[----:B------:R-:W-:Y:S02]  /*2450*/  ISETP.GT.AND P5, PT, R73, 0x38, PT ;  /* 0x000000384900780c */ /* 0x000fe40003fa4270 */
[----:B0-----:R-:W-:-:S05]  /*2460*/  FSEL R30, R30, -INF , P6 ;  /* 0xff8000001e1e7808 */ /* 0x001fca0003000000 */
        /* <DEDUP_REMOVED lines=11> */
[----:B------:R-:W-:Y:S02]  /*2520*/  FSEL R34, R34, -INF , P4 ;  /* 0xff80000022227808 */ /* 0x000fe40002000000 */
[----:B------:R-:W-:-:S03]  /*2530*/  FMNMX.FTZ R85, R33, R86, !PT ;  /* 0x0000005621557209 */ /* 0x000fc60007810000 */
[----:B------:R-:W3:Y:S01]  /*2540*/  MUFU.TANH R42, R42 ;  /* 0x0000002a002a7308 */ /* 0x000ee20000002400 */
[----:B----4-:R-:W-:Y:S02]  /*2550*/  FSEL R31, R31, -INF , P2 ;  /* 0xff8000001f1f7808 */ /* 0x010fe40001000000 */
[----:B------:R-:W-:Y:S02]  /*2560*/  ISETP.GT.AND P2, PT, R73, 0x41, PT ;  /* 0x000000414900780c */ /* 0x000fe40003f44270 */
[----:B0-----:R-:W-:-:S03]  /*2570*/  FSEL R37, R37, -INF , P3 ;  /* 0xff80000025257808 */ /* 0x001fc60001800000 */
[----:B------:R-:W0:Y:S01]  /*2580*/  MUFU.TANH R39, R39 ;  /* 0x0000002700277308 */ /* 0x000e220000002400 */
[----:B------:R-:W-:Y:S02]  /*2590*/  FMNMX.FTZ R86, R34, R85, !PT ;  /* 0x0000005522567209 */ /* 0x000fe40007810000 */
[----:B-1----:R-:W-:-:S05]  /*25a0*/  FSEL R32, R32, -INF , P6 ;  /* 0xff80000020207808 */ /* 0x002fca0003000000 */
[----:B------:R-:W1:Y:S01]  /*25b0*/  MUFU.TANH R45, R45 ;  /* 0x0000002d002d7308 */ /* 0x000e620000002400 */
[----:B------:R-:W-:Y:S02]  /*25c0*/  ISETP.GT.AND P6, PT, R73, 0x48, PT ;  /* 0x000000484900780c */ /* 0x000fe40003fc4270 */
[----:B--2---:R-:W-:Y:S02]  /*25d0*/  FSEL R38, R38, -INF , P2 ;  /* 0xff80000026267808 */ /* 0x004fe40001000000 */
[----:B------:R-:W-:-:S03]  /*25e0*/  FMNMX.FTZ R85, R37, R86, !PT ;  /* 0x0000005625557209 */ /* 0x000fc60007810000 */
[----:B------:R-:W2:Y:S01]  /*25f0*/  MUFU.TANH R40, R40 ;  /* 0x0000002800287308 */ /* 0x000ea20000002400 */
[----:B------:R-:W-:Y:S02]  /*2600*/  FSEL R35, R35, -INF , P5 ;  /* 0xff80000023237808 */ /* 0x000fe40002800000 */
[----:B------:R-:W-:-:S05]  /*2610*/  ISETP.GT.AND P5, PT, R73, 0x49, PT ;  /* 0x000000494900780c */ /* 0x000fca0003fa4270 */
[----:B------:R-:W4:Y:S01]  /*2620*/  MUFU.TANH R46, R46 ;  /* 0x0000002e002e7308 */ /* 0x000f220000002400 */
[----:B---3--:R-:W-:Y:S02]  /*2630*/  FSEL R41, R41, -INF , P6 ;  /* 0xff80000029297808 */ /* 0x008fe40003000000 */
[----:B------:R-:W-:-:S05]  /*2640*/  FMNMX.FTZ R86, R38, R85, !PT ;  /* 0x0000005526567209 */ /* 0x000fca0007810000 */
[----:B------:R-:W3:Y:S01]  /*2650*/  MUFU.TANH R43, R43 ;  /* 0x0000002b002b7308 */ /* 0x000ee20000002400 */
[----:B------:R-:W-:Y:S02]  /*2660*/  FSEL R36, R36, -INF , P4 ;  /* 0xff80000024247808 */ /* 0x000fe40002000000 */
[----:B------:R-:W-:-:S05]  /*2670*/  ISETP.GT.AND P4, PT, R73, 0x50, PT ;  /* 0x000000504900780c */ /* 0x000fca0003f84270 */
[----:B------:R-:W5:Y:S01]  /*2680*/  MUFU.TANH R49, R49 ;  /* 0x0000003100317308 */ /* 0x000f620000002400 */
[----:B------:R-:W-:Y:S02]  /*2690*/  FSEL R42, R42, -INF , P5 ;  /* 0xff8000002a2a7808 */ /* 0x000fe40002800000 */
[----:B------:R-:W-:-:S05]  /*26a0*/  FMNMX.FTZ R85, R41, R86, !PT ;  /* 0x0000005629557209 */ /* 0x000fca0007810000 */
[----:B------:R-:W5:Y:S01]  /*26b0*/  MUFU.TANH R44, R44 ;  /* 0x0000002c002c7308 */ /* 0x000f620000002400 */
[----:B0-----:R-:W-:Y:S02]  /*26c0*/  FSEL R39, R39, -INF , P3 ;  /* 0xff80000027277808 */ /* 0x001fe40001800000 */
[----:B------:R-:W-:-:S05]  /*26d0*/  ISETP.GT.AND P3, PT, R73, 0x51, PT ;  /* 0x000000514900780c */ /* 0x000fca0003f64270 */
[----:B------:R-:W0:Y:S01]  /*26e0*/  MUFU.TANH R50, R50 ;  /* 0x0000003200327308 */ /* 0x000e220000002400 */
[----:B-1----:R-:W-:Y:S02]  /*26f0*/  FSEL R45, R45, -INF , P4 ;  /* 0xff8000002d2d7808 */ /* 0x002fe40002000000 */
[----:B------:R-:W-:-:S05]  /*2700*/  FMNMX.FTZ R86, R42, R85, !PT ;  /* 0x000000552a567209 */ /* 0x000fca0007810000 */
[----:B------:R-:W1:Y:S01]  /*2710*/  MUFU.TANH R47, R47 ;  /* 0x0000002f002f7308 */ /* 0x000e620000002400 */
[----:B--2---:R-:W-:Y:S02]  /*2720*/  FSEL R40, R40, -INF , P2 ;  /* 0xff80000028287808 */ /* 0x004fe40001000000 */
[----:B------:R-:W-:-:S05]  /*2730*/  ISETP.GT.AND P2, PT, R73, 0x58, PT ;  /* 0x000000584900780c */ /* 0x000fca0003f44270 */
[----:B------:R-:W2:Y:S01]  /*2740*/  MUFU.TANH R53, R53 ;  /* 0x0000003500357308 */ /* 0x000ea20000002400 */
[----:B----4-:R-:W-:Y:S02]  /*2750*/  FSEL R46, R46, -INF , P3 ;  /* 0xff8000002e2e7808 */ /* 0x010fe40001800000 */
[----:B------:R-:W-:-:S05]  /*2760*/  FMNMX.FTZ R85, R45, R86, !PT ;  /* 0x000000562d557209 */ /* 0x000fca0007810000 */
[----:B------:R-:W4:Y:S01]  /*2770*/  MUFU.TANH R48, R48 ;  /* 0x0000003000307308 */ /* 0x000f220000002400 */
[----:B---3--:R-:W-:Y:S02]  /*2780*/  FSEL R43, R43, -INF , P6 ;  /* 0xff8000002b2b7808 */ /* 0x008fe40003000000 */
[----:B------:R-:W-:Y:S02]  /*2790*/  ISETP.GT.AND P6, PT, R73, 0x59, PT ;  /* 0x000000594900780c */ /* 0x000fe40003fc4270 */
[----:B-----5:R-:W-:-:S03]  /*27a0*/  FSEL R49, R49, -INF , P2 ;  /* 0xff80000031317808 */ /* 0x020fc60001000000 */
[----:B------:R-:W3:Y:S01]  /*27b0*/  MUFU.TANH R51, R51 ;  /* 0x0000003300337308 */ /* 0x000ee20000002400 */
[----:B------:R-:W-:Y:S02]  /*27c0*/  FMNMX.FTZ R86, R46, R85, !PT ;  /* 0x000000552e567209 */ /* 0x000fe40007810000 */
[----:B------:R-:W-:-:S05]  /*27d0*/  FSEL R44, R44, -INF , P5 ;  /* 0xff8000002c2c7808 */ /* 0x000fca0002800000 */
[----:B------:R-:W5:Y:S01]  /*27e0*/  MUFU.TANH R57, R57 ;  /* 0x0000003900397308 */ /* 0x000f620000002400 */
[----:B------:R-:W-:Y:S02]  /*27f0*/  ISETP.GT.AND P5, PT, R73, 0x60, PT ;  /* 0x000000604900780c */ /* 0x000fe40003fa4270 */
[----:B0-----:R-:W-:Y:S02]  /*2800*/  FSEL R50, R50, -INF , P6 ;  /* 0xff80000032327808 */ /* 0x001fe40003000000 */
[----:B------:R-:W-:-:S03]  /*2810*/  FMNMX.FTZ R85, R49, R86, !PT ;  /* 0x0000005631557209 */ /* 0x000fc60007810000 */
[----:B------:R-:W0:Y:S01]  /*2820*/  MUFU.TANH R52, R52 ;  /* 0x0000003400347308 */ /* 0x000e220000002400 */
[----:B-1----:R-:W-:Y:S02]  /*2830*/  FSEL R47, R47, -INF , P4 ;  /* 0xff8000002f2f7808 */ /* 0x002fe40002000000 */
[----:B------:R-:W-:-:S05]  /*2840*/  ISETP.GT.AND P4, PT, R73, 0x61, PT ;  /* 0x000000614900780c */ /* 0x000fca0003f84270 */
[----:B------:R-:W1:Y:S01]  /*2850*/  MUFU.TANH R58, R58 ;  /* 0x0000003a003a7308 */ /* 0x000e620000002400 */
[----:B--2---:R-:W-:Y:S02]  /*2860*/  FSEL R53, R53, -INF , P5 ;  /* 0xff80000035357808 */ /* 0x004fe40002800000 */
[----:B------:R-:W-:-:S05]  /*2870*/  FMNMX.FTZ R86, R50, R85, !PT ;  /* 0x0000005532567209 */ /* 0x000fca0007810000 */
[----:B------:R-:W2:Y:S01]  /*2880*/  MUFU.TANH R61, R61 ;  /* 0x0000003d003d7308 */ /* 0x000ea20000002400 */
[----:B----4-:R-:W-:Y:S02]  /*2890*/  FSEL R48, R48, -INF , P3 ;  /* 0xff80000030307808 */ /* 0x010fe40001800000 */
[----:B------:R-:W-:Y:S02]  /*28a0*/  ISETP.GT.AND P3, PT, R73, 0x68, PT ;  /* 0x000000684900780c */ /* 0x000fe40003f64270 */
[----:B------:R-:W-:-:S03]  /*28b0*/  FSEL R54, R54, -INF , P4 ;  /* 0xff80000036367808 */ /* 0x000fc60002000000 */
[----:B------:R-:W4:Y:S01]  /*28c0*/  MUFU.TANH R56, R56 ;  /* 0x0000003800387308 */ /* 0x000f220000002400 */
[----:B------:R-:W-:Y:S02]  /*28d0*/  FMNMX.FTZ R85, R53, R86, !PT ;  /* 0x0000005635557209 */ /* 0x000fe40007810000 */
[----:B---3--:R-:W-:-:S05]  /*28e0*/  FSEL R51, R51, -INF , P2 ;  /* 0xff80000033337808 */ /* 0x008fca0001000000 */
[----:B------:R-:W3:Y:S01]  /*28f0*/  MUFU.TANH R62, R62 ;  /* 0x0000003e003e7308 */ /* 0x000ee20000002400 */
[----:B------:R-:W-:Y:S02]  /*2900*/  ISETP.GT.AND P2, PT, R73, 0x69, PT ;  /* 0x000000694900780c */ /* 0x000fe40003f44270 */
[----:B-----5:R-:W-:Y:S02]  /*2910*/  FSEL R57, R57, -INF , P3 ;  /* 0xff80000039397808 */ /* 0x020fe40001800000 */
[----:B------:R-:W-:-:S03]  /*2920*/  FMNMX.FTZ R86, R54, R85, !PT ;  /* 0x0000005536567209 */ /* 0x000fc60007810000 */
[----:B------:R-:W5:Y:S01]  /*2930*/  MUFU.TANH R59, R59 ;  /* 0x0000003b003b7308 */ /* 0x000f620000002400 */
[----:B0-----:R-:W-:Y:S02]  /*2940*/  FSEL R52, R52, -INF , P6 ;  /* 0xff80000034347808 */ /* 0x001fe40003000000 */
[----:B------:R-:W-:-:S05]  /*2950*/  ISETP.GT.AND P6, PT, R73, 0x70, PT ;  /* 0x000000704900780c */ /* 0x000fca0003fc4270 */
[----:B------:R-:W0:Y:S01]  /*2960*/  MUFU.TANH R65, R65 ;  /* 0x0000004100417308 */ /* 0x000e220000002400 */
[----:B-1----:R-:W-:Y:S02]  /*2970*/  FSEL R58, R58, -INF , P2 ;  /* 0xff8000003a3a7808 */ /* 0x002fe40001000000 */
[----:B------:R-:W-:-:S05]  /*2980*/  FMNMX.FTZ R85, R57, R86, !PT ;  /* 0x0000005639557209 */ /* 0x000fca0007810000 */
[----:B------:R-:W1:Y:S01]  /*2990*/  MUFU.TANH R60, R60 ;  /* 0x0000003c003c7308 */ /* 0x000e620000002400 */
[----:B------:R-:W-:Y:S02]  /*29a0*/  FSEL R55, R55, -INF , P5 ;  /* 0xff80000037377808 */ /* 0x000fe40002800000 */
[----:B------:R-:W-:-:S05]  /*29b0*/  ISETP.GT.AND P5, PT, R73, 0x71, PT ;  /* 0x000000714900780c */ /* 0x000fca0003fa4270 */
[----:B------:R-:W1:Y:S01]  /*29c0*/  MUFU.TANH R66, R66 ;  /* 0x0000004200427308 */ /* 0x000e620000002400 */
[----:B--2---:R-:W-:Y:S02]  /*29d0*/  FSEL R61, R61, -INF , P6 ;  /* 0xff8000003d3d7808 */ /* 0x004fe40003000000 */
[----:B------:R-:W-:-:S05]  /*29e0*/  FMNMX.FTZ R86, R58, R85, !PT ;  /* 0x000000553a567209 */ /* 0x000fca0007810000 */
[----:B------:R-:W2:Y:S01]  /*29f0*/  MUFU.TANH R63, R63 ;  /* 0x0000003f003f7308 */ /* 0x000ea20000002400 */
[----:B----4-:R-:W-:Y:S01]  /*2a00*/  FSEL R56, R56, -INF , P4 ;  /* 0xff80000038387808 */ /* 0x010fe20002000000 */
[----:B------:R-:W-:Y:S01]  /*2a10*/  FMUL.FTZ R75, R93, UR6 ;  /* 0x000000065d4b7c20 */ /* 0x000fe20008410000 */
[----:B------:R-:W-:-:S05]  /*2a20*/  ISETP.GT.AND P4, PT, R73, 0x78, PT ;  /* 0x000000784900780c */ /* 0x000fca0003f84270 */
[----:B------:R-:W4:Y:S01]  /*2a30*/  MUFU.TANH R69, R69 ;  /* 0x0000004500457308 */ /* 0x000f220000002400 */
[----:B---3--:R-:W-:Y:S02]  /*2a40*/  FSEL R62, R62, -INF , P5 ;  /* 0xff8000003e3e7808 */ /* 0x008fe40002800000 */
[----:B------:R-:W-:-:S05]  /*2a50*/  FMNMX.FTZ R85, R61, R86, !PT ;  /* 0x000000563d557209 */ /* 0x000fca0007810000 */
[----:B------:R-:W3:Y:S01]  /*2a60*/  MUFU.TANH R64, R64 ;  /* 0x0000004000407308 */ /* 0x000ee20000002400 */
[----:B-----5:R-:W-:Y:S01]  /*2a70*/  FSEL R59, R59, -INF , P3 ;  /* 0xff8000003b3b7808 */ /* 0x020fe20001800000 */
[----:B------:R-:W-:Y:S01]  /*2a80*/  FMUL.FTZ R78, R96, UR6 ;  /* 0x00000006604e7c20 */ /* 0x000fe20008410000 */
[----:B------:R-:W-:-:S05]  /*2a90*/  ISETP.GT.AND P3, PT, R73, 0x79, PT ;  /* 0x000000794900780c */ /* 0x000fca0003f64270 */
[----:B------:R-:W5:Y:S01]  /*2aa0*/  MUFU.TANH R70, R70 ;  /* 0x0000004600467308 */ /* 0x000f620000002400 */
[----:B0-----:R-:W-:Y:S02]  /*2ab0*/  FSEL R65, R65, -INF , P4 ;  /* 0xff80000041417808 */ /* 0x001fe40002000000 */
[----:B------:R-:W-:-:S05]  /*2ac0*/  FMNMX.FTZ R86, R62, R85, !PT ;  /* 0x000000553e567209 */ /* 0x000fca0007810000 */
[----:B------:R-:W0:Y:S01]  /*2ad0*/  MUFU.TANH R67, R67 ;  /* 0x0000004300437308 */ /* 0x000e220000002400 */
[----:B-1----:R-:W-:Y:S01]  /*2ae0*/  FSEL R60, R60, -INF , P2 ;  /* 0xff8000003c3c7808 */ /* 0x002fe20001000000 */
[----:B------:R-:W-:Y:S01]  /*2af0*/  FMUL.FTZ R72, R91, UR6 ;  /* 0x000000065b487c20 */ /* 0x000fe20008410000 */
[----:B------:R-:W-:-:S05]  /*2b00*/  FMUL.FTZ R79, R97, UR6 ;  /* 0x00000006614f7c20 */ /* 0x000fca0008410000 */
[----:B------:R-:W1:Y:S01]  /*2b10*/  MUFU.TANH R74, R74 ;  /* 0x0000004a004a7308 */ /* 0x000e620000002400 */
[----:B------:R-:W-:Y:S02]  /*2b20*/  ISETP.GT.AND P2, PT, R73, 0x80, PT ;  /* 0x000000804900780c */ /* 0x000fe40003f44270 */
[----:B------:R-:W-:Y:S02]  /*2b30*/  FSEL R66, R66, -INF , P3 ;  /* 0xff80000042427808 */ /* 0x000fe40001800000 */
[----:B------:R-:W-:-:S03]  /*2b40*/  FMNMX.FTZ R85, R65, R86, !PT ;  /* 0x0000005641557209 */ /* 0x000fc60007810000 */
[----:B------:R-:W1:Y:S01]  /*2b50*/  MUFU.TANH R68, R68 ;  /* 0x0000004400447308 */ /* 0x000e620000002400 */
[----:B--2---:R-:W-:Y:S01]  /*2b60*/  FSEL R63, R63, -INF , P6 ;  /* 0xff8000003f3f7808 */ /* 0x004fe20003000000 */
[----:B------:R-:W-:Y:S01]  /*2b70*/  FMUL.FTZ R76, R94, UR6 ;  /* 0x000000065e4c7c20 */ /* 0x000fe20008410000 */
[----:B------:R-:W-:-:S05]  /*2b80*/  ISETP.GT.AND P6, PT, R73, 0x81, PT ;  /* 0x000000814900780c */ /* 0x000fca0003fc4270 */
[----:B------:R-:W2:Y:S01]  /*2b90*/  MUFU.TANH R75, R75 ;  /* 0x0000004b004b7308 */ /* 0x000ea20000002400 */
[----:B----4-:R-:W-:Y:S01]  /*2ba0*/  FSEL R69, R69, -INF , P2 ;  /* 0xff80000045457808 */ /* 0x010fe20001000000 */
[----:B------:R-:W-:Y:S01]  /*2bb0*/  FMUL.FTZ R82, R100, UR6 ;  /* 0x0000000664527c20 */ /* 0x000fe20008410000 */
[----:B------:R-:W-:-:S05]  /*2bc0*/  FMNMX.FTZ R86, R66, R85, !PT ;  /* 0x0000005542567209 */ /* 0x000fca0007810000 */
[----:B------:R-:W4:Y:S01]  /*2bd0*/  MUFU.TANH R71, R71 ;  /* 0x0000004700477308 */ /* 0x000f220000002400 */
[----:B---3--:R-:W-:Y:S01]  /*2be0*/  FSEL R64, R64, -INF , P5 ;  /* 0xff80000040407808 */ /* 0x008fe20002800000 */
[----:B------:R-:W-:-:S06]  /*2bf0*/  FMUL.FTZ R77, R95, UR6 ;  /* 0x000000065f4d7c20 */ /* 0x000fcc0008410000 */
[----:B------:R-:W3:Y:S01]  /*2c00*/  MUFU.TANH R78, R78 ;  /* 0x0000004e004e7308 */ /* 0x000ee20000002400 */
[----:B------:R-:W-:Y:S01]  /*2c10*/  ISETP.GT.AND P5, PT, R73, 0x88, PT ;  /* 0x000000884900780c */ /* 0x000fe20003fa4270 */
[----:B------:R-:W-:Y:S01]  /*2c20*/  FMUL.FTZ R83, R101, UR6 ;  /* 0x0000000665537c20 */ /* 0x000fe20008410000 */
[----:B-----5:R-:W-:Y:S02]  /*2c30*/  FSEL R70, R70, -INF , P6 ;  /* 0xff80000046467808 */ /* 0x020fe40003000000 */
[----:B------:R-:W-:-:S03]  /*2c40*/  FMNMX.FTZ R85, R69, R86, !PT ;  /* 0x0000005645557209 */ /* 0x000fc60007810000 */
[----:B------:R-:W5:Y:S01]  /*2c50*/  MUFU.TANH R72, R72 ;  /* 0x0000004800487308 */ /* 0x000f620000002400 */
[----:B0-----:R-:W-:Y:S01]  /*2c60*/  FSEL R67, R67, -INF , P4 ;  /* 0xff80000043437808 */ /* 0x001fe20002000000 */
[----:B------:R-:W-:-:S06]  /*2c70*/  FMUL.FTZ R80, R98, UR6 ;  /* 0x0000000662507c20 */ /* 0x000fcc0008410000 */
[----:B------:R-:W0:Y:S01]  /*2c80*/  MUFU.TANH R79, R79 ;  /* 0x0000004f004f7308 */ /* 0x000e220000002400 */
[----:B------:R-:W-:Y:S01]  /*2c90*/  ISETP.GT.AND P4, PT, R73, 0x89, PT ;  /* 0x000000894900780c */ /* 0x000fe20003f84270 */
[----:B------:R-:W-:Y:S01]  /*2ca0*/  FMUL.FTZ R90, R104, UR6 ;  /* 0x00000006685a7c20 */ /* 0x000fe20008410000 */
[----:B-1----:R-:W-:Y:S02]  /*2cb0*/  FSEL R74, R74, -INF , P5 ;  /* 0xff8000004a4a7808 */ /* 0x002fe40002800000 */
[----:B------:R-:W-:-:S03]  /*2cc0*/  FMNMX.FTZ R85, R70, R85, !PT ;  /* 0x0000005546557209 */ /* 0x000fc60007810000 */
[----:B------:R-:W1:Y:S01]  /*2cd0*/  MUFU.TANH R76, R76 ;  /* 0x0000004c004c7308 */ /* 0x000e620000002400 */
[----:B------:R-:W-:Y:S01]  /*2ce0*/  FSEL R68, R68, -INF , P3 ;  /* 0xff80000044447808 */ /* 0x000fe20001800000 */
[----:B------:R-:W-:Y:S01]  /*2cf0*/  FMUL.FTZ R81, R99, UR6 ;  /* 0x0000000663517c20 */ /* 0x000fe20008410000 */
[----:B------:R-:W-:-:S05]  /*2d00*/  ISETP.GT.AND P3, PT, R73, 0x90, PT ;  /* 0x000000904900780c */ /* 0x000fca0003f64270 */
[----:B------:R-:W1:Y:S01]  /*2d10*/  MUFU.TANH R82, R82 ;  /* 0x0000005200527308 */ /* 0x000e620000002400 */
[----:B--2---:R-:W-:Y:S01]  /*2d20*/  FSEL R75, R75, -INF , P4 ;  /* 0xff8000004b4b7808 */ /* 0x004fe20002000000 */
[----:B------:R-:W-:Y:S01]  /*2d30*/  FMUL.FTZ R89, R105, UR6 ;  /* 0x0000000669597c20 */ /* 0x000fe20008410000 */
[----:B------:R-:W-:-:S05]  /*2d40*/  FMNMX.FTZ R86, R74, R85, !PT ;  /* 0x000000554a567209 */ /* 0x000fca0007810000 */
[----:B------:R-:W2:Y:S01]  /*2d50*/  MUFU.TANH R77, R77 ;  /* 0x0000004d004d7308 */ /* 0x000ea20000002400 */
[----:B----4-:R-:W-:Y:S01]  /*2d60*/  FSEL R71, R71, -INF , P2 ;  /* 0xff80000047477808 */ /* 0x010fe20001000000 */
[----:B------:R-:W-:Y:S01]  /*2d70*/  FMUL.FTZ R84, R102, UR6 ;  /* 0x0000000666547c20 */ /* 0x000fe20008410000 */
[----:B------:R-:W-:-:S05]  /*2d80*/  ISETP.GT.AND P2, PT, R73, 0x91, PT ;  /* 0x000000914900780c */ /* 0x000fca0003f44270 */
[----:B------:R-:W4:Y:S01]  /*2d90*/  MUFU.TANH R83, R83 ;  /* 0x0000005300537308 */ /* 0x000f220000002400 */
[----:B---3--:R-:W-:Y:S01]  /*2da0*/  FSEL R85, R78, -INF , P3 ;  /* 0xff8000004e557808 */ /* 0x008fe20001800000 */
[----:B------:R-:W-:Y:S01]  /*2db0*/  FMUL.FTZ R91, R103, UR6 ;  /* 0x00000006675b7c20 */ /* 0x000fe20008410000 */
[----:B------:R-:W-:Y:S01]  /*2dc0*/  FMNMX.FTZ R78, R75, R86, !PT ;  /* 0x000000564b4e7209 */ /* 0x000fe20007810000 */
[----:B------:R-:W-:-:S04]  /*2dd0*/  FMUL.FTZ R94, R108, UR6 ;  /* 0x000000066c5e7c20 */ /* 0x000fc80008410000 */
[----:B------:R-:W3:Y:S01]  /*2de0*/  MUFU.TANH R80, R80 ;  /* 0x0000005000507308 */ /* 0x000ee20000002400 */
[----:B-----5:R-:W-:Y:S02]  /*2df0*/  FSEL R72, R72, -INF , P6 ;  /* 0xff80000048487808 */ /* 0x020fe40003000000 */
[----:B0-----:R-:W-:-:S05]  /*2e00*/  FSEL R86, R79, -INF , P2 ;  /* 0xff8000004f567808 */ /* 0x001fca0001000000 */
[----:B------:R-:W0:Y:S01]  /*2e10*/  MUFU.TANH R90, R90 ;  /* 0x0000005a005a7308 */ /* 0x000e220000002400 */
[----:B------:R-:W-:Y:S02]  /*2e20*/  ISETP.GT.AND P6, PT, R73, 0x98, PT ;  /* 0x000000984900780c */ /* 0x000fe40003fc4270 */
[----:B------:R-:W-:-:S05]  /*2e30*/  FMNMX.FTZ R79, R85, R78, !PT ;  /* 0x0000004e554f7209 */ /* 0x000fca0007810000 */
[----:B------:R-:W5:Y:S01]  /*2e40*/  MUFU.TANH R81, R81 ;  /* 0x0000005100517308 */ /* 0x000f620000002400 */
[----:B-1----:R-:W-:Y:S01]  /*2e50*/  FSEL R76, R76, -INF , P5 ;  /* 0xff8000004c4c7808 */ /* 0x002fe20002800000 */
[----:B------:R-:W-:Y:S01]  /*2e60*/  FMUL.FTZ R92, R106, UR6 ;  /* 0x000000066a5c7c20 */ /* 0x000fe20008410000 */
[----:B------:R-:W-:-:S05]  /*2e70*/  ISETP.GT.AND P5, PT, R73, 0x99, PT ;  /* 0x000000994900780c */ /* 0x000fca0003fa4270 */
[----:B------:R-:W1:Y:S01]  /*2e80*/  MUFU.TANH R89, R89 ;  /* 0x0000005900597308 */ /* 0x000e620000002400 */
[----:B------:R-:W-:Y:S02]  /*2e90*/  FSEL R87, R82, -INF , P6 ;  /* 0xff80000052577808 */ /* 0x000fe40003000000 */
[----:B------:R-:W-:-:S05]  /*2ea0*/  FMNMX.FTZ R78, R86, R79, !PT ;  /* 0x0000004f564e7209 */ /* 0x000fca0007810000 */
[----:B------:R-:W1:Y:S01]  /*2eb0*/  MUFU.TANH R84, R84 ;  /* 0x0000005400547308 */ /* 0x000e620000002400 */
[----:B--2---:R-:W-:Y:S01]  /*2ec0*/  FSEL R77, R77, -INF , P4 ;  /* 0xff8000004d4d7808 */ /* 0x004fe20002000000 */
[----:B------:R-:W-:-:S06]  /*2ed0*/  FMUL.FTZ R93, R107, UR6 ;  /* 0x000000066b5d7c20 */ /* 0x000fcc0008410000 */
[----:B------:R-:W2:Y:S01]  /*2ee0*/  MUFU.TANH R91, R91 ;  /* 0x0000005b005b7308 */ /* 0x000ea20000002400 */
[----:B------:R-:W-:Y:S02]  /*2ef0*/  ISETP.GT.AND P4, PT, R73, 0xa0, PT ;  /* 0x000000a04900780c */ /* 0x000fe40003f84270 */
[----:B----4-:R-:W-:-:S05]  /*2f00*/  FSEL R88, R83, -INF , P5 ;  /* 0xff80000053587808 */ /* 0x010fca0002800000 */
[----:B------:R-:W4:Y:S01]  /*2f10*/  MUFU.TANH R94, R94 ;  /* 0x0000005e005e7308 */ /* 0x000f220000002400 */
[----:B------:R-:W-:Y:S02]  /*2f20*/  FMNMX.FTZ R79, R87, R78, !PT ;  /* 0x0000004e574f7209 */ /* 0x000fe40007810000 */
[----:B---3--:R-:W-:-:S05]  /*2f30*/  FSEL R80, R80, -INF , P3 ;  /* 0xff80000050507808 */ /* 0x008fca0001800000 */
[----:B------:R-:W3:Y:S01]  /*2f40*/  MUFU.TANH R98, R109 ;  /* 0x0000006d00627308 */ /* 0x000ee20000002400 */
[----:B------:R-:W-:Y:S02]  /*2f50*/  ISETP.GT.AND P3, PT, R73, 0xa1, PT ;  /* 0x000000a14900780c */ /* 0x000fe40003f64270 */
[----:B0-----:R-:W-:Y:S02]  /*2f60*/  FSEL R90, R90, -INF , P4 ;  /* 0xff8000005a5a7808 */ /* 0x001fe40002000000 */
[----:B------:R-:W-:-:S03]  /*2f70*/  FMNMX.FTZ R79, R88, R79, !PT ;  /* 0x0000004f584f7209 */ /* 0x000fc60007810000 */
[----:B------:R-:W0:Y:S01]  /*2f80*/  MUFU.TANH R92, R92 ;  /* 0x0000005c005c7308 */ /* 0x000e220000002400 */
[----:B-----5:R-:W-:Y:S02]  /*2f90*/  FSEL R81, R81, -INF , P2 ;  /* 0xff80000051517808 */ /* 0x020fe40001000000 */
[----:B------:R-:W-:-:S05]  /*2fa0*/  ISETP.GT.AND P2, PT, R73, 0xa8, PT ;  /* 0x000000a84900780c */ /* 0x000fca0003f44270 */
[----:B------:R-:W5:Y:S01]  /*2fb0*/  MUFU.TANH R112, R112 ;  /* 0x0000007000707308 */ /* 0x000f620000002400 */
[----:B-1----:R-:W-:Y:S02]  /*2fc0*/  FSEL R89, R89, -INF , P3 ;  /* 0xff80000059597808 */ /* 0x002fe40001800000 */
[----:B------:R-:W-:-:S05]  /*2fd0*/  FMNMX.FTZ R82, R90, R79, !PT ;  /* 0x0000004f5a527209 */ /* 0x000fca0007810000 */
[----:B------:R-:W1:Y:S01]  /*2fe0*/  MUFU.TANH R93, R93 ;  /* 0x0000005d005d7308 */ /* 0x000e620000002400 */
[----:B------:R-:W-:Y:S02]  /*2ff0*/  FSEL R84, R84, -INF , P6 ;  /* 0xff80000054547808 */ /* 0x000fe40003000000 */
[----:B--2---:R-:W-:-:S05]  /*3000*/  FSEL R78, R91, -INF , P5 ;  /* 0xff8000005b4e7808 */ /* 0x004fca0002800000 */
[----:B------:R-:W2:Y:S01]  /*3010*/  MUFU.TANH R96, R113 ;  /* 0x0000007100607308 */ /* 0x000ea20000002400 */
[----:B------:R-:W-:Y:S02]  /*3020*/  ISETP.GT.AND P6, PT, R73, 0xa9, PT ;  /* 0x000000a94900780c */ /* 0x000fe40003fc4270 */
[----:B----4-:R-:W-:Y:S02]  /*3030*/  FSEL R91, R94, -INF , P2 ;  /* 0xff8000005e5b7808 */ /* 0x010fe40001000000 */
[----:B------:R-:W-:-:S03]  /*3040*/  FMNMX.FTZ R82, R89, R82, !PT ;  /* 0x0000005259527209 */ /* 0x000fc60007810000 */
[----:B------:R-:W4:Y:S01]  /*3050*/  MUFU.TANH R110, R110 ;  /* 0x0000006e006e7308 */ /* 0x000f220000002400 */
[----:B------:R-:W-:Y:S02]  /*3060*/  ISETP.GT.AND P5, PT, R73, 0xb0, PT ;  /* 0x000000b04900780c */ /* 0x000fe40003fa4270 */
[----:B---3--:R-:W-:-:S05]  /*3070*/  FSEL R98, R98, -INF , P6 ;  /* 0xff80000062627808 */ /* 0x008fca0003000000 */
[----:B------:R-:W3:Y:S01]  /*3080*/  MUFU.TANH R116, R116 ;  /* 0x0000007400747308 */ /* 0x000ee20000002400 */
[----:B------:R-:W-:Y:S02]  /*3090*/  FMNMX.FTZ R79, R91, R82, !PT ;  /* 0x000000525b4f7209 */ /* 0x000fe40007810000 */
[----:B0-----:R-:W-:-:S05]  /*30a0*/  FSEL R83, R92, -INF , P4 ;  /* 0xff8000005c537808 */ /* 0x001fca0002000000 */
[----:B------:R-:W0:Y:S01]  /*30b0*/  MUFU.TANH R100, R117 ;  /* 0x0000007500647308 */ /* 0x000e220000002400 */
[----:B------:R-:W-:Y:S02]  /*30c0*/  ISETP.GT.AND P4, PT, R73, 0xb1, PT ;  /* 0x000000b14900780c */ /* 0x000fe40003f84270 */
[----:B-----5:R-:W-:Y:S02]  /*30d0*/  FSEL R92, R112, -INF , P5 ;  /* 0xff800000705c7808 */ /* 0x020fe40002800000 */
[----:B------:R-:W-:Y:S02]  /*30e0*/  FMNMX.FTZ R79, R98, R79, !PT ;  /* 0x0000004f624f7209 */ /* 0x000fe40007810000 */
[----:B-1----:R-:W-:Y:S02]  /*30f0*/  FSEL R82, R93, -INF , P3 ;  /* 0xff8000005d527808 */ /* 0x002fe40001800000 */
[----:B------:R-:W-:Y:S02]  /*3100*/  ISETP.GT.AND P3, PT, R73, 0xb8, PT ;  /* 0x000000b84900780c */ /* 0x000fe40003f64270 */
[----:B--2---:R-:W-:-:S02]  /*3110*/  FSEL R96, R96, -INF , P4 ;  /* 0xff80000060607808 */ /* 0x004fc40002000000 */
[----:B------:R-:W-:Y:S02]  /*3120*/  FMNMX.FTZ R93, R92, R79, !PT ;  /* 0x0000004f5c5d7209 */ /* 0x000fe40007810000 */
[----:B----4-:R-:W-:Y:S02]  /*3130*/  FSEL R79, R110, -INF , P2 ;  /* 0xff8000006e4f7808 */ /* 0x010fe40001000000 */
[----:B------:R-:W-:Y:S02]  /*3140*/  ISETP.GT.AND P2, PT, R73, 0xb9, PT ;  /* 0x000000b94900780c */ /* 0x000fe40003f44270 */
[----:B---3--:R-:W-:Y:S02]  /*3150*/  FSEL R94, R116, -INF , P3 ;  /* 0xff800000745e7808 */ /* 0x008fe40001800000 */
[----:B------:R-:W-:Y:S02]  /*3160*/  FMNMX.FTZ R93, R96, R93, !PT ;  /* 0x0000005d605d7209 */ /* 0x000fe40007810000 */
[----:B0-----:R-:W-:-:S02]  /*3170*/  FSEL R100, R100, -INF , P2 ;  /* 0xff80000064647808 */ /* 0x001fc40001000000 */
[----:B------:R-:W-:-:S04]  /*3180*/  FMNMX.FTZ R93, R94, R93, !PT ;  /* 0x0000005d5e5d7209 */ /* 0x000fc80007810000 */
[----:B------:R-:W-:-:S05]  /*3190*/  FMNMX.FTZ R95, R100, R93, !PT ;  /* 0x0000005d645f7209 */ /* 0x000fca0007810000 */
[----:B------:R-:W0:Y:S02]  /*31a0*/  SHFL.BFLY PT, R102, R95, 0x2, 0x1f ;  /* 0x0c401f005f667f89 */ /* 0x000e2400000e0000 */
[----:B0-----:R-:W-:-:S05]  /*31b0*/  FMNMX.FTZ R102, R95, R102, !PT ;  /* 0x000000665f667209 */ /* 0x001fca0007810000 */
[----:B------:R-:W0:Y:S02]  /*31c0*/  SHFL.BFLY PT, R93, R102, 0x1, 0x1f ;  /* 0x0c201f00665d7f89 */ /* 0x000e2400000e0000 */
[----:B0-----:R-:W-:-:S04]  /*31d0*/  FMNMX.FTZ R93, R102, R93, !PT ;  /* 0x0000005d665d7209 */ /* 0x001fc80007810000 */
[C---:B------:R-:W-:Y:S01]  /*31e0*/  FSETP.NEU.FTZ.AND P0, PT, R93.reuse, -INF , PT ;  /* 0xff8000005d00780b */ /* 0x040fe20003f1d000 */
[----:B------:R-:W-:-:S05]  /*31f0*/  FMUL.FTZ R73, R93, UR26 ;  /* 0x0000001a5d497c20 */ /* 0x000fca0008410000 */
[----:B------:R-:W-:-:S05]  /*3200*/  FSEL R73, R73, RZ, P0 ;  /* 0x000000ff49497208 */ /* 0x000fca0000000000 */
[--C-:B------:R-:W-:Y:S01]  /*3210*/  FFMA.FTZ R110, R18, UR26, -R73.reuse ;  /* 0x0000001a126e7c23 */ /* 0x100fe20008010849 */
[----:B------:R-:W-:Y:S01]  /*3220*/  FMNMX.FTZ R18, R5, R6, !PT ;  /* 0x0000000605127209 */ /* 0x000fe20007810000 */
[----:B------:R-:W-:-:S03]  /*3230*/  FFMA.FTZ R95, R3, UR26, -R73 ;  /* 0x0000001a035f7c23 */ /* 0x000fc60008010849 */
[----:B------:R-:W-:-:S04]  /*3240*/  FMNMX.FTZ R3, R9, R18, !PT ;  /* 0x0000001209037209 */ /* 0x000fc80007810000 */
        /* <DEDUP_REMOVED lines=14> */
[----:B------:R-:W-:Y:S01]  /*3330*/  FMNMX.FTZ R18, R40, R3, !PT ;  /* 0x0000000328127209 */ /* 0x000fe20007810000 */
[--C-:B------:R-:W-:Y:S01]  /*3340*/  FFMA.FTZ R101, R15, UR26, -R73.reuse ;  /* 0x0000001a0f657c23 */ /* 0x100fe20008010849 */
[--C-:B------:R-:W-:Y:S02]  /*3350*/  FFMA.FTZ R15, R22, UR26, -R73.reuse ;  /* 0x0000001a160f7c23 */ /* 0x100fe40008010849 */
        /* <DEDUP_REMOVED lines=17> */
[----:B------:R-:W-:-:S03]  /*3470*/  FFMA.FTZ R97, R29, UR26, -R73 ;  /* 0x0000001a1d617c23 */ /* 0x000fc60008010849 */
[----:B------:R-:W-:-:S04]  /*3480*/  FMNMX.FTZ R26, R76, R3, !PT ;  /* 0x000000034c1a7209 */ /* 0x000fc80007810000 */
[----:B------:R-:W-:Y:S01]  /*3490*/  FMNMX.FTZ R29, R77, R26, !PT ;  /* 0x0000001a4d1d7209 */ /* 0x000fe20007810000 */
[----:B------:R-:W-:-:S03]  /*34a0*/  FMUL.FTZ R109, R111, UR6 ;  /* 0x000000066f6d7c20 */ /* 0x000fc60008410000 */
[----:B------:R-:W-:Y:S01]  /*34b0*/  FMNMX.FTZ R26, R80, R29, !PT ;  /* 0x0000001d501a7209 */ /* 0x000fe20007810000 */
[----:B------:R-:W-:-:S03]  /*34c0*/  FMUL.FTZ R107, R114, UR6 ;  /* 0x00000006726b7c20 */ /* 0x000fc60008410000 */
[----:B------:R-:W-:Y:S01]  /*34d0*/  FMNMX.FTZ R29, R81, R26, !PT ;  /* 0x0000001a511d7209 */ /* 0x000fe20007810000 */
[----:B------:R-:W0:Y:S01]  /*34e0*/  MUFU.TANH R109, R109 ;  /* 0x0000006d006d7308 */ /* 0x000e220000002400 */
[----:B------:R-:W-:Y:S02]  /*34f0*/  FMUL.FTZ R113, R115, UR6 ;  /* 0x0000000673717c20 */ /* 0x000fe40008410000 */
[----:B------:R-:W-:Y:S01]  /*3500*/  FMNMX.FTZ R29, R84, R29, !PT ;  /* 0x0000001d541d7209 */ /* 0x000fe20007810000 */
[--C-:B------:R-:W-:Y:S01]  /*3510*/  FFMA.FTZ R108, R34, UR26, -R73.reuse ;  /* 0x0000001a226c7c23 */ /* 0x100fe20008010849 */
[----:B------:R-:W-:Y:S02]  /*3520*/  FMUL.FTZ R111, R118, UR6 ;  /* 0x00000006766f7c20 */ /* 0x000fe40008410000 */
[----:B------:R-:W-:Y:S01]  /*3530*/  FMNMX.FTZ R34, R78, R29, !PT ;  /* 0x0000001d4e227209 */ /* 0x000fe20007810000 */
[----:B------:R-:W1:Y:S01]  /*3540*/  MUFU.TANH R107, R107 ;  /* 0x0000006b006b7308 */ /* 0x000e620000002400 */
[--C-:B------:R-:W-:Y:S01]  /*3550*/  FFMA.FTZ R99, R33, UR26, -R73.reuse ;  /* 0x0000001a21637c23 */ /* 0x100fe20008010849 */
[----:B------:R-:W-:Y:S01]  /*3560*/  FMUL.FTZ R115, R119, UR6 ;  /* 0x0000000677737c20 */ /* 0x000fe20008410000 */
[----:B------:R-:W-:Y:S01]  /*3570*/  FMNMX.FTZ R33, R83, R34, !PT ;  /* 0x0000002253217209 */ /* 0x000fe20007810000 */
[----:B------:R-:W-:-:S04]  /*3580*/  FFMA.FTZ R114, R42, UR26, -R73 ;  /* 0x0000001a2a727c23 */ /* 0x000fc80008010849 */
[----:B------:R-:W2:Y:S01]  /*3590*/  MUFU.TANH R113, R113 ;  /* 0x0000007100717308 */ /* 0x000ea20000002400 */
[----:B------:R-:W-:Y:S02]  /*35a0*/  FMNMX.FTZ R42, R82, R33, !PT ;  /* 0x00000021522a7209 */ /* 0x000fe40007810000 */
[----:B0-----:R-:W-:-:S05]  /*35b0*/  FSEL R109, R109, -INF , P6 ;  /* 0xff8000006d6d7808 */ /* 0x001fca0003000000 */
[----:B------:R-:W0:Y:S01]  /*35c0*/  MUFU.TANH R111, R111 ;  /* 0x0000006f006f7308 */ /* 0x000e220000002400 */
[----:B------:R-:W-:Y:S02]  /*35d0*/  FMNMX.FTZ R42, R79, R42, !PT ;  /* 0x0000002a4f2a7209 */ /* 0x000fe40007810000 */
[----:B-1----:R-:W-:-:S05]  /*35e0*/  FSEL R107, R107, -INF , P5 ;  /* 0xff8000006b6b7808 */ /* 0x002fca0002800000 */
[----:B------:R-:W1:Y:S01]  /*35f0*/  MUFU.TANH R115, R115 ;  /* 0x0000007300737308 */ /* 0x000e620000002400 */
[----:B------:R-:W-:Y:S02]  /*3600*/  FMNMX.FTZ R42, R109, R42, !PT ;  /* 0x0000002a6d2a7209 */ /* 0x000fe40007810000 */
[----:B--2---:R-:W-:Y:S02]  /*3610*/  FSEL R113, R113, -INF , P4 ;  /* 0xff80000071717808 */ /* 0x004fe40002000000 */
[----:B------:R-:W-:Y:S01]  /*3620*/  FMNMX.FTZ R42, R107, R42, !PT ;  /* 0x0000002a6b2a7209 */ /* 0x000fe20007810000 */
[--C-:B------:R-:W-:Y:S01]  /*3630*/  FFMA.FTZ R103, R37, UR26, -R73.reuse ;  /* 0x0000001a25677c23 */ /* 0x100fe20008010849 */
[--C-:B------:R-:W-:Y:S01]  /*3640*/  FFMA.FTZ R37, R50, UR26, -R73.reuse ;  /* 0x0000001a32257c23 */ /* 0x100fe20008010849 */
[----:B0-----:R-:W-:Y:S02]  /*3650*/  FSEL R111, R111, -INF , P3 ;  /* 0xff8000006f6f7808 */ /* 0x001fe40001800000 */
[----:B------:R-:W-:Y:S01]  /*3660*/  FMNMX.FTZ R50, R113, R42, !PT ;  /* 0x0000002a71327209 */ /* 0x000fe20007810000 */
[----:B------:R-:W-:-:S03]  /*3670*/  FFMA.FTZ R3, R61, UR26, -R73 ;  /* 0x0000001a3d037c23 */ /* 0x000fc60008010849 */
[----:B------:R-:W-:Y:S02]  /*3680*/  FMNMX.FTZ R50, R111, R50, !PT ;  /* 0x000000326f327209 */ /* 0x000fe40007810000 */
[----:B-1----:R-:W-:Y:S01]  /*3690*/  FSEL R115, R115, -INF , P2 ;  /* 0xff80000073737808 */ /* 0x002fe20001000000 */
[----:B------:R-:W-:-:S03]  /*36a0*/  FFMA.FTZ R62, R62, UR26, -R73 ;  /* 0x0000001a3e3e7c23 */ /* 0x000fc60008010849 */
[----:B------:R-:W-:Y:S01]  /*36b0*/  FMNMX.FTZ R61, R115, R50, !PT ;  /* 0x00000032733d7209 */ /* 0x000fe20007810000 */
[----:B------:R0:W-:Y:S04]  /*36c0*/  MUFU.EX2 R26, R62 ;  /* 0x0000003e001a7308 */ /* 0x0001e80000000800 */
[----:B0-----:R-:W0:Y:S01]  /*36d0*/  SHFL.BFLY PT, R62, R61, 0x2, 0x1f ;  /* 0x0c401f003d3e7f89 */ /* 0x001e2200000e0000 */
[--C-:B------:R-:W-:Y:S01]  /*36e0*/  FFMA.FTZ R70, R70, UR26, -R73.reuse ;  /* 0x0000001a46467c23 */ /* 0x100fe20008010849 */
[----:B------:R-:W-:-:S03]  /*36f0*/  FFMA.FTZ R105, R41, UR26, -R73 ;  /* 0x0000001a29697c23 */ /* 0x000fc60008010849 */
[----:B------:R0:W-:Y:S01]  /*3700*/  MUFU.EX2 R42, R70 ;  /* 0x00000046002a7308 */ /* 0x0001e20000000800 */
[--C-:B------:R-:W-:Y:S01]  /*3710*/  FFMA.FTZ R41, R54, UR26, -R73.reuse ;  /* 0x0000001a36297c23 */ /* 0x100fe20008010849 */
[----:B------:R-:W-:Y:S01]  /*3720*/  FFMA.FTZ R54, R75, UR26, -R73 ;  /* 0x0000001a4b367c23 */ /* 0x000fe20008010849 */
[----:B0-----:R-:W-:-:S05]  /*3730*/  FMNMX.FTZ R70, R61, R62, !PT ;  /* 0x0000003e3d467209 */ /* 0x001fca0007810000 */
[----:B------:R-:W0:Y:S01]  /*3740*/  SHFL.BFLY PT, R75, R70, 0x1, 0x1f ;  /* 0x0c201f00464b7f89 */ /* 0x000e2200000e0000 */
[--C-:B------:R-:W-:Y:S01]  /*3750*/  FFMA.FTZ R112, R38, UR26, -R73.reuse ;  /* 0x0000001a26707c23 */ /* 0x100fe20008010849 */
[--C-:B------:R-:W-:Y:S01]  /*3760*/  FFMA.FTZ R38, R53, UR26, -R73.reuse ;  /* 0x0000001a35267c23 */ /* 0x100fe20008010849 */
[--C-:B------:R-:W-:Y:S01]  /*3770*/  FFMA.FTZ R53, R86, UR26, -R73.reuse ;  /* 0x0000001a56357c23 */ /* 0x100fe20008010849 */
[--C-:B------:R-:W-:Y:S01]  /*3780*/  FFMA.FTZ R4, R4, UR26, -R73.reuse ;  /* 0x0000001a04047c23 */ /* 0x100fe20008010849 */
[--C-:B------:R-:W-:Y:S01]  /*3790*/  FFMA.FTZ R104, R30, UR26, -R73.reuse ;  /* 0x0000001a1e687c23 */ /* 0x100fe20008010849 */
[--C-:B------:R-:W-:Y:S01]  /*37a0*/  FFMA.FTZ R30, R49, UR26, -R73.reuse ;  /* 0x0000001a311e7c23 */ /* 0x100fe20008010849 */
[--C-:B------:R-:W-:Y:S01]  /*37b0*/  FFMA.FTZ R49, R74, UR26, -R73.reuse ;  /* 0x0000001a4a317c23 */ /* 0x100fe20008010849 */
[--C-:B------:R-:W-:Y:S01]  /*37c0*/  FFMA.FTZ R7, R7, UR26, -R73.reuse ;  /* 0x0000001a07077c23 */ /* 0x100fe20008010849 */
[----:B------:R-:W-:Y:S01]  /*37d0*/  FFMA.FTZ R74, R94, UR26, -R73 ;  /* 0x0000001a5e4a7c23 */ /* 0x000fe20008010849 */
[----:B0-----:R-:W-:-:S04]  /*37e0*/  FMNMX.FTZ R102, R70, R75, !PT ;  /* 0x0000004b46667209 */ /* 0x001fc80007810000 */
[C---:B------:R-:W-:Y:S01]  /*37f0*/  FSETP.NEU.FTZ.AND P2, PT, R102.reuse, -INF , PT ;  /* 0xff8000006600780b */ /* 0x040fe20003f5d000 */
[----:B------:R-:W-:-:S05]  /*3800*/  FMUL.FTZ R86, R102, UR26 ;  /* 0x0000001a66567c20 */ /* 0x000fca0008410000 */
[----:B------:R-:W-:Y:S01]  /*3810*/  FSEL R86, R86, RZ, P2 ;  /* 0x000000ff56567208 */ /* 0x000fe20001000000 */
[----:B------:R-:W-:Y:S01]  /*3820*/  MUFU.EX2 R95, R95 ;  /* 0x0000005f005f7308 */ /* 0x000fe20000000800 */
[----:B------:R-:W-:-:S03]  /*3830*/  FFMA.FTZ R8, R8, UR26, -R73 ;  /* 0x0000001a08087c23 */ /* 0x000fc60008010849 */
[--C-:B------:R-:W-:Y:S01]  /*3840*/  FFMA.FTZ R5, R5, UR26, -R86.reuse ;  /* 0x0000001a05057c23 */ /* 0x100fe20008010856 */
[--C-:B------:R-:W-:Y:S01]  /*3850*/  FFMA.FTZ R94, R6, UR26, -R86.reuse ;  /* 0x0000001a065e7c23 */ /* 0x100fe20008010856 */
[--C-:B------:R-:W-:Y:S02]  /*3860*/  FFMA.FTZ R96, R96, UR26, -R73.reuse ;  /* 0x0000001a60607c23 */ /* 0x100fe40008010849 */
[----:B------:R-:W0:Y:S01]  /*3870*/  MUFU.EX2 R4, R4 ;  /* 0x0000000400047308 */ /* 0x000e220000000800 */
[----:B------:R-:W-:Y:S01]  /*3880*/  FFMA.FTZ R9, R9, UR26, -R86 ;  /* 0x0000001a09097c23 */ /* 0x000fe20008010856 */
[----:B------:R-:W-:-:S06]  /*3890*/  FFMA.FTZ R11, R11, UR26, -R73 ;  /* 0x0000001a0b0b7c23 */ /* 0x000fcc0008010849 */
[----:B------:R-:W1:Y:S01]  /*38a0*/  MUFU.EX2 R7, R7 ;  /* 0x0000000700077308 */ /* 0x000e620000000800 */
[--C-:B------:R-:W-:Y:S01]  /*38b0*/  FFMA.FTZ R106, R12, UR26, -R73.reuse ;  /* 0x0000001a0c6a7c23 */ /* 0x100fe20008010849 */
[----:B------:R-:W-:-:S06]  /*38c0*/  FFMA.FTZ R50, R85, UR26, -R73 ;  /* 0x0000001a55327c23 */ /* 0x000fcc0008010849 */
[----:B------:R-:W-:Y:S01]  /*38d0*/  MUFU.EX2 R5, R5 ;  /* 0x0000000500057308 */ /* 0x000fe20000000800 */
[----:B------:R-:W-:-:S07]  /*38e0*/  FFMA.FTZ R85, R13, UR26, -R86 ;  /* 0x0000001a0d557c23 */ /* 0x000fce0008010856 */
[----:B------:R-:W2:Y:S08]  /*38f0*/  MUFU.EX2 R94, R94 ;  /* 0x0000005e005e7308 */ /* 0x000eb00000000800 */
[----:B------:R3:W-:Y:S01]  /*3900*/  MUFU.EX2 R70, R96 ;  /* 0x0000006000467308 */ /* 0x0007e20000000800 */
[----:B------:R-:W-:-:S07]  /*3910*/  FFMA.FTZ R18, R45, UR26, -R73 ;  /* 0x0000001a2d127c23 */ /* 0x000fce0008010849 */
[----:B------:R-:W4:Y:S01]  /*3920*/  MUFU.EX2 R8, R8 ;  /* 0x0000000800087308 */ /* 0x000f220000000800 */
[--C-:B---3--:R-:W-:Y:S01]  /*3930*/  FFMA.FTZ R96, R10, UR26, -R86.reuse ;  /* 0x0000001a0a607c23 */ /* 0x108fe20008010856 */
[----:B------:R-:W-:-:S06]  /*3940*/  FFMA.FTZ R14, R14, UR26, -R86 ;  /* 0x0000001a0e0e7c23 */ /* 0x000fcc0008010856 */
[----:B------:R-:W3:Y:S01]  /*3950*/  MUFU.EX2 R9, R9 ;  /* 0x0000000900097308 */ /* 0x000ee20000000800 */
[--C-:B------:R-:W-:Y:S01]  /*3960*/  FFMA.FTZ R45, R57, UR26, -R73.reuse ;  /* 0x0000001a392d7c23 */ /* 0x100fe20008010849 */
[----:B------:R-:W-:Y:S01]  /*3970*/  FFMA.FTZ R57, R87, UR26, -R73 ;  /* 0x0000001a57397c23 */ /* 0x000fe20008010849 */
[----:B0-----:R-:W-:-:S05]  /*3980*/  FADD.FTZ R10, R95, R4 ;  /* 0x000000045f0a7221 */ /* 0x001fca0000010000 */
[----:B------:R-:W0:Y:S01]  /*3990*/  MUFU.EX2 R11, R11 ;  /* 0x0000000b000b7308 */ /* 0x000e220000000800 */
[----:B------:R-:W-:Y:S01]  /*39a0*/  FFMA.FTZ R12, R21, UR26, -R73 ;  /* 0x0000001a150c7c23 */ /* 0x000fe20008010849 */
[----:B------:R-:W-:-:S06]  /*39b0*/  FFMA.FTZ R87, R19, UR26, -R86 ;  /* 0x0000001a13577c23 */ /* 0x000fcc0008010856 */
[----:B------:R-:W5:Y:S01]  /*39c0*/  MUFU.EX2 R96, R96 ;  /* 0x0000006000607308 */ /* 0x000f620000000800 */
[--C-:B------:R-:W-:Y:S01]  /*39d0*/  FFMA.FTZ R21, R25, UR26, -R73.reuse ;  /* 0x0000001a19157c23 */ /* 0x100fe20008010849 */
[--C-:B------:R-:W-:Y:S01]  /*39e0*/  FFMA.FTZ R19, R27, UR26, -R86.reuse ;  /* 0x0000001a1b137c23 */ /* 0x100fe20008010856 */
[----:B------:R-:W-:Y:S01]  /*39f0*/  FFMA.FTZ R25, R46, UR26, -R73 ;  /* 0x0000001a2e197c23 */ /* 0x000fe20008010849 */
[----:B------:R-:W-:-:S04]  /*3a00*/  FFMA.FTZ R27, R47, UR26, -R86 ;  /* 0x0000001a2f1b7c23 */ /* 0x000fc80008010856 */
[----:B------:R-:W5:Y:S01]  /*3a10*/  MUFU.EX2 R106, R106 ;  /* 0x0000006a006a7308 */ /* 0x000f620000000800 */
[--C-:B------:R-:W-:Y:S01]  /*3a20*/  FFMA.FTZ R46, R58, UR26, -R73.reuse ;  /* 0x0000001a3a2e7c23 */ /* 0x100fe20008010849 */
[----:B-1----:R-:W-:Y:S01]  /*3a30*/  FADD.FTZ R47, R7, R10 ;  /* 0x0000000a072f7221 */ /* 0x002fe20000010000 */
[----:B------:R-:W-:-:S05]  /*3a40*/  FFMA.FTZ R58, R88, UR26, -R73 ;  /* 0x0000001a583a7c23 */ /* 0x000fca0008010849 */
[----:B------:R-:W1:Y:S01]  /*3a50*/  MUFU.EX2 R85, R85 ;  /* 0x0000005500557308 */ /* 0x000e620000000800 */
[----:B--2---:R-:W-:Y:S01]  /*3a60*/  FADD.FTZ R10, R5, R94 ;  /* 0x0000005e050a7221 */ /* 0x004fe20000010000 */
[--C-:B------:R-:W-:Y:S01]  /*3a70*/  FFMA.FTZ R20, R20, UR26, -R86.reuse ;  /* 0x0000001a14147c23 */ /* 0x100fe20008010856 */
[----:B------:R-:W-:Y:S01]  /*3a80*/  FFMA.FTZ R88, R36, UR26, -R86 ;  /* 0x0000001a24587c23 */ /* 0x000fe20008010856 */
[----:B------:R-:W-:-:S04]  /*3a90*/  @!P1 VIADD R6, R0, 0x30840 ;  /* 0x0003084000069836 */ /* 0x000fc80000000000 */
[----:B------:R-:W2:Y:S01]  /*3aa0*/  MUFU.EX2 R101, R101 ;  /* 0x0000006500657308 */ /* 0x000ea20000000800 */
[----:B------:R-:W-:Y:S01]  /*3ab0*/  FFMA.FTZ R36, R48, UR26, -R86 ;  /* 0x0000001a30247c23 */ /* 0x000fe20008010856 */
[----:B----4-:R-:W-:Y:S01]  /*3ac0*/  FADD.FTZ R48, R8, R47 ;  /* 0x0000002f08307221 */ /* 0x010fe20000010000 */
[----:B---3--:R-:W-:-:S05]  /*3ad0*/  FADD.FTZ R47, R9, R10 ;  /* 0x0000000a092f7221 */ /* 0x008fca0000010000 */
[----:B------:R-:W3:Y:S01]  /*3ae0*/  MUFU.EX2 R14, R14 ;  /* 0x0000000e000e7308 */ /* 0x000ee20000000800 */
[--C-:B------:R-:W-:Y:S01]  /*3af0*/  FFMA.FTZ R13, R23, UR26, -R86.reuse ;  /* 0x0000001a170d7c23 */ /* 0x100fe20008010856 */
[--C-:B------:R-:W-:Y:S01]  /*3b00*/  FFMA.FTZ R75, R39, UR26, -R86.reuse ;  /* 0x0000001a274b7c23 */ /* 0x100fe20008010856 */
[----:B------:R-:W-:Y:S01]  /*3b10*/  FFMA.FTZ R39, R55, UR26, -R86 ;  /* 0x0000001a37277c23 */ /* 0x000fe20008010856 */
[----:B------:R-:W-:-:S04]  /*3b20*/  @!P1 PRMT R6, RZ, 0x654, R6 ;  /* 0x00000654ff069816 */ /* 0x000fc80000000006 */
[----:B------:R-:W4:Y:S01]  /*3b30*/  MUFU.EX2 R87, R87 ;  /* 0x0000005700577308 */ /* 0x000f220000000800 */
[----:B0-----:R-:W-:Y:S01]  /*3b40*/  FADD.FTZ R55, R11, R48 ;  /* 0x000000300b377221 */ /* 0x001fe20000010000 */
[----:B-----5:R-:W-:Y:S01]  /*3b50*/  FADD.FTZ R10, R96, R47 ;  /* 0x0000002f600a7221 */ /* 0x020fe20000010000 */
[----:B------:R-:W-:Y:S01]  /*3b60*/  FFMA.FTZ R24, R24, UR26, -R86 ;  /* 0x0000001a18187c23 */ /* 0x000fe20008010856 */
[----:B------:R0:W-:Y:S04]  /*3b70*/  @!P1 SYNCS.ARRIVE.TRANS64.RED.A1T0 RZ, [R6+URZ], RZ ;  /* 0x000000ff06ff99a7 */ /* 0x0001e8000810043f */
[----:B------:R-:W5:Y:S01]  /*3b80*/  MUFU.EX2 R20, R20 ;  /* 0x0000001400147308 */ /* 0x000f620000000800 */
[----:B------:R-:W-:Y:S01]  /*3b90*/  FADD.FTZ R48, R106, R55 ;  /* 0x000000376a307221 */ /* 0x000fe20000010000 */
[----:B0-----:R-:W-:Y:S01]  /*3ba0*/  F2FP.BF16.F32.PACK_AB R6, R8, R7 ;  /* 0x000000070806723e */ /* 0x001fe200000010ff */
[----:B-1----:R-:W-:-:S05]  /*3bb0*/  FADD.FTZ R7, R85, R10 ;  /* 0x0000000a55077221 */ /* 0x002fca0000010000 */
[----:B------:R-:W-:Y:S01]  /*3bc0*/  MUFU.EX2 R13, R13 ;  /* 0x0000000d000d7308 */ /* 0x000fe20000000800 */
[----:B--2---:R-:W-:Y:S01]  /*3bd0*/  FADD.FTZ R55, R101, R48 ;  /* 0x0000003065377221 */ /* 0x004fe20000010000 */
[----:B---3--:R-:W-:Y:S01]  /*3be0*/  FADD.FTZ R48, R14, R7 ;  /* 0x000000070e307221 */ /* 0x008fe20000010000 */
[----:B------:R-:W-:-:S05]  /*3bf0*/  FFMA.FTZ R28, R28, UR26, -R86 ;  /* 0x0000001a1c1c7c23 */ /* 0x000fca0008010856 */
[----:B------:R-:W0:Y:S01]  /*3c00*/  MUFU.EX2 R110, R110 ;  /* 0x0000006e006e7308 */ /* 0x000e220000000800 */
[----:B------:R-:W-:Y:S01]  /*3c10*/  F2FP.BF16.F32.PACK_AB R8, R106, R11 ;  /* 0x0000000b6a08723e */ /* 0x000fe200000010ff */
[----:B----4-:R-:W-:-:S06]  /*3c20*/  FADD.FTZ R11, R87, R48 ;  /* 0x00000030570b7221 */ /* 0x010fcc0000010000 */
[----:B------:R-:W-:Y:S01]  /*3c30*/  MUFU.EX2 R24, R24 ;  /* 0x0000001800187308 */ /* 0x000fe20000000800 */
[--C-:B------:R-:W-:Y:S01]  /*3c40*/  FFMA.FTZ R23, R31, UR26, -R86.reuse ;  /* 0x0000001a1f177c23 */ /* 0x100fe20008010856 */
[----:B------:R-:W-:-:S06]  /*3c50*/  FFMA.FTZ R56, R56, UR26, -R86 ;  /* 0x0000001a38387c23 */ /* 0x000fcc0008010856 */
[----:B------:R-:W1:Y:S01]  /*3c60*/  MUFU.EX2 R12, R12 ;  /* 0x0000000c000c7308 */ /* 0x000e620000000800 */
[----:B------:R-:W-:Y:S02]  /*3c70*/  F2FP.BF16.F32.PACK_AB R7, R96, R9 ;  /* 0x000000096007723e */ /* 0x000fe400000010ff */
[----:B------:R-:W-:-:S05]  /*3c80*/  F2FP.BF16.F32.PACK_AB R9, R14, R85 ;  /* 0x000000550e09723e */ /* 0x000fca00000010ff */
[----:B------:R-:W-:Y:S01]  /*3c90*/  MUFU.EX2 R19, R19 ;  /* 0x0000001300137308 */ /* 0x000fe20000000800 */
[----:B-----5:R-:W-:Y:S01]  /*3ca0*/  FADD.FTZ R14, R20, R11 ;  /* 0x0000000b140e7221 */ /* 0x020fe20000010000 */
[----:B------:R-:W-:Y:S01]  /*3cb0*/  FFMA.FTZ R33, R69, UR26, -R73 ;  /* 0x0000001a45217c23 */ /* 0x000fe20008010849 */
[----:B------:R-:W-:-:S05]  /*3cc0*/  FFMA.FTZ R32, R32, UR26, -R86 ;  /* 0x0000001a20207c23 */ /* 0x000fca0008010856 */
[----:B------:R-:W2:Y:S01]  /*3cd0*/  MUFU.EX2 R15, R15 ;  /* 0x0000000f000f7308 */ /* 0x000ea20000000800 */
[----:B------:R-:W-:Y:S01]  /*3ce0*/  FFMA.FTZ R69, R92, UR26, -R73 ;  /* 0x0000001a5c457c23 */ /* 0x000fe20008010849 */
[--C-:B------:R-:W-:Y:S01]  /*3cf0*/  FFMA.FTZ R92, R44, UR26, -R86.reuse ;  /* 0x0000001a2c5c7c23 */ /* 0x100fe20008010856 */
[----:B------:R-:W-:-:S05]  /*3d00*/  FFMA.FTZ R44, R59, UR26, -R86 ;  /* 0x0000001a3b2c7c23 */ /* 0x000fca0008010856 */
[----:B------:R-:W3:Y:S01]  /*3d10*/  MUFU.EX2 R28, R28 ;  /* 0x0000001c001c7308 */ /* 0x000ee20000000800 */
[----:B------:R-:W-:Y:S01]  /*3d20*/  FFMA.FTZ R35, R35, UR26, -R86 ;  /* 0x0000001a23237c23 */ /* 0x000fe20008010856 */
[----:B0-----:R-:W-:-:S06]  /*3d30*/  FADD.FTZ R59, R110, R55 ;  /* 0x000000376e3b7221 */ /* 0x001fcc0000010000 */
[----:B------:R-:W0:Y:S01]  /*3d40*/  MUFU.EX2 R21, R21 ;  /* 0x0000001500157308 */ /* 0x000e220000000800 */
[----:B------:R-:W-:-:S07]  /*3d50*/  F2FP.BF16.F32.PACK_AB R11, R20, R87 ;  /* 0x00000057140b723e */ /* 0x000fce00000010ff */
[----:B------:R4:W-:Y:S01]  /*3d60*/  MUFU.EX2 R0, R56 ;  /* 0x0000003800007308 */ /* 0x0009e20000000800 */
[----:B-1----:R-:W-:-:S07]  /*3d70*/  FADD.FTZ R20, R12, R59 ;  /* 0x0000003b0c147221 */ /* 0x002fce0000010000 */
[----:B------:R-:W1:Y:S01]  /*3d80*/  MUFU.EX2 R23, R23 ;  /* 0x0000001700177308 */ /* 0x000e620000000800 */
[----:B----4-:R-:W-:Y:S01]  /*3d90*/  FFMA.FTZ R56, R71, UR26, -R86 ;  /* 0x0000001a47387c23 */ /* 0x010fe20008010856 */
[----:B------:R-:W-:-:S06]  /*3da0*/  FADD.FTZ R71, R13, R14 ;  /* 0x0000000e0d477221 */ /* 0x000fcc0000010000 */
[----:B------:R-:W4:Y:S01]  /*3db0*/  MUFU.EX2 R22, R22 ;  /* 0x0000001600167308 */ /* 0x000f220000000800 */
[----:B------:R-:W-:Y:S01]  /*3dc0*/  FADD.FTZ R14, R24, R71 ;  /* 0x00000047180e7221 */ /* 0x000fe20000010000 */
[----:B--2---:R-:W-:-:S06]  /*3dd0*/  FADD.FTZ R20, R15, R20 ;  /* 0x000000140f147221 */ /* 0x004fcc0000010000 */
[----:B------:R-:W2:Y:S01]  /*3de0*/  MUFU.EX2 R32, R32 ;  /* 0x0000002000207308 */ /* 0x000ea20000000800 */
[----:B------:R-:W-:-:S07]  /*3df0*/  FADD.FTZ R71, R19, R14 ;  /* 0x0000000e13477221 */ /* 0x000fce0000010000 */
[----:B------:R-:W5:Y:S01]  /*3e00*/  MUFU.EX2 R97, R97 ;  /* 0x0000006100617308 */ /* 0x000f620000000800 */
[--C-:B------:R-:W-:Y:S01]  /*3e10*/  FFMA.FTZ R47, R63, UR26, -R86.reuse ;  /* 0x0000001a3f2f7c23 */ /* 0x100fe20008010856 */
[----:B------:R-:W-:Y:S01]  /*3e20*/  FFMA.FTZ R61, R90, UR26, -R73 ;  /* 0x0000001a5a3d7c23 */ /* 0x000fe20008010849 */
[----:B------:R-:W-:-:S05]  /*3e30*/  FFMA.FTZ R63, R77, UR26, -R86 ;  /* 0x0000001a4d3f7c23 */ /* 0x000fca0008010856 */
[----:B------:R-:W5:Y:S01]  /*3e40*/  MUFU.EX2 R35, R35 ;  /* 0x0000002300237308 */ /* 0x000f620000000800 */
[----:B---3--:R-:W-:Y:S01]  /*3e50*/  FADD.FTZ R14, R28, R71 ;  /* 0x000000471c0e7221 */ /* 0x008fe20000010000 */
[----:B------:R-:W-:Y:S01]  /*3e60*/  FFMA.FTZ R90, R40, UR26, -R86 ;  /* 0x0000001a285a7c23 */ /* 0x000fe20008010856 */
[----:B0-----:R-:W-:-:S05]  /*3e70*/  FADD.FTZ R77, R21, R20 ;  /* 0x00000014154d7221 */ /* 0x001fca0000010000 */
[----:B------:R-:W0:Y:S01]  /*3e80*/  MUFU.EX2 R104, R104 ;  /* 0x0000006800687308 */ /* 0x000e220000000800 */
[----:B-1----:R-:W-:Y:S01]  /*3e90*/  FADD.FTZ R71, R23, R14 ;  /* 0x0000000e17477221 */ /* 0x002fe20000010000 */
[----:B------:R-:W-:-:S06]  /*3ea0*/  FFMA.FTZ R43, R43, UR26, -R86 ;  /* 0x0000001a2b2b7c23 */ /* 0x000fcc0008010856 */
[----:B------:R-:W1:Y:S01]  /*3eb0*/  MUFU.EX2 R88, R88 ;  /* 0x0000005800587308 */ /* 0x000e620000000800 */
[----:B----4-:R-:W-:-:S07]  /*3ec0*/  FADD.FTZ R20, R22, R77 ;  /* 0x0000004d16147221 */ /* 0x010fce0000010000 */
[----:B------:R-:W3:Y:S01]  /*3ed0*/  MUFU.EX2 R99, R99 ;  /* 0x0000006300637308 */ /* 0x000ee20000000800 */
[----:B--2---:R-:W-:Y:S01]  /*3ee0*/  FADD.FTZ R14, R32, R71 ;  /* 0x00000047200e7221 */ /* 0x004fe20000010000 */
[----:B-----5:R-:W-:-:S06]  /*3ef0*/  FADD.FTZ R77, R97, R20 ;  /* 0x00000014614d7221 */ /* 0x020fcc0000010000 */
[----:B------:R-:W2:Y:S08]  /*3f00*/  MUFU.EX2 R75, R75 ;  /* 0x0000004b004b7308 */ /* 0x000eb00000000800 */
[----:B------:R-:W4:Y:S01]  /*3f10*/  MUFU.EX2 R108, R108 ;  /* 0x0000006c006c7308 */ /* 0x000f220000000800 */
[----:B------:R-:W-:Y:S01]  /*3f20*/  FADD.FTZ R71, R35, R14 ;  /* 0x0000000e23477221 */ /* 0x000fe20000010000 */
[----:B0-----:R-:W-:-:S06]  /*3f30*/  FADD.FTZ R20, R104, R77 ;  /* 0x0000004d68147221 */ /* 0x001fcc0000010000 */
[----:B------:R-:W0:Y:S08]  /*3f40*/  MUFU.EX2 R90, R90 ;  /* 0x0000005a005a7308 */ /* 0x000e300000000800 */
[----:B------:R-:W5:Y:S01]  /*3f50*/  MUFU.EX2 R103, R103 ;  /* 0x0000006700677308 */ /* 0x000f620000000800 */
[----:B-1----:R-:W-:Y:S01]  /*3f60*/  FADD.FTZ R14, R88, R71 ;  /* 0x00000047580e7221 */ /* 0x002fe20000010000 */
[----:B---3--:R-:W-:-:S06]  /*3f70*/  FADD.FTZ R77, R99, R20 ;  /* 0x00000014634d7221 */ /* 0x008fcc0000010000 */
[----:B------:R-:W1:Y:S08]  /*3f80*/  MUFU.EX2 R43, R43 ;  /* 0x0000002b002b7308 */ /* 0x000e700000000800 */
[----:B------:R-:W3:Y:S01]  /*3f90*/  MUFU.EX2 R112, R112 ;  /* 0x0000007000707308 */ /* 0x000ee20000000800 */
[----:B--2---:R-:W-:Y:S01]  /*3fa0*/  FADD.FTZ R71, R75, R14 ;  /* 0x0000000e4b477221 */ /* 0x004fe20000010000 */
[----:B----4-:R-:W-:-:S06]  /*3fb0*/  FADD.FTZ R20, R108, R77 ;  /* 0x0000004d6c147221 */ /* 0x010fcc0000010000 */
[----:B------:R-:W2:Y:S08]  /*3fc0*/  MUFU.EX2 R92, R92 ;  /* 0x0000005c005c7308 */ /* 0x000eb00000000800 */
[----:B------:R-:W4:Y:S01]  /*3fd0*/  MUFU.EX2 R105, R105 ;  /* 0x0000006900697308 */ /* 0x000f220000000800 */
[----:B0-----:R-:W-:Y:S01]  /*3fe0*/  FADD.FTZ R14, R90, R71 ;  /* 0x000000475a0e7221 */ /* 0x001fe20000010000 */
[----:B-----5:R-:W-:Y:S01]  /*3ff0*/  FADD.FTZ R77, R103, R20 ;  /* 0x00000014674d7221 */ /* 0x020fe20000010000 */
[----:B------:R-:W-:-:S02]  /*4000*/  F2FP.BF16.F32.PACK_AB R12, R15, R12 ;  /* 0x0000000c0f0c723e */ /* 0x000fc400000010ff */
[----:B-1----:R-:W-:Y:S01]  /*4010*/  FADD.FTZ R15, R43, R14 ;  /* 0x0000000e2b0f7221 */ /* 0x002fe20000010000 */
[----:B---3--:R-:W-:Y:S01]  /*4020*/  FADD.FTZ R20, R112, R77 ;  /* 0x0000004d70147221 */ /* 0x008fe20000010000 */
[----:B------:R-:W-:Y:S01]  /*4030*/  F2FP.BF16.F32.PACK_AB R4, R4, R95 ;  /* 0x0000005f0404723e */ /* 0x000fe200000010ff */
[----:B------:R-:W-:Y:S01]  /*4040*/  FFMA.FTZ R48, R64, UR26, -R86 ;  /* 0x0000001a40307c23 */ /* 0x000fe20008010856 */
[----:B------:R-:W-:Y:S01]  /*4050*/  F2FP.BF16.F32.PACK_AB R5, R94, R5 ;  /* 0x000000055e05723e */ /* 0x000fe200000010ff */
[----:B--2---:R-:W-:Y:S01]  /*4060*/  FADD.FTZ R64, R92, R15 ;  /* 0x0000000f5c407221 */ /* 0x004fe20000010000 */
[----:B------:R-:W-:Y:S02]  /*4070*/  F2FP.BF16.F32.PACK_AB R10, R110, R101 ;  /* 0x000000656e0a723e */ /* 0x000fe400000010ff */
[----:B------:R-:W-:Y:S02]  /*4080*/  F2FP.BF16.F32.PACK_AB R14, R22, R21 ;  /* 0x00000015160e723e */ /* 0x000fe400000010ff */
[----:B------:R-:W-:Y:S01]  /*4090*/  F2FP.BF16.F32.PACK_AB R13, R24, R13 ;  /* 0x0000000d180d723e */ /* 0x000fe200000010ff */
[----:B----4-:R-:W-:Y:S01]  /*40a0*/  FADD.FTZ R77, R105, R20 ;  /* 0x00000014694d7221 */ /* 0x010fe20000010000 */
[----:B------:R-:W-:-:S02]  /*40b0*/  F2FP.BF16.F32.PACK_AB R15, R28, R19 ;  /* 0x000000131c0f723e */ /* 0x000fc400000010ff */
[----:B------:R-:W-:Y:S02]  /*40c0*/  F2FP.BF16.F32.PACK_AB R21, R32, R23 ;  /* 0x000000172015723e */ /* 0x000fe400000010ff */
[----:B------:R-:W-:Y:S02]  /*40d0*/  F2FP.BF16.F32.PACK_AB R20, R104, R97 ;  /* 0x000000616814723e */ /* 0x000fe400000010ff */
[----:B------:R-:W-:Y:S02]  /*40e0*/  F2FP.BF16.F32.PACK_AB R22, R108, R99 ;  /* 0x000000636c16723e */ /* 0x000fe400000010ff */
[----:B------:R-:W-:Y:S01]  /*40f0*/  F2FP.BF16.F32.PACK_AB R23, R88, R35 ;  /* 0x000000235817723e */ /* 0x000fe200000010ff */
[----:B------:R-:W-:Y:S04]  /*4100*/  STSM.16.M88.4 [R2+0x1e800], R4 ;  /* 0x01e8000402007844 */ /* 0x000fe80000000200 */
[----:B------:R-:W-:Y:S04]  /*4110*/  STSM.16.M88.4 [R155], R8 ;  /* 0x000000089b007844 */ /* 0x000fe80000000200 */
[----:B------:R-:W-:Y:S04]  /*4120*/  STSM.16.M88.4 [R17], R12 ;  /* 0x0000000c11007844 */ /* 0x000fe80000000200 */
[----:B------:R0:W-:Y:S04]  /*4130*/  STSM.16.M88.4 [R16], R20 ;  /* 0x0000001410007844 */ /* 0x0001e80000000200 */
[----:B0-----:R-:W2:Y:S01]  /*4140*/  LDL R20, [R1] ;  /* 0x0000000001147983 */ /* 0x001ea20000100800 */
[----:B------:R-:W0:Y:S01]  /*4150*/  MUFU.EX2 R114, R114 ;  /* 0x0000007200727308 */ /* 0x000e220000000800 */
[----:B------:R-:W-:-:S07]  /*4160*/  FFMA.FTZ R31, R51, UR26, -R86 ;  /* 0x0000001a331f7c23 */ /* 0x000fce0008010856 */
[----:B------:R-:W1:Y:S01]  /*4170*/  MUFU.EX2 R18, R18 ;  /* 0x0000001200127308 */ /* 0x000e620000000800 */
[----:B------:R-:W-:-:S07]  /*4180*/  FFMA.FTZ R40, R52, UR26, -R86 ;  /* 0x0000001a34287c23 */ /* 0x000fce0008010856 */
[----:B------:R-:W3:Y:S08]  /*4190*/  MUFU.EX2 R25, R25 ;  /* 0x0000001900197308 */ /* 0x000ef00000000800 */
[----:B------:R-:W4:Y:S01]  /*41a0*/  MUFU.EX2 R27, R27 ;  /* 0x0000001b001b7308 */ /* 0x000f220000000800 */
[----:B0-----:R-:W-:-:S07]  /*41b0*/  FADD.FTZ R77, R114, R77 ;  /* 0x0000004d724d7221 */ /* 0x001fce0000010000 */
[----:B------:R-:W0:Y:S01]  /*41c0*/  MUFU.EX2 R30, R30 ;  /* 0x0000001e001e7308 */ /* 0x000e220000000800 */
[----:B------:R-:W-:-:S07]  /*41d0*/  FFMA.FTZ R55, R68, UR26, -R86 ;  /* 0x0000001a44377c23 */ /* 0x000fce0008010856 */
[----:B------:R-:W5:Y:S01]  /*41e0*/  MUFU.EX2 R36, R36 ;  /* 0x0000002400247308 */ /* 0x000f620000000800 */
[----:B-1----:R-:W-:-:S07]  /*41f0*/  FADD.FTZ R68, R18, R77 ;  /* 0x0000004d12447221 */ /* 0x002fce0000010000 */
[----:B------:R-:W1:Y:S08]  /*4200*/  MUFU.EX2 R37, R37 ;  /* 0x0000002500257308 */ /* 0x000e700000000800 */
[----:B------:R-:W1:Y:S01]  /*4210*/  MUFU.EX2 R31, R31 ;  /* 0x0000001f001f7308 */ /* 0x000e620000000800 */
[----:B---3--:R-:W-:Y:S01]  /*4220*/  FADD.FTZ R7, R25, R68 ;  /* 0x0000004419077221 */ /* 0x008fe20000010000 */
[----:B----4-:R-:W-:-:S06]  /*4230*/  FADD.FTZ R5, R27, R64 ;  /* 0x000000401b057221 */ /* 0x010fcc0000010000 */
[----:B------:R-:W3:Y:S08]  /*4240*/  MUFU.EX2 R38, R38 ;  /* 0x0000002600267308 */ /* 0x000ef00000000800 */
[----:B------:R-:W4:Y:S01]  /*4250*/  MUFU.EX2 R40, R40 ;  /* 0x0000002800287308 */ /* 0x000f220000000800 */
[----:B0-----:R-:W-:Y:S01]  /*4260*/  FADD.FTZ R10, R30, R7 ;  /* 0x000000071e0a7221 */ /* 0x001fe20000010000 */
[----:B-----5:R-:W-:-:S06]  /*4270*/  FADD.FTZ R8, R36, R5 ;  /* 0x0000000524087221 */ /* 0x020fcc0000010000 */
[----:B------:R-:W0:Y:S01]  /*4280*/  MUFU.EX2 R41, R41 ;  /* 0x0000002900297308 */ /* 0x000e220000000800 */
[----:B------:R-:W-:-:S07]  /*4290*/  FFMA.FTZ R51, R60, UR26, -R86 ;  /* 0x0000001a3c337c23 */ /* 0x000fce0008010856 */
[----:B------:R-:W5:Y:S01]  /*42a0*/  MUFU.EX2 R39, R39 ;  /* 0x0000002700277308 */ /* 0x000f620000000800 */
[----:B-1----:R-:W-:Y:S01]  /*42b0*/  FADD.FTZ R7, R37, R10 ;  /* 0x0000000a25077221 */ /* 0x002fe20000010000 */
[----:B------:R-:W-:-:S06]  /*42c0*/  FADD.FTZ R5, R31, R8 ;  /* 0x000000081f057221 */ /* 0x000fcc0000010000 */
[----:B------:R-:W1:Y:S01]  /*42d0*/  MUFU.EX2 R45, R45 ;  /* 0x0000002d002d7308 */ /* 0x000e620000000800 */
[----:B---3--:R-:W-:Y:S01]  /*42e0*/  FADD.FTZ R10, R38, R7 ;  /* 0x00000007260a7221 */ /* 0x008fe20000010000 */
[----:B----4-:R-:W-:-:S06]  /*42f0*/  FADD.FTZ R8, R40, R5 ;  /* 0x0000000528087221 */ /* 0x010fcc0000010000 */
[----:B------:R-:W3:Y:S01]  /*4300*/  MUFU.EX2 R46, R46 ;  /* 0x0000002e002e7308 */ /* 0x000ee20000000800 */
[----:B------:R-:W-:-:S07]  /*4310*/  FFMA.FTZ R65, R65, UR26, -R73 ;  /* 0x0000001a41417c23 */ /* 0x000fce0008010849 */
[----:B------:R-:W4:Y:S01]  /*4320*/  MUFU.EX2 R44, R44 ;  /* 0x0000002c002c7308 */ /* 0x000f220000000800 */
[----:B0-----:R-:W-:Y:S01]  /*4330*/  FADD.FTZ R10, R41, R10 ;  /* 0x0000000a290a7221 */ /* 0x001fe20000010000 */
[----:B------:R-:W-:-:S06]  /*4340*/  FFMA.FTZ R34, R66, UR26, -R73 ;  /* 0x0000001a42227c23 */ /* 0x000fcc0008010849 */
[----:B------:R-:W0:Y:S01]  /*4350*/  MUFU.EX2 R3, R3 ;  /* 0x0000000300037308 */ /* 0x000e220000000800 */
[----:B-----5:R-:W-:Y:S01]  /*4360*/  FADD.FTZ R9, R39, R8 ;  /* 0x0000000827097221 */ /* 0x020fe20000010000 */
[----:B------:R-:W-:-:S06]  /*4370*/  FFMA.FTZ R52, R67, UR26, -R86 ;  /* 0x0000001a43347c23 */ /* 0x000fcc0008010856 */
[----:B------:R-:W5:Y:S01]  /*4380*/  MUFU.EX2 R51, R51 ;  /* 0x0000003300337308 */ /* 0x000f620000000800 */
[----:B-1----:R-:W-:Y:S01]  /*4390*/  FADD.FTZ R11, R45, R10 ;  /* 0x0000000a2d0b7221 */ /* 0x002fe20000010000 */
[----:B------:R-:W-:-:S06]  /*43a0*/  FADD.FTZ R9, R0, R9 ;  /* 0x0000000900097221 */ /* 0x000fcc0000010000 */
        /* <DEDUP_REMOVED lines=10> */
[----:B------:R-:W-:Y:S01]  /*4450*/  FADD.FTZ R24, R26, R9 ;  /* 0x000000091a187221 */ /* 0x000fe20000010000 */
[----:B-1----:R-:W-:-:S06]  /*4460*/  FADD.FTZ R9, R47, R10 ;  /* 0x0000000a2f097221 */ /* 0x002fcc0000010000 */
[----:B------:R-:W1:Y:S01]  /*4470*/  MUFU.EX2 R33, R33 ;  /* 0x0000002100217308 */ /* 0x000e620000000800 */
[----:B------:R-:W-:-:S07]  /*4480*/  FFMA.FTZ R60, R76, UR26, -R86 ;  /* 0x0000001a4c3c7c23 */ /* 0x000fce0008010856 */
[----:B------:R-:W1:Y:S01]  /*4490*/  MUFU.EX2 R55, R55 ;  /* 0x0000003700377308 */ /* 0x000e620000000800 */
[----:B------:R-:W-:Y:S01]  /*44a0*/  F2FP.BF16.F32.PACK_AB R4, R112, R103 ;  /* 0x000000677004723e */ /* 0x000fe200000010ff */
[----:B---3--:R-:W-:Y:S01]  /*44b0*/  FADD.FTZ R11, R29, R24 ;  /* 0x000000181d0b7221 */ /* 0x008fe20000010000 */
[----:B------:R-:W-:Y:S02]  /*44c0*/  F2FP.BF16.F32.PACK_AB R6, R114, R105 ;  /* 0x000000697206723e */ /* 0x000fe400000010ff */
[----:B------:R-:W-:-:S03]  /*44d0*/  F2FP.BF16.F32.PACK_AB R5, R90, R75 ;  /* 0x0000004b5a05723e */ /* 0x000fc600000010ff */
[----:B------:R-:W3:Y:S01]  /*44e0*/  MUFU.EX2 R56, R56 ;  /* 0x0000003800387308 */ /* 0x000ee20000000800 */
[----:B------:R-:W-:Y:S01]  /*44f0*/  F2FP.BF16.F32.PACK_AB R7, R92, R43 ;  /* 0x0000002b5c07723e */ /* 0x000fe200000010ff */
[----:B----4-:R-:W-:Y:S01]  /*4500*/  FADD.FTZ R9, R48, R9 ;  /* 0x0000000930097221 */ /* 0x010fe20000010000 */
[----:B------:R-:W-:-:S05]  /*4510*/  F2FP.BF16.F32.PACK_AB R8, R25, R18 ;  /* 0x000000121908723e */ /* 0x000fca00000010ff */
[----:B------:R-:W4:Y:S01]  /*4520*/  MUFU.EX2 R49, R49 ;  /* 0x0000003100317308 */ /* 0x000f220000000800 */
[----:B------:R5:W-:Y:S01]  /*4530*/  STSM.16.M88.4 [R2+0x24800], R4 ;  /* 0x0248000402007844 */ /* 0x000be20000000200 */
[----:B0-----:R-:W-:-:S06]  /*4540*/  FADD.FTZ R18, R34, R11 ;  /* 0x0000000b22127221 */ /* 0x001fcc0000010000 */
[----:B------:R-:W0:Y:S01]  /*4550*/  MUFU.EX2 R59, R59 ;  /* 0x0000003b003b7308 */ /* 0x000e220000000800 */
[----:B------:R-:W-:-:S07]  /*4560*/  FFMA.FTZ R67, R80, UR26, -R86 ;  /* 0x0000001a50437c23 */ /* 0x000fce0008010856 */
[----:B------:R-:W0:Y:S01]  /*4570*/  MUFU.EX2 R54, R54 ;  /* 0x0000003600367308 */ /* 0x000e220000000800 */
[----:B-----5:R-:W-:Y:S01]  /*4580*/  FADD.FTZ R4, R52, R9 ;  /* 0x0000000934047221 */ /* 0x020fe20000010000 */
[----:B-1----:R-:W-:-:S06]  /*4590*/  FADD.FTZ R7, R33, R18 ;  /* 0x0000001221077221 */ /* 0x002fcc0000010000 */
[----:B------:R-:W1:Y:S01]  /*45a0*/  MUFU.EX2 R60, R60 ;  /* 0x0000003c003c7308 */ /* 0x000e620000000800 */
[----:B------:R-:W-:Y:S01]  /*45b0*/  FADD.FTZ R5, R55, R4 ;  /* 0x0000000437057221 */ /* 0x000fe20000010000 */
[----:B------:R-:W-:Y:S01]  /*45c0*/  FFMA.FTZ R81, R81, UR26, -R86 ;  /* 0x0000001a51517c23 */ /* 0x000fe20008010856 */
[----:B------:R-:W-:-:S05]  /*45d0*/  FADD.FTZ R4, R42, R7 ;  /* 0x000000072a047221 */ /* 0x000fca0000010000 */
[----:B------:R-:W5:Y:S01]  /*45e0*/  MUFU.EX2 R50, R50 ;  /* 0x0000003200327308 */ /* 0x000f620000000800 */
[----:B------:R-:W-:Y:S01]  /*45f0*/  F2FP.BF16.F32.PACK_AB R13, R0, R39 ;  /* 0x00000027000d723e */ /* 0x000fe200000010ff */
[----:B---3--:R-:W-:-:S06]  /*4600*/  FADD.FTZ R0, R56, R5 ;  /* 0x0000000538007221 */ /* 0x008fcc0000010000 */
[----:B------:R-:W3:Y:S01]  /*4610*/  MUFU.EX2 R63, R63 ;  /* 0x0000003f003f7308 */ /* 0x000ee20000000800 */
[----:B------:R-:W-:Y:S01]  /*4620*/  FFMA.FTZ R84, R84, UR26, -R86 ;  /* 0x0000001a54547c23 */ /* 0x000fe20008010856 */
[----:B----4-:R-:W-:-:S06]  /*4630*/  FADD.FTZ R7, R49, R4 ;  /* 0x0000000431077221 */ /* 0x010fcc0000010000 */
[----:B------:R-:W4:Y:S01]  /*4640*/  MUFU.EX2 R53, R53 ;  /* 0x0000003500357308 */ /* 0x000f220000000800 */
[----:B0-----:R-:W-:-:S07]  /*4650*/  FADD.FTZ R5, R59, R0 ;  /* 0x000000003b057221 */ /* 0x001fce0000010000 */
[----:B------:R-:W0:Y:S01]  /*4660*/  MUFU.EX2 R67, R67 ;  /* 0x0000004300437308 */ /* 0x000e220000000800 */
[----:B------:R-:W-:Y:S01]  /*4670*/  FFMA.FTZ R78, R78, UR26, -R86 ;  /* 0x0000001a4e4e7c23 */ /* 0x000fe20008010856 */
[----:B------:R-:W-:-:S06]  /*4680*/  FADD.FTZ R7, R54, R7 ;  /* 0x0000000736077221 */ /* 0x000fcc0000010000 */
[----:B------:R-:W0:Y:S01]  /*4690*/  MUFU.EX2 R57, R57 ;  /* 0x0000003900397308 */ /* 0x000e220000000800 */
[----:B------:R-:W-:Y:S01]  /*46a0*/  FFMA.FTZ R62, R89, UR26, -R73 ;  /* 0x0000001a593e7c23 */ /* 0x000fe20008010849 */
[----:B-1----:R-:W-:-:S06]  /*46b0*/  FADD.FTZ R4, R60, R5 ;  /* 0x000000053c047221 */ /* 0x002fcc0000010000 */
[----:B------:R-:W1:Y:S01]  /*46c0*/  MUFU.EX2 R68, R81 ;  /* 0x0000005100447308 */ /* 0x000e620000000800 */
[----:B------:R-:W-:Y:S01]  /*46d0*/  FFMA.FTZ R83, R83, UR26, -R86 ;  /* 0x0000001a53537c23 */ /* 0x000fe20008010856 */
[----:B-----5:R-:W-:-:S06]  /*46e0*/  FADD.FTZ R18, R50, R7 ;  /* 0x0000000732127221 */ /* 0x020fcc0000010000 */
[----:B------:R-:W-:Y:S01]  /*46f0*/  MUFU.EX2 R58, R58 ;  /* 0x0000003a003a7308 */ /* 0x000fe20000000800 */
[----:B------:R-:W-:Y:S01]  /*4700*/  FFMA.FTZ R65, R91, UR26, -R73 ;  /* 0x0000001a5b417c23 */ /* 0x000fe20008010849 */
[----:B---3--:R-:W-:-:S06]  /*4710*/  FADD.FTZ R6, R63, R4 ;  /* 0x000000043f067221 */ /* 0x008fcc0000010000 */
[----:B------:R-:W3:Y:S01]  /*4720*/  MUFU.EX2 R84, R84 ;  /* 0x0000005400547308 */ /* 0x000ee20000000800 */
[----:B------:R-:W-:Y:S01]  /*4730*/  FFMA.FTZ R82, R82, UR26, -R86 ;  /* 0x0000001a52527c23 */ /* 0x000fe20008010856 */
[----:B------:R-:W-:Y:S01]  /*4740*/  F2FP.BF16.F32.PACK_AB R32, R26, R3 ;  /* 0x000000031a20723e */ /* 0x000fe200000010ff */
[----:B----4-:R-:W-:-:S05]  /*4750*/  FADD.FTZ R18, R53, R18 ;  /* 0x0000001235127221 */ /* 0x010fca0000010000 */
[----:B------:R-:W-:Y:S01]  /*4760*/  MUFU.EX2 R61, R61 ;  /* 0x0000003d003d7308 */ /* 0x000fe20000000800 */
[----:B------:R-:W-:Y:S01]  /*4770*/  FFMA.FTZ R66, R98, UR26, -R73 ;  /* 0x0000001a62427c23 */ /* 0x000fe20008010849 */
[----:B------:R-:W-:Y:S01]  /*4780*/  F2FP.BF16.F32.PACK_AB R10, R37, R30 ;  /* 0x0000001e250a723e */ /* 0x000fe200000010ff */
[----:B0-----:R-:W-:-:S05]  /*4790*/  FADD.FTZ R3, R67, R6 ;  /* 0x0000000643037221 */ /* 0x001fca0000010000 */
[----:B------:R-:W0:Y:S01]  /*47a0*/  MUFU.EX2 R19, R78 ;  /* 0x0000004e00137308 */ /* 0x000e220000000800 */
[----:B------:R-:W-:Y:S01]  /*47b0*/  F2FP.BF16.F32.PACK_AB R9, R36, R27 ;  /* 0x0000001b2409723e */ /* 0x000fe200000010ff */
[----:B------:R-:W-:Y:S01]  /*47c0*/  FFMA.FTZ R79, R79, UR26, -R86 ;  /* 0x0000001a4f4f7c23 */ /* 0x000fe20008010856 */
[----:B------:R-:W-:Y:S02]  /*47d0*/  F2FP.BF16.F32.PACK_AB R11, R40, R31 ;  /* 0x0000001f280b723e */ /* 0x000fe400000010ff */
[----:B------:R-:W-:-:S03]  /*47e0*/  F2FP.BF16.F32.PACK_AB R12, R41, R38 ;  /* 0x00000026290c723e */ /* 0x000fc600000010ff */
[----:B------:R-:W4:Y:S01]  /*47f0*/  MUFU.EX2 R62, R62 ;  /* 0x0000003e003e7308 */ /* 0x000f220000000800 */
[----:B------:R-:W-:Y:S02]  /*4800*/  F2FP.BF16.F32.PACK_AB R14, R46, R45 ;  /* 0x0000002d2e0e723e */ /* 0x000fe400000010ff */
[----:B------:R-:W-:Y:S01]  /*4810*/  F2FP.BF16.F32.PACK_AB R15, R51, R44 ;  /* 0x0000002c330f723e */ /* 0x000fe200000010ff */
[----:B------:R-:W-:-:S04]  /*4820*/  FADD.FTZ R5, R57, R18 ;  /* 0x0000001239057221 */ /* 0x000fc80000010000 */
[----:B------:R-:W5:Y:S01]  /*4830*/  MUFU.EX2 R83, R83 ;  /* 0x0000005300537308 */ /* 0x000f620000000800 */
[----:B-1----:R-:W-:Y:S01]  /*4840*/  FADD.FTZ R3, R68, R3 ;  /* 0x0000000344037221 */ /* 0x002fe20000010000 */
[----:B------:R3:W-:Y:S01]  /*4850*/  STSM.16.M88.4 [R121], R8 ;  /* 0x0000000879007844 */ /* 0x0007e20000000200 */
[----:B------:R-:W-:-:S05]  /*4860*/  FFMA.FTZ R109, R109, UR26, -R86 ;  /* 0x0000001a6d6d7c23 */ /* 0x000fca0008010856 */
[----:B------:R-:W1:Y:S01]  /*4870*/  MUFU.EX2 R65, R65 ;  /* 0x0000004100417308 */ /* 0x000e620000000800 */
[----:B------:R2:W-:Y:S07]  /*4880*/  STSM.16.M88.4 [R17+0x6000], R12 ;  /* 0x0060000c11007844 */ /* 0x0005ee0000000200 */
[----:B------:R-:W1:Y:S01]  /*4890*/  MUFU.EX2 R82, R82 ;  /* 0x0000005200527308 */ /* 0x000e620000000800 */
[----:B---3--:R-:W-:Y:S01]  /*48a0*/  FADD.FTZ R8, R84, R3 ;  /* 0x0000000354087221 */ /* 0x008fe20000010000 */
[----:B------:R-:W-:-:S06]  /*48b0*/  FFMA.FTZ R107, R107, UR26, -R86 ;  /* 0x0000001a6b6b7c23 */ /* 0x000fcc0008010856 */
[----:B------:R-:W3:Y:S01]  /*48c0*/  MUFU.EX2 R66, R66 ;  /* 0x0000004200427308 */ /* 0x000ee20000000800 */
[----:B--2---:R-:W-:Y:S01]  /*48d0*/  FADD.FTZ R12, R58, R5 ;  /* 0x000000053a0c7221 */ /* 0x004fe20000010000 */
[----:B0-----:R-:W-:-:S06]  /*48e0*/  FADD.FTZ R8, R19, R8 ;  /* 0x0000000813087221 */ /* 0x001fcc0000010000 */
[----:B------:R-:W0:Y:S01]  /*48f0*/  MUFU.EX2 R79, R79 ;  /* 0x0000004f004f7308 */ /* 0x000e220000000800 */
[----:B------:R-:W-:Y:S01]  /*4900*/  FADD.FTZ R3, R61, R12 ;  /* 0x0000000c3d037221 */ /* 0x000fe20000010000 */
[--C-:B------:R-:W-:Y:S01]  /*4910*/  FFMA.FTZ R113, R113, UR26, -R86.reuse ;  /* 0x0000001a71717c23 */ /* 0x100fe20008010856 */
[----:B------:R-:W-:Y:S01]  /*4920*/  FFMA.FTZ R111, R111, UR26, -R86 ;  /* 0x0000001a6f6f7c23 */ /* 0x000fe20008010856 */
[----:B------:R-:W-:-:S04]  /*4930*/  FFMA.FTZ R73, R100, UR26, -R73 ;  /* 0x0000001a64497c23 */ /* 0x000fc80008010849 */
[----:B------:R-:W2:Y:S01]  /*4940*/  MUFU.EX2 R69, R69 ;  /* 0x0000004500457308 */ /* 0x000ea20000000800 */
[----:B------:R-:W-:Y:S01]  /*4950*/  FFMA.FTZ R86, R115, UR26, -R86 ;  /* 0x0000001a73567c23 */ /* 0x000fe20008010856 */
[----:B----4-:R-:W-:Y:S01]  /*4960*/  FADD.FTZ R12, R62, R3 ;  /* 0x000000033e0c7221 */ /* 0x010fe20000010000 */
[----:B-----5:R-:W-:-:S05]  /*4970*/  FADD.FTZ R3, R83, R8 ;  /* 0x0000000853037221 */ /* 0x020fca0000010000 */
[----:B------:R-:W4:Y:S01]  /*4980*/  MUFU.EX2 R0, R109 ;  /* 0x0000006d00007308 */ /* 0x000f220000000800 */
[----:B-1----:R-:W-:Y:S01]  /*4990*/  FADD.FTZ R11, R65, R12 ;  /* 0x0000000c410b7221 */ /* 0x002fe20000010000 */
[----:B------:R-:W-:-:S06]  /*49a0*/  FADD.FTZ R8, R82, R3 ;  /* 0x0000000352087221 */ /* 0x000fcc0000010000 */
[----:B------:R-:W1:Y:S01]  /*49b0*/  MUFU.EX2 R9, R107 ;  /* 0x0000006b00097308 */ /* 0x000e620000000800 */
[----:B---3--:R-:W-:Y:S01]  /*49c0*/  FADD.FTZ R12, R66, R11 ;  /* 0x0000000b420c7221 */ /* 0x008fe20000010000 */
[----:B0-----:R-:W-:-:S06]  /*49d0*/  FADD.FTZ R3, R79, R8 ;  /* 0x000000084f037221 */ /* 0x001fcc0000010000 */
[----:B------:R-:W0:Y:S01]  /*49e0*/  MUFU.EX2 R10, R113 ;  /* 0x00000071000a7308 */ /* 0x000e220000000800 */
[----:B--2---:R-:W-:-:S07]  /*49f0*/  FADD.FTZ R11, R69, R12 ;  /* 0x0000000c450b7221 */ /* 0x004fce0000010000 */
[----:B------:R-:W-:Y:S08]  /*4a00*/  MUFU.EX2 R74, R74 ;  /* 0x0000004a004a7308 */ /* 0x000ff00000000800 */
[----:B------:R-:W2:Y:S08]  /*4a10*/  MUFU.EX2 R73, R73 ;  /* 0x0000004900497308 */ /* 0x000eb00000000800 */
[----:B------:R-:W-:Y:S08]  /*4a20*/  MUFU.EX2 R111, R111 ;  /* 0x0000006f006f7308 */ /* 0x000ff00000000800 */
[----:B------:R-:W3:Y:S01]  /*4a30*/  MUFU.EX2 R86, R86 ;  /* 0x0000005600567308 */ /* 0x000ee20000000800 */
[----:B------:R-:W-:Y:S01]  /*4a40*/  F2FP.BF16.F32.PACK_AB R4, R42, R33 ;  /* 0x000000212a04723e */ /* 0x000fe200000010ff */
[----:B----4-:R-:W-:Y:S01]  /*4a50*/  FADD.FTZ R12, R0, R3 ;  /* 0x00000003000c7221 */ /* 0x010fe20000010000 */
[----:B------:R-:W-:-:S02]  /*4a60*/  F2FP.BF16.F32.PACK_AB R34, R34, R29 ;  /* 0x0000001d2222723e */ /* 0x000fc400000010ff */
[----:B------:R-:W-:Y:S02]  /*4a70*/  F2FP.BF16.F32.PACK_AB R33, R48, R47 ;  /* 0x0000002f3021723e */ /* 0x000fe400000010ff */
[----:B------:R-:W-:Y:S02]  /*4a80*/  F2FP.BF16.F32.PACK_AB R35, R55, R52 ;  /* 0x000000343723723e */ /* 0x000fe400000010ff */
[----:B------:R-:W-:Y:S02]  /*4a90*/  F2FP.BF16.F32.PACK_AB R6, R54, R49 ;  /* 0x000000313606723e */ /* 0x000fe400000010ff */
[----:B------:R-:W-:Y:S02]  /*4aa0*/  F2FP.BF16.F32.PACK_AB R5, R59, R56 ;  /* 0x000000383b05723e */ /* 0x000fe400000010ff */
[----:B------:R-:W-:Y:S01]  /*4ab0*/  F2FP.BF16.F32.PACK_AB R7, R63, R60 ;  /* 0x0000003c3f07723e */ /* 0x000fe200000010ff */
[----:B-1----:R-:W-:Y:S01]  /*4ac0*/  FADD.FTZ R3, R9, R12 ;  /* 0x0000000c09037221 */ /* 0x002fe20000010000 */
[----:B------:R-:W-:Y:S01]  /*4ad0*/  F2FP.BF16.F32.PACK_AB R58, R58, R57 ;  /* 0x000000393a3a723e */ /* 0x000fe200000010ff */
[----:B------:R-:W-:Y:S01]  /*4ae0*/  STSM.16.M88.4 [R16+0x6000], R32 ;  /* 0x0060002010007844 */ /* 0x000fe20000000200 */
[----:B------:R-:W-:-:S02]  /*4af0*/  F2FP.BF16.F32.PACK_AB R57, R68, R67 ;  /* 0x000000434439723e */ /* 0x000fc400000010ff */
[----:B------:R-:W-:Y:S01]  /*4b00*/  F2FP.BF16.F32.PACK_AB R56, R53, R50 ;  /* 0x000000323538723e */ /* 0x000fe200000010ff */
[----:B------:R1:W-:Y:S01]  /*4b10*/  STSM.16.M88.4 [R2+0x2a800], R4 ;  /* 0x02a8000402007844 */ /* 0x0003e20000000200 */
[----:B------:R-:W-:Y:S02]  /*4b20*/  F2FP.BF16.F32.PACK_AB R66, R66, R65 ;  /* 0x000000414242723e */ /* 0x000fe400000010ff */
[----:B------:R-:W-:Y:S02]  /*4b30*/  F2FP.BF16.F32.PACK_AB R59, R19, R84 ;  /* 0x00000054133b723e */ /* 0x000fe400000010ff */
[----:B------:R-:W-:Y:S01]  /*4b40*/  F2FP.BF16.F32.PACK_AB R67, R0, R79 ;  /* 0x0000004f0043723e */ /* 0x000fe200000010ff */
[----:B0-----:R-:W-:Y:S01]  /*4b50*/  FADD.FTZ R0, R10, R3 ;  /* 0x000000030a007221 */ /* 0x001fe20000010000 */
[----:B------:R-:W-:Y:S02]  /*4b60*/  F2FP.BF16.F32.PACK_AB R64, R62, R61 ;  /* 0x0000003d3e40723e */ /* 0x000fe400000010ff */
[----:B------:R-:W-:-:S02]  /*4b70*/  F2FP.BF16.F32.PACK_AB R65, R82, R83 ;  /* 0x000000535241723e */ /* 0x000fc400000010ff */
[----:B------:R-:W-:Y:S02]  /*4b80*/  F2FP.BF16.F32.PACK_AB R9, R10, R9 ;  /* 0x000000090a09723e */ /* 0x000fe400000010ff */
[C---:B------:R-:W-:Y:S02]  /*4b90*/  F2FP.BF16.F32.PACK_AB R8, R70.reuse, R69 ;  /* 0x000000454608723e */ /* 0x040fe400000010ff */
[----:B--2---:R-:W-:Y:S01]  /*4ba0*/  F2FP.BF16.F32.PACK_AB R10, R73, R74 ;  /* 0x0000004a490a723e */ /* 0x004fe200000010ff */
[----:B-1----:R-:W-:Y:S01]  /*4bb0*/  FADD.FTZ R5, R70, R11 ;  /* 0x0000000b46057221 */ /* 0x002fe20000010000 */
[----:B---3--:R-:W-:Y:S01]  /*4bc0*/  F2FP.BF16.F32.PACK_AB R11, R86, R111 ;  /* 0x0000006f560b723e */ /* 0x008fe200000010ff */
[----:B------:R0:W-:Y:S04]  /*4bd0*/  STSM.16.M88.4 [R20], R56 ;  /* 0x0000003814007844 */ /* 0x0001e80000000200 */
[----:B------:R0:W-:Y:S04]  /*4be0*/  STSM.16.M88.4 [R17+0xc000], R64 ;  /* 0x00c0004011007844 */ /* 0x0001e80000000200 */
[----:B------:R0:W-:Y:S01]  /*4bf0*/  STSM.16.M88.4 [R16+0xc000], R8 ;  /* 0x00c0000810007844 */ /* 0x0001e20000000200 */
[----:B------:R1:W-:Y:S06]  /*4c00*/  MEMBAR.ALL.CTA ;  /* 0x0000000000007992 */ /* 0x0003ec0000008000 */
[----:B-1----:R-:W1:Y:S01]  /*4c10*/  FENCE.VIEW.ASYNC.S ;  /* 0x00000000000073c6 */ /* 0x002e620000000000 */
[----:B------:R-:W-:-:S06]  /*4c20*/  UISETP.GE.AND UP0, UPT, UR49, 0xc1, UPT ;  /* 0x000000c13100788c */ /* 0x000fcc000bf06270 */
[----:B------:R-:W-:Y:S01]  /*4c30*/  PLOP3.LUT P2, PT, PT, PT, UP0, 0x80, 0x0 ;  /* 0x000000000000781c */ /* 0x000fe20003f4f008 */
[----:B------:R-:W-:Y:S01]  /*4c40*/  FADD.FTZ R4, R74, R5 ;  /* 0x000000054a047221 */ /* 0x000fe20000010000 */
[----:B------:R-:W-:Y:S01]  /*4c50*/  FADD.FTZ R5, R111, R0 ;  /* 0x000000006f057221 */ /* 0x000fe20000010000 */
[----:B------:R-:W-:Y:S01]  /*4c60*/  ISETP.NE.AND P0, PT, R120, RZ, PT ;  /* 0x000000ff7800720c */ /* 0x000fe20003f05270 */
[----:B------:R-:W-:Y:S02]  /*4c70*/  IMAD.MOV.U32 R149, RZ, RZ, R151 ;  /* 0x000000ffff957224 */ /* 0x000fe400078e0097 */
[----:B------:R-:W-:Y:S01]  /*4c80*/  FADD.FTZ R4, R73, R4 ;  /* 0x0000000449047221 */ /* 0x000fe20000010000 */
[----:B------:R-:W-:Y:S01]  /*4c90*/  FADD.FTZ R5, R86, R5 ;  /* 0x0000000556057221 */ /* 0x000fe20000010000 */
[-C--:B------:R-:W-:Y:S01]  /*4ca0*/  MOV R150, R151.reuse ;  /* 0x0000009700967202 */ /* 0x080fe20000000f00 */
[--C-:B------:R-:W-:Y:S01]  /*4cb0*/  IMAD.MOV.U32 R148, RZ, RZ, R151.reuse ;  /* 0x000000ffff947224 */ /* 0x100fe200078e0097 */
        /* <DEDUP_REMOVED lines=15> */
[--C-:B------:R-:W-:Y:S02]  /*4db0*/  IMAD.MOV.U32 R136, RZ, RZ, R151.reuse ;  /* 0x000000ffff887224 */ /* 0x100fe400078e0097 */
[--C-:B------:R-:W-:Y:S02]  /*4dc0*/  IMAD.MOV.U32 R134, RZ, RZ, R151.reuse ;  /* 0x000000ffff867224 */ /* 0x100fe400078e0097 */
        /* <DEDUP_REMOVED lines=10> */
[----:B------:R-:W-:Y:S01]  /*4e70*/  IMAD.MOV.U32 R121, RZ, RZ, R151 ;  /* 0x000000ffff797224 */ /* 0x000fe200078e0097 */
[----:B-1----:R-:W-:Y:S01]  /*4e80*/  NOP ;  /* 0x0000000000007918 */ /* 0x002fe20000000000 */
[----:B0-----:R-:W-:Y:S05]  /*4e90*/  @!P2 BRA `(.L_x_131) ;  /* 0x0000003400d8a947 */ /* 0x001fea0003800000 */
[----:B------:R-:W-:Y:S01]  /*4ea0*/  IMAD.MOV.U32 R0, RZ, RZ, R102 ;  /* 0x000000ffff007224 */ /* 0x000fe200078e0066 */
[----:B------:R-:W-:Y:S01]  /*4eb0*/  CS2R R150, SRZ ;  /* 0x0000000000967805 */ /* 0x000fe2000001ff00 */
        /* <DEDUP_REMOVED lines=15> */
[----:B------:R-:W-:Y:S01]  /*4fb0*/  CS2R R120, SRZ ;  /* 0x0000000000787805 */ /* 0x000fe2000001ff00 */
[----:B------:R-:W-:Y:S01]  /*4fc0*/  UIADD3 UR29, UR48, -0x2, URZ ;  /* 0xfffffffe301d7890 */ /* 0x000fe2000fffe03f */
[----:B------:R-:W-:Y:S01]  /*4fd0*/  UMOV UR20, UR38 ;  /* 0x0000002600147c82 */ /* 0x000fe20008000000 */
[----:B------:R-:W-:Y:S01]  /*4fe0*/  UMOV UR28, UR39 ;  /* 0x00000027001c7c82 */ /* 0x000fe20008000000 */
[----:B------:R-:W-:Y:S01]  /*4ff0*/  ULDC UR27, c[0x0][0x9d8] ;  /* 0x00027600001b7ab9 */ /* 0x000fe20000000800 */
[----:B------:R-:W-:-:S08]  /*5000*/  ULDC UR26, c[0x0][0x988] ;  /* 0x00026200001a7ab9 */ /* 0x000fd00000000800 */
.L_x_140:
[----:B------:R-:W-:Y:S01]  /*5010*/  UIADD3 UR39, UR28, 0x1, URZ ;  /* 0x000000011c277890 */ /* 0x000fe2000fffe03f */
[----:B------:R-:W-:-:S03]  /*5020*/  ISETP.NE.AND P3, PT, RZ, UR44, PT ;  /* 0x0000002cff007c0c */ /* 0x000fc6000bf65270 */
[----:B------:R-:W-:-:S04]  /*5030*/  UISETP.NE.AND UP0, UPT, UR39, 0x2, UPT ;  /* 0x000000022700788c */ /* 0x000fc8000bf05270 */
[----:B------:R-:W-:Y:S02]  /*5040*/  USEL UR38, URZ, 0x1, UP0 ;  /* 0x000000013f267887 */ /* 0x000fe40008000000 */
[----:B------:R-:W-:Y:S02]  /*5050*/  USEL UR39, UR39, URZ, UP0 ;  /* 0x0000003f27277287 */ /* 0x000fe40008000000 */
[----:B------:R-:W-:Y:S02]  /*5060*/  ULOP3.LUT UR38, UR20, UR38, URZ, 0x3c, !UPT ;  /* 0x0000002614267292 */ /* 0x000fe4000f8e3c3f */
[----:B------:R-:W-:Y:S10]  /*5070*/  @P3 BRA `(.L_x_132) ;  /* 0x00000000002c3947 */ /* 0x000ff40003800000 */
[----:B------:R-:W-:Y:S05]  /*5080*/  @!P0 BRA `(.L_x_133) ;  /* 0x0000000000048947 */ /* 0x000fea0003800000 */
[----:B------:R-:W-:Y:S01]  /*5090*/  BPT.TRAP 0x1 ;  /* 0x000000040000795c */ /* 0x000fe20000300000 */
.L_x_133:
[----:B------:R-:W-:Y:S01]  /*50a0*/  ULEA UR6, UR39, UR40, 0x3 ;  /* 0x0000002827067291 */ /* 0x000fe2000f8e183f */
[----:B------:R-:W-:-:S05]  /*50b0*/  IMAD.U32 R6, RZ, RZ, UR38 ;  /* 0x00000026ff067e24 */ /* 0x000fca000f8e00ff */
[----:B------:R-:W-:-:S04]  /*50c0*/  SHF.L.U32 R6, R6, 0x1f, RZ ;  /* 0x0000001f06067819 */ /* 0x000fc800000006ff */
[----:B------:R0:W1:Y:S01]  /*50d0*/  SYNCS.PHASECHK.TRANS64.TRYWAIT P2, [UR6+0x30830], R6 ;  /* 0x03083006ff0075a7 */ /* 0x0000620008040146 */
[----:B------:R-:W-:Y:S05]  /*50e0*/  @!P0 BRA `(.L_x_134) ;  /* 0x0000000000048947 */ /* 0x000fea0003800000 */
[----:B------:R-:W-:Y:S01]  /*50f0*/  BPT.TRAP 0x1 ;  /* 0x000000040000795c */ /* 0x000fe20000300000 */
.L_x_134:
[----:B-1----:R-:W-:Y:S05]  /*5100*/  @P2 BRA `(.L_x_132) ;  /* 0x0000000000082947 */ /* 0x002fea0003800000 */
[----:B------:R-:W1:Y:S02]  /*5110*/  SYNCS.PHASECHK.TRANS64.TRYWAIT P2, [UR6+0x30830], R6 ;  /* 0x03083006ff0075a7 */ /* 0x000e640008040146 */
[----:B-1----:R-:W-:Y:S05]  /*5120*/  @!P2 BRA `(.L_x_135) ;  /* 0x0000009400f4a947 */ /* 0x002fea0003800000 */
.L_x_132:
[----:B-1----:R-:W1:Y:S01]  /*5130*/  S2R R7, SR_TID.X ;  /* 0x0000000000077919 */ /* 0x002e620000002100 */
[----:B------:R-:W-:Y:S01]  /*5140*/  UIMAD UR6, UR39, 0x600, UR24 ;  /* 0x00000600270678a4 */ /* 0x000fe2000f8e0218 */
[----:B------:R-:W-:Y:S01]  /*5150*/  UMOV UR7, 0x40000040 ;  /* 0x4000004000077882 */ /* 0x000fe20000000000 */
[----:B------:R-:W-:Y:S02]  /*5160*/  UMOV UR11, 0x40000040 ;  /* 0x40000040000b7882 */ /* 0x000fe40000000000 */
[----:B------:R-:W-:Y:S02]  /*5170*/  UIADD3 UR10, UR6, 0x2, URZ ;  /* 0x00000002060a7890 */ /* 0x000fe4000fffe03f */
[----:B------:R-:W-:Y:S01]  /*5180*/  UIADD3 UR14, UR6, 0x4, URZ ;  /* 0x00000004060e7890 */ /* 0x000fe2000fffe03f */
[----:B------:R-:W-:Y:S01]  /*5190*/  UMOV UR15, 0x40000040 ;  /* 0x40000040000f7882 */ /* 0x000fe20000000000 */
[----:B------:R-:W-:Y:S01]  /*51a0*/  UIADD3 UR18, UR6, 0x6, URZ ;  /* 0x0000000606127890 */ /* 0x000fe2000fffe03f */
[----:B------:R-:W-:Y:S01]  /*51b0*/  UMOV UR19, 0x40000040 ;  /* 0x4000004000137882 */ /* 0x000fe20000000000 */
[----:B-1----:R-:W-:-:S05]  /*51c0*/  SHF.R.U32.HI R7, RZ, 0x7, R7 ;  /* 0x00000007ff077819 */ /* 0x002fca0000011607 */
[----:B0-----:R-:W-:-:S05]  /*51d0*/  VIADD R6, R7, 0x8 ;  /* 0x0000000807067836 */ /* 0x001fca0000000000 */
[----:B------:R0:W-:Y:S06]  /*51e0*/  BAR.SYNC.DEFER_BLOCKING R6, 0x100 ;  /* 0x000400060000751d */ /* 0x0001ec0000010000 */
[----:B------:R-:W-:-:S06]  /*51f0*/  WARPGROUP.ARRIVE ;  /* 0x00000000000079c5 */ /* 0x000fcc0000000000 */
        /* <DEDUP_REMOVED lines=11> */
[----:B0-----:R-:W-:Y:S05]  /*52b0*/  @P3 BRA `(.L_x_136) ;  /* 0x00000000002c3947 */ /* 0x001fea0003800000 */
[----:B------:R-:W-:Y:S05]  /*52c0*/  @!P0 BRA `(.L_x_137) ;  /* 0x0000000000048947 */ /* 0x000fea0003800000 */
[----:B------:R-:W-:Y:S01]  /*52d0*/  BPT.TRAP 0x1 ;  /* 0x000000040000795c */ /* 0x000fe20000300000 */
.L_x_137:
[----:B------:R-:W-:Y:S01]  /*52e0*/  ULEA UR6, UR28, UR40, 0x3 ;  /* 0x000000281c067291 */ /* 0x000fe2000f8e183f */
[----:B------:R-:W-:-:S04]  /*52f0*/  MOV R6, UR20 ;  /* 0x0000001400067c02 */ /* 0x000fc80008000f00 */
[----:B------:R-:W-:-:S04]  /*5300*/  SHF.L.U32 R6, R6, 0x1f, RZ ;  /* 0x0000001f06067819 */ /* 0x000fc800000006ff */
[----:B------:R0:W1:Y:S01]  /*5310*/  SYNCS.PHASECHK.TRANS64.TRYWAIT P2, [UR6+0x30850], R6 ;  /* 0x03085006ff0075a7 */ /* 0x0000620008040146 */
[----:B------:R-:W-:Y:S05]  /*5320*/  @!P0 BRA `(.L_x_138) ;  /* 0x0000000000048947 */ /* 0x000fea0003800000 */
[----:B------:R-:W-:Y:S01]  /*5330*/  BPT.TRAP 0x1 ;  /* 0x000000040000795c */ /* 0x000fe20000300000 */
.L_x_138:
[----:B-1----:R-:W-:Y:S05]  /*5340*/  @P2 BRA `(.L_x_136) ;  /* 0x0000000000082947 */ /* 0x002fea0003800000 */
[----:B------:R-:W1:Y:S02]  /*5350*/  SYNCS.PHASECHK.TRANS64.TRYWAIT P2, [UR6+0x30850], R6 ;  /* 0x03085006ff0075a7 */ /* 0x000e640008040146 */
[----:B-1----:R-:W-:Y:S05]  /*5360*/  @!P2 BRA `(.L_x_139) ;  /* 0x00000094007ca947 */ /* 0x002fea0003800000 */
.L_x_136:
[----:B------:R-:W-:Y:S01]  /*5370*/  UIADD3 UR7, UR25, 0x1e800, URZ ;  /* 0x0001e80019077890 */ /* 0x000fe2000fffe03f */
[----:B------:R-:W-:Y:S01]  /*5380*/  WARPGROUP.ARRIVE ;  /* 0x00000000000079c5 */ /* 0x000fe20000000000 */
[----:B------:R-:W-:Y:S01]  /*5390*/  UIADD3 UR6, UR40, 0x400, URZ ;  /* 0x0000040028067890 */ /* 0x000fe2000fffe03f */
[----:B01----:R-:W-:Y:S01]  /*53a0*/  FMUL.FTZ R6, R24, UR27 ;  /* 0x0000001b18067c20 */ /* 0x003fe20008410000 */
[----:B------:R-:W-:Y:S01]  /*53b0*/  USHF.R.U32.HI UR7, URZ, 0x4, UR7 ;  /* 0x000000043f077899 */ /* 0x000fe20008011607 */
[----:B------:R-:W-:Y:S01]  /*53c0*/  FMUL.FTZ R7, R25, UR27 ;  /* 0x0000001b19077c20 */ /* 0x000fe20008410000 */
[----:B------:R-:W-:Y:S01]  /*53d0*/  USHF.R.U32.HI UR6, URZ, 0x4, UR6 ;  /* 0x000000043f067899 */ /* 0x000fe20008011606 */
[----:B------:R-:W-:Y:S01]  /*53e0*/  FMUL.FTZ R10, R28, UR27 ;  /* 0x0000001b1c0a7c20 */ /* 0x000fe20008410000 */
[----:B------:R-:W-:Y:S01]  /*53f0*/  ULOP3.LUT UR10, UR7, 0x3fff, URZ, 0xc0, !UPT ;  /* 0x00003fff070a7892 */ /* 0x000fe2000f8ec03f */
[----:B------:R-:W0:Y:S01]  /*5400*/  MUFU.TANH R6, R6 ;  /* 0x0000000600067308 */ /* 0x000e220000002400 */
[----:B------:R-:W-:Y:S01]  /*5410*/  ULOP3.LUT UR7, UR6, 0x3fff, URZ, 0xc0, !UPT ;  /* 0x00003fff06077892 */ /* 0x000fe2000f8ec03f */
[----:B------:R-:W-:Y:S01]  /*5420*/  FMUL.FTZ R11, R29, UR27 ;  /* 0x0000001b1d0b7c20 */ /* 0x000fe20008410000 */
[----:B------:R-:W-:Y:S01]  /*5430*/  ULOP3.LUT UR6, UR10, 0x10000, URZ, 0xfc, !UPT ;  /* 0x000100000a067892 */ /* 0x000fe2000f8efc3f */
[----:B------:R-:W-:Y:S01]  /*5440*/  FMUL.FTZ R14, R32, UR27 ;  /* 0x0000001b200e7c20 */ /* 0x000fe20008410000 */
[----:B------:R-:W-:Y:S01]  /*5450*/  UIMAD UR7, UR28, 0x600, UR7 ;  /* 0x000006001c0778a4 */ /* 0x000fe2000f8e0207 */
[----:B------:R-:W-:Y:S01]  /*5460*/  FMUL.FTZ R15, R33, UR27 ;  /* 0x0000001b210f7c20 */ /* 0x000fe20008410000 */
[----:B------:R-:W-:Y:S01]  /*5470*/  UMOV UR21, 0x40000040 ;  /* 0x4000004000157882 */ /* 0x000fe20000000000 */
[----:B------:R-:W-:Y:S01]  /*5480*/  UMOV UR23, 0x40000040 ;  /* 0x4000004000177882 */ /* 0x000fe20000000000 */
[----:B------:R-:W1:Y:S01]  /*5490*/  MUFU.TANH R7, R7 ;  /* 0x0000000700077308 */ /* 0x000e620000002400 */
[----:B------:R-:W-:Y:S01]  /*54a0*/  UMOV UR20, UR6 ;  /* 0x0000000600147c82 */ /* 0x000fe20008000000 */
[----:B------:R-:W-:Y:S01]  /*54b0*/  FMUL.FTZ R21, R40, UR27 ;  /* 0x0000001b28157c20 */ /* 0x000fe20008410000 */
[----:B------:R-:W-:Y:S01]  /*54c0*/  UMOV UR22, UR7 ;  /* 0x0000000700167c82 */ /* 0x000fe20008000000 */
[----:B------:R-:W-:Y:S01]  /*54d0*/  FMUL.FTZ R40, R59, UR27 ;  /* 0x0000001b3b287c20 */ /* 0x000fe20008410000 */
[----:B------:R-:W-:Y:S01]  /*54e0*/  HGMMA.64x64x16.F32.BF16 R120, gdesc[UR20].tnspB, R120, gsb0 ;  /* 0x40e00000147879f0 */ /* 0x000fe20008001878 */
[----:B------:R-:W-:Y:S01]  /*54f0*/  UIADD3 UR20, UR6, 0x2, URZ ;  /* 0x0000000206147890 */ /* 0x000fe2000fffe03f */
[----:B------:R-:W-:Y:S01]  /*5500*/  FMUL.FTZ R59, R78, UR27 ;  /* 0x0000001b4e3b7c20 */ /* 0x000fe20008410000 */
[----:B------:R-:W-:Y:S01]  /*5510*/  UIADD3 UR22, UR7, 0x80, URZ ;  /* 0x0000008007167890 */ /* 0x000fe2000fffe03f */
[----:B------:R-:W2:Y:S01]  /*5520*/  MUFU.TANH R10, R10 ;  /* 0x0000000a000a7308 */ /* 0x000ea20000002400 */
[----:B------:R-:W-:Y:S01]  /*5530*/  UMOV UR21, 0x40000040 ;  /* 0x4000004000157882 */ /* 0x000fe20000000000 */
[----:B------:R-:W-:Y:S01]  /*5540*/  UMOV UR23, 0x40000040 ;  /* 0x4000004000177882 */ /* 0x000fe20000000000 */
[----:B0-----:R-:W-:Y:S01]  /*5550*/  FMNMX.FTZ R78, R6, R3, !PT ;  /* 0x00000003064e7209 */ /* 0x001fe20007810000 */
[----:B------:R-:W-:Y:S01]  /*5560*/  FMUL.FTZ R18, R36, UR27 ;  /* 0x0000001b24127c20 */ /* 0x000fe20008410000 */
[----:B------:R-:W-:Y:S01]  /*5570*/  FMUL.FTZ R20, R39, UR27 ;  /* 0x0000001b27147c20 */ /* 0x000fe20008410000 */
[----:B------:R-:W-:Y:S01]  /*5580*/  FMUL.FTZ R39, R58, UR27 ;  /* 0x0000001b3a277c20 */ /* 0x000fe20008410000 */
[----:B------:R-:W-:Y:S01]  /*5590*/  FMUL.FTZ R8, R26, UR27 ;  /* 0x0000001b1a087c20 */ /* 0x000fe20008410000 */
[----:B------:R-:W0:Y:S01]  /*55a0*/  MUFU.TANH R11, R11 ;  /* 0x0000000b000b7308 */ /* 0x000e220000002400 */
[----:B------:R-:W-:Y:S01]  /*55b0*/  FMUL.FTZ R58, R77, UR27 ;  /* 0x0000001b4d3a7c20 */ /* 0x000fe20008410000 */
[----:B-1----:R-:W-:Y:S01]  /*55c0*/  FMNMX.FTZ R77, R7, R78, !PT ;  /* 0x0000004e074d7209 */ /* 0x002fe20007810000 */
[----:B------:R-:W-:Y:S01]  /*55d0*/  FMUL.FTZ R19, R37, UR27 ;  /* 0x0000001b25137c20 */ /* 0x000fe20008410000 */
[----:B------:R-:W-:Y:S01]  /*55e0*/  FMUL.FTZ R9, R27, UR27 ;  /* 0x0000001b1b097c20 */ /* 0x000fe20008410000 */
[----:B------:R-:W-:Y:S01]  /*55f0*/  FMUL.FTZ R12, R30, UR27 ;  /* 0x0000001b1e0c7c20 */ /* 0x000fe20008410000 */
[----:B------:R-:W-:Y:S01]  /*5600*/  FMUL.FTZ R22, R41, UR27 ;  /* 0x0000001b29167c20 */ /* 0x000fe20008410000 */
[----:B------:R-:W-:Y:S01]  /*5610*/  FMUL.FTZ R13, R31, UR27 ;  /* 0x0000001b1f0d7c20 */ /* 0x000fe20008410000 */
[----:B------:R-:W1:Y:S01]  /*5620*/  MUFU.TANH R14, R14 ;  /* 0x0000000e000e7308 */ /* 0x000e620000002400 */
        /* <DEDUP_REMOVED lines=8> */
[----:B0-----:R-:W-:Y:S01]  /*56b0*/  FMNMX.FTZ R77, R11, R78, !PT ;  /* 0x0000004e0b4d7209 */ /* 0x001fe20007810000 */
[----:B------:R-:W-:Y:S01]  /*56c0*/  FMUL.FTZ R153, R35, UR27 ;  /* 0x0000001b23997c20 */ /* 0x000fe20008410000 */
[----:B------:R-:W-:Y:S01]  /*56d0*/  FMUL.FTZ R44, R63, UR27 ;  /* 0x0000001b3f2c7c20 */ /* 0x000fe20008410000 */
[----:B------:R-:W-:Y:S01]  /*56e0*/  FMUL.FTZ R27, R46, UR27 ;  /* 0x0000001b2e1b7c20 */ /* 0x000fe20008410000 */
[----:B------:R-:W-:Y:S01]  /*56f0*/  FMUL.FTZ R29, R48, UR27 ;  /* 0x0000001b301d7c20 */ /* 0x000fe20008410000 */
[----:B------:R-:W-:Y:S01]  /*5700*/  FMUL.FTZ R63, R82, UR27 ;  /* 0x0000001b523f7c20 */ /* 0x000fe20008410000 */
[----:B------:R-:W-:Y:S01]  /*5710*/  FMUL.FTZ R46, R65, UR27 ;  /* 0x0000001b412e7c20 */ /* 0x000fe20008410000 */
[----:B------:R-:W0:Y:S01]  /*5720*/  MUFU.TANH R18, R18 ;  /* 0x0000001200127308 */ /* 0x000e220000002400 */
        /* <DEDUP_REMOVED lines=39> */
[----:B------:R-:W-:-:S02]  /*59a0*/  WARPGROUP.DEPBAR.LE gsb0, 0x0 ;  /* 0x00008000000079c5 */ /* 0x000fc40000010000 */
[----:B------:R-:W-:Y:S01]  /*59b0*/  WARPGROUP.ARRIVE ;  /* 0x00000000000079c5 */ /* 0x000fe20000000000 */
[----:B------:R-:W2:Y:S01]  /*59c0*/  MUFU.TANH R12, R12 ;  /* 0x0000000c000c7308 */ /* 0x000ea20000002400 */
[----:B0-----:R-:W-:Y:S01]  /*59d0*/  FMNMX.FTZ R81, R9, R82, !PT ;  /* 0x0000005209517209 */ /* 0x001fe20007810000 */
[----:B------:R-:W-:Y:S01]  /*59e0*/  FMUL.FTZ R57, R76, UR27 ;  /* 0x0000001b4c397c20 */ /* 0x000fe20008410000 */
[----:B------:R-:W-:Y:S01]  /*59f0*/  FMUL.FTZ R51, R70, UR27 ;  /* 0x0000001b46337c20 */ /* 0x000fe20008410000 */
[----:B------:R-:W-:Y:S01]  /*5a00*/  FMUL.FTZ R70, R91, UR27 ;  /* 0x0000001b5b467c20 */ /* 0x000fe20008410000 */
[----:B------:R-:W-:Y:S01]  /*5a10*/  HGMMA.64x64x16.F32.BF16 R120, gdesc[UR20].tnspB, R120, gsb0 ;  /* 0x40e00000147879f0 */ /* 0x000fe20008001878 */
[----:B------:R-:W-:Y:S01]  /*5a20*/  UIADD3 UR20, UR6, 0x4, URZ ;  /* 0x0000000406147890 */ /* 0x000fe2000fffe03f */
[----:B-1----:R-:W-:Y:S01]  /*5a30*/  FMNMX.FTZ R83, R21, R84, !PT ;  /* 0x0000005415537209 */ /* 0x002fe20007810000 */
[----:B------:R-:W-:Y:S01]  /*5a40*/  UIADD3 UR22, UR7, 0x100, URZ ;  /* 0x0000010007167890 */ /* 0x000fe2000fffe03f */
[----:B------:R-:W0:Y:S01]  /*5a50*/  MUFU.TANH R22, R22 ;  /* 0x0000001600167308 */ /* 0x000e220000002400 */
[----:B------:R-:W-:Y:S01]  /*5a60*/  UMOV UR21, 0x40000040 ;  /* 0x4000004000157882 */ /* 0x000fe20000000000 */
[----:B------:R-:W-:Y:S01]  /*5a70*/  UMOV UR23, 0x40000040 ;  /* 0x4000004000177882 */ /* 0x000fe20000000000 */
        /* <DEDUP_REMOVED lines=18> */
[----:B------:R-:W-:-:S03]  /*5ba0*/  FMUL.FTZ R99, R116, UR27 ;  /* 0x0000001b74637c20 */ /* 0x000fc60008410000 */
[----:B------:R-:W0:Y:S01]  /*5bb0*/  MUFU.TANH R154, R154 ;  /* 0x0000009a009a7308 */ /* 0x000e220000002400 */
[----:B-1----:R-:W-:-:S07]  /*5bc0*/  FMNMX.FTZ R81, R13, R82, !PT ;  /* 0x000000520d517209 */ /* 0x002fce0007810000 */
[----:B------:R-:W1:Y:S01]  /*5bd0*/  MUFU.TANH R26, R26 ;  /* 0x0000001a001a7308 */ /* 0x000e620000002400 */
[----:B--2---:R-:W-:Y:S01]  /*5be0*/  FMNMX.FTZ R85, R25, R84, !PT ;  /* 0x0000005419557209 */ /* 0x004fe20007810000 */
[----:B------:R-:W-:Y:S01]  /*5bf0*/  FMUL.FTZ R84, R101, UR27 ;  /* 0x0000001b65547c20 */ /* 0x000fe20008410000 */
[----:B------:R-:W-:-:S05]  /*5c00*/  FMUL.FTZ R101, R117, UR27 ;  /* 0x0000001b75657c20 */ /* 0x000fca0008410000 */
[----:B------:R-:W2:Y:S01]  /*5c10*/  MUFU.TANH R153, R153 ;  /* 0x0000009900997308 */ /* 0x000ea20000002400 */
[----:B0-----:R-:W-:-:S07]  /*5c20*/  FMNMX.FTZ R82, R154, R81, !PT ;  /* 0x000000519a527209 */ /* 0x001fce0007810000 */
[----:B------:R-:W0:Y:S01]  /*5c30*/  MUFU.TANH R29, R29 ;  /* 0x0000001d001d7308 */ /* 0x000e220000002400 */
[----:B-1----:R-:W-:-:S07]  /*5c40*/  FMNMX.FTZ R86, R26, R85, !PT ;  /* 0x000000551a567209 */ /* 0x002fce0007810000 */
[----:B------:R-:W1:Y:S01]  /*5c50*/  MUFU.TANH R152, R152 ;  /* 0x0000009800987308 */ /* 0x000e620000002400 */
[----:B--2---:R-:W-:-:S07]  /*5c60*/  FMNMX.FTZ R81, R153, R82, !PT ;  /* 0x0000005299517209 */ /* 0x004fce0007810000 */
[----:B------:R-:W2:Y:S01]  /*5c70*/  MUFU.TANH R30, R30 ;  /* 0x0000001e001e7308 */ /* 0x000ea20000002400 */
[----:B0-----:R-:W-:Y:S01]  /*5c80*/  FMNMX.FTZ R87, R29, R86, !PT ;  /* 0x000000561d577209 */ /* 0x001fe20007810000 */
[----:B------:R-:W-:Y:S02]  /*5c90*/  WARPGROUP.DEPBAR.LE gsb0, 0x0 ;  /* 0x00008000000079c5 */ /* 0x000fe40000010000 */
[----:B------:R-:W-:-:S04]  /*5ca0*/  WARPGROUP.ARRIVE ;  /* 0x00000000000079c5 */ /* 0x000fc80000000000 */
[----:B------:R-:W0:Y:S01]  /*5cb0*/  MUFU.TANH R20, R20 ;  /* 0x0000001400147308 */ /* 0x000e220000002400 */
[----:B-1----:R-:W-:Y:S01]  /*5cc0*/  FMNMX.FTZ R85, R152, R81, !PT ;  /* 0x0000005198557209 */ /* 0x002fe20007810000 */
[----:B------:R-:W-:Y:S01]  /*5cd0*/  FMUL.FTZ R81, R102, UR27 ;  /* 0x0000001b66517c20 */ /* 0x000fe20008410000 */
[----:B------:R-:W-:Y:S01]  /*5ce0*/  HGMMA.64x64x16.F32.BF16 R120, gdesc[UR20].tnspB, R120, gsb0 ;  /* 0x40e00000147879f0 */ /* 0x000fe20008001878 */
[----:B------:R-:W-:Y:S01]  /*5cf0*/  UIADD3 UR20, UR6, 0x6, URZ ;  /* 0x0000000606147890 */ /* 0x000fe2000fffe03f */
[----:B--2---:R-:W-:Y:S01]  /*5d00*/  FMNMX.FTZ R86, R30, R87, !PT ;  /* 0x000000571e567209 */ /* 0x004fe20007810000 */
[----:B------:R-:W-:Y:S02]  /*5d10*/  UIADD3 UR22, UR7, 0x180, URZ ;  /* 0x0000018007167890 */ /* 0x000fe4000fffe03f */
[----:B------:R-:W1:Y:S01]  /*5d20*/  MUFU.TANH R33, R33 ;  /* 0x0000002100217308 */ /* 0x000e620000002400 */
[----:B------:R-:W-:Y:S01]  /*5d30*/  UMOV UR21, 0x40000040 ;  /* 0x4000004000157882 */ /* 0x000fe20000000000 */
[----:B------:R-:W-:-:S06]  /*5d40*/  UMOV UR23, 0x40000040 ;  /* 0x4000004000177882 */ /* 0x000fcc0000000000 */
[----:B------:R-:W2:Y:S01]  /*5d50*/  MUFU.TANH R23, R23 ;  /* 0x0000001700177308 */ /* 0x000ea20000002400 */
[----:B0-----:R-:W-:-:S07]  /*5d60*/  FMNMX.FTZ R82, R20, R85, !PT ;  /* 0x0000005514527209 */ /* 0x001fce0007810000 */
[----:B------:R-:W0:Y:S01]  /*5d70*/  MUFU.TANH R34, R34 ;  /* 0x0000002200227308 */ /* 0x000e220000002400 */
[----:B-1----:R-:W-:-:S07]  /*5d80*/  FMNMX.FTZ R87, R33, R86, !PT ;  /* 0x0000005621577209 */ /* 0x002fce0007810000 */
[----:B------:R-:W1:Y:S01]  /*5d90*/  MUFU.TANH R24, R24 ;  /* 0x0000001800187308 */ /* 0x000e620000002400 */
[----:B--2---:R-:W-:Y:S01]  /*5da0*/  FMNMX.FTZ R85, R23, R82, !PT ;  /* 0x0000005217557209 */ /* 0x004fe20007810000 */
[----:B------:R-:W-:-:S06]  /*5db0*/  FMUL.FTZ R82, R103, UR27 ;  /* 0x0000001b67527c20 */ /* 0x000fcc0008410000 */
[----:B------:R-:W2:Y:S01]  /*5dc0*/  MUFU.TANH R37, R37 ;  /* 0x0000002500257308 */ /* 0x000ea20000002400 */
[----:B0-----:R-:W-:-:S07]  /*5dd0*/  FMNMX.FTZ R88, R34, R87, !PT ;  /* 0x0000005722587209 */ /* 0x001fce0007810000 */
[----:B------:R-:W0:Y:S01]  /*5de0*/  MUFU.TANH R27, R27 ;  /* 0x0000001b001b7308 */ /* 0x000e220000002400 */
[----:B-1----:R-:W-:-:S07]  /*5df0*/  FMNMX.FTZ R86, R24, R85, !PT ;  /* 0x0000005518567209 */ /* 0x002fce0007810000 */
[----:B------:R-:W1:Y:S01]  /*5e00*/  MUFU.TANH R38, R38 ;  /* 0x0000002600267308 */ /* 0x000e620000002400 */
[----:B--2---:R-:W-:-:S07]  /*5e10*/  FMNMX.FTZ R87, R37, R88, !PT ;  /* 0x0000005825577209 */ /* 0x004fce0007810000 */
[----:B------:R-:W2:Y:S01]  /*5e20*/  MUFU.TANH R28, R28 ;  /* 0x0000001c001c7308 */ /* 0x000ea20000002400 */
[----:B0-----:R-:W-:-:S07]  /*5e30*/  FMNMX.FTZ R85, R27, R86, !PT ;  /* 0x000000561b557209 */ /* 0x001fce0007810000 */
[----:B------:R-:W0:Y:S01]  /*5e40*/  MUFU.TANH R41, R41 ;  /* 0x0000002900297308 */ /* 0x000e220000002400 */
[----:B-1----:R-:W-:Y:S01]  /*5e50*/  FMNMX.FTZ R88, R38, R87, !PT ;  /* 0x0000005726587209 */ /* 0x002fe20007810000 */
[----:B------:R-:W-:Y:S01]  /*5e60*/  FMUL.FTZ R87, R104, UR27 ;  /* 0x0000001b68577c20 */ /* 0x000fe20008410000 */
[----:B------:R-:W-:Y:S02]  /*5e70*/  WARPGROUP.DEPBAR.LE gsb0, 0x0 ;  /* 0x00008000000079c5 */ /* 0x000fe40000010000 */
[----:B------:R-:W-:-:S03]  /*5e80*/  WARPGROUP.ARRIVE ;  /* 0x00000000000079c5 */ /* 0x000fc60000000000 */
[----:B------:R-:W1:Y:S01]  /*5e90*/  MUFU.TANH R31, R31 ;  /* 0x0000001f001f7308 */ /* 0x000e620000002400 */
[----:B--2---:R-:W-:Y:S02]  /*5ea0*/  FMNMX.FTZ R86, R28, R85, !PT ;  /* 0x000000551c567209 */ /* 0x004fe40007810000 */
[----:B------:R-:W-:Y:S01]  /*5eb0*/  HGMMA.64x64x16.F32.BF16 R120, gdesc[UR20].tnspB, R120, gsb0 ;  /* 0x40e00000147879f0 */ /* 0x000fe20008001878 */
[----:B------:R-:W-:Y:S01]  /*5ec0*/  UIADD3 UR20, UR6, 0x600, URZ ;  /* 0x0000060006147890 */ /* 0x000fe2000fffe03f */
[----:B0-----:R-:W-:Y:S01]  /*5ed0*/  FMNMX.FTZ R89, R41, R88, !PT ;  /* 0x0000005829597209 */ /* 0x001fe20007810000 */
[----:B------:R-:W-:Y:S02]  /*5ee0*/  UIADD3 UR22, UR7, 0x200, URZ ;  /* 0x0000020007167890 */ /* 0x000fe4000fffe03f */
[----:B------:R-:W0:Y:S01]  /*5ef0*/  MUFU.TANH R42, R42 ;  /* 0x0000002a002a7308 */ /* 0x000e220000002400 */
[----:B------:R-:W-:Y:S01]  /*5f00*/  UMOV UR21, 0x40000040 ;  /* 0x4000004000157882 */ /* 0x000fe20000000000 */
[----:B------:R-:W-:Y:S01]  /*5f10*/  UMOV UR23, 0x40000040 ;  /* 0x4000004000177882 */ /* 0x000fe20000000000 */
[----:B------:R-:W-:-:S05]  /*5f20*/  FMUL.FTZ R88, R105, UR27 ;  /* 0x0000001b69587c20 */ /* 0x000fca0008410000 */
[----:B------:R-:W2:Y:S01]  /*5f30*/  MUFU.TANH R32, R32 ;  /* 0x0000002000207308 */ /* 0x000ea20000002400 */
[----:B-1----:R-:W-:-:S07]  /*5f40*/  FMNMX.FTZ R85, R31, R86, !PT ;  /* 0x000000561f557209 */ /* 0x002fce0007810000 */
[----:B------:R-:W1:Y:S01]  /*5f50*/  MUFU.TANH R45, R45 ;  /* 0x0000002d002d7308 */ /* 0x000e620000002400 */
[----:B0-----:R-:W-:-:S07]  /*5f60*/  FMNMX.FTZ R90, R42, R89, !PT ;  /* 0x000000592a5a7209 */ /* 0x001fce0007810000 */
[----:B------:R-:W0:Y:S01]  /*5f70*/  MUFU.TANH R35, R35 ;  /* 0x0000002300237308 */ /* 0x000e220000002400 */
[----:B--2---:R-:W-:-:S07]  /*5f80*/  FMNMX.FTZ R86, R32, R85, !PT ;  /* 0x0000005520567209 */ /* 0x004fce0007810000 */
[----:B------:R-:W2:Y:S01]  /*5f90*/  MUFU.TANH R46, R46 ;  /* 0x0000002e002e7308 */ /* 0x000ea20000002400 */
[----:B-1----:R-:W-:-:S07]  /*5fa0*/  FMNMX.FTZ R89, R45, R90, !PT ;  /* 0x0000005a2d597209 */ /* 0x002fce0007810000 */
[----:B------:R-:W1:Y:S01]  /*5fb0*/  MUFU.TANH R36, R36 ;  /* 0x0000002400247308 */ /* 0x000e620000002400 */
[----:B0-----:R-:W-:-:S07]  /*5fc0*/  FMNMX.FTZ R85, R35, R86, !PT ;  /* 0x0000005623557209 */ /* 0x001fce0007810000 */
[----:B------:R-:W0:Y:S01]  /*5fd0*/  MUFU.TANH R49, R49 ;  /* 0x0000003100317308 */ /* 0x000e220000002400 */
[----:B--2---:R-:W-:-:S07]  /*5fe0*/  FMNMX.FTZ R90, R46, R89, !PT ;  /* 0x000000592e5a7209 */ /* 0x004fce0007810000 */
[----:B------:R-:W2:Y:S01]  /*5ff0*/  MUFU.TANH R39, R39 ;  /* 0x0000002700277308 */ /* 0x000ea20000002400 */
[----:B-1----:R-:W-:Y:S01]  /*6000*/  FMNMX.FTZ R86, R36, R85, !PT ;  /* 0x0000005524567209 */ /* 0x002fe20007810000 */
[----:B------:R-:W-:-:S06]  /*6010*/  FMUL.FTZ R85, R106, UR27 ;  /* 0x0000001b6a557c20 */ /* 0x000fcc0008410000 */
[----:B------:R-:W1:Y:S01]  /*6020*/  MUFU.TANH R50, R50 ;  /* 0x0000003200327308 */ /* 0x000e620000002400 */
[----:B0-----:R-:W-:Y:S01]  /*6030*/  FMNMX.FTZ R91, R49, R90, !PT ;  /* 0x0000005a315b7209 */ /* 0x001fe20007810000 */
[----:B------:R-:W-:Y:S02]  /*6040*/  WARPGROUP.DEPBAR.LE gsb0, 0x0 ;  /* 0x00008000000079c5 */ /* 0x000fe40000010000 */
[----:B------:R-:W-:-:S04]  /*6050*/  WARPGROUP.ARRIVE ;  /* 0x00000000000079c5 */ /* 0x000fc80000000000 */
[----:B------:R-:W0:Y:S01]  /*6060*/  MUFU.TANH R40, R40 ;  /* 0x0000002800287308 */ /* 0x000e220000002400 */
[----:B--2---:R-:W-:Y:S01]  /*6070*/  FMNMX.FTZ R89, R39, R86, !PT ;  /* 0x0000005627597209 */ /* 0x004fe20007810000 */
[----:B------:R-:W-:Y:S01]  /*6080*/  HGMMA.64x64x16.F32.BF16 R120, gdesc[UR20].tnspB, R120, gsb0 ;  /* 0x40e00000147879f0 */ /* 0x000fe20008001878 */
[----:B------:R-:W-:Y:S01]  /*6090*/  UIADD3 UR20, UR6, 0x602, URZ ;  /* 0x0000060206147890 */ /* 0x000fe2000fffe03f */
[----:B-1----:R-:W-:Y:S01]  /*60a0*/  FMNMX.FTZ R86, R50, R91, !PT ;  /* 0x0000005b32567209 */ /* 0x002fe20007810000 */
[----:B------:R-:W-:-:S03]  /*60b0*/  UIADD3 UR22, UR7, 0x280, URZ ;  /* 0x0000028007167890 */ /* 0x000fc6000fffe03f */
[----:B------:R-:W1:Y:S01]  /*60c0*/  MUFU.TANH R53, R53 ;  /* 0x0000003500357308 */ /* 0x000e620000002400 */
[----:B------:R-:W-:Y:S01]  /*60d0*/  UMOV UR21, 0x40000040 ;  /* 0x4000004000157882 */ /* 0x000fe20000000000 */
[----:B------:R-:W-:-:S06]  /*60e0*/  UMOV UR23, 0x40000040 ;  /* 0x4000004000177882 */ /* 0x000fcc0000000000 */
[----:B------:R-:W2:Y:S01]  /*60f0*/  MUFU.TANH R43, R43 ;  /* 0x0000002b002b7308 */ /* 0x000ea20000002400 */
[----:B0-----:R-:W-:-:S07]  /*6100*/  FMNMX.FTZ R90, R40, R89, !PT ;  /* 0x00000059285a7209 */ /* 0x001fce0007810000 */
[----:B------:R-:W0:Y:S01]  /*6110*/  MUFU.TANH R54, R54 ;  /* 0x0000003600367308 */ /* 0x000e220000002400 */
[----:B-1----:R-:W-:Y:S01]  /*6120*/  FMNMX.FTZ R91, R53, R86, !PT ;  /* 0x00000056355b7209 */ /* 0x002fe20007810000 */
[----:B------:R-:W-:-:S06]  /*6130*/  FMUL.FTZ R86, R107, UR27 ;  /* 0x0000001b6b567c20 */ /* 0x000fcc0008410000 */
[----:B------:R-:W1:Y:S01]  /*6140*/  MUFU.TANH R44, R44 ;  /* 0x0000002c002c7308 */ /* 0x000e620000002400 */
[----:B--2---:R-:W-:-:S07]  /*6150*/  FMNMX.FTZ R89, R43, R90, !PT ;  /* 0x0000005a2b597209 */ /* 0x004fce0007810000 */
[----:B------:R-:W2:Y:S01]  /*6160*/  MUFU.TANH R57, R57 ;  /* 0x0000003900397308 */ /* 0x000ea20000002400 */
[----:B0-----:R-:W-:Y:S01]  /*6170*/  FMNMX.FTZ R92, R54, R91, !PT ;  /* 0x0000005b365c7209 */ /* 0x001fe20007810000 */
[----:B------:R-:W-:Y:S02]  /*6180*/  FMUL.FTZ R91, R108, UR27 ;  /* 0x0000001b6c5b7c20 */ /* 0x000fe40008410000 */
[----:B------:R-:W0:Y:S04]  /*6190*/  S2R R108, SR_TID.X ;  /* 0x00000000006c7919 */ /* 0x000e280000002100 */
[----:B------:R-:W3:Y:S01]  /*61a0*/  MUFU.TANH R47, R47 ;  /* 0x0000002f002f7308 */ /* 0x000ee20000002400 */
[----:B-1----:R-:W-:-:S07]  /*61b0*/  FMNMX.FTZ R90, R44, R89, !PT ;  /* 0x000000592c5a7209 */ /* 0x002fce0007810000 */
[----:B------:R-:W1:Y:S01]  /*61c0*/  MUFU.TANH R58, R58 ;  /* 0x0000003a003a7308 */ /* 0x000e620000002400 */
[----:B--2---:R-:W-:-:S07]  /*61d0*/  FMNMX.FTZ R93, R57, R92, !PT ;  /* 0x0000005c395d7209 */ /* 0x004fce0007810000 */
[----:B------:R-:W2:Y:S01]  /*61e0*/  MUFU.TANH R48, R48 ;  /* 0x0000003000307308 */ /* 0x000ea20000002400 */
[----:B---3--:R-:W-:-:S07]  /*61f0*/  FMNMX.FTZ R89, R47, R90, !PT ;  /* 0x0000005a2f597209 */ /* 0x008fce0007810000 */
[----:B------:R-:W3:Y:S01]  /*6200*/  MUFU.TANH R61, R61 ;  /* 0x0000003d003d7308 */ /* 0x000ee20000002400 */
[----:B-1----:R-:W-:Y:S02]  /*6210*/  FMNMX.FTZ R92, R58, R93, !PT ;  /* 0x0000005d3a5c7209 */ /* 0x002fe40007810000 */
[----:B0-----:R-:W-:Y:S02]  /*6220*/  SHF.R.U32.HI R107, RZ, 0x7, R108 ;  /* 0x00000007ff6b7819 */ /* 0x001fe4000001166c */
[----:B------:R-:W-:Y:S01]  /*6230*/  ISETP.GE.U32.AND P2, PT, R108, 0x180, PT ;  /* 0x000001806c00780c */ /* 0x000fe20003f46070 */
[----:B------:R-:W-:Y:S02]  /*6240*/  WARPGROUP.DEPBAR.LE gsb0, 0x0 ;  /* 0x00008000000079c5 */ /* 0x000fe40000010000 */
[----:B------:R-:W-:Y:S01]  /*6250*/  WARPGROUP.ARRIVE ;  /* 0x00000000000079c5 */ /* 0x000fe20000000000 */
[----:B------:R-:W0:Y:S01]  /*6260*/  MUFU.TANH R51, R51 ;  /* 0x0000003300337308 */ /* 0x000e220000002400 */
[----:B--2---:R-:W-:-:S04]  /*6270*/  FMNMX.FTZ R90, R48, R89, !PT ;  /* 0x00000059305a7209 */ /* 0x004fc80007810000 */
[----:B------:R-:W-:Y:S01]  /*6280*/  HGMMA.64x64x16.F32.BF16 R120, gdesc[UR20].tnspB, R120, gsb0 ;  /* 0x40e00000147879f0 */ /* 0x000fe20008001878 */
[----:B------:R-:W-:Y:S01]  /*6290*/  UIADD3 UR20, UR6, 0x604, URZ ;  /* 0x0000060406147890 */ /* 0x000fe2000fffe03f */
[----:B---3--:R-:W-:Y:S01]  /*62a0*/  FMNMX.FTZ R93, R61, R92, !PT ;  /* 0x0000005c3d5d7209 */ /* 0x008fe20007810000 */
[----:B------:R-:W-:Y:S01]  /*62b0*/  UIADD3 UR22, UR7, 0x300, URZ ;  /* 0x0000030007167890 */ /* 0x000fe2000fffe03f */
[----:B------:R-:W1:Y:S01]  /*62c0*/  MUFU.TANH R62, R62 ;  /* 0x0000003e003e7308 */ /* 0x000e620000002400 */
[----:B------:R-:W-:Y:S01]  /*62d0*/  UMOV UR21, 0x40000040 ;  /* 0x4000004000157882 */ /* 0x000fe20000000000 */
[----:B------:R-:W-:Y:S01]  /*62e0*/  UMOV UR23, 0x40000040 ;  /* 0x4000004000177882 */ /* 0x000fe20000000000 */
[----:B------:R-:W-:-:S05]  /*62f0*/  FMUL.FTZ R92, R109, UR27 ;  /* 0x0000001b6d5c7c20 */ /* 0x000fca0008410000 */
        /* <DEDUP_REMOVED lines=17> */
[----:B------:R-:W-:Y:S02]  /*6410*/  FMUL.FTZ R90, R111, UR27 ;  /* 0x0000001b6f5a7c20 */ /* 0x000fe40008410000 */
[----:B------:R-:W3:Y:S01]  /*6420*/  LDL R111, [R1+0x4] ;  /* 0x00000400016f7983 */ /* 0x000ee20000100800 */
[----:B------:R-:W-:Y:S02]  /*6430*/  WARPGROUP.DEPBAR.LE gsb0, 0x0 ;  /* 0x00008000000079c5 */ /* 0x000fe40000010000 */
[----:B------:R-:W-:Y:S01]  /*6440*/  WARPGROUP.ARRIVE ;  /* 0x00000000000079c5 */ /* 0x000fe20000000000 */
[----:B------:R-:W1:Y:S01]  /*6450*/  MUFU.TANH R60, R60 ;  /* 0x0000003c003c7308 */ /* 0x000e620000002400 */
[----:B--2---:R-:W-:-:S04]  /*6460*/  FMNMX.FTZ R93, R59, R94, !PT ;  /* 0x0000005e3b5d7209 */ /* 0x004fc80007810000 */
[----:B------:R-:W-:Y:S01]  /*6470*/  HGMMA.64x64x16.F32.BF16 R120, gdesc[UR20].tnspB, R120, gsb0 ;  /* 0x40e00000147879f0 */ /* 0x000fe20008001878 */
[----:B------:R-:W-:Y:S01]  /*6480*/  UIADD3 UR20, UR6, 0x606, URZ ;  /* 0x0000060606147890 */ /* 0x000fe2000fffe03f */
[----:B0-----:R-:W-:Y:S01]  /*6490*/  FMNMX.FTZ R94, R72, R95, !PT ;  /* 0x0000005f485e7209 */ /* 0x001fe20007810000 */
[----:B------:R-:W-:Y:S01]  /*64a0*/  UIADD3 UR22, UR7, 0x380, URZ ;  /* 0x0000038007167890 */ /* 0x000fe2000fffe03f */
[----:B------:R-:W0:Y:S01]  /*64b0*/  MUFU.TANH R75, R75 ;  /* 0x0000004b004b7308 */ /* 0x000e220000002400 */
[----:B------:R-:W-:Y:S01]  /*64c0*/  UMOV UR21, 0x40000040 ;  /* 0x4000004000157882 */ /* 0x000fe20000000000 */
[----:B------:R-:W-:-:S06]  /*64d0*/  UMOV UR23, 0x40000040 ;  /* 0x4000004000177882 */ /* 0x000fcc0000000000 */
[----:B------:R-:W2:Y:S01]  /*64e0*/  MUFU.TANH R63, R63 ;  /* 0x0000003f003f7308 */ /* 0x000ea20000002400 */
[----:B-1----:R-:W-:-:S07]  /*64f0*/  FMNMX.FTZ R96, R60, R93, !PT ;  /* 0x0000005d3c607209 */ /* 0x002fce0007810000 */
[----:B------:R-:W1:Y:S01]  /*6500*/  MUFU.TANH R76, R76 ;  /* 0x0000004c004c7308 */ /* 0x000e620000002400 */
[----:B0-----:R-:W-:Y:S01]  /*6510*/  FMNMX.FTZ R95, R75, R94, !PT ;  /* 0x0000005e4b5f7209 */ /* 0x001fe20007810000 */
[----:B------:R-:W-:-:S06]  /*6520*/  FMUL.FTZ R94, R112, UR27 ;  /* 0x0000001b705e7c20 */ /* 0x000fcc0008410000 */
        /* <DEDUP_REMOVED lines=39> */
[----:B-1----:R-:W-:Y:S01]  /*67a0*/  FMNMX.FTZ R103, R91, R98, !PT ;  /* 0x000000625b677209 */ /* 0x002fe20007810000 */
[----:B------:R-:W-:Y:S02]  /*67b0*/  WARPGROUP.DEPBAR.LE gsb0, 0x0 ;  /* 0x00008000000079c5 */ /* 0x000fe40000010000 */
[----:B------:R-:W-:-:S04]  /*67c0*/  WARPGROUP.ARRIVE ;  /* 0x00000000000079c5 */ /* 0x000fc80000000000 */
[----:B------:R-:W1:Y:S01]  /*67d0*/  MUFU.TANH R78, R78 ;  /* 0x0000004e004e7308 */ /* 0x000e620000002400 */
[----:B--2---:R-:W-:Y:S01]  /*67e0*/  FMNMX.FTZ R93, R77, R96, !PT ;  /* 0x000000604d5d7209 */ /* 0x004fe20007810000 */
[----:B------:R-:W-:Y:S01]  /*67f0*/  FMUL.FTZ R96, R115, UR27 ;  /* 0x0000001b73607c20 */ /* 0x000fe20008410000 */
[----:B------:R-:W-:Y:S01]  /*6800*/  HGMMA.64x64x16.F32.BF16 R120, gdesc[UR20].tnspB, R120, gsb0 ;  /* 0x40e00000147879f0 */ /* 0x000fe20008001878 */
[----:B------:R-:W-:Y:S01]  /*6810*/  UIADD3 UR20, UR6, 0xc02, URZ ;  /* 0x00000c0206147890 */ /* 0x000fe2000fffe03f */
[----:B0-----:R-:W-:Y:S01]  /*6820*/  FMNMX.FTZ R103, R92, R103, !PT ;  /* 0x000000675c677209 */ /* 0x001fe20007810000 */
[----:B------:R-:W-:Y:S02]  /*6830*/  UIADD3 UR22, UR7, 0x480, URZ ;  /* 0x0000048007167890 */ /* 0x000fe4000fffe03f */
[----:B------:R-:W0:Y:S01]  /*6840*/  MUFU.TANH R94, R94 ;  /* 0x0000005e005e7308 */ /* 0x000e220000002400 */
[----:B------:R-:W-:Y:S01]  /*6850*/  UMOV UR21, 0x40000040 ;  /* 0x4000004000157882 */ /* 0x000fe20000000000 */
[----:B------:R-:W-:-:S06]  /*6860*/  UMOV UR23, 0x40000040 ;  /* 0x4000004000177882 */ /* 0x000fcc0000000000 */
        /* <DEDUP_REMOVED lines=11> */
[----:B--2---:R-:W-:Y:S01]  /*6920*/  FMNMX.FTZ R102, R99, R98, !PT ;  /* 0x0000006263667209 */ /* 0x004fe20007810000 */
[----:B------:R-:W-:-:S06]  /*6930*/  FMUL.FTZ R98, R118, UR27 ;  /* 0x0000001b76627c20 */ /* 0x000fcc0008410000 */
[----:B------:R-:W2:Y:S01]  /*6940*/  MUFU.TANH R86, R86 ;  /* 0x0000005600567308 */ /* 0x000ea20000002400 */
[----:B-1----:R-:W-:Y:S01]  /*6950*/  FMNMX.FTZ R103, R85, R100, !PT ;  /* 0x0000006455677209 */ /* 0x002fe20007810000 */
[----:B------:R-:W-:-:S06]  /*6960*/  FMUL.FTZ R100, R119, UR27 ;  /* 0x0000001b77647c20 */ /* 0x000fcc0008410000 */
[----:B------:R-:W1:Y:S01]  /*6970*/  MUFU.TANH R89, R89 ;  /* 0x0000005900597308 */ /* 0x000e620000002400 */
[----:B0-----:R-:W-:-:S05]  /*6980*/  FMNMX.FTZ R93, R101, R102, !PT ;  /* 0x00000066655d7209 */ /* 0x001fca0007810000 */
[----:B------:R-:W0:Y:S01]  /*6990*/  SHFL.BFLY PT, R102, R93, 0x2, 0x1f ;  /* 0x0c401f005d667f89 */ /* 0x000e2200000e0000 */
[----:B------:R-:W-:Y:S02]  /*69a0*/  WARPGROUP.DEPBAR.LE gsb0, 0x0 ;  /* 0x00008000000079c5 */ /* 0x000fe40000010000 */
[----:B------:R-:W-:Y:S01]  /*69b0*/  WARPGROUP.ARRIVE ;  /* 0x00000000000079c5 */ /* 0x000fe20000000000 */
[----:B------:R-:W4:Y:S01]  /*69c0*/  MUFU.TANH R90, R90 ;  /* 0x0000005a005a7308 */ /* 0x000f220000002400 */
[----:B--2---:R-:W-:-:S04]  /*69d0*/  FMNMX.FTZ R104, R86, R103, !PT ;  /* 0x0000006756687209 */ /* 0x004fc80007810000 */
[----:B------:R-:W-:Y:S01]  /*69e0*/  HGMMA.64x64x16.F32.BF16 R120, gdesc[UR20].tnspB, R120, gsb0 ;  /* 0x40e00000147879f0 */ /* 0x000fe20008001878 */
[----:B------:R-:W-:Y:S01]  /*69f0*/  UIADD3 UR20, UR6, 0xc04, URZ ;  /* 0x00000c0406147890 */ /* 0x000fe2000fffe03f */
[----:B-1----:R-:W-:Y:S01]  /*6a00*/  FMNMX.FTZ R103, R89, R104, !PT ;  /* 0x0000006859677209 */ /* 0x002fe20007810000 */
[----:B------:R-:W-:Y:S01]  /*6a10*/  UIADD3 UR22, UR7, 0x500, URZ ;  /* 0x0000050007167890 */ /* 0x000fe2000fffe03f */
[----:B------:R-:W1:Y:S01]  /*6a20*/  MUFU.TANH R95, R95 ;  /* 0x0000005f005f7308 */ /* 0x000e620000002400 */
[----:B------:R-:W-:Y:S01]  /*6a30*/  UMOV UR21, 0x40000040 ;  /* 0x4000004000157882 */ /* 0x000fe20000000000 */
[----:B------:R-:W-:-:S06]  /*6a40*/  UMOV UR23, 0x40000040 ;  /* 0x4000004000177882 */ /* 0x000fcc0000000000 */
[----:B------:R-:W2:Y:S01]  /*6a50*/  MUFU.TANH R96, R96 ;  /* 0x0000006000607308 */ /* 0x000ea20000002400 */
[----:B----4-:R-:W-:-:S07]  /*6a60*/  FMNMX.FTZ R104, R90, R103, !PT ;  /* 0x000000675a687209 */ /* 0x010fce0007810000 */
[----:B------:R-:W4:Y:S01]  /*6a70*/  MUFU.TANH R98, R98 ;  /* 0x0000006200627308 */ /* 0x000f220000002400 */
[----:B-1----:R-:W-:-:S07]  /*6a80*/  FMNMX.FTZ R103, R95, R104, !PT ;  /* 0x000000685f677209 */ /* 0x002fce0007810000 */
[----:B------:R-:W1:Y:S01]  /*6a90*/  MUFU.TANH R100, R100 ;  /* 0x0000006400647308 */ /* 0x000e620000002400 */
[----:B--2---:R-:W-:-:S04]  /*6aa0*/  FMNMX.FTZ R103, R96, R103, !PT ;  /* 0x0000006760677209 */ /* 0x004fc80007810000 */
[----:B----4-:R-:W-:Y:S02]  /*6ab0*/  FMNMX.FTZ R105, R98, R103, !PT ;  /* 0x0000006762697209 */ /* 0x010fe40007810000 */
[----:B0-----:R-:W-:Y:S01]  /*6ac0*/  FMNMX.FTZ R103, R93, R102, !PT ;  /* 0x000000665d677209 */ /* 0x001fe20007810000 */
[----:B------:R-:W-:-:S04]  /*6ad0*/  VIADD R93, R107, 0x9 ;  /* 0x000000096b5d7836 */ /* 0x000fc80000000000 */
[----:B------:R-:W-:Y:S01]  /*6ae0*/  SHFL.BFLY PT, R106, R103, 0x1, 0x1f ;  /* 0x0c201f00676a7f89 */ /* 0x000fe200000e0000 */
[----:B-1----:R-:W-:-:S05]  /*6af0*/  FMNMX.FTZ R105, R100, R105, !PT ;  /* 0x0000006964697209 */ /* 0x002fca0007810000 */
[----:B------:R-:W0:Y:S01]  /*6b00*/  SHFL.BFLY PT, R102, R105, 0x2, 0x1f ;  /* 0x0c401f0069667f89 */ /* 0x000e2200000e0000 */
[----:B------:R-:W-:Y:S02]  /*6b10*/  WARPGROUP.DEPBAR.LE gsb0, 0x0 ;  /* 0x00008000000079c5 */ /* 0x000fe40000010000 */
[----:B------:R-:W-:-:S06]  /*6b20*/  WARPGROUP.ARRIVE ;  /* 0x00000000000079c5 */ /* 0x000fcc0000000000 */
[----:B------:R-:W-:Y:S01]  /*6b30*/  HGMMA.64x64x16.F32.BF16 R120, gdesc[UR20].tnspB, R120, gsb0 ;  /* 0x40e00000147879f0 */ /* 0x000fe20008001878 */
[----:B------:R-:W-:Y:S02]  /*6b40*/  UIADD3 UR20, UR6, 0xc06, URZ ;  /* 0x00000c0606147890 */ /* 0x000fe4000fffe03f */
[----:B------:R-:W-:Y:S01]  /*6b50*/  UIADD3 UR22, UR7, 0x580, URZ ;  /* 0x0000058007167890 */ /* 0x000fe2000fffe03f */
[----:B------:R-:W-:Y:S01]  /*6b60*/  UMOV UR21, 0x40000040 ;  /* 0x4000004000157882 */ /* 0x000fe20000000000 */
[----:B------:R-:W-:Y:S01]  /*6b70*/  UMOV UR23, 0x40000040 ;  /* 0x4000004000177882 */ /* 0x000fe20000000000 */
[----:B0-----:R-:W-:Y:S02]  /*6b80*/  FMNMX.FTZ R102, R105, R102, !PT ;  /* 0x0000006669667209 */ /* 0x001fe40007810000 */
[----:B------:R-:W-:Y:S01]  /*6b90*/  SEL R104, R93, 0x9, !P2 ;  /* 0x000000095d687807 */ /* 0x000fe20005000000 */
[----:B------:R-:W-:Y:S02]  /*6ba0*/  WARPGROUP.DEPBAR.LE gsb0, 0x0 ;  /* 0x00008000000079c5 */ /* 0x000fe40000010000 */
[----:B------:R-:W-:-:S06]  /*6bb0*/  WARPGROUP.ARRIVE ;  /* 0x00000000000079c5 */ /* 0x000fcc0000000000 */
[----:B------:R-:W-:Y:S01]  /*6bc0*/  HGMMA.64x64x16.F32.BF16 R120, gdesc[UR20].tnspB, R120, gsb0 ;  /* 0x40e00000147879f0 */ /* 0x000fe20008001878 */
[----:B------:R-:W-:Y:S01]  /*6bd0*/  FMNMX.FTZ R93, R103, R106, !PT ;  /* 0x0000006a675d7209 */ /* 0x000fe20007810000 */
[----:B------:R-:W-:Y:S01]  /*6be0*/  IMAD.U32 R103, RZ, RZ, UR39 ;  /* 0x00000027ff677e24 */ /* 0x000fe2000f8e00ff */
[----:B------:R-:W0:Y:S04]  /*6bf0*/  SHFL.BFLY PT, R105, R102, 0x1, 0x1f ;  /* 0x0c201f0066697f89 */ /* 0x000e2800000e0000 */
[----:B------:R-:W-:Y:S01]  /*6c00*/  @!P1 LEA R103, R103, UR40, 0x3 ;  /* 0x0000002867679c11 */ /* 0x000fe2000f8e18ff */
[----:B------:R-:W-:-:S04]  /*6c10*/  IMAD.U32 R106, RZ, RZ, UR28 ;  /* 0x0000001cff6a7e24 */ /* 0x000fc8000f8e00ff */
[----:B------:R-:W-:Y:S01]  /*6c20*/  @!P1 VIADD R103, R103, 0x30840 ;  /* 0x0003084067679836 */ /* 0x000fe20000000000 */
[----:B------:R-:W-:-:S04]  /*6c30*/  @!P1 LEA R106, R106, UR40, 0x3 ;  /* 0x000000286a6a9c11 */ /* 0x000fc8000f8e18ff */
[----:B------:R-:W-:Y:S01]  /*6c40*/  @!P1 PRMT R103, RZ, 0x654, R103 ;  /* 0x00000654ff679816 */ /* 0x000fe20000000067 */
[----:B------:R-:W-:Y:S01]  /*6c50*/  FADD.FTZ R3, -R93, R3 ;  /* 0x000000035d037221 */ /* 0x000fe20000010100 */
[----:B0-----:R-:W-:-:S05]  /*6c60*/  FMNMX.FTZ R102, R102, R105, !PT ;  /* 0x0000006966667209 */ /* 0x001fca0007810000 */
[----:B------:R-:W-:Y:S01]  /*6c70*/  FMUL.FTZ R105, R102, UR26 ;  /* 0x0000001a66697c20 */ /* 0x000fe20008410000 */
[----:B------:R-:W-:-:S06]  /*6c80*/  FMUL.FTZ R3, R3, UR26 ;  /* 0x0000001a03037c20 */ /* 0x000fcc0008410000 */
[----:B------:R-:W-:Y:S01]  /*6c90*/  MUFU.EX2 R3, R3 ;  /* 0x0000000300037308 */ /* 0x000fe20000000800 */
[----:B------:R-:W-:Y:S02]  /*6ca0*/  WARPGROUP.DEPBAR.LE gsb0, 0x0 ;  /* 0x00008000000079c5 */ /* 0x000fe40000010000 */
[----:B------:R0:W-:Y:S06]  /*6cb0*/  BAR.ARV R104, 0x100 ;  /* 0x000400680000751d */ /* 0x0001ec0000002000 */
[----:B------:R1:W-:Y:S01]  /*6cc0*/  @!P1 SYNCS.ARRIVE.TRANS64.RED.A1T0 RZ, [R103+URZ], RZ ;  /* 0x000000ff67ff99a7 */ /* 0x0003e2000810043f */
[----:B0-----:R-:W-:-:S04]  /*6cd0*/  FMUL.FTZ R104, R93, UR26 ;  /* 0x0000001a5d687c20 */ /* 0x001fc80008410000 */
[----:B-1----:R-:W-:Y:S01]  /*6ce0*/  FFMA.FTZ R103, R7, UR26, -R104 ;  /* 0x0000001a07677c23 */ /* 0x002fe20008010868 */
[----:B------:R-:W-:-:S04]  /*6cf0*/  @!P1 IADD3 R7, R106, 0x30860, RZ ;  /* 0x000308606a079810 */ /* 0x000fc80007ffe0ff */
[----:B------:R-:W-:-:S04]  /*6d00*/  @!P1 PRMT R7, RZ, 0x654, R7 ;  /* 0x00000654ff079816 */ /* 0x000fc80000000007 */
[----:B------:R0:W-:Y:S01]  /*6d10*/  @!P1 SYNCS.ARRIVE.TRANS64.RED.A1T0 RZ, [R7+URZ], RZ ;  /* 0x000000ff07ff99a7 */ /* 0x0001e2000810043f */
[----:B------:R-:W-:Y:S01]  /*6d20*/  FFMA.FTZ R6, R6, UR26, -R104 ;  /* 0x0000001a06067c23 */ /* 0x000fe20008010868 */
[----:B0-----:R-:W-:Y:S01]  /*6d30*/  FADD.FTZ R7, -R102, R0 ;  /* 0x0000000066077221 */ /* 0x001fe20000010100 */
[----:B------:R-:W-:-:S03]  /*6d40*/  FFMA.FTZ R0, R11, UR26, -R104 ;  /* 0x0000001a0b007c23 */ /* 0x000fc60008010868 */
[----:B------:R-:W-:Y:S01]  /*6d50*/  FMUL.FTZ R11, R7, UR26 ;  /* 0x0000001a070b7c20 */ /* 0x000fe20008410000 */
[--C-:B------:R-:W-:Y:S01]  /*6d60*/  FFMA.FTZ R7, R8, UR26, -R105.reuse ;  /* 0x0000001a08077c23 */ /* 0x100fe20008010869 */
[--C-:B------:R-:W-:Y:S01]  /*6d70*/  FFMA.FTZ R8, R9, UR26, -R105.reuse ;  /* 0x0000001a09087c23 */ /* 0x100fe20008010869 */
[--C-:B------:R-:W-:Y:S01]  /*6d80*/  FFMA.FTZ R9, R12, UR26, -R105.reuse ;  /* 0x0000001a0c097c23 */ /* 0x100fe20008010869 */
[--C-:B------:R-:W-:Y:S01]  /*6d90*/  FFMA.FTZ R10, R10, UR26, -R104.reuse ;  /* 0x0000001a0a0a7c23 */ /* 0x100fe20008010868 */
[----:B------:R-:W-:Y:S01]  /*6da0*/  FFMA.FTZ R12, R13, UR26, -R105 ;  /* 0x0000001a0d0c7c23 */ /* 0x000fe20008010869 */
[----:B------:R-:W0:Y:S08]  /*6db0*/  MUFU.EX2 R6, R6 ;  /* 0x0000000600067308 */ /* 0x000e300000000800 */
[----:B------:R-:W-:Y:S08]  /*6dc0*/  MUFU.EX2 R11, R11 ;  /* 0x0000000b000b7308 */ /* 0x000ff00000000800 */
[----:B------:R-:W1:Y:S08]  /*6dd0*/  MUFU.EX2 R7, R7 ;  /* 0x0000000700077308 */ /* 0x000e700000000800 */
[----:B------:R-:W2:Y:S08]  /*6de0*/  MUFU.EX2 R103, R103 ;  /* 0x0000006700677308 */ /* 0x000eb00000000800 */
[----:B------:R-:W4:Y:S08]  /*6df0*/  MUFU.EX2 R8, R8 ;  /* 0x0000000800087308 */ /* 0x000f300000000800 */
[----:B------:R-:W-:Y:S08]  /*6e00*/  MUFU.EX2 R10, R10 ;  /* 0x0000000a000a7308 */ /* 0x000ff00000000800 */
[----:B------:R-:W5:Y:S08]  /*6e10*/  MUFU.EX2 R0, R0 ;  /* 0x0000000000007308 */ /* 0x000f700000000800 */
[----:B------:R-:W-:Y:S08]  /*6e20*/  MUFU.EX2 R9, R9 ;  /* 0x0000000900097308 */ /* 0x000ff00000000800 */
[----:B------:R-:W3:Y:S01]  /*6e30*/  MUFU.EX2 R12, R12 ;  /* 0x0000000c000c7308 */ /* 0x000ee20000000800 */
        /* <DEDUP_REMOVED lines=44> */
[----:B0-----:R-:W-:Y:S01]  /*7100*/  FFMA.FTZ R13, R3, R4, R6 ;  /* 0x00000004030d7223 */ /* 0x001fe20000010006 */
[----:B-1----:R-:W-:Y:S01]  /*7110*/  FFMA.FTZ R104, R11, R5, R7 ;  /* 0x000000050b687223 */ /* 0x002fe20000010007 */
[----:B--2---:R-:W-:-:S02]  /*7120*/  F2FP.BF16.F32.PACK_AB R4, R103, R6 ;  /* 0x000000066704723e */ /* 0x004fc400000010ff */
[----:B----4-:R-:W-:Y:S02]  /*7130*/  F2FP.BF16.F32.PACK_AB R5, R8, R7 ;  /* 0x000000070805723e */ /* 0x010fe400000010ff */
[----:B-----5:R-:W-:Y:S02]  /*7140*/  F2FP.BF16.F32.PACK_AB R6, R0, R10 ;  /* 0x0000000a0006723e */ /* 0x020fe400000010ff */
[----:B---3--:R-:W-:Y:S01]  /*7150*/  F2FP.BF16.F32.PACK_AB R7, R12, R9 ;  /* 0x000000090c07723e */ /* 0x008fe200000010ff */
[----:B------:R-:W0:Y:S04]  /*7160*/  MUFU.EX2 R14, R14 ;  /* 0x0000000e000e7308 */ /* 0x000e280000000800 */
[----:B------:R1:W-:Y:S01]  /*7170*/  STSM.16.M88.4 [R2+0x1e800], R4 ;  /* 0x01e8000402007844 */ /* 0x0003e20000000200 */
[----:B------:R-:W-:-:S03]  /*7180*/  FADD.FTZ R13, R103, R13 ;  /* 0x0000000d670d7221 */ /* 0x000fc60000010000 */
[----:B------:R-:W-:Y:S01]  /*7190*/  MUFU.EX2 R15, R15 ;  /* 0x0000000f000f7308 */ /* 0x000fe20000000800 */
[----:B------:R-:W-:Y:S01]  /*71a0*/  FADD.FTZ R104, R8, R104 ;  /* 0x0000006808687221 */ /* 0x000fe20000010000 */
[--C-:B-1----:R-:W-:Y:S01]  /*71b0*/  FFMA.FTZ R5, R154, UR26, -R105.reuse ;  /* 0x0000001a9a057c23 */ /* 0x102fe20008010869 */
[--C-:B------:R-:W-:Y:S01]  /*71c0*/  FFMA.FTZ R6, R153, UR26, -R105.reuse ;  /* 0x0000001a99067c23 */ /* 0x100fe20008010869 */
[----:B------:R-:W-:-:S04]  /*71d0*/  FFMA.FTZ R7, R152, UR26, -R105 ;  /* 0x0000001a98077c23 */ /* 0x000fc80008010869 */
[----:B------:R-:W1:Y:S01]  /*71e0*/  MUFU.EX2 R5, R5 ;  /* 0x0000000500057308 */ /* 0x000e620000000800 */
[----:B------:R-:W-:Y:S01]  /*71f0*/  FFMA.FTZ R106, R20, UR26, -R105 ;  /* 0x0000001a146a7c23 */ /* 0x000fe20008010869 */
[----:B------:R-:W-:Y:S01]  /*7200*/  FADD.FTZ R13, R10, R13 ;  /* 0x0000000d0a0d7221 */ /* 0x000fe20000010000 */
[----:B------:R-:W-:-:S05]  /*7210*/  FADD.FTZ R9, R9, R104 ;  /* 0x0000006809097221 */ /* 0x000fca0000010000 */
[----:B------:R-:W2:Y:S01]  /*7220*/  MUFU.EX2 R6, R6 ;  /* 0x0000000600067308 */ /* 0x000ea20000000800 */
[----:B------:R-:W-:Y:S01]  /*7230*/  FFMA.FTZ R20, R23, UR26, -R105 ;  /* 0x0000001a17147c23 */ /* 0x000fe20008010869 */
[----:B------:R-:W-:-:S06]  /*7240*/  FADD.FTZ R13, R0, R13 ;  /* 0x0000000d000d7221 */ /* 0x000fcc0000010000 */
[----:B------:R-:W3:Y:S01]  /*7250*/  MUFU.EX2 R18, R18 ;  /* 0x0000001200127308 */ /* 0x000ee20000000800 */
[----:B------:R-:W-:Y:S01]  /*7260*/  FADD.FTZ R12, R12, R9 ;  /* 0x000000090c0c7221 */ /* 0x000fe20000010000 */
[----:B------:R-:W-:-:S06]  /*7270*/  FFMA.FTZ R107, R24, UR26, -R105 ;  /* 0x0000001a186b7c23 */ /* 0x000fcc0008010869 */
[----:B------:R-:W4:Y:S01]  /*7280*/  MUFU.EX2 R7, R7 ;  /* 0x0000000700077308 */ /* 0x000f220000000800 */
[----:B0-----:R-:W-:-:S07]  /*7290*/  FADD.FTZ R4, R14, R13 ;  /* 0x0000000d0e047221 */ /* 0x001fce0000010000 */
[----:B------:R-:W0:Y:S01]  /*72a0*/  MUFU.EX2 R19, R19 ;  /* 0x0000001300137308 */ /* 0x000e220000000800 */
[--C-:B------:R-:W-:Y:S01]  /*72b0*/  FFMA.FTZ R110, R36, UR26, -R105.reuse ;  /* 0x0000001a246e7c23 */ /* 0x100fe20008010869 */
[----:B------:R-:W-:Y:S01]  /*72c0*/  FFMA.FTZ R36, R55, UR26, -R105 ;  /* 0x0000001a37247c23 */ /* 0x000fe20008010869 */
[----:B-1----:R-:W-:-:S05]  /*72d0*/  FADD.FTZ R13, R5, R12 ;  /* 0x0000000c050d7221 */ /* 0x002fca0000010000 */
[----:B------:R-:W1:Y:S01]  /*72e0*/  MUFU.EX2 R106, R106 ;  /* 0x0000006a006a7308 */ /* 0x000e620000000800 */
[----:B------:R-:W-:Y:S01]  /*72f0*/  FFMA.FTZ R23, R27, UR26, -R105 ;  /* 0x0000001a1b177c23 */ /* 0x000fe20008010869 */
[----:B------:R-:W-:-:S06]  /*7300*/  FADD.FTZ R55, R15, R4 ;  /* 0x000000040f377221 */ /* 0x000fcc0000010000 */
[----:B------:R-:W5:Y:S01]  /*7310*/  MUFU.EX2 R21, R21 ;  /* 0x0000001500157308 */ /* 0x000f620000000800 */
[--C-:B------:R-:W-:Y:S01]  /*7320*/  FFMA.FTZ R109, R32, UR26, -R105.reuse ;  /* 0x0000001a206d7c23 */ /* 0x100fe20008010869 */
[--C-:B------:R-:W-:Y:S01]  /*7330*/  FFMA.FTZ R32, R47, UR26, -R105.reuse ;  /* 0x0000001a2f207c23 */ /* 0x100fe20008010869 */
[----:B------:R-:W-:-:S05]  /*7340*/  FFMA.FTZ R47, R56, UR26, -R105 ;  /* 0x0000001a382f7c23 */ /* 0x000fca0008010869 */
[----:B------:R-:W5:Y:S01]  /*7350*/  MUFU.EX2 R20, R20 ;  /* 0x0000001400147308 */ /* 0x000f620000000800 */
[----:B--2---:R-:W-:Y:S01]  /*7360*/  FADD.FTZ R4, R6, R13 ;  /* 0x0000000d06047221 */ /* 0x004fe20000010000 */
[----:B------:R-:W-:Y:S01]  /*7370*/  FFMA.FTZ R108, R28, UR26, -R105 ;  /* 0x0000001a1c6c7c23 */ /* 0x000fe20008010869 */
[----:B---3--:R-:W-:-:S05]  /*7380*/  FADD.FTZ R56, R18, R55 ;  /* 0x0000003712387221 */ /* 0x008fca0000010000 */
[----:B------:R-:W2:Y:S01]  /*7390*/  MUFU.EX2 R22, R22 ;  /* 0x0000001600167308 */ /* 0x000ea20000000800 */
[----:B----4-:R-:W-:Y:S01]  /*73a0*/  FADD.FTZ R13, R7, R4 ;  /* 0x00000004070d7221 */ /* 0x010fe20000010000 */
[----:B------:R-:W-:-:S06]  /*73b0*/  FFMA.FTZ R24, R31, UR26, -R105 ;  /* 0x0000001a1f187c23 */ /* 0x000fcc0008010869 */
[----:B------:R-:W3:Y:S01]  /*73c0*/  MUFU.EX2 R107, R107 ;  /* 0x0000006b006b7308 */ /* 0x000ee20000000800 */
[----:B0-----:R-:W-:-:S07]  /*73d0*/  FADD.FTZ R56, R19, R56 ;  /* 0x0000003813387221 */ /* 0x001fce0000010000 */
[----:B------:R-:W0:Y:S01]  /*73e0*/  MUFU.EX2 R25, R25 ;  /* 0x0000001900197308 */ /* 0x000e220000000800 */
[----:B-1----:R-:W-:Y:S01]  /*73f0*/  FADD.FTZ R13, R106, R13 ;  /* 0x0000000d6a0d7221 */ /* 0x002fe20000010000 */
[----:B-----5:R-:W-:-:S06]  /*7400*/  FADD.FTZ R55, R21, R56 ;  /* 0x0000003815377221 */ /* 0x020fcc0000010000 */
[----:B------:R-:W1:Y:S08]  /*7410*/  MUFU.EX2 R23, R23 ;  /* 0x0000001700177308 */ /* 0x000e700000000800 */
[----:B------:R-:W4:Y:S01]  /*7420*/  MUFU.EX2 R26, R26 ;  /* 0x0000001a001a7308 */ /* 0x000f220000000800 */
[----:B------:R-:W-:Y:S01]  /*7430*/  FADD.FTZ R4, R20, R13 ;  /* 0x0000000d14047221 */ /* 0x000fe20000010000 */
[----:B------:R-:W-:-:S06]  /*7440*/  FFMA.FTZ R27, R35, UR26, -R105 ;  /* 0x0000001a231b7c23 */ /* 0x000fcc0008010869 */
[----:B------:R-:W5:Y:S01]  /*7450*/  MUFU.EX2 R108, R108 ;  /* 0x0000006c006c7308 */ /* 0x000f620000000800 */
[----:B--2---:R-:W-:-:S07]  /*7460*/  FADD.FTZ R56, R22, R55 ;  /* 0x0000003716387221 */ /* 0x004fce0000010000 */
[----:B------:R-:W2:Y:S01]  /*7470*/  MUFU.EX2 R29, R29 ;  /* 0x0000001d001d7308 */ /* 0x000ea20000000800 */
[----:B---3--:R-:W-:Y:S01]  /*7480*/  FADD.FTZ R4, R107, R4 ;  /* 0x000000046b047221 */ /* 0x008fe20000010000 */
[----:B0-----:R-:W-:-:S06]  /*7490*/  FADD.FTZ R13, R25, R56 ;  /* 0x00000038190d7221 */ /* 0x001fcc0000010000 */
[----:B------:R-:W0:Y:S08]  /*74a0*/  MUFU.EX2 R24, R24 ;  /* 0x0000001800187308 */ /* 0x000e300000000800 */
[----:B------:R-:W3:Y:S01]  /*74b0*/  MUFU.EX2 R30, R30 ;  /* 0x0000001e001e7308 */ /* 0x000ee20000000800 */
[----:B-1----:R-:W-:Y:S01]  /*74c0*/  FADD.FTZ R55, R23, R4 ;  /* 0x0000000417377221 */ /* 0x002fe20000010000 */
[----:B------:R-:W-:-:S06]  /*74d0*/  FFMA.FTZ R28, R39, UR26, -R105 ;  /* 0x0000001a271c7c23 */ /* 0x000fcc0008010869 */
[----:B------:R-:W-:Y:S01]  /*74e0*/  MUFU.EX2 R109, R109 ;  /* 0x0000006d006d7308 */ /* 0x000fe20000000800 */
[----:B----4-:R-:W-:-:S07]  /*74f0*/  FADD.FTZ R4, R26, R13 ;  /* 0x0000000d1a047221 */ /* 0x010fce0000010000 */
[----:B------:R-:W1:Y:S01]  /*7500*/  MUFU.EX2 R33, R33 ;  /* 0x0000002100217308 */ /* 0x000e620000000800 */
[----:B-----5:R-:W-:Y:S01]  /*7510*/  FADD.FTZ R55, R108, R55 ;  /* 0x000000376c377221 */ /* 0x020fe20000010000 */
[----:B------:R-:W-:-:S06]  /*7520*/  FFMA.FTZ R39, R40, UR26, -R105 ;  /* 0x0000001a28277c23 */ /* 0x000fcc0008010869 */
[----:B------:R-:W-:Y:S01]  /*7530*/  MUFU.EX2 R27, R27 ;  /* 0x0000001b001b7308 */ /* 0x000fe20000000800 */
[----:B--2---:R-:W-:-:S07]  /*7540*/  FADD.FTZ R13, R29, R4 ;  /* 0x000000041d0d7221 */ /* 0x004fce0000010000 */
[----:B------:R-:W2:Y:S01]  /*7550*/  MUFU.EX2 R34, R34 ;  /* 0x0000002200227308 */ /* 0x000ea20000000800 */
[----:B------:R-:W-:Y:S01]  /*7560*/  FFMA.FTZ R60, R60, UR26, -R105 ;  /* 0x0000001a3c3c7c23 */ /* 0x000fe20008010869 */
[----:B0-----:R-:W-:-:S06]  /*7570*/  FADD.FTZ R4, R24, R55 ;  /* 0x0000003718047221 */ /* 0x001fcc0000010000 */
[----:B------:R-:W0:Y:S01]  /*7580*/  MUFU.EX2 R110, R110 ;  /* 0x0000006e006e7308 */ /* 0x000e220000000800 */
[----:B------:R-:W-:Y:S01]  /*7590*/  FFMA.FTZ R31, R43, UR26, -R105 ;  /* 0x0000001a2b1f7c23 */ /* 0x000fe20008010869 */
[----:B---3--:R-:W-:-:S06]  /*75a0*/  FADD.FTZ R56, R30, R13 ;  /* 0x0000000d1e387221 */ /* 0x008fcc0000010000 */
[----:B------:R-:W3:Y:S01]  /*75b0*/  MUFU.EX2 R37, R37 ;  /* 0x0000002500257308 */ /* 0x000ee20000000800 */
[----:B------:R-:W-:Y:S01]  /*75c0*/  FFMA.FTZ R40, R44, UR26, -R105 ;  /* 0x0000001a2c287c23 */ /* 0x000fe20008010869 */
[----:B-1----:R-:W-:-:S06]  /*75d0*/  FADD.FTZ R13, R33, R56 ;  /* 0x00000038210d7221 */ /* 0x002fcc0000010000 */
[----:B------:R-:W1:Y:S08]  /*75e0*/  MUFU.EX2 R28, R28 ;  /* 0x0000001c001c7308 */ /* 0x000e700000000800 */
[----:B------:R-:W4:Y:S08]  /*75f0*/  MUFU.EX2 R38, R38 ;  /* 0x0000002600267308 */ /* 0x000f300000000800 */
[----:B------:R-:W5:Y:S08]  /*7600*/  MUFU.EX2 R39, R39 ;  /* 0x0000002700277308 */ /* 0x000f700000000800 */
[----:B------:R2:W-:Y:S01]  /*7610*/  MUFU.EX2 R0, R60 ;  /* 0x0000003c00007308 */ /* 0x0005e20000000800 */
[----:B------:R-:W-:-:S07]  /*7620*/  FFMA.FTZ R12, R73, UR26, -R105 ;  /* 0x0000001a490c7c23 */ /* 0x000fce0008010869 */
[----:B------:R-:W5:Y:S01]  /*7630*/  MUFU.EX2 R41, R41 ;  /* 0x0000002900297308 */ /* 0x000f620000000800 */
[----:B--2---:R-:W-:Y:S01]  /*7640*/  FADD.FTZ R60, R109, R4 ;  /* 0x000000046d3c7221 */ /* 0x004fe20000010000 */
[----:B------:R-:W-:Y:S01]  /*7650*/  F2FP.BF16.F32.PACK_AB R4, R15, R14 ;  /* 0x0000000e0f04723e */ /* 0x000fe200000010ff */
[----:B------:R-:W-:Y:S02]  /*7660*/  FADD.FTZ R14, R34, R13 ;  /* 0x0000000d220e7221 */ /* 0x000fe40000010000 */
[----:B------:R-:W-:-:S03]  /*7670*/  FADD.FTZ R15, R27, R60 ;  /* 0x0000003c1b0f7221 */ /* 0x000fc60000010000 */
[----:B------:R-:W2:Y:S01]  /*7680*/  MUFU.EX2 R31, R31 ;  /* 0x0000001f001f7308 */ /* 0x000ea20000000800 */
[----:B0-----:R-:W-:Y:S01]  /*7690*/  FADD.FTZ R15, R110, R15 ;  /* 0x0000000f6e0f7221 */ /* 0x001fe20000010000 */
[----:B------:R-:W-:Y:S01]  /*76a0*/  FFMA.FTZ R43, R48, UR26, -R105 ;  /* 0x0000001a302b7c23 */ /* 0x000fe20008010869 */
[----:B------:R-:W-:-:S05]  /*76b0*/  F2FP.BF16.F32.PACK_AB R5, R6, R5 ;  /* 0x000000050605723e */ /* 0x000fca00000010ff */
[----:B------:R-:W0:Y:S01]  /*76c0*/  MUFU.EX2 R42, R42 ;  /* 0x0000002a002a7308 */ /* 0x000e220000000800 */
[----:B---3--:R-:W-:Y:S01]  /*76d0*/  FADD.FTZ R13, R37, R14 ;  /* 0x0000000e250d7221 */ /* 0x008fe20000010000 */
[----:B------:R-:W-:Y:S01]  /*76e0*/  F2FP.BF16.F32.PACK_AB R6, R19, R18 ;  /* 0x000000121306723e */ /* 0x000fe200000010ff */
[----:B-1----:R-:W-:-:S05]  /*76f0*/  FADD.FTZ R14, R28, R15 ;  /* 0x0000000f1c0e7221 */ /* 0x002fca0000010000 */
[----:B------:R-:W1:Y:S01]  /*7700*/  MUFU.EX2 R40, R40 ;  /* 0x0000002800287308 */ /* 0x000e620000000800 */
[----:B------:R-:W-:-:S07]  /*7710*/  FFMA.FTZ R35, R51, UR26, -R105 ;  /* 0x0000001a33237c23 */ /* 0x000fce0008010869 */
[----:B------:R-:W3:Y:S01]  /*7720*/  MUFU.EX2 R45, R45 ;  /* 0x0000002d002d7308 */ /* 0x000ee20000000800 */
[----:B------:R-:W-:-:S07]  /*7730*/  FFMA.FTZ R44, R52, UR26, -R105 ;  /* 0x0000001a342c7c23 */ /* 0x000fce0008010869 */
[----:B------:R-:W3:Y:S08]  /*7740*/  MUFU.EX2 R32, R32 ;  /* 0x0000002000207308 */ /* 0x000ef00000000800 */
[----:B------:R4:W-:Y:S08]  /*7750*/  MUFU.EX2 R18, R12 ;  /* 0x0000000c00127308 */ /* 0x0009f00000000800 */
[----:B------:R-:W3:Y:S01]  /*7760*/  MUFU.EX2 R46, R46 ;  /* 0x0000002e002e7308 */ /* 0x000ee20000000800 */
[----:B----4-:R-:W-:Y:S01]  /*7770*/  F2FP.BF16.F32.PACK_AB R12, R22, R21 ;  /* 0x00000015160c723e */ /* 0x010fe200000010ff */
[----:B------:R-:W-:Y:S01]  /*7780*/  FADD.FTZ R22, R38, R13 ;  /* 0x0000000d26167221 */ /* 0x000fe20000010000 */
[----:B------:R-:W-:Y:S01]  /*7790*/  F2FP.BF16.F32.PACK_AB R13, R107, R20 ;  /* 0x000000146b0d723e */ /* 0x000fe200000010ff */
[----:B-----5:R-:W-:-:S02]  /*77a0*/  FADD.FTZ R20, R39, R14 ;  /* 0x0000000e27147221 */ /* 0x020fc40000010000 */
[----:B------:R-:W-:Y:S02]  /*77b0*/  FADD.FTZ R21, R41, R22 ;  /* 0x0000001629157221 */ /* 0x000fe40000010000 */
[----:B------:R-:W4:Y:S01]  /*77c0*/  MUFU.EX2 R43, R43 ;  /* 0x0000002b002b7308 */ /* 0x000f220000000800 */
[----:B------:R-:W-:Y:S01]  /*77d0*/  F2FP.BF16.F32.PACK_AB R14, R26, R25 ;  /* 0x000000191a0e723e */ /* 0x000fe200000010ff */
[----:B--2---:R-:W-:Y:S01]  /*77e0*/  FADD.FTZ R25, R31, R20 ;  /* 0x000000141f197221 */ /* 0x004fe20000010000 */
[----:B0-----:R-:W-:-:S05]  /*77f0*/  FADD.FTZ R22, R42, R21 ;  /* 0x000000152a167221 */ /* 0x001fca0000010000 */
[----:B------:R-:W0:Y:S01]  /*7800*/  MUFU.EX2 R49, R49 ;  /* 0x0000003100317308 */ /* 0x000e220000000800 */
[----:B------:R-:W-:Y:S01]  /*7810*/  F2FP.BF16.F32.PACK_AB R15, R108, R23 ;  /* 0x000000176c0f723e */ /* 0x000fe200000010ff */
[----:B-1----:R-:W-:-:S06]  /*7820*/  FADD.FTZ R25, R40, R25 ;  /* 0x0000001928197221 */ /* 0x002fcc0000010000 */
[----:B------:R-:W1:Y:S01]  /*7830*/  MUFU.EX2 R35, R35 ;  /* 0x0000002300237308 */ /* 0x000e620000000800 */
[----:B---3--:R-:W-:-:S07]  /*7840*/  FADD.FTZ R23, R45, R22 ;  /* 0x000000162d177221 */ /* 0x008fce0000010000 */
[----:B------:R-:W2:Y:S01]  /*7850*/  MUFU.EX2 R50, R50 ;  /* 0x0000003200327308 */ /* 0x000ea20000000800 */
[----:B------:R-:W-:Y:S01]  /*7860*/  F2FP.BF16.F32.PACK_AB R21, R109, R24 ;  /* 0x000000186d15723e */ /* 0x000fe200000010ff */
[----:B------:R-:W-:-:S06]  /*7870*/  FADD.FTZ R24, R32, R25 ;  /* 0x0000001920187221 */ /* 0x000fcc0000010000 */
[----:B------:R-:W3:Y:S01]  /*7880*/  MUFU.EX2 R44, R44 ;  /* 0x0000002c002c7308 */ /* 0x000ee20000000800 */
[----:B------:R-:W-:Y:S01]  /*7890*/  FFMA.FTZ R8, R59, UR26, -R105 ;  /* 0x0000001a3b087c23 */ /* 0x000fe20008010869 */
[----:B------:R-:W-:-:S06]  /*78a0*/  FADD.FTZ R26, R46, R23 ;  /* 0x000000172e1a7221 */ /* 0x000fcc0000010000 */
[----:B------:R-:W5:Y:S01]  /*78b0*/  MUFU.EX2 R53, R53 ;  /* 0x0000003500357308 */ /* 0x000f620000000800 */
[----:B----4-:R-:W-:Y:S01]  /*78c0*/  FADD.FTZ R24, R43, R24 ;  /* 0x000000182b187221 */ /* 0x010fe20000010000 */
[----:B0-----:R-:W-:-:S06]  /*78d0*/  FADD.FTZ R25, R49, R26 ;  /* 0x0000001a31197221 */ /* 0x001fcc0000010000 */
[----:B------:R-:W0:Y:S01]  /*78e0*/  MUFU.EX2 R36, R36 ;  /* 0x0000002400247308 */ /* 0x000e220000000800 */
[----:B------:R-:W-:-:S07]  /*78f0*/  F2FP.BF16.F32.PACK_AB R23, R110, R27 ;  /* 0x0000001b6e17723e */ /* 0x000fce00000010ff */
[----:B------:R-:W4:Y:S01]  /*7900*/  MUFU.EX2 R54, R54 ;  /* 0x0000003600367308 */ /* 0x000f220000000800 */
[----:B-1----:R-:W-:Y:S01]  /*7910*/  FADD.FTZ R27, R35, R24 ;  /* 0x00000018231b7221 */ /* 0x002fe20000010000 */
[----:B--2---:R-:W-:-:S06]  /*7920*/  FADD.FTZ R26, R50, R25 ;  /* 0x00000019321a7221 */ /* 0x004fcc0000010000 */
[----:B------:R-:W1:Y:S01]  /*7930*/  MUFU.EX2 R47, R47 ;  /* 0x0000002f002f7308 */ /* 0x000e620000000800 */
[----:B------:R-:W-:-:S07]  /*7940*/  F2FP.BF16.F32.PACK_AB R7, R106, R7 ;  /* 0x000000076a07723e */ /* 0x000fce00000010ff */
[----:B------:R-:W2:Y:S01]  /*7950*/  MUFU.EX2 R57, R57 ;  /* 0x0000003900397308 */ /* 0x000ea20000000800 */
[----:B---3--:R-:W-:Y:S01]  /*7960*/  FADD.FTZ R27, R44, R27 ;  /* 0x0000001b2c1b7221 */ /* 0x008fe20000010000 */
[----:B-----5:R-:W-:-:S06]  /*7970*/  FADD.FTZ R25, R53, R26 ;  /* 0x0000001a35197221 */ /* 0x020fcc0000010000 */
[----:B------:R-:W3:Y:S01]  /*7980*/  MUFU.EX2 R8, R8 ;  /* 0x0000000800087308 */ /* 0x000ee20000000800 */
[----:B------:R5:W-:Y:S07]  /*7990*/  STSM.16.M88.4 [R155], R4 ;  /* 0x000000049b007844 */ /* 0x000bee0000000200 */
[----:B------:R-:W3:Y:S01]  /*79a0*/  MUFU.EX2 R58, R58 ;  /* 0x0000003a003a7308 */ /* 0x000ee20000000800 */
[----:B0-----:R-:W-:Y:S01]  /*79b0*/  FADD.FTZ R26, R36, R27 ;  /* 0x0000001b241a7221 */ /* 0x001fe20000010000 */
[----:B------:R-:W-:-:S06]  /*79c0*/  F2FP.BF16.F32.PACK_AB R20, R30, R29 ;  /* 0x0000001d1e14723e */ /* 0x000fcc00000010ff */
[----:B------:R-:W0:Y:S01]  /*79d0*/  MUFU.EX2 R61, R61 ;  /* 0x0000003d003d7308 */ /* 0x000e220000000800 */
[----:B-----5:R-:W-:Y:S01]  /*79e0*/  F2FP.BF16.F32.PACK_AB R5, R39, R28 ;  /* 0x0000001c2705723e */ /* 0x020fe200000010ff */
[----:B----4-:R-:W-:Y:S01]  /*79f0*/  FADD.FTZ R28, R54, R25 ;  /* 0x00000019361c7221 */ /* 0x010fe20000010000 */
[----:B------:R-:W-:Y:S01]  /*7a00*/  F2FP.BF16.F32.PACK_AB R22, R34, R33 ;  /* 0x000000212216723e */ /* 0x000fe200000010ff */
[----:B------:R1:W-:Y:S04]  /*7a10*/  STSM.16.M88.4 [R17], R12 ;  /* 0x0000000c11007844 */ /* 0x0003e80000000200 */
[----:B------:R-:W4:Y:S01]  /*7a20*/  MUFU.EX2 R62, R62 ;  /* 0x0000003e003e7308 */ /* 0x000f220000000800 */
[----:B------:R3:W-:Y:S07]  /*7a30*/  STSM.16.M88.4 [R16], R20 ;  /* 0x0000001410007844 */ /* 0x0007ee0000000200 */
[----:B------:R-:W5:Y:S01]  /*7a40*/  MUFU.EX2 R65, R65 ;  /* 0x0000004100417308 */ /* 0x000f620000000800 */
[----:B-1----:R-:W-:Y:S01]  /*7a50*/  FADD.FTZ R13, R47, R26 ;  /* 0x0000001a2f0d7221 */ /* 0x002fe20000010000 */
[----:B--2---:R-:W-:-:S06]  /*7a60*/  FADD.FTZ R15, R57, R28 ;  /* 0x0000001c390f7221 */ /* 0x004fcc0000010000 */
[----:B------:R-:W1:Y:S01]  /*7a70*/  MUFU.EX2 R66, R66 ;  /* 0x0000004200427308 */ /* 0x000e620000000800 */
[----:B---3--:R-:W-:Y:S01]  /*7a80*/  FADD.FTZ R21, R8, R13 ;  /* 0x0000000d08157221 */ /* 0x008fe20000010000 */
[----:B------:R-:W-:-:S03]  /*7a90*/  FADD.FTZ R14, R58, R15 ;  /* 0x0000000f3a0e7221 */ /* 0x000fc60000010000 */
[----:B------:R-:W-:Y:S01]  /*7aa0*/  FADD.FTZ R20, R0, R21 ;  /* 0x0000001500147221 */ /* 0x000fe20000010000 */
[----:B0-----:R-:W-:Y:S02]  /*7ab0*/  FADD.FTZ R21, R61, R14 ;  /* 0x0000000e3d157221 */ /* 0x001fe40000010000 */
[----:B------:R-:W0:Y:S02]  /*7ac0*/  MUFU.EX2 R71, R71 ;  /* 0x0000004700477308 */ /* 0x000e240000000800 */
[----:B----4-:R-:W-:-:S04]  /*7ad0*/  FADD.FTZ R22, R62, R21 ;  /* 0x000000153e167221 */ /* 0x010fc80000010000 */
[----:B-----5:R-:W-:-:S04]  /*7ae0*/  FADD.FTZ R27, R65, R22 ;  /* 0x00000016411b7221 */ /* 0x020fc80000010000 */
[----:B-1----:R-:W-:-:S04]  /*7af0*/  FADD.FTZ R28, R66, R27 ;  /* 0x0000001b421c7221 */ /* 0x002fc80000010000 */
[----:B0-----:R-:W-:Y:S02]  /*7b00*/  FADD.FTZ R27, R71, R28 ;  /* 0x0000001c471b7221 */ /* 0x001fe40000010000 */
[----:B------:R-:W2:Y:S01]  /*7b10*/  LDL R28, [R1] ;  /* 0x00000000011c7983 */ /* 0x000ea20000100800 */
[--C-:B------:R-:W-:Y:S01]  /*7b20*/  FFMA.FTZ R9, R63, UR26, -R105.reuse ;  /* 0x0000001a3f097c23 */ /* 0x100fe20008010869 */
[--C-:B------:R-:W-:Y:S01]  /*7b30*/  FFMA.FTZ R10, R64, UR26, -R105.reuse ;  /* 0x0000001a400a7c23 */ /* 0x100fe20008010869 */
[----:B------:R-:W-:-:S04]  /*7b40*/  FFMA.FTZ R48, R67, UR26, -R105 ;  /* 0x0000001a43307c23 */ /* 0x000fc80008010869 */
[----:B------:R-:W0:Y:S01]  /*7b50*/  MUFU.EX2 R9, R9 ;  /* 0x0000000900097308 */ /* 0x000e220000000800 */
[----:B------:R-:W-:-:S07]  /*7b60*/  FFMA.FTZ R51, R68, UR26, -R105 ;  /* 0x0000001a44337c23 */ /* 0x000fce0008010869 */
[----:B------:R-:W1:Y:S01]  /*7b70*/  MUFU.EX2 R10, R10 ;  /* 0x0000000a000a7308 */ /* 0x000e620000000800 */
[--C-:B------:R-:W-:Y:S01]  /*7b80*/  FFMA.FTZ R69, R69, UR26, -R105.reuse ;  /* 0x0000001a45457c23 */ /* 0x100fe20008010869 */
[----:B------:R-:W-:-:S06]  /*7b90*/  FFMA.FTZ R52, R70, UR26, -R105 ;  /* 0x0000001a46347c23 */ /* 0x000fcc0008010869 */
[----:B------:R-:W3:Y:S01]  /*7ba0*/  MUFU.EX2 R48, R48 ;  /* 0x0000003000307308 */ /* 0x000ee20000000800 */
[----:B0-----:R-:W-:-:S07]  /*7bb0*/  FADD.FTZ R23, R9, R20 ;  /* 0x0000001409177221 */ /* 0x001fce0000010000 */
[----:B------:R-:W0:Y:S01]  /*7bc0*/  MUFU.EX2 R51, R51 ;  /* 0x0000003300337308 */ /* 0x000e220000000800 */
[----:B-1----:R-:W-:-:S07]  /*7bd0*/  FADD.FTZ R23, R10, R23 ;  /* 0x000000170a177221 */ /* 0x002fce0000010000 */
[----:B------:R-:W1:Y:S01]  /*7be0*/  MUFU.EX2 R73, R69 ;  /* 0x0000004500497308 */ /* 0x000e620000000800 */
[----:B------:R-:W-:Y:S01]  /*7bf0*/  FFMA.FTZ R74, R74, UR26, -R105 ;  /* 0x0000001a4a4a7c23 */ /* 0x000fe20008010869 */
[----:B---3--:R-:W-:-:S06]  /*7c00*/  FADD.FTZ R26, R48, R23 ;  /* 0x00000017301a7221 */ /* 0x008fcc0000010000 */
[----:B------:R-:W3:Y:S01]  /*7c10*/  MUFU.EX2 R72, R72 ;  /* 0x0000004800487308 */ /* 0x000ee20000000800 */
[----:B------:R-:W-:-:S07]  /*7c20*/  FFMA.FTZ R77, R77, UR26, -R105 ;  /* 0x0000001a4d4d7c23 */ /* 0x000fce0008010869 */
[----:B------:R-:W4:Y:S01]  /*7c30*/  MUFU.EX2 R52, R52 ;  /* 0x0000003400347308 */ /* 0x000f220000000800 */
[----:B0-----:R-:W-:-:S07]  /*7c40*/  FADD.FTZ R26, R51, R26 ;  /* 0x0000001a331a7221 */ /* 0x001fce0000010000 */
[----:B------:R-:W0:Y:S01]  /*7c50*/  MUFU.EX2 R75, R75 ;  /* 0x0000004b004b7308 */ /* 0x000e220000000800 */
[----:B------:R-:W-:Y:S01]  /*7c60*/  FFMA.FTZ R78, R78, UR26, -R105 ;  /* 0x0000001a4e4e7c23 */ /* 0x000fe20008010869 */
[----:B-1----:R-:W-:-:S06]  /*7c70*/  FADD.FTZ R29, R73, R26 ;  /* 0x0000001a491d7221 */ /* 0x002fcc0000010000 */
[----:B------:R-:W1:Y:S01]  /*7c80*/  MUFU.EX2 R76, R76 ;  /* 0x0000004c004c7308 */ /* 0x000e620000000800 */
[----:B------:R-:W-:-:S07]  /*7c90*/  F2FP.BF16.F32.PACK_AB R23, R0, R8 ;  /* 0x000000080017723e */ /* 0x000fce00000010ff */
[----:B------:R-:W5:Y:S01]  /*7ca0*/  MUFU.EX2 R19, R74 ;  /* 0x0000004a00137308 */ /* 0x000f620000000800 */
[----:B------:R-:W-:Y:S01]  /*7cb0*/  FFMA.FTZ R81, R81, UR26, -R105 ;  /* 0x0000001a51517c23 */ /* 0x000fe20008010869 */
[----:B---3--:R-:W-:-:S06]  /*7cc0*/  FADD.FTZ R0, R72, R27 ;  /* 0x0000001b48007221 */ /* 0x008fcc0000010000 */
[----:B------:R-:W3:Y:S01]  /*7cd0*/  MUFU.EX2 R79, R79 ;  /* 0x0000004f004f7308 */ /* 0x000ee20000000800 */
[----:B----4-:R-:W-:-:S07]  /*7ce0*/  FADD.FTZ R29, R52, R29 ;  /* 0x0000001d341d7221 */ /* 0x010fce0000010000 */
[----:B------:R-:W4:Y:S01]  /*7cf0*/  MUFU.EX2 R77, R77 ;  /* 0x0000004d004d7308 */ /* 0x000f220000000800 */
[----:B------:R-:W-:Y:S01]  /*7d00*/  FFMA.FTZ R82, R82, UR26, -R105 ;  /* 0x0000001a52527c23 */ /* 0x000fe20008010869 */
[----:B0-----:R-:W-:-:S06]  /*7d10*/  FADD.FTZ R27, R75, R0 ;  /* 0x000000004b1b7221 */ /* 0x001fcc0000010000 */
[----:B------:R-:W0:Y:S01]  /*7d20*/  MUFU.EX2 R80, R80 ;  /* 0x0000005000507308 */ /* 0x000e220000000800 */
[----:B------:R-:W-:Y:S01]  /*7d30*/  F2FP.BF16.F32.PACK_AB R4, R38, R37 ;  /* 0x000000252604723e */ /* 0x000fe200000010ff */
[----:B------:R-:W-:Y:S01]  /*7d40*/  FADD.FTZ R0, R18, R29 ;  /* 0x0000001d12007221 */ /* 0x000fe20000010000 */
[----:B------:R-:W-:-:S05]  /*7d50*/  F2FP.BF16.F32.PACK_AB R6, R42, R41 ;  /* 0x000000292a06723e */ /* 0x000fca00000010ff */
[----:B------:R-:W0:Y:S01]  /*7d60*/  MUFU.EX2 R78, R78 ;  /* 0x0000004e004e7308 */ /* 0x000e220000000800 */
[----:B------:R-:W-:Y:S01]  /*7d70*/  F2FP.BF16.F32.PACK_AB R7, R40, R31 ;  /* 0x0000001f2807723e */ /* 0x000fe200000010ff */
[----:B------:R-:W-:Y:S01]  /*7d80*/  FFMA.FTZ R85, R85, UR26, -R105 ;  /* 0x0000001a55557c23 */ /* 0x000fe20008010869 */
[----:B------:R-:W-:-:S05]  /*7d90*/  F2FP.BF16.F32.PACK_AB R12, R46, R45 ;  /* 0x0000002d2e0c723e */ /* 0x000fca00000010ff */
[----:B------:R-:W0:Y:S01]  /*7da0*/  MUFU.EX2 R83, R83 ;  /* 0x0000005300537308 */ /* 0x000e220000000800 */
[----:B------:R-:W-:Y:S01]  /*7db0*/  F2FP.BF16.F32.PACK_AB R13, R43, R32 ;  /* 0x000000202b0d723e */ /* 0x000fe200000010ff */
[----:B-1----:R-:W-:Y:S01]  /*7dc0*/  FADD.FTZ R8, R76, R27 ;  /* 0x0000001b4c087221 */ /* 0x002fe20000010000 */
[----:B------:R-:W-:Y:S02]  /*7dd0*/  F2FP.BF16.F32.PACK_AB R14, R50, R49 ;  /* 0x00000031320e723e */ /* 0x000fe400000010ff */
[----:B------:R-:W-:-:S03]  /*7de0*/  F2FP.BF16.F32.PACK_AB R15, R44, R35 ;  /* 0x000000232c0f723e */ /* 0x000fc600000010ff */
[----:B------:R-:W1:Y:S01]  /*7df0*/  MUFU.EX2 R24, R81 ;  /* 0x0000005100187308 */ /* 0x000e620000000800 */
[----:B-----5:R-:W-:Y:S01]  /*7e00*/  FADD.FTZ R0, R19, R0 ;  /* 0x0000000013007221 */ /* 0x020fe20000010000 */
[--C-:B------:R-:W-:Y:S01]  /*7e10*/  FFMA.FTZ R86, R86, UR26, -R105.reuse ;  /* 0x0000001a56567c23 */ /* 0x100fe20008010869 */
[----:B------:R5:W-:Y:S05]  /*7e20*/  STSM.16.M88.4 [R2+0x24800], R4 ;  /* 0x0248000402007844 */ /* 0x000bea0000000200 */
[----:B------:R-:W1:Y:S01]  /*7e30*/  MUFU.EX2 R25, R82 ;  /* 0x0000005200197308 */ /* 0x000e620000000800 */
[----:B------:R4:W-:Y:S01]  /*7e40*/  STSM.16.M88.4 [R111], R12 ;  /* 0x0000000c6f007844 */ /* 0x0009e20000000200 */
[----:B------:R-:W-:-:S06]  /*7e50*/  FFMA.FTZ R89, R89, UR26, -R105 ;  /* 0x0000001a59597c23 */ /* 0x000fcc0008010869 */
[----:B------:R-:W1:Y:S01]  /*7e60*/  MUFU.EX2 R85, R85 ;  /* 0x0000005500557308 */ /* 0x000e620000000800 */
[----:B-----5:R-:W-:Y:S01]  /*7e70*/  F2FP.BF16.F32.PACK_AB R5, R10, R9 ;  /* 0x000000090a05723e */ /* 0x020fe200000010ff */
[----:B---3--:R-:W-:Y:S01]  /*7e80*/  FADD.FTZ R9, R79, R8 ;  /* 0x000000084f097221 */ /* 0x008fe20000010000 */
[----:B----4-:R-:W-:-:S05]  /*7e90*/  FADD.FTZ R13, R77, R0 ;  /* 0x000000004d0d7221 */ /* 0x010fca0000010000 */
[----:B------:R-:W3:Y:S01]  /*7ea0*/  MUFU.EX2 R86, R86 ;  /* 0x0000005600567308 */ /* 0x000ee20000000800 */
[----:B0-----:R-:W-:Y:S01]  /*7eb0*/  FADD.FTZ R0, R80, R9 ;  /* 0x0000000950007221 */ /* 0x001fe20000010000 */
[----:B------:R-:W-:Y:S01]  /*7ec0*/  FADD.FTZ R13, R78, R13 ;  /* 0x0000000d4e0d7221 */ /* 0x000fe20000010000 */
[----:B------:R-:W-:Y:S02]  /*7ed0*/  FFMA.FTZ R90, R90, UR26, -R105 ;  /* 0x0000001a5a5a7c23 */ /* 0x000fe40008010869 */
[----:B------:R-:W-:-:S03]  /*7ee0*/  FADD.FTZ R9, R83, R0 ;  /* 0x0000000053097221 */ /* 0x000fc60000010000 */
[----:B------:R-:W0:Y:S01]  /*7ef0*/  MUFU.EX2 R84, R84 ;  /* 0x0000005400547308 */ /* 0x000e220000000800 */
[----:B-1----:R-:W-:Y:S01]  /*7f00*/  FADD.FTZ R0, R24, R13 ;  /* 0x0000000d18007221 */ /* 0x002fe20000010000 */
[----:B------:R-:W-:-:S06]  /*7f10*/  FFMA.FTZ R95, R95, UR26, -R105 ;  /* 0x0000001a5f5f7c23 */ /* 0x000fcc0008010869 */
[----:B------:R-:W1:Y:S01]  /*7f20*/  MUFU.EX2 R30, R89 ;  /* 0x00000059001e7308 */ /* 0x000e620000000800 */
[----:B------:R-:W-:Y:S01]  /*7f30*/  FADD.FTZ R0, R25, R0 ;  /* 0x0000000019007221 */ /* 0x000fe20000010000 */
[--C-:B------:R-:W-:Y:S01]  /*7f40*/  FFMA.FTZ R96, R96, UR26, -R105.reuse ;  /* 0x0000001a60607c23 */ /* 0x100fe20008010869 */
[----:B------:R-:W-:-:S05]  /*7f50*/  FFMA.FTZ R100, R100, UR26, -R105 ;  /* 0x0000001a64647c23 */ /* 0x000fca0008010869 */
[----:B------:R-:W4:Y:S01]  /*7f60*/  MUFU.EX2 R87, R87 ;  /* 0x0000005700577308 */ /* 0x000f220000000800 */
[----:B------:R-:W-:Y:S01]  /*7f70*/  FFMA.FTZ R98, R98, UR26, -R105 ;  /* 0x0000001a62627c23 */ /* 0x000fe20008010869 */
[----:B------:R-:W-:-:S06]  /*7f80*/  FADD.FTZ R13, R85, R0 ;  /* 0x00000000550d7221 */ /* 0x000fcc0000010000 */
[----:B------:R-:W5:Y:S01]  /*7f90*/  MUFU.EX2 R26, R90 ;  /* 0x0000005a001a7308 */ /* 0x000f620000000800 */
[----:B------:R-:W-:Y:S01]  /*7fa0*/  F2FP.BF16.F32.PACK_AB R74, R76, R75 ;  /* 0x0000004b4c4a723e */ /* 0x000fe200000010ff */
[----:B---3--:R-:W-:Y:S01]  /*7fb0*/  FADD.FTZ R13, R86, R13 ;  /* 0x0000000d560d7221 */ /* 0x008fe20000010000 */
[----:B------:R-:W-:-:S05]  /*7fc0*/  F2FP.BF16.F32.PACK_AB R75, R19, R18 ;  /* 0x00000012134b723e */ /* 0x000fca00000010ff */
[----:B------:R-:W3:Y:S08]  /*7fd0*/  MUFU.EX2 R88, R88 ;  /* 0x0000005800587308 */ /* 0x000ef00000000800 */
[----:B------:R-:W3:Y:S01]  /*7fe0*/  MUFU.EX2 R10, R95 ;  /* 0x0000005f000a7308 */ /* 0x000ee20000000800 */
[----:B0-----:R-:W-:Y:S01]  /*7ff0*/  FADD.FTZ R8, R84, R9 ;  /* 0x0000000954087221 */ /* 0x001fe20000010000 */
[----:B-1----:R-:W-:-:S06]  /*8000*/  FADD.FTZ R13, R30, R13 ;  /* 0x0000000d1e0d7221 */ /* 0x002fcc0000010000 */
[----:B------:R-:W-:Y:S08]  /*8010*/  MUFU.EX2 R91, R91 ;  /* 0x0000005b005b7308 */ /* 0x000ff00000000800 */
[----:B------:R-:W0:Y:S08]  /*8020*/  MUFU.EX2 R92, R92 ;  /* 0x0000005c005c7308 */ /* 0x000e300000000800 */
[----:B------:R-:W1:Y:S01]  /*8030*/  MUFU.EX2 R96, R96 ;  /* 0x0000006000607308 */ /* 0x000e620000000800 */
[----:B----4-:R-:W-:-:S07]  /*8040*/  FADD.FTZ R9, R87, R8 ;  /* 0x0000000857097221 */ /* 0x010fce0000010000 */
[----:B------:R-:W-:Y:S08]  /*8050*/  MUFU.EX2 R94, R94 ;  /* 0x0000005e005e7308 */ /* 0x000ff00000000800 */
[----:B------:R-:W4:Y:S08]  /*8060*/  MUFU.EX2 R97, R97 ;  /* 0x0000006100617308 */ /* 0x000f300000000800 */
[----:B------:R-:W-:Y:S08]  /*8070*/  MUFU.EX2 R99, R99 ;  /* 0x0000006300637308 */ /* 0x000ff00000000800 */
[----:B------:R-:W4:Y:S08]  /*8080*/  MUFU.EX2 R101, R101 ;  /* 0x0000006500657308 */ /* 0x000f300000000800 */
[----:B------:R-:W-:Y:S08]  /*8090*/  MUFU.EX2 R19, R98 ;  /* 0x0000006200137308 */ /* 0x000ff00000000800 */
[----:B------:R-:W2:Y:S01]  /*80a0*/  MUFU.EX2 R100, R100 ;  /* 0x0000006400647308 */ /* 0x000ea20000000800 */
[----:B------:R-:W-:Y:S01]  /*80b0*/  F2FP.BF16.F32.PACK_AB R20, R54, R53 ;  /* 0x000000353614723e */ /* 0x000fe200000010ff */
[----:B-----5:R-:W-:Y:S01]  /*80c0*/  FADD.FTZ R13, R26, R13 ;  /* 0x0000000d1a0d7221 */ /* 0x020fe20000010000 */
[----:B------:R-:W-:-:S02]  /*80d0*/  F2FP.BF16.F32.PACK_AB R21, R47, R36 ;  /* 0x000000242f15723e */ /* 0x000fc400000010ff */
[----:B------:R-:W-:Y:S02]  /*80e0*/  F2FP.BF16.F32.PACK_AB R22, R58, R57 ;  /* 0x000000393a16723e */ /* 0x000fe400000010ff */
[----:B------:R-:W-:Y:S02]  /*80f0*/  F2FP.BF16.F32.PACK_AB R4, R62, R61 ;  /* 0x0000003d3e04723e */ /* 0x000fe400000010ff */
[----:B------:R-:W-:Y:S02]  /*8100*/  F2FP.BF16.F32.PACK_AB R6, R66, R65 ;  /* 0x000000414206723e */ /* 0x000fe400000010ff */
[----:B------:R-:W-:Y:S01]  /*8110*/  F2FP.BF16.F32.PACK_AB R7, R51, R48 ;  /* 0x000000303307723e */ /* 0x000fe200000010ff */
[----:B---3--:R-:W-:Y:S01]  /*8120*/  FADD.FTZ R0, R88, R9 ;  /* 0x0000000958007221 */ /* 0x008fe20000010000 */
[----:B------:R-:W-:Y:S01]  /*8130*/  FADD.FTZ R13, R10, R13 ;  /* 0x0000000d0a0d7221 */ /* 0x000fe20000010000 */
[----:B------:R-:W-:Y:S01]  /*8140*/  STSM.16.M88.4 [R17+0x6000], R20 ;  /* 0x0060001411007844 */ /* 0x000fe20000000200 */
[----:B------:R-:W-:-:S02]  /*8150*/  F2FP.BF16.F32.PACK_AB R72, R72, R71 ;  /* 0x000000474848723e */ /* 0x000fc400000010ff */
[----:B------:R-:W-:Y:S01]  /*8160*/  F2FP.BF16.F32.PACK_AB R73, R52, R73 ;  /* 0x000000493449723e */ /* 0x000fe200000010ff */
[----:B------:R3:W-:Y:S01]  /*8170*/  STSM.16.M88.4 [R16+0x6000], R4 ;  /* 0x0060000410007844 */ /* 0x0007e20000000200 */
[----:B------:R-:W-:Y:S02]  /*8180*/  F2FP.BF16.F32.PACK_AB R82, R84, R83 ;  /* 0x000000535452723e */ /* 0x000fe400000010ff */
[----:B------:R-:W-:Y:S02]  /*8190*/  F2FP.BF16.F32.PACK_AB R80, R80, R79 ;  /* 0x0000004f5050723e */ /* 0x000fe400000010ff */
[----:B------:R-:W-:Y:S02]  /*81a0*/  F2FP.BF16.F32.PACK_AB R81, R78, R77 ;  /* 0x0000004d4e51723e */ /* 0x000fe400000010ff */
[----:B------:R-:W-:Y:S02]  /*81b0*/  F2FP.BF16.F32.PACK_AB R83, R25, R24 ;  /* 0x000000181953723e */ /* 0x000fe400000010ff */
[----:B0-----:R-:W-:-:S02]  /*81c0*/  F2FP.BF16.F32.PACK_AB R90, R92, R91 ;  /* 0x0000005b5c5a723e */ /* 0x001fc400000010ff */
[----:B------:R-:W-:Y:S02]  /*81d0*/  F2FP.BF16.F32.PACK_AB R88, R88, R87 ;  /* 0x000000575858723e */ /* 0x000fe400000010ff */
[----:B------:R-:W-:Y:S01]  /*81e0*/  F2FP.BF16.F32.PACK_AB R89, R86, R85 ;  /* 0x000000555659723e */ /* 0x000fe200000010ff */
[----:B---3--:R-:W-:Y:S01]  /*81f0*/  FADD.FTZ R5, R91, R0 ;  /* 0x000000005b057221 */ /* 0x008fe20000010000 */
[----:B------:R-:W-:Y:S01]  /*8200*/  F2FP.BF16.F32.PACK_AB R91, R26, R30 ;  /* 0x0000001e1a5b723e */ /* 0x000fe200000010ff */
[C---:B-1----:R-:W-:Y:S01]  /*8210*/  FADD.FTZ R4, R96.reuse, R13 ;  /* 0x0000000d60047221 */ /* 0x042fe20000010000 */
[----:B----4-:R-:W-:Y:S02]  /*8220*/  F2FP.BF16.F32.PACK_AB R12, R97, R94 ;  /* 0x0000005e610c723e */ /* 0x010fe400000010ff */
[----:B------:R-:W-:Y:S02]  /*8230*/  F2FP.BF16.F32.PACK_AB R13, R96, R10 ;  /* 0x0000000a600d723e */ /* 0x000fe400000010ff */
[----:B------:R-:W-:-:S02]  /*8240*/  F2FP.BF16.F32.PACK_AB R14, R101, R99 ;  /* 0x00000063650e723e */ /* 0x000fc400000010ff */
[----:B--2---:R-:W-:Y:S01]  /*8250*/  F2FP.BF16.F32.PACK_AB R15, R100, R19 ;  /* 0x00000013640f723e */ /* 0x004fe200000010ff */
[----:B------:R0:W-:Y:S04]  /*8260*/  STSM.16.M88.4 [R2+0x2a800], R72 ;  /* 0x02a8004802007844 */ /* 0x0001e80000000200 */
[----:B------:R0:W-:Y:S04]  /*8270*/  STSM.16.M88.4 [R28], R80 ;  /* 0x000000501c007844 */ /* 0x0001e80000000200 */
[----:B------:R0:W-:Y:S04]  /*8280*/  STSM.16.M88.4 [R17+0xc000], R88 ;  /* 0x00c0005811007844 */ /* 0x0001e80000000200 */
[----:B------:R0:W-:Y:S01]  /*8290*/  STSM.16.M88.4 [R16+0xc000], R12 ;  /* 0x00c0000c10007844 */ /* 0x0001e20000000200 */
[----:B------:R-:W-:Y:S01]  /*82a0*/  @!PT LDS RZ, [RZ] ;  /* 0x00000000fffff984 */ /* 0x000fe20000000800 */
[----:B------:R-:W-:Y:S01]  /*82b0*/  @!PT LDS RZ, [RZ] ;  /* 0x00000000fffff984 */ /* 0x000fe20000000800 */
[----:B------:R-:W-:Y:S01]  /*82c0*/  @!PT LDS RZ, [RZ] ;  /* 0x00000000fffff984 */ /* 0x000fe20000000800 */
[----:B------:R-:W-:Y:S01]  /*82d0*/  @!PT LDS RZ, [RZ] ;  /* 0x00000000fffff984 */ /* 0x000fe20000000800 */
[----:B------:R1:W-:Y:S06]  /*82e0*/  MEMBAR.ALL.CTA ;  /* 0x0000000000007992 */ /* 0x0003ec0000008000 */
[----:B-1----:R-:W1:Y:S01]  /*82f0*/  FENCE.VIEW.ASYNC.S ;  /* 0x00000000000073c6 */ /* 0x002e620000000000 */
[----:B------:R-:W-:Y:S01]  /*8300*/  FADD.FTZ R5, R92, R5 ;  /* 0x000000055c057221 */ /* 0x000fe20000010000 */
[----:B------:R-:W-:-:S03]  /*8310*/  ISETP.LT.AND P2, PT, RZ, UR29, PT ;  /* 0x0000001dff007c0c */ /* 0x000fc6000bf41270 */
[----:B------:R-:W-:Y:S01]  /*8320*/  FADD.FTZ R0, R94, R5 ;  /* 0x000000055e007221 */ /* 0x000fe20000010000 */
[----:B------:R-:W-:-:S03]  /*8330*/  UIADD3 UR6, UR29, -0x1, URZ ;  /* 0xffffffff1d067890 */ /* 0x000fc6000fffe03f */
[----:B------:R-:W-:Y:S01]  /*8340*/  FADD.FTZ R0, R97, R0 ;  /* 0x0000000061007221 */ /* 0x000fe20000010000 */
[----:B------:R-:W-:Y:S01]  /*8350*/  FADD.FTZ R5, R19, R4 ;  /* 0x0000000413057221 */ /* 0x000fe20000010000 */
[----:B------:R-:W-:Y:S02]  /*8360*/  UMOV UR20, UR38 ;  /* 0x0000002600147c82 */ /* 0x000fe40008000000 */
[----:B------:R-:W-:Y:S01]  /*8370*/  FADD.FTZ R0, R99, R0 ;  /* 0x0000000063007221 */ /* 0x000fe20000010000 */
[----:B------:R-:W-:Y:S01]  /*8380*/  UMOV UR29, UR6 ;  /* 0x00000006001d7c82 */ /* 0x000fe20008000000 */
[----:B------:R-:W-:Y:S01]  /*8390*/  UMOV UR28, UR39 ;  /* 0x00000027001c7c82 */ /* 0x000fe20008000000 */
[-C--:B------:R-:W-:Y:S01]  /*83a0*/  FMUL.FTZ R120, R120, R3.reuse ;  /* 0x0000000378787220 */ /* 0x080fe20000410000 */
[----:B------:R-:W-:Y:S01]  /*83b0*/  FADD.FTZ R4, R101, R0 ;  /* 0x0000000065047221 */ /* 0x000fe20000010000 */
        /* <DEDUP_REMOVED lines=32> */
[----:B------:R-:W-:-:S02]  /*85c0*/  IMAD.MOV.U32 R0, RZ, RZ, R102 ;  /* 0x000000ffff007224 */ /* 0x000fc400078e0066 */
[----:B------:R-:W-:Y:S01]  /*85d0*/  IMAD.MOV.U32 R3, RZ, RZ, R93 ;  /* 0x000000ffff037224 */ /* 0x000fe200078e005d */
[----:B-1----:R-:W-:Y:S01]  /*85e0*/  NOP ;  /* 0x0000000000007918 */ /* 0x002fe20000000000 */
[----:B0-----:R-:W-:Y:S05]  /*85f0*/  @P2 BRA `(.L_x_140) ;  /* 0xffffffc800842947 */ /* 0x001fea000383ffff */
.L_x_131:
[----:B------:R-:W-:Y:S06]  /*8600*/  BAR.ARV 0x8, 0x1a0 ;  /* 0x0206800000007b1d */ /* 0x000fec0000002000 */
[----:B------:R-:W-:Y:S05]  /*8610*/  @!P0 BRA `(.L_x_141) ;  /* 0x0000000000048947 */ /* 0x000fea0003800000 */
[----:B------:R-:W-:Y:S01]  /*8620*/  BPT.TRAP 0x1 ;  /* 0x000000040000795c */ /* 0x000fe20000300000 */
.L_x_141:
[----:B------:R-:W-:Y:S01]  /*8630*/  ULEA UR5, UR39, UR40, 0x3 ;  /* 0x0000002827057291 */ /* 0x000fe2000f8e183f */
[----:B------:R-:W-:-:S05]  /*8640*/  IMAD.U32 R0, RZ, RZ, UR38 ;  /* 0x00000026ff007e24 */ /* 0x000fca000f8e00ff */
[----:B------:R-:W-:-:S04]  /*8650*/  SHF.L.U32 R0, R0, 0x1f, RZ ;  /* 0x0000001f00007819 */ /* 0x000fc800000006ff */
[----:B------:R0:W1:Y:S01]  /*8660*/  SYNCS.PHASECHK.TRANS64.TRYWAIT P2, [UR5+0x30850], R0 ;  /* 0x03085000ff0075a7 */ /* 0x0000620008040145 */
[----:B------:R-:W-:Y:S05]  /*8670*/  @!P0 BRA `(.L_x_142) ;  /* 0x0000000000048947 */ /* 0x000fea0003800000 */
[----:B------:R-:W-:Y:S01]  /*8680*/  BPT.TRAP 0x1 ;  /* 0x000000040000795c */ /* 0x000fe20000300000 */
.L_x_142:
[----:B-1----:R-:W-:Y:S05]  /*8690*/  @P2 BRA `(.L_x_143) ;  /* 0x0000000000082947 */ /* 0x002fea0003800000 */
[----:B------:R-:W1:Y:S02]  /*86a0*/  SYNCS.PHASECHK.TRANS64.TRYWAIT P0, [UR5+0x30850], R0 ;  /* 0x03085000ff0075a7 */ /* 0x000e640008000145 */
[----:B-1----:R-:W-:Y:S05]  /*86b0*/  @!P0 BRA `(.L_x_144) ;  /* 0x0000006000c08947 */ /* 0x002fea0003800000 */
.L_x_143:
[----:B------:R-:W-:Y:S01]  /*86c0*/  UIADD3 UR40, UR40, 0x400, URZ ;  /* 0x0000040028287890 */ /* 0x000fe2000fffe03f */
[----:B------:R-:W-:Y:S01]  /*86d0*/  WARPGROUP.ARRIVE ;  /* 0x00000000000079c5 */ /* 0x000fe20000000000 */
[----:B------:R-:W-:Y:S01]  /*86e0*/  UIADD3 UR25, UR25, 0x1e800, URZ ;  /* 0x0001e80019197890 */ /* 0x000fe2000fffe03f */
[----:B01----:R-:W0:Y:S01]  /*86f0*/  SHFL.BFLY PT, R0, R5, 0x2, 0x1f ;  /* 0x0c401f0005007f89 */ /* 0x003e2200000e0000 */
[----:B------:R-:W-:Y:S01]  /*8700*/  USHF.R.U32.HI UR40, URZ, 0x4, UR40 ;  /* 0x000000043f287899 */ /* 0x000fe20008011628 */
[----:B------:R-:W-:Y:S01]  /*8710*/  IMAD.MOV.U32 R21, RZ, RZ, RZ ;  /* 0x000000ffff157224 */ /* 0x000fe200078e00ff */
[----:B------:R-:W-:Y:S01]  /*8720*/  USHF.R.U32.HI UR25, URZ, 0x4, UR25 ;  /* 0x000000043f197899 */ /* 0x000fe20008011619 */
[----:B------:R-:W1:Y:S01]  /*8730*/  SHFL.BFLY PT, R3, R4, 0x2, 0x1f ;  /* 0x0c401f0004037f89 */ /* 0x000e6200000e0000 */
[----:B------:R-:W-:Y:S01]  /*8740*/  ULOP3.LUT UR6, UR40, 0x3fff, URZ, 0xc0, !UPT ;  /* 0x00003fff28067892 */ /* 0x000fe2000f8ec03f */
[----:B------:R-:W-:Y:S01]  /*8750*/  IMAD.U32 R12, RZ, RZ, UR26 ;  /* 0x0000001aff0c7e24 */ /* 0x000fe2000f8e00ff */
[----:B------:R-:W-:-:S02]  /*8760*/  ULOP3.LUT UR4, UR25, 0x3fff, URZ, 0xc0, !UPT ;  /* 0x00003fff19047892 */ /* 0x000fc4000f8ec03f */
[----:B------:R-:W-:Y:S02]  /*8770*/  UIMAD UR6, UR39, 0x600, UR6 ;  /* 0x00000600270678a4 */ /* 0x000fe4000f8e0206 */
[----:B------:R-:W-:Y:S01]  /*8780*/  ULOP3.LUT UR4, UR4, 0x10000, URZ, 0xfc, !UPT ;  /* 0x0001000004047892 */ /* 0x000fe2000f8efc3f */
[----:B------:R-:W-:Y:S01]  /*8790*/  UMOV UR11, 0x40000040 ;  /* 0x40000040000b7882 */ /* 0x000fe20000000000 */
[----:B------:R-:W-:Y:S01]  /*87a0*/  UMOV UR9, 0x40000040 ;  /* 0x4000004000097882 */ /* 0x000fe20000000000 */
[----:B------:R-:W-:Y:S02]  /*87b0*/  UIADD3 UR39, UR39, 0x1, URZ ;  /* 0x0000000127277890 */ /* 0x000fe4000fffe03f */
[----:B------:R-:W-:Y:S02]  /*87c0*/  UMOV UR10, UR6 ;  /* 0x00000006000a7c82 */ /* 0x000fe40008000000 */
[----:B------:R-:W-:Y:S01]  /*87d0*/  UMOV UR8, UR4 ;  /* 0x0000000400087c82 */ /* 0x000fe20008000000 */
[----:B------:R-:W-:Y:S01]  /*87e0*/  UISETP.NE.AND UP0, UPT, UR39, 0x2, UPT ;  /* 0x000000022700788c */ /* 0x000fe2000bf05270 */
[----:B------:R-:W-:Y:S01]  /*87f0*/  HGMMA.64x64x16.F32.BF16 R120, gdesc[UR8].tnspB, R120, gsb0 ;  /* 0x40e00000087879f0 */ /* 0x000fe20008001878 */
[----:B------:R-:W-:-:S02]  /*8800*/  UIADD3 UR10, UR6, 0x80, URZ ;  /* 0x00000080060a7890 */ /* 0x000fc4000fffe03f */
[----:B------:R-:W-:Y:S01]  /*8810*/  UIADD3 UR8, UR4, 0x2, URZ ;  /* 0x0000000204087890 */ /* 0x000fe2000fffe03f */
[----:B0-----:R-:W-:Y:S01]  /*8820*/  FADD.FTZ R6, R0, R5 ;  /* 0x0000000500067221 */ /* 0x001fe20000010000 */
[----:B------:R-:W-:Y:S01]  /*8830*/  UMOV UR11, 0x40000040 ;  /* 0x40000040000b7882 */ /* 0x000fe20000000000 */
[----:B------:R-:W-:Y:S01]  /*8840*/  UMOV UR9, 0x40000040 ;  /* 0x4000004000097882 */ /* 0x000fe20000000000 */
[----:B------:R-:W-:Y:S01]  /*8850*/  UIADD3 UR37, UR37, 0x1, URZ ;  /* 0x0000000125257890 */ /* 0x000fe2000fffe03f */
[----:B-1----:R-:W-:Y:S01]  /*8860*/  FADD.FTZ R3, R3, R4 ;  /* 0x0000000403037221 */ /* 0x002fe20000010000 */
[----:B------:R-:W0:Y:S01]  /*8870*/  SHFL.BFLY PT, R7, R6, 0x1, 0x1f ;  /* 0x0c201f0006077f89 */ /* 0x000e2200000e0000 */
[----:B------:R-:W-:Y:S01]  /*8880*/  IMAD.U32 R4, RZ, RZ, UR26 ;  /* 0x0000001aff047e24 */ /* 0x000fe2000f8e00ff */
[----:B------:R-:W-:Y:S02]  /*8890*/  USEL UR39, UR39, URZ, UP0 ;  /* 0x0000003f27277287 */ /* 0x000fe40008000000 */
[----:B------:R-:W1:Y:S01]  /*88a0*/  SHFL.BFLY PT, R0, R3, 0x1, 0x1f ;  /* 0x0c201f0003007f89 */ /* 0x000e6200000e0000 */
[----:B0-----:R-:W-:Y:S01]  /*88b0*/  FADD.FTZ R10, R6, R7 ;  /* 0x00000007060a7221 */ /* 0x001fe20000010000 */
[----:B------:R-:W-:Y:S01]  /*88c0*/  IMAD.U32 R6, RZ, RZ, UR5 ;  /* 0x00000005ff067e24 */ /* 0x000fe2000f8e00ff */
[----:B------:R-:W-:Y:S01]  /*88d0*/  MOV R7, RZ ;  /* 0x000000ff00077202 */ /* 0x000fe20000000f00 */
[----:B-1----:R-:W-:-:S02]  /*88e0*/  FADD.FTZ R9, R3, R0 ;  /* 0x0000000003097221 */ /* 0x002fc40000010000 */
[----:B------:R-:W-:Y:S01]  /*88f0*/  FSETP.NE.FTZ.AND P2, PT, R10, RZ, PT ;  /* 0x000000ff0a00720b */ /* 0x000fe20003f55000 */
[----:B------:R-:W-:Y:S01]  /*8900*/  @!P1 VIADD R6, R6, 0x30860 ;  /* 0x0003086006069836 */ /* 0x000fe20000000000 */
[----:B------:R-:W-:Y:S01]  /*8910*/  MOV R0, 0xff800000 ;  /* 0xff80000000007802 */ /* 0x000fe20000000f00 */
[----:B------:R-:W-:Y:S01]  /*8920*/  IMAD.MOV.U32 R3, RZ, RZ, -0x800000 ;  /* 0xff800000ff037424 */ /* 0x000fe200078e00ff */
[----:B------:R-:W-:Y:S02]  /*8930*/  FSETP.NE.FTZ.AND P0, PT, R9, RZ, PT ;  /* 0x000000ff0900720b */ /* 0x000fe40003f15000 */
[----:B------:R-:W-:-:S07]  /*8940*/  @!P1 PRMT R6, RZ, 0x654, R6 ;  /* 0x00000654ff069816 */ /* 0x000fce0000000006 */
[----:B------:R-:W0:Y:S01]  /*8950*/  @P2 MUFU.LG2 R8, R10 ;  /* 0x0000000a00082308 */ /* 0x000e220000000c00 */
[----:B------:R-:W-:-:S03]  /*8960*/  @P2 FMUL.FTZ R12, R12, 0.69314718246459960938 ;  /* 0x3f3172180c0c2820 */ /* 0x000fc60000410000 */
[----:B------:R-:W-:-:S04]  /*8970*/  @P0 FMUL.FTZ R4, R4, 0.69314718246459960938 ;  /* 0x3f31721804040820 */ /* 0x000fc80000410000 */
[----:B------:R-:W1:Y:S08]  /*8980*/  @P0 MUFU.LG2 R5, R9 ;  /* 0x0000000900050308 */ /* 0x000e700000000c00 */
[----:B------:R0:W2:Y:S08]  /*8990*/  @P0 MUFU.RCP R21, R9 ;  /* 0x0000000900150308 */ /* 0x0000b00000001000 */
[----:B------:R-:W3:Y:S01]  /*89a0*/  @P2 MUFU.RCP R7, R10 ;  /* 0x0000000a00072308 */ /* 0x000ee20000001000 */
[----:B------:R-:W-:-:S02]  /*89b0*/  WARPGROUP.DEPBAR.LE gsb0, 0x0 ;  /* 0x00008000000079c5 */ /* 0x000fc40000010000 */
[----:B------:R-:W-:Y:S01]  /*89c0*/  WARPGROUP.ARRIVE ;  /* 0x00000000000079c5 */ /* 0x000fe20000000000 */
[----:B0-----:R-:W-:Y:S01]  /*89d0*/  @P2 FMUL.FTZ R9, R8, 0.69314718246459960938 ;  /* 0x3f31721808092820 */ /* 0x001fe20000410000 */
[----:B-1----:R-:W-:-:S03]  /*89e0*/  @P0 FMUL.FTZ R5, R5, 0.69314718246459960938 ;  /* 0x3f31721805050820 */ /* 0x002fc60000410000 */
[----:B------:R-:W-:Y:S01]  /*89f0*/  @P2 FFMA.FTZ R0, R12, R102, R9 ;  /* 0x000000660c002223 */ /* 0x000fe20000010009 */
[----:B------:R-:W-:Y:S01]  /*8a00*/  HGMMA.64x64x16.F32.BF16 R120, gdesc[UR8].tnspB, R120, gsb0 ;  /* 0x40e00000087879f0 */ /* 0x000fe20008001878 */
[----:B------:R-:W-:Y:S01]  /*8a10*/  UIADD3 UR10, UR6, 0x100, URZ ;  /* 0x00000100060a7890 */ /* 0x000fe2000fffe03f */
[----:B------:R-:W-:Y:S01]  /*8a20*/  @P0 FFMA.FTZ R3, R4, R93, R5 ;  /* 0x0000005d04030223 */ /* 0x000fe20000010005 */
[----:B------:R-:W-:Y:S01]  /*8a30*/  UIADD3 UR8, UR4, 0x4, URZ ;  /* 0x0000000404087890 */ /* 0x000fe2000fffe03f */
[----:B------:R-:W-:Y:S01]  /*8a40*/  PLOP3.LUT P0, PT, PT, PT, PT, 0x8, 0x0 ;  /* 0x000000000000781c */ /* 0x000fe20003f0e170 */
        /* <DEDUP_REMOVED lines=65> */
[----:B------:R-:W-:-:S04]  /*8e60*/  USEL UR4, URZ, 0x1, UP0 ;  /* 0x000000013f047887 */ /* 0x000fc80008000000 */
[----:B------:R-:W-:Y:S01]  /*8e70*/  ULOP3.LUT UR38, UR38, UR4, URZ, 0x3c, !UPT ;  /* 0x0000000426267292 */ /* 0x000fe2000f8e3c3f */
[----:B------:R-:W-:Y:S02]  /*8e80*/  WARPGROUP.DEPBAR.LE gsb0, 0x0 ;  /* 0x00008000000079c5 */ /* 0x000fe40000010000 */
[----:B------:R-:W-:-:S06]  /*8e90*/  WARPGROUP.ARRIVE ;  /* 0x00000000000079c5 */ /* 0x000fcc0000000000 */
[----:B------:R-:W-:Y:S03]  /*8ea0*/  HGMMA.64x64x16.F32.BF16 R120, gdesc[UR8].tnspB, R120, gsb0 ;  /* 0x40e00000087879f0 */ /* 0x000fe60008001878 */
[----:B------:R-:W-:Y:S02]  /*8eb0*/  WARPGROUP.DEPBAR.LE gsb0, 0x0 ;  /* 0x00008000000079c5 */ /* 0x000fe40000010000 */
[----:B------:R0:W-:Y:S01]  /*8ec0*/  @!P1 SYNCS.ARRIVE.TRANS64.RED.A1T0 RZ, [R6+URZ], RZ ;  /* 0x000000ff06ff99a7 */ /* 0x0001e2000810043f */
[-C--:B--2---:R-:W-:Y:S01]  /*8ed0*/  FMUL.FTZ R50, R120, R21.reuse ;  /* 0x0000001578327220 */ /* 0x084fe20000410000 */
        /* <DEDUP_REMOVED lines=15> */
[-C--:B---3--:R-:W-:Y:S01]  /*8fd0*/  FMUL.FTZ R48, R122, R7.reuse ;  /* 0x000000077a307220 */ /* 0x088fe20000410000 */
        /* <DEDUP_REMOVED lines=14> */
[----:B0-----:R-:W-:-:S07]  /*90c0*/  FMUL.FTZ R151, R151, R7 ;  /* 0x0000000797977220 */ /* 0x001fce0000410000 */
.L_x_124:
[----:B------:R-:W0:Y:S08]  /*90d0*/  S2UR UR4, SR_CgaCtaId ;  /* 0x00000000000479c3 */ /* 0x000e300000008800 */
[----:B------:R-:W-:Y:S06]  /*90e0*/  BAR.SYNC.DEFER_BLOCKING 0x5, 0x1a0 ;  /* 0x0146800000007b1d */ /* 0x000fec0000010000 */
[----:B------:R-:W-:Y:S01]  /*90f0*/  UMOV UR40, 0x400 ;  /* 0x0000040000287882 */ /* 0x000fe20000000000 */
[----:B------:R-:W-:Y:S01]  /*9100*/  BSSY B0, `(.L_x_145) ;  /* 0x0000194000007945 */ /* 0x000fe20003800000 */
[----:B0-----:R-:W-:-:S09]  /*9110*/  ULEA UR40, UR4, UR40, 0x18 ;  /* 0x0000002804287291 */ /* 0x001fd2000f8ec03f */
[----:B------:R-:W0:Y:S02]  /*9120*/  LDS.128 R24, [UR40+0x308d0] ;  /* 0x0308d028ff187984 */ /* 0x000e240008000c00 */
[----:B0-----:R-:W-:Y:S01]  /*9130*/  R2UR UR5, R26 ;  /* 0x000000001a0572ca */ /* 0x001fe200000e0000 */
[----:B------:R-:W-:Y:S06]  /*9140*/  BAR.ARV 0x4, 0x1a0 ;  /* 0x0106800000007b1d */ /* 0x000fec0000002000 */
[----:B------:R-:W-:Y:S08]  /*9150*/  @P0 BRA `(.L_x_146) ;  /* 0x0000000c00c80947 */ /* 0x000ff00003800000 */
[----:B------:R-:W2:Y:S01]  /*9160*/  LDL R4, [R1+0x1c] ;  /* 0x00001c0001047983 */ /* 0x000ea20000100800 */
[----:B------:R-:W0:Y:S01]  /*9170*/  S2UR UR4, SR_SWINHI ;  /* 0x00000000000479c3 */ /* 0x000e220000002f00 */
[----:B------:R-:W-:Y:S01]  /*9180*/  USHF.L.U32 UR8, UR41, 0x2, URZ ;  /* 0x0000000229087899 */ /* 0x000fe2000800063f */
[----:B------:R-:W-:Y:S01]  /*9190*/  F2FP.BF16.F32.PACK_AB R12, R12, R33 ;  /* 0x000000210c0c723e */ /* 0x000fe200000010ff */
[----:B------:R-:W-:Y:S01]  /*91a0*/  USHF.L.U64.HI UR9, UR41, 0x2, UR42 ;  /* 0x0000000229097899 */ /* 0x000fe2000801022a */
[----:B------:R-:W-:Y:S02]  /*91b0*/  F2FP.BF16.F32.PACK_AB R13, R13, R34 ;  /* 0x000000220d0d723e */ /* 0x000fe400000010ff */
[----:B------:R-:W-:Y:S02]  /*91c0*/  F2FP.BF16.F32.PACK_AB R14, R14, R31 ;  /* 0x0000001f0e0e723e */ /* 0x000fe400000010ff */
[----:B------:R-:W-:Y:S02]  /*91d0*/  F2FP.BF16.F32.PACK_AB R15, R15, R32 ;  /* 0x000000200f0f723e */ /* 0x000fe400000010ff */
[----:B------:R-:W-:-:S02]  /*91e0*/  F2FP.BF16.F32.PACK_AB R148, R29, R30 ;  /* 0x0000001e1d94723e */ /* 0x000fc400000010ff */
[----:B------:R-:W-:Y:S02]  /*91f0*/  F2FP.BF16.F32.PACK_AB R149, R23, R28 ;  /* 0x0000001c1795723e */ /* 0x000fe400000010ff */
[----:B------:R-:W-:Y:S02]  /*9200*/  F2FP.BF16.F32.PACK_AB R150, R21, R22 ;  /* 0x000000161596723e */ /* 0x000fe400000010ff */
[----:B------:R-:W-:Y:S01]  /*9210*/  F2FP.BF16.F32.PACK_AB R151, R151, R20 ;  /* 0x000000149797723e */ /* 0x000fe200000010ff */
[----:B------:R-:W-:Y:S01]  /*9220*/  UMOV UR6, UR40 ;  /* 0x0000002800067c82 */ /* 0x000fe20008000000 */
[----:B0-----:R-:W-:Y:S01]  /*9230*/  UMOV UR7, UR4 ;  /* 0x0000000400077c82 */ /* 0x001fe20008000000 */
[----:B------:R-:W-:Y:S02]  /*9240*/  IMAD.U32 R18, RZ, RZ, UR6 ;  /* 0x00000006ff127e24 */ /* 0x000fe4000f8e00ff */
[----:B------:R-:W-:Y:S01]  /*9250*/  IMAD.U32 R19, RZ, RZ, UR7 ;  /* 0x00000007ff137e24 */ /* 0x000fe2000f8e00ff */
[----:B------:R-:W-:-:S02]  /*9260*/  ULDC.64 UR6, c[0x0][0xbd8] ;  /* 0x0002f60000067ab9 */ /* 0x000fc40000000a00 */
[----:B------:R-:W-:Y:S02]  /*9270*/  UIADD3 UR4, UP1, UR8, UR6, URZ ;  /* 0x0000000608047290 */ /* 0x000fe4000ff3e03f */
[----:B------:R-:W-:Y:S02]  /*9280*/  UISETP.NE.U32.AND UP0, UPT, UR6, URZ, UPT ;  /* 0x0000003f0600728c */ /* 0x000fe4000bf05070 */
[----:B------:R-:W-:Y:S02]  /*9290*/  UIADD3.X UR6, UR9, UR7, URZ, UP1, !UPT ;  /* 0x0000000709067290 */ /* 0x000fe40008ffe43f */
[----:B------:R-:W-:Y:S01]  /*92a0*/  UISETP.NE.AND.EX UP0, UPT, UR7, URZ, UPT, UP0 ;  /* 0x0000003f0700728c */ /* 0x000fe2000bf05300 */
[----:B------:R-:W0:Y:S01]  /*92b0*/  LDC R24, c[0x0][0xa88] ;  /* 0x0002a200ff187b82 */ /* 0x000e220000000800 */
[----:B------:R-:W-:Y:S02]  /*92c0*/  IMAD.U32 R20, RZ, RZ, UR4 ;  /* 0x00000004ff147e24 */ /* 0x000fe4000f8e00ff */
[----:B------:R-:W-:Y:S01]  /*92d0*/  IMAD.U32 R21, RZ, RZ, UR6 ;  /* 0x00000006ff157e24 */ /* 0x000fe2000f8e00ff */
[----:B------:R-:W-:-:S02]  /*92e0*/  ULDC.64 UR6, c[0x0][0xbe0] ;  /* 0x0002f80000067ab9 */ /* 0x000fc40000000a00 */
[----:B------:R-:W-:-:S04]  /*92f0*/  UISETP.NE.U32.AND UP1, UPT, UR6, URZ, UPT ;  /* 0x0000003f0600728c */ /* 0x000fc8000bf25070 */
[----:B------:R-:W-:-:S11]  /*9300*/  UISETP.NE.AND.EX UP1, UPT, UR7, URZ, UPT, UP1 ;  /* 0x0000003f0700728c */ /* 0x000fd6000bf25310 */
[----:B------:R-:W-:-:S04]  /*9310*/  @UP1 UIADD3 UR6, UP2, UR8, UR6, URZ ;  /* 0x0000000608061290 */ /* 0x000fc8000ff5e03f */
[----:B------:R-:W-:Y:S01]  /*9320*/  @UP1 UIADD3.X UR7, UR9, UR7, URZ, UP2, !UPT ;  /* 0x0000000709071290 */ /* 0x000fe200097fe43f */
[----:B------:R-:W-:Y:S01]  /*9330*/  BAR.SYNC.DEFER_BLOCKING 0x1, 0x180 ;  /* 0x0046000000007b1d */ /* 0x000fe20000010000 */
[----:B--2---:R-:W-:-:S03]  /*9340*/  IMAD.WIDE R4, R4, 0x2, R18 ;  /* 0x0000000204047825 */ /* 0x004fc600078e0212 */
[C---:B------:R-:W-:Y:S02]  /*9350*/  IADD3 R11, P2, R4.reuse, 0x20, RZ ;  /* 0x00000020040b7810 */ /* 0x040fe40007f5e0ff */
[C---:B------:R-:W-:Y:S02]  /*9360*/  IADD3 R51, P0, R4.reuse, 0x60, RZ ;  /* 0x0000006004337810 */ /* 0x040fe40007f1e0ff */
[C---:B------:R-:W-:Y:S02]  /*9370*/  IADD3 R9, P1, R4.reuse, 0x40, RZ ;  /* 0x0000004004097810 */ /* 0x040fe40007f3e0ff */
[----:B------:R-:W-:Y:S02]  /*9380*/  LOP3.LUT R7, R4, 0x380, RZ, 0xc0, !PT ;  /* 0x0000038004077812 */ /* 0x000fe400078ec0ff */
[----:B------:R-:W-:Y:S02]  /*9390*/  LOP3.LUT R10, R11, 0x380, RZ, 0xc0, !PT ;  /* 0x000003800b0a7812 */ /* 0x000fe400078ec0ff */
[----:B------:R-:W-:-:S02]  /*93a0*/  LOP3.LUT R6, R51, 0x380, RZ, 0xc0, !PT ;  /* 0x0000038033067812 */ /* 0x000fc400078ec0ff */
[----:B------:R-:W-:Y:S02]  /*93b0*/  LOP3.LUT R8, R9, 0x380, RZ, 0xc0, !PT ;  /* 0x0000038009087812 */ /* 0x000fe400078ec0ff */
[----:B------:R-:W-:Y:S02]  /*93c0*/  SHF.R.U64 R7, R7, 0x3, RZ ;  /* 0x0000000307077819 */ /* 0x000fe400000012ff */
[----:B------:R-:W-:Y:S02]  /*93d0*/  SHF.R.U64 R10, R10, 0x3, RZ ;  /* 0x000000030a0a7819 */ /* 0x000fe400000012ff */
[----:B------:R-:W-:Y:S02]  /*93e0*/  SHF.R.U64 R6, R6, 0x3, RZ ;  /* 0x0000000306067819 */ /* 0x000fe400000012ff */
[----:B------:R-:W-:Y:S02]  /*93f0*/  SHF.R.U64 R8, R8, 0x3, RZ ;  /* 0x0000000308087819 */ /* 0x000fe400000012ff */
[----:B------:R-:W-:Y:S01]  /*9400*/  LOP3.LUT R4, R7, R4, RZ, 0x3c, !PT ;  /* 0x0000000407047212 */ /* 0x000fe200078e3cff */
[--C-:B------:R-:W-:Y:S01]  /*9410*/  IMAD.X R7, RZ, RZ, R5.reuse, P0 ;  /* 0x000000ffff077224 */ /* 0x100fe200000e0605 */
[----:B------:R-:W-:Y:S01]  /*9420*/  LOP3.LUT R10, R10, R11, RZ, 0x3c, !PT ;  /* 0x0000000b0a0a7212 */ /* 0x000fe200078e3cff */
[----:B------:R-:W-:Y:S01]  /*9430*/  IMAD.X R11, RZ, RZ, R5, P2 ;  /* 0x000000ffff0b7224 */ /* 0x000fe200010e0605 */
[----:B------:R-:W-:-:S02]  /*9440*/  LOP3.LUT R6, R6, R51, RZ, 0x3c, !PT ;  /* 0x0000003306067212 */ /* 0x000fc400078e3cff */
[----:B------:R-:W-:Y:S02]  /*9450*/  LOP3.LUT R8, R8, R9, RZ, 0x3c, !PT ;  /* 0x0000000908087212 */ /* 0x000fe400078e3cff */
[-C--:B------:R-:W-:Y:S02]  /*9460*/  IADD3.X R9, RZ, R5.reuse, RZ, P1, !PT ;  /* 0x00000005ff097210 */ /* 0x080fe40000ffe4ff */
[----:B------:R-:W-:Y:S02]  /*9470*/  MOV R53, R4 ;  /* 0x0000000400357202 */ /* 0x000fe40000000f00 */
[----:B------:R-:W-:Y:S02]  /*9480*/  MOV R26, R6 ;  /* 0x00000006001a7202 */ /* 0x000fe40000000f00 */
[----:B------:R-:W-:Y:S02]  /*9490*/  MOV R51, R8 ;  /* 0x0000000800337202 */ /* 0x000fe40000000f00 */
[----:B------:R-:W-:-:S02]  /*94a0*/  MOV R52, R10 ;  /* 0x0000000a00347202 */ /* 0x000fc40000000f00 */
[----:B------:R-:W-:Y:S02]  /*94b0*/  F2FP.BF16.F32.PACK_AB R4, R49, R50 ;  /* 0x000000323104723e */ /* 0x000fe400000010ff */
[----:B------:R-:W-:Y:S02]  /*94c0*/  F2FP.BF16.F32.PACK_AB R5, R47, R48 ;  /* 0x000000302f05723e */ /* 0x000fe400000010ff */
[----:B------:R-:W-:Y:S02]  /*94d0*/  F2FP.BF16.F32.PACK_AB R6, R45, R46 ;  /* 0x0000002e2d06723e */ /* 0x000fe400000010ff */
[----:B------:R-:W-:Y:S02]  /*94e0*/  F2FP.BF16.F32.PACK_AB R7, R43, R44 ;  /* 0x0000002c2b07723e */ /* 0x000fe400000010ff */
[----:B------:R-:W-:Y:S02]  /*94f0*/  F2FP.BF16.F32.PACK_AB R8, R41, R42 ;  /* 0x0000002a2908723e */ /* 0x000fe400000010ff */
[----:B------:R-:W-:Y:S01]  /*9500*/  F2FP.BF16.F32.PACK_AB R9, R39, R40 ;  /* 0x000000282709723e */ /* 0x000fe200000010ff */
[----:B------:R1:W-:Y:S01]  /*9510*/  STSM.16.M88.4 [R53], R4 ;  /* 0x0000000435007844 */ /* 0x0003e20000000200 */
[----:B------:R-:W-:-:S02]  /*9520*/  F2FP.BF16.F32.PACK_AB R10, R37, R38 ;  /* 0x00000026250a723e */ /* 0x000fc400000010ff */
[----:B------:R-:W-:Y:S02]  /*9530*/  F2FP.BF16.F32.PACK_AB R11, R35, R36 ;  /* 0x00000024230b723e */ /* 0x000fe400000010ff */
[----:B------:R-:W-:-:S03]  /*9540*/  PLOP3.LUT P0, PT, PT, PT, UP0, 0x80, 0x0 ;  /* 0x000000000000781c */ /* 0x000fc60003f0f008 */
[----:B------:R2:W-:Y:S04]  /*9550*/  STSM.16.M88.4 [R52], R8 ;  /* 0x0000000834007844 */ /* 0x0005e80000000200 */
[----:B------:R2:W-:Y:S04]  /*9560*/  STSM.16.M88.4 [R51], R12 ;  /* 0x0000000c33007844 */ /* 0x0005e80000000200 */
[----:B------:R2:W-:Y:S01]  /*9570*/  STSM.16.M88.4 [R26], R148 ;  /* 0x000000941a007844 */ /* 0x0005e20000000200 */
[----:B------:R-:W-:Y:S01]  /*9580*/  BAR.SYNC.DEFER_BLOCKING 0x1, 0x180 ;  /* 0x0046000000007b1d */ /* 0x000fe20000010000 */
[----:B------:R-:W-:Y:S01]  /*9590*/  PLOP3.LUT P1, PT, PT, PT, UP1, 0x80, 0x0 ;  /* 0x000000000000781c */ /* 0x000fe20003f2f018 */
[----:B-1----:R-:W-:Y:S01]  /*95a0*/  IMAD.U32 R4, RZ, RZ, UR6 ;  /* 0x00000006ff047e24 */ /* 0x002fe2000f8e00ff */
[----:B------:R-:W-:-:S03]  /*95b0*/  MOV R5, UR7 ;  /* 0x0000000700057c02 */ /* 0x000fc60008000f00 */
[----:B------:R-:W3:Y:S01]  /*95c0*/  @P0 LDG.E R22, desc[UR46][R20.64] ;  /* 0x0000002e14160981 */ /* 0x000ee2000c1e1900 */
[----:B------:R-:W-:-:S07]  /*95d0*/  UMOV UR4, URZ ;  /* 0x0000003f00047c82 */ /* 0x000fce0008000000 */
[----:B0-----:R2:W5:Y:S01]  /*95e0*/  @P1 LDG.E R24, desc[UR46][R4.64] ;  /* 0x0000002e04181981 */ /* 0x001562000c1e1900 */
[----:B---3--:R-:W-:Y:S01]  /*95f0*/  @P0 R2UR UR4, R22 ;  /* 0x00000000160402ca */ /* 0x008fe200000e0000 */
[----:B--2---:R-:W-:-:S14]  /*9600*/  @P1 BRA `(.L_x_147) ;  /* 0x0000000000101947 */ /* 0x004fdc0003800000 */
[----:B------:R-:W-:Y:S05]  /*9610*/  @!P0 BRA `(.L_x_147) ;  /* 0x00000000000c8947 */ /* 0x000fea0003800000 */
[----:B------:R-:W2:Y:S04]  /*9620*/  LDG.E R5, desc[UR46][R20.64] ;  /* 0x0000002e14057981 */ /* 0x000ea8000c1e1900 */
[----:B-----5:R-:W2:Y:S02]  /*9630*/  LDG.E R24, desc[UR46][R20.64+0x4] ;  /* 0x0000042e14187981 */ /* 0x020ea4000c1e1900 */
[----:B--2---:R-:W-:-:S07]  /*9640*/  IMAD.IADD R24, R24, 0x1, -R5 ;  /* 0x0000000118187824 */ /* 0x004fce00078e0a05 */
.L_x_147:
[----:B------:R-:W2:Y:S04]  /*9650*/  LDL R5, [R1+0x18] ;  /* 0x0000180001057983 */ /* 0x000ea80000100800 */
[----:B------:R-:W3:Y:S01]  /*9660*/  LDL R32, [R1+0x8] ;  /* 0x0000080001207983 */ /* 0x000ee20000100800 */
[----:B------:R-:W-:Y:S01]  /*9670*/  USHF.R.S32.HI UR11, URZ, 0x1f, UR43 ;  /* 0x0000001f3f0b7899 */ /* 0x000fe2000801142b */
[----:B------:R-:W-:Y:S02]  /*9680*/  ULDC.64 UR12, c[0x0][0xb70] ;  /* 0x0002dc00000c7ab9 */ /* 0x000fe40000000a00 */
[----:B------:R-:W2:Y:S01]  /*9690*/  LDL.LU R26, [R1+0xc] ;  /* 0x00000c00011a7983 */ /* 0x000ea20000300800 */
[----:B------:R-:W-:Y:S02]  /*96a0*/  USHF.R.S32.HI UR9, URZ, 0x1f, UR4 ;  /* 0x0000001f3f097899 */ /* 0x000fe40008011404 */
[----:B------:R-:W-:Y:S01]  /*96b0*/  UIMAD UR10, UR11, UR12, URZ ;  /* 0x0000000c0b0a72a4 */ /* 0x000fe2000f8e023f */
[----:B------:R-:W0:Y:S01]  /*96c0*/  S2R R4, SR_TID.X ;  /* 0x0000000000047919 */ /* 0x000e220000002100 */
[----:B------:R-:W-:Y:S01]  /*96d0*/  UMOV UR8, UR4 ;  /* 0x0000000400087c82 */ /* 0x000fe20008000000 */
[----:B------:R-:W-:-:S02]  /*96e0*/  USEL UR42, UR42, URZ, !UP0 ;  /* 0x0000003f2a2a7287 */ /* 0x000fc4000c000000 */
[----:B------:R-:W-:Y:S02]  /*96f0*/  UIMAD.WIDE.U32 UR6, UR43, UR12, UR8 ;  /* 0x0000000c2b0672a5 */ /* 0x000fe4000f8e0008 */
[----:B------:R-:W-:Y:S02]  /*9700*/  UIMAD UR10, UR43, UR13, UR10 ;  /* 0x0000000d2b0a72a4 */ /* 0x000fe4000f8e020a */
[----:B------:R-:W-:Y:S01]  /*9710*/  USEL UR41, UR41, URZ, !UP0 ;  /* 0x0000003f29297287 */ /* 0x000fe2000c000000 */
[----:B------:R-:W-:Y:S01]  /*9720*/  ULDC.64 UR12, c[0x0][0xb78] ;  /* 0x0002de00000c7ab9 */ /* 0x000fe20000000a00 */
[----:B------:R-:W-:Y:S02]  /*9730*/  UIADD3 UR7, UR7, UR10, URZ ;  /* 0x0000000a07077290 */ /* 0x000fe4000fffe03f */
[----:B------:R-:W-:Y:S02]  /*9740*/  UIMAD UR8, UR42, UR12, URZ ;  /* 0x0000000c2a0872a4 */ /* 0x000fe4000f8e023f */
[----:B------:R-:W-:-:S02]  /*9750*/  UIMAD.WIDE.U32 UR6, UR41, UR12, UR6 ;  /* 0x0000000c290672a5 */ /* 0x000fc4000f8e0006 */
[----:B------:R-:W-:-:S03]  /*9760*/  UIMAD UR8, UR41, UR13, UR8 ;  /* 0x0000000d290872a4 */ /* 0x000fc6000f8e0208 */
[----:B------:R-:W-:-:S03]  /*9770*/  ULDC.64 UR12, c[0x0][0xaa0] ;  /* 0x0002a800000c7ab9 */ /* 0x000fc60000000a00 */
[----:B------:R-:W-:Y:S01]  /*9780*/  MOV R7, UR8 ;  /* 0x0000000800077c02 */ /* 0x000fe20008000f00 */
[----:B0-----:R-:W-:-:S05]  /*9790*/  VIADD R6, R4, 0xffffff80 ;  /* 0xffffff8004067836 */ /* 0x001fca0000000000 */
[----:B------:R-:W-:-:S04]  /*97a0*/  SHF.R.S32.HI R8, RZ, 0x1f, R6 ;  /* 0x0000001fff087819 */ /* 0x000fc80000011406 */
[----:B------:R-:W-:-:S04]  /*97b0*/  LEA.HI R8, R8, R6, RZ, 0x7 ;  /* 0x0000000608087211 */ /* 0x000fc800078f38ff */
[----:B------:R-:W-:-:S05]  /*97c0*/  LOP3.LUT R8, R8, 0xffffff80, RZ, 0xc0, !PT ;  /* 0xffffff8008087812 */ /* 0x000fca00078ec0ff */
[----:B------:R-:W-:-:S05]  /*97d0*/  IMAD.IADD R8, R6, 0x1, -R8 ;  /* 0x0000000106087824 */ /* 0x000fca00078e0a08 */
[----:B------:R-:W-:Y:S02]  /*97e0*/  LOP3.LUT P0, RZ, R8, 0x3, RZ, 0xc0, !PT ;  /* 0x0000000308ff7812 */ /* 0x000fe4000780c0ff */
[----:B------:R-:W-:Y:S02]  /*97f0*/  MOV R33, UR12 ;  /* 0x0000000c00217c02 */ /* 0x000fe40008000f00 */
[----:B------:R-:W-:Y:S01]  /*9800*/  SHF.R.S32.HI R157, RZ, 0x1f, R156 ;  /* 0x0000001fff9d7819 */ /* 0x000fe2000001149c */
[----:B------:R-:W-:Y:S01]  /*9810*/  BSSY B1, `(.L_x_148) ;  /* 0x0000057000017945 */ /* 0x000fe20003800000 */
[----:B--2---:R-:W-:Y:S02]  /*9820*/  IMAD R9, R26, 0xc0, R5 ;  /* 0x000000c01a097824 */ /* 0x004fe400078e0205 */
[----:B---3--:R-:W-:-:S03]  /*9830*/  IMAD R5, R156, 0x40, R32 ;  /* 0x000000409c057824 */ /* 0x008fc600078e0220 */
[----:B------:R-:W-:Y:S01]  /*9840*/  SHF.R.S32.HI R4, RZ, 0x1f, R9 ;  /* 0x0000001fff047819 */ /* 0x000fe20000011409 */
[----:B------:R-:W-:Y:S01]  /*9850*/  IMAD.WIDE R18, R5, 0x2, R18 ;  /* 0x0000000205127825 */ /* 0x000fe200078e0212 */
[----:B------:R-:W-:-:S03]  /*9860*/  IADD3 R6, P1, R9, UR6, RZ ;  /* 0x0000000609067c10 */ /* 0x000fc6000ff3e0ff */
[C---:B------:R-:W-:Y:S01]  /*9870*/  VIADD R5, R9.reuse, 0x8 ;  /* 0x0000000809057836 */ /* 0x040fe20000000000 */
[----:B------:R-:W-:Y:S01]  /*9880*/  IADD3.X R7, R4, UR7, R7, P1, !PT ;  /* 0x0000000704077c10 */ /* 0x000fe20008ffe407 */
[----:B------:R-:W-:Y:S01]  /*9890*/  ULDC.64 UR6, c[0x0][0xb40] ;  /* 0x0002d00000067ab9 */ /* 0x000fe20000000a00 */
[----:B------:R-:W-:Y:S02]  /*98a0*/  IADD3 R11, P3, R18, 0x3000, RZ ;  /* 0x00003000120b7810 */ /* 0x000fe40007f7e0ff */
[C---:B------:R-:W-:Y:S02]  /*98b0*/  LEA R30, P2, R6.reuse, UR6, 0x2 ;  /* 0x00000006061e7c11 */ /* 0x040fe4000f8410ff */
[-C--:B-----5:R-:W-:Y:S01]  /*98c0*/  ISETP.GE.OR P1, PT, R9, R24.reuse, P0 ;  /* 0x000000180900720c */ /* 0x0a0fe20000726670 */
[----:B------:R-:W-:Y:S01]  /*98d0*/  UIMAD UR6, UR9, UR12, URZ ;  /* 0x0000000c090672a4 */ /* 0x000fe2000f8e023f */
[----:B------:R-:W-:Y:S01]  /*98e0*/  LEA.HI.X R31, R6, UR7, R7, 0x2, P2 ;  /* 0x00000007061f7c11 */ /* 0x000fe200090f1407 */
[----:B------:R-:W-:Y:S01]  /*98f0*/  IMAD.MOV.U32 R28, RZ, RZ, R32 ;  /* 0x000000ffff1c7224 */ /* 0x000fe200078e0020 */
[C---:B------:R-:W-:Y:S01]  /*9900*/  IADD3 R15, P2, R18.reuse, 0x1800, RZ ;  /* 0x00001800120f7810 */ /* 0x040fe20007f5e0ff */
[----:B------:R-:W-:Y:S01]  /*9910*/  IMAD.X R9, RZ, RZ, R19, P3 ;  /* 0x000000ffff097224 */ /* 0x000fe200018e0613 */
[----:B------:R-:W-:Y:S01]  /*9920*/  IADD3 R7, P4, R18, 0x4800, RZ ;  /* 0x0000480012077810 */ /* 0x000fe20007f9e0ff */
[----:B------:R-:W-:Y:S01]  /*9930*/  ULDC.64 UR8, c[0x0][0xae8] ;  /* 0x0002ba0000087ab9 */ /* 0x000fe20000000a00 */
[----:B------:R-:W-:-:S02]  /*9940*/  ISETP.GE.OR P0, PT, R5, R24, P0 ;  /* 0x000000180500720c */ /* 0x000fc40000706670 */
[----:B------:R-:W-:Y:S01]  /*9950*/  SHF.R.S32.HI R29, RZ, 0x1f, R32 ;  /* 0x0000001fff1d7819 */ /* 0x000fe20000011420 */
[----:B------:R-:W-:Y:S01]  /*9960*/  UIMAD UR6, UR4, UR13, UR6 ;  /* 0x0000000d040672a4 */ /* 0x000fe2000f8e0206 */
[----:B------:R-:W-:Y:S01]  /*9970*/  LOP3.LUT R5, R18, 0x380, RZ, 0xc0, !PT ;  /* 0x0000038012057812 */ /* 0x000fe200078ec0ff */
[----:B------:R-:W-:Y:S01]  /*9980*/  IMAD.X R13, RZ, RZ, R19, P2 ;  /* 0x000000ffff0d7224 */ /* 0x000fe200010e0613 */
[----:B------:R-:W-:Y:S01]  /*9990*/  LOP3.LUT R8, R15, 0x380, RZ, 0xc0, !PT ;  /* 0x000003800f087812 */ /* 0x000fe200078ec0ff */
[----:B------:R-:W-:Y:S01]  /*99a0*/  @!P1 STG.E desc[UR46][R30.64], R3 ;  /* 0x000000031e009986 */ /* 0x000fe2000c10192e */
[----:B------:R-:W-:Y:S02]  /*99b0*/  LOP3.LUT R6, R11, 0x380, RZ, 0xc0, !PT ;  /* 0x000003800b067812 */ /* 0x000fe400078ec0ff */
[----:B------:R-:W-:Y:S02]  /*99c0*/  LOP3.LUT R4, R7, 0x380, RZ, 0xc0, !PT ;  /* 0x0000038007047812 */ /* 0x000fe400078ec0ff */
[----:B------:R-:W-:Y:S01]  /*99d0*/  SHF.R.U64 R5, R5, 0x3, RZ ;  /* 0x0000000305057819 */ /* 0x000fe200000012ff */
[----:B------:R0:W-:Y:S01]  /*99e0*/  @!P0 STG.E desc[UR46][R30.64+0x20], R0 ;  /* 0x000020001e008986 */ /* 0x0001e2000c10192e */
[----:B------:R-:W-:-:S02]  /*99f0*/  SHF.R.U64 R8, R8, 0x3, RZ ;  /* 0x0000000308087819 */ /* 0x000fc400000012ff */
[----:B------:R-:W-:Y:S02]  /*9a00*/  SHF.R.U64 R6, R6, 0x3, RZ ;  /* 0x0000000306067819 */ /* 0x000fe400000012ff */
[----:B------:R-:W-:Y:S01]  /*9a10*/  SHF.R.U64 R4, R4, 0x3, RZ ;  /* 0x0000000304047819 */ /* 0x000fe200000012ff */
[----:B------:R-:W-:Y:S01]  /*9a20*/  IMAD.WIDE.U32 R28, R33, UR4, R28 ;  /* 0x00000004211c7c25 */ /* 0x000fe2000f8e001c */
[----:B------:R-:W-:Y:S02]  /*9a30*/  LOP3.LUT R18, R5, R18, RZ, 0x3c, !PT ;  /* 0x0000001205127212 */ /* 0x000fe400078e3cff */
[----:B------:R-:W-:Y:S01]  /*9a40*/  LOP3.LUT R12, R8, R15, RZ, 0x3c, !PT ;  /* 0x0000000f080c7212 */ /* 0x000fe200078e3cff */
[----:B------:R-:W-:Y:S01]  /*9a50*/  IMAD.X R5, RZ, RZ, R19, P4 ;  /* 0x000000ffff057224 */ /* 0x000fe200020e0613 */
[----:B------:R-:W-:Y:S02]  /*9a60*/  LOP3.LUT R8, R6, R11, RZ, 0x3c, !PT ;  /* 0x0000000b06087212 */ /* 0x000fe400078e3cff */
[----:B------:R-:W-:Y:S01]  /*9a70*/  LOP3.LUT R4, R4, R7, RZ, 0x3c, !PT ;  /* 0x0000000704047212 */ /* 0x000fe200078e3cff */
[----:B------:R-:W-:Y:S01]  /*9a80*/  VIADD R29, R29, UR6 ;  /* 0x000000061d1d7c36 */ /* 0x000fe20008000000 */
[----:B------:R-:W-:Y:S01]  /*9a90*/  ULDC.64 UR6, c[0x0][0xae0] ;  /* 0x0002b80000067ab9 */ /* 0x000fe20000000a00 */
[----:B------:R1:W5:Y:S01]  /*9aa0*/  LD.E.128 R20, desc[UR46][R18.64] ;  /* 0x0000002e12147980 */ /* 0x000362000c101d00 */
[----:B------:R-:W-:-:S03]  /*9ab0*/  UIMAD UR4, UR11, UR6, URZ ;  /* 0x000000060b0472a4 */ /* 0x000fc6000f8e023f */
[----:B------:R-:W5:Y:S04]  /*9ac0*/  LD.E.128 R12, desc[UR46][R12.64] ;  /* 0x0000002e0c0c7980 */ /* 0x000f68000c101d00 */
[----:B------:R-:W5:Y:S04]  /*9ad0*/  LD.E.128 R8, desc[UR46][R8.64] ;  /* 0x0000002e08087980 */ /* 0x000f68000c101d00 */
[----:B------:R-:W5:Y:S01]  /*9ae0*/  LD.E.128 R4, desc[UR46][R4.64] ;  /* 0x0000002e04047980 */ /* 0x000f62000c101d00 */
[----:B-1----:R-:W-:Y:S01]  /*9af0*/  IMAD.U32 R19, RZ, RZ, UR6 ;  /* 0x00000006ff137e24 */ /* 0x002fe2000f8e00ff */
[----:B------:R-:W-:Y:S01]  /*9b00*/  UIMAD UR6, UR43, UR7, UR4 ;  /* 0x000000072b0672a4 */ /* 0x000fe2000f8e0204 */
[----:B0-----:R-:W-:Y:S01]  /*9b10*/  IMAD R31, R26, -0xc0, R24 ;  /* 0xffffff401a1f7824 */ /* 0x001fe200078e0218 */
[----:B------:R-:W-:Y:S01]  /*9b20*/  @!PT LDS RZ, [RZ] ;  /* 0x00000000fffff984 */ /* 0x000fe20000000800 */
[----:B------:R-:W-:Y:S01]  /*9b30*/  @!PT LDS RZ, [RZ] ;  /* 0x00000000fffff984 */ /* 0x000fe20000000800 */
[----:B------:R-:W-:Y:S01]  /*9b40*/  @!PT LDS RZ, [RZ] ;  /* 0x00000000fffff984 */ /* 0x000fe20000000800 */
[----:B------:R-:W-:Y:S01]  /*9b50*/  @!PT LDS RZ, [RZ] ;  /* 0x00000000fffff984 */ /* 0x000fe20000000800 */
[----:B------:R0:W-:Y:S06]  /*9b60*/  MEMBAR.ALL.CTA ;  /* 0x0000000000007992 */ /* 0x0001ec0000008000 */
[----:B0-----:R-:W0:Y:S01]  /*9b70*/  FENCE.VIEW.ASYNC.S ;  /* 0x00000000000073c6 */ /* 0x001e220000000000 */
[----:B------:R-:W-:Y:S01]  /*9b80*/  ULDC UR4, c[0x0][0xa8c] ;  /* 0x0002a30000047ab9 */ /* 0x000fe20000000800 */
[----:B------:R-:W-:Y:S01]  /*9b90*/  VIADD R0, R156, 0x30 ;  /* 0x000000309c007836 */ /* 0x000fe20000000000 */
[----:B------:R-:W-:Y:S01]  /*9ba0*/  ISETP.GE.AND P0, PT, R32, UR4, PT ;  /* 0x0000000420007c0c */ /* 0x000fe2000bf06270 */
[C---:B------:R-:W-:Y:S01]  /*9bb0*/  VIADD R24, R156.reuse, 0x90 ;  /* 0x000000909c187836 */ /* 0x040fe20000000000 */
[----:B------:R-:W-:Y:S01]  /*9bc0*/  IADD3 R3, R156, 0x60, RZ ;  /* 0x000000609c037810 */ /* 0x000fe20007ffe0ff */
[----:B------:R-:W-:Y:S01]  /*9bd0*/  IMAD.WIDE.U32 R18, R19, UR43, R28 ;  /* 0x0000002b13127c25 */ /* 0x000fe2000f8e001c */
[-C--:B------:R-:W-:Y:S01]  /*9be0*/  ISETP.GE.OR P3, PT, R0, R31.reuse, P0 ;  /* 0x0000001f0000720c */ /* 0x080fe20000766670 */
[----:B------:R-:W-:Y:S01]  /*9bf0*/  UIADD3 UR4, UR40, 0x30820, URZ ;  /* 0x0003082028047890 */ /* 0x000fe2000fffe03f */
[-C--:B------:R-:W-:Y:S01]  /*9c00*/  ISETP.GE.OR P1, PT, R3, R31.reuse, P0 ;  /* 0x0000001f0300720c */ /* 0x080fe20000726670 */
[----:B------:R-:W-:Y:S01]  /*9c10*/  VIADD R19, R19, UR6 ;  /* 0x0000000613137c36 */ /* 0x000fe20008000000 */
[-C--:B------:R-:W-:Y:S01]  /*9c20*/  ISETP.GE.OR P2, PT, R24, R31.reuse, P0 ;  /* 0x0000001f1800720c */ /* 0x080fe20000746670 */
[----:B------:R-:W-:Y:S01]  /*9c30*/  UIMAD UR6, UR42, UR8, URZ ;  /* 0x000000082a0672a4 */ /* 0x000fe2000f8e023f */
[----:B------:R-:W-:Y:S01]  /*9c40*/  ISETP.GE.OR P0, PT, R156, R31, P0 ;  /* 0x0000001f9c00720c */ /* 0x000fe20000706670 */
[----:B------:R-:W-:Y:S01]  /*9c50*/  UPRMT UR4, URZ, 0x654, UR4 ;  /* 0x000006543f047896 */ /* 0x000fe20008000004 */
[----:B------:R-:W-:Y:S01]  /*9c60*/  IMAD.U32 R33, RZ, RZ, UR8 ;  /* 0x00000008ff217e24 */ /* 0x000fe2000f8e00ff */
[----:B------:R-:W-:Y:S01]  /*9c70*/  UIMAD UR6, UR41, UR9, UR6 ;  /* 0x00000009290672a4 */ /* 0x000fe2000f8e0206 */
[----:B------:R-:W-:-:S04]  /*9c80*/  IMAD.WIDE R30, R26, 0xc0, R156 ;  /* 0x000000c01a1e7825 */ /* 0x000fc800078e029c */
[----:B------:R-:W-:Y:S02]  /*9c90*/  IMAD.WIDE.U32 R32, R33, UR41, R18 ;  /* 0x0000002921207c25 */ /* 0x000fe4000f8e0012 */
[----:B0-----:R-:W-:Y:S02]  /*9ca0*/  SYNCS.ARRIVE.TRANS64.RED.A1T0 RZ, [UR4], RZ ;  /* 0x000000ffffff79a7 */ /* 0x001fe40008100404 */
[----:B------:R-:W-:Y:S01]  /*9cb0*/  VIADD R35, R33, UR6 ;  /* 0x0000000621237c36 */ /* 0x000fe20008000000 */
[----:B------:R-:W-:Y:S06]  /*9cc0*/  @P0 BRA `(.L_x_149) ;  /* 0x00000000002c0947 */ /* 0x000fec0003800000 */
[----:B------:R-:W-:Y:S01]  /*9cd0*/  ULDC.64 UR6, c[0x0][0xad8] ;  /* 0x0002b60000067ab9 */ /* 0x000fe20000000a00 */
[----:B------:R-:W-:Y:S01]  /*9ce0*/  MOV R18, R32 ;  /* 0x0000002000127202 */ /* 0x000fe20000000f00 */
[----:B------:R-:W-:Y:S02]  /*9cf0*/  IMAD R3, R31, UR6, RZ ;  /* 0x000000061f037c24 */ /* 0x000fe4000f8e02ff */
[----:B------:R-:W-:Y:S02]  /*9d00*/  IMAD.MOV.U32 R19, RZ, RZ, R35 ;  /* 0x000000ffff137224 */ /* 0x000fe400078e0023 */
[C---:B------:R-:W-:Y:S02]  /*9d10*/  IMAD R3, R30.reuse, UR7, R3 ;  /* 0x000000071e037c24 */ /* 0x040fe4000f8e0203 */
[----:B------:R-:W-:Y:S01]  /*9d20*/  IMAD.WIDE.U32 R18, R30, UR6, R18 ;  /* 0x000000061e127c25 */ /* 0x000fe2000f8e0012 */
[----:B------:R-:W-:-:S03]  /*9d30*/  ULDC.64 UR6, c[0x0][0xa80] ;  /* 0x0002a00000067ab9 */ /* 0x000fc60000000a00 */
[----:B------:R-:W-:Y:S01]  /*9d40*/  IMAD.IADD R3, R19, 0x1, R3 ;  /* 0x0000000113037824 */ /* 0x000fe200078e0203 */
[----:B------:R-:W-:-:S04]  /*9d50*/  LEA R28, P0, R18, UR6, 0x1 ;  /* 0x00000006121c7c11 */ /* 0x000fc8000f8008ff */
[----:B------:R-:W-:-:S05]  /*9d60*/  LEA.HI.X R29, R18, UR7, R3, 0x1, P0 ;  /* 0x00000007121d7c11 */ /* 0x000fca00080f0c03 */
[----:B-----5:R0:W-:Y:S04]  /*9d70*/  STG.E.128 desc[UR46][R28.64], R20 ;  /* 0x000000141c007986 */ /* 0x0201e8000c101d2e */
.L_x_149:
[----:B------:R-:W-:Y:S05]  /*9d80*/  BSYNC B1 ;  /* 0x0000000000017941 */ /* 0x000fea0003800000 */
.L_x_148:
[----:B------:R-:W-:Y:S04]  /*9d90*/  BSSY B1, `(.L_x_150) ;  /* 0x000000f000017945 */ /* 0x000fe80003800000 */
[----:B------:R-:W-:Y:S05]  /*9da0*/  @P3 BRA `(.L_x_151) ;  /* 0x0000000000343947 */ /* 0x000fea0003800000 */
[----:B------:R-:W-:Y:S01]  /*9db0*/  IADD3 R3, P0, R30, 0x30, RZ ;  /* 0x000000301e037810 */ /* 0x000fe20007f1e0ff */
[----:B------:R-:W-:Y:S01]  /*9dc0*/  ULDC.64 UR6, c[0x0][0xad8] ;  /* 0x0002b60000067ab9 */ /* 0x000fe20000000a00 */
[----:B------:R-:W-:Y:S01]  /*9dd0*/  MOV R19, R35 ;  /* 0x0000002300137202 */ /* 0x000fe20000000f00 */
[----:B------:R-:W-:Y:S02]  /*9de0*/  IMAD.MOV.U32 R18, RZ, RZ, R32 ;  /* 0x000000ffff127224 */ /* 0x000fe400078e0020 */
[----:B------:R-:W-:Y:S02]  /*9df0*/  IMAD.X R0, RZ, RZ, R31, P0 ;  /* 0x000000ffff007224 */ /* 0x000fe400000e061f */
[----:B------:R-:W-:-:S04]  /*9e00*/  IMAD.WIDE.U32 R18, R3, UR6, R18 ;  /* 0x0000000603127c25 */ /* 0x000fc8000f8e0012 */
[----:B------:R-:W-:-:S04]  /*9e10*/  IMAD R0, R0, UR6, RZ ;  /* 0x0000000600007c24 */ /* 0x000fc8000f8e02ff */
[----:B------:R-:W-:Y:S01]  /*9e20*/  IMAD R3, R3, UR7, R0 ;  /* 0x0000000703037c24 */ /* 0x000fe2000f8e0200 */
[----:B------:R-:W-:Y:S02]  /*9e30*/  ULDC.64 UR6, c[0x0][0xa80] ;  /* 0x0002a00000067ab9 */ /* 0x000fe40000000a00 */
[----:B0----5:R-:W-:Y:S01]  /*9e40*/  LEA R20, P0, R18, UR6, 0x1 ;  /* 0x0000000612147c11 */ /* 0x021fe2000f8008ff */
[----:B------:R-:W-:-:S05]  /*9e50*/  IMAD.IADD R3, R19, 0x1, R3 ;  /* 0x0000000113037824 */ /* 0x000fca00078e0203 */
[----:B------:R-:W-:-:S05]  /*9e60*/  LEA.HI.X R21, R18, UR7, R3, 0x1, P0 ;  /* 0x0000000712157c11 */ /* 0x000fca00080f0c03 */
[----:B------:R1:W-:Y:S02]  /*9e70*/  STG.E.128 desc[UR46][R20.64], R12 ;  /* 0x0000000c14007986 */ /* 0x0003e4000c101d2e */
.L_x_151:
[----:B------:R-:W-:Y:S05]  /*9e80*/  BSYNC B1 ;  /* 0x0000000000017941 */ /* 0x000fea0003800000 */
.L_x_150:
[----:B------:R-:W-:Y:S04]  /*9e90*/  BSSY B1, `(.L_x_152) ;  /* 0x000000f000017945 */ /* 0x000fe80003800000 */
[----:B------:R-:W-:Y:S05]  /*9ea0*/  @P1 BRA `(.L_x_153) ;  /* 0x0000000000341947 */ /* 0x000fea0003800000 */
[----:B------:R-:W-:Y:S01]  /*9eb0*/  IADD3 R3, P0, R30, 0x60, RZ ;  /* 0x000000601e037810 */ /* 0x000fe20007f1e0ff */
[----:B------:R-:W-:Y:S01]  /*9ec0*/  ULDC.64 UR6, c[0x0][0xad8] ;  /* 0x0002b60000067ab9 */ /* 0x000fe20000000a00 */
[----:B-1---5:R-:W-:Y:S02]  /*9ed0*/  IMAD.MOV.U32 R12, RZ, RZ, R32 ;  /* 0x000000ffff0c7224 */ /* 0x022fe400078e0020 */
[----:B------:R-:W-:Y:S02]  /*9ee0*/  IMAD.MOV.U32 R13, RZ, RZ, R35 ;  /* 0x000000ffff0d7224 */ /* 0x000fe400078e0023 */
[----:B------:R-:W-:Y:S02]  /*9ef0*/  IMAD.X R0, RZ, RZ, R31, P0 ;  /* 0x000000ffff007224 */ /* 0x000fe400000e061f */
[----:B------:R-:W-:-:S04]  /*9f00*/  IMAD.WIDE.U32 R12, R3, UR6, R12 ;  /* 0x00000006030c7c25 */ /* 0x000fc8000f8e000c */
[----:B------:R-:W-:-:S04]  /*9f10*/  IMAD R0, R0, UR6, RZ ;  /* 0x0000000600007c24 */ /* 0x000fc8000f8e02ff */
[----:B------:R-:W-:Y:S01]  /*9f20*/  IMAD R3, R3, UR7, R0 ;  /* 0x0000000703037c24 */ /* 0x000fe2000f8e0200 */
[----:B------:R-:W-:Y:S02]  /*9f30*/  ULDC.64 UR6, c[0x0][0xa80] ;  /* 0x0002a00000067ab9 */ /* 0x000fe40000000a00 */
[----:B------:R-:W-:Y:S02]  /*9f40*/  LEA R14, P0, R12, UR6, 0x1 ;  /* 0x000000060c0e7c11 */ /* 0x000fe4000f8008ff */
[----:B------:R-:W-:-:S04]  /*9f50*/  IADD3 R3, R13, R3, RZ ;  /* 0x000000030d037210 */ /* 0x000fc80007ffe0ff */
[----:B------:R-:W-:-:S05]  /*9f60*/  LEA.HI.X R15, R12, UR7, R3, 0x1, P0 ;  /* 0x000000070c0f7c11 */ /* 0x000fca00080f0c03 */
[----:B------:R2:W-:Y:S02]  /*9f70*/  STG.E.128 desc[UR46][R14.64], R8 ;  /* 0x000000080e007986 */ /* 0x0005e4000c101d2e */
.L_x_153:
[----:B------:R-:W-:Y:S05]  /*9f80*/  BSYNC B1 ;  /* 0x0000000000017941 */ /* 0x000fea0003800000 */
.L_x_152:
[----:B------:R-:W-:Y:S05]  /*9f90*/  @P2 BRA `(.L_x_154) ;  /* 0x0000000800a82947 */ /* 0x000fea0003800000 */
[----:B------:R-:W-:Y:S01]  /*9fa0*/  IADD3 R3, P0, R30, 0x90, RZ ;  /* 0x000000901e037810 */ /* 0x000fe20007f1e0ff */
[----:B------:R-:W-:Y:S01]  /*9fb0*/  ULDC.64 UR6, c[0x0][0xad8] ;  /* 0x0002b60000067ab9 */ /* 0x000fe20000000a00 */
[----:B--2--5:R-:W-:Y:S02]  /*9fc0*/  IMAD.MOV.U32 R8, RZ, RZ, R32 ;  /* 0x000000ffff087224 */ /* 0x024fe400078e0020 */
[----:B------:R-:W-:Y:S02]  /*9fd0*/  IMAD.MOV.U32 R9, RZ, RZ, R35 ;  /* 0x000000ffff097224 */ /* 0x000fe400078e0023 */
[----:B------:R-:W-:Y:S02]  /*9fe0*/  IMAD.X R30, RZ, RZ, R31, P0 ;  /* 0x000000ffff1e7224 */ /* 0x000fe400000e061f */
[----:B------:R-:W-:-:S04]  /*9ff0*/  IMAD.WIDE.U32 R8, R3, UR6, R8 ;  /* 0x0000000603087c25 */ /* 0x000fc8000f8e0008 */
[----:B------:R-:W-:-:S04]  /*a000*/  IMAD R30, R30, UR6, RZ ;  /* 0x000000061e1e7c24 */ /* 0x000fc8000f8e02ff */
[----:B------:R-:W-:Y:S01]  /*a010*/  IMAD R3, R3, UR7, R30 ;  /* 0x0000000703037c24 */ /* 0x000fe2000f8e021e */
[----:B------:R-:W-:Y:S02]  /*a020*/  ULDC.64 UR6, c[0x0][0xa80] ;  /* 0x0002a00000067ab9 */ /* 0x000fe40000000a00 */
[----:B------:R-:W-:Y:S01]  /*a030*/  LEA R10, P0, R8, UR6, 0x1 ;  /* 0x00000006080a7c11 */ /* 0x000fe2000f8008ff */
[----:B------:R-:W-:-:S05]  /*a040*/  IMAD.IADD R3, R9, 0x1, R3 ;  /* 0x0000000109037824 */ /* 0x000fca00078e0203 */
[----:B------:R-:W-:-:S05]  /*a050*/  LEA.HI.X R11, R8, UR7, R3, 0x1, P0 ;  /* 0x00000007080b7c11 */ /* 0x000fca00080f0c03 */
[----:B------:R3:W-:Y:S01]  /*a060*/  STG.E.128 desc[UR46][R10.64], R4 ;  /* 0x000000040a007986 */ /* 0x0007e2000c101d2e */
[----:B------:R-:W-:Y:S05]  /*a070*/  BRA `(.L_x_154) ;  /* 0x0000000800707947 */ /* 0x000fea0003800000 */
.L_x_146:
[----:B------:R-:W-:Y:S01]  /*a080*/  USHF.L.U32 UR8, UR41, 0x2, URZ ;  /* 0x0000000229087899 */ /* 0x000fe2000800063f */
[----:B------:R-:W-:Y:S01]  /*a090*/  ULDC.64 UR6, c[0x0][0xbd8] ;  /* 0x0002f60000067ab9 */ /* 0x000fe20000000a00 */
[----:B------:R-:W-:Y:S01]  /*a0a0*/  USHF.L.U64.HI UR9, UR41, 0x2, UR42 ;  /* 0x0000000229097899 */ /* 0x000fe2000801022a */
[----:B------:R-:W-:Y:S01]  /*a0b0*/  IMAD.MOV.U32 R3, RZ, RZ, RZ ;  /* 0x000000ffff037224 */ /* 0x000fe200078e00ff */
[----:B------:R-:W-:Y:S02]  /*a0c0*/  UIADD3 UR4, UP1, UR8, UR6, URZ ;  /* 0x0000000608047290 */ /* 0x000fe4000ff3e03f */
[----:B------:R-:W-:Y:S01]  /*a0d0*/  UISETP.NE.U32.AND UP0, UPT, UR6, URZ, UPT ;  /* 0x0000003f0600728c */ /* 0x000fe2000bf05070 */
[----:B------:R-:W0:Y:S01]  /*a0e0*/  S2R R6, SR_TID.X ;  /* 0x0000000000067919 */ /* 0x000e220000002100 */
[----:B------:R-:W-:Y:S02]  /*a0f0*/  UIADD3.X UR6, UR9, UR7, URZ, UP1, !UPT ;  /* 0x0000000709067290 */ /* 0x000fe40008ffe43f */
[----:B------:R-:W-:Y:S01]  /*a100*/  UISETP.NE.AND.EX UP0, UPT, UR7, URZ, UPT, UP0 ;  /* 0x0000003f0700728c */ /* 0x000fe2000bf05300 */
[----:B------:R-:W1:Y:S01]  /*a110*/  LDC R0, c[0x0][0xa88] ;  /* 0x0002a200ff007b82 */ /* 0x000e620000000800 */
[----:B------:R-:W-:-:S02]  /*a120*/  MOV R4, UR4 ;  /* 0x0000000400047c02 */ /* 0x000fc40008000f00 */
[----:B------:R-:W-:Y:S01]  /*a130*/  IMAD.U32 R5, RZ, RZ, UR6 ;  /* 0x00000006ff057e24 */ /* 0x000fe2000f8e00ff */
[----:B------:R-:W-:Y:S01]  /*a140*/  ULDC.64 UR6, c[0x0][0xbe0] ;  /* 0x0002f80000067ab9 */ /* 0x000fe20000000a00 */
[----:B------:R-:W-:Y:S01]  /*a150*/  PLOP3.LUT P1, PT, PT, PT, UP0, 0x80, 0x0 ;  /* 0x000000000000781c */ /* 0x000fe20003f2f008 */
[----:B------:R-:W-:-:S04]  /*a160*/  UISETP.NE.U32.AND UP1, UPT, UR6, URZ, UPT ;  /* 0x0000003f0600728c */ /* 0x000fc8000bf25070 */
[----:B------:R-:W-:-:S06]  /*a170*/  UISETP.NE.AND.EX UP1, UPT, UR7, URZ, UPT, UP1 ;  /* 0x0000003f0700728c */ /* 0x000fcc000bf25310 */
[----:B------:R-:W-:Y:S02]  /*a180*/  PLOP3.LUT P2, PT, PT, PT, UP1, 0x80, 0x0 ;  /* 0x000000000000781c */ /* 0x000fe40003f4f018 */
[----:B------:R2:W5:Y:S03]  /*a190*/  @P1 LDG.E R3, desc[UR46][R4.64] ;  /* 0x0000002e04031981 */ /* 0x000566000c1e1900 */
[----:B------:R-:W-:-:S04]  /*a1a0*/  @UP1 UIADD3 UR6, UP2, UR8, UR6, URZ ;  /* 0x0000000608061290 */ /* 0x000fc8000ff5e03f */
[----:B------:R-:W-:Y:S01]  /*a1b0*/  @UP1 UIADD3.X UR7, UR9, UR7, URZ, UP2, !UPT ;  /* 0x0000000709071290 */ /* 0x000fe200097fe43f */
[----:B0-----:R-:W-:Y:S02]  /*a1c0*/  VIADD R8, R6, 0xffffff80 ;  /* 0xffffff8006087836 */ /* 0x001fe40000000000 */
[----:B------:R-:W-:-:S03]  /*a1d0*/  IMAD.U32 R6, RZ, RZ, UR6 ;  /* 0x00000006ff067e24 */ /* 0x000fc6000f8e00ff */
[----:B------:R-:W-:-:S05]  /*a1e0*/  MOV R7, UR7 ;  /* 0x0000000700077c02 */ /* 0x000fca0008000f00 */
[----:B-1----:R2:W5:Y:S01]  /*a1f0*/  @P2 LDG.E R0, desc[UR46][R6.64] ;  /* 0x0000002e06002981 */ /* 0x002562000c1e1900 */
[----:B------:R-:W-:Y:S01]  /*a200*/  ISETP.GT.AND P0, PT, R8, 0xbf, PT ;  /* 0x000000bf0800780c */ /* 0x000fe20003f04270 */
[----:B------:R-:W-:-:S12]  /*a210*/  @P2 BRA `(.L_x_155) ;  /* 0x0000000000102947 */ /* 0x000fd80003800000 */
[----:B------:R-:W-:Y:S05]  /*a220*/  @!P1 BRA `(.L_x_155) ;  /* 0x00000000000c9947 */ /* 0x000fea0003800000 */
[----:B--2---:R-:W2:Y:S04]  /*a230*/  LDG.E R7, desc[UR46][R4.64] ;  /* 0x0000002e04077981 */ /* 0x004ea8000c1e1900 */
[----:B-----5:R-:W2:Y:S02]  /*a240*/  LDG.E R0, desc[UR46][R4.64+0x4] ;  /* 0x0000042e04007981 */ /* 0x020ea4000c1e1900 */
[----:B--2---:R-:W-:-:S07]  /*a250*/  IMAD.IADD R0, R0, 0x1, -R7 ;  /* 0x0000000100007824 */ /* 0x004fce00078e0a07 */
.L_x_155:
[----:B------:R-:W3:Y:S04]  /*a260*/  LDL R11, [R1+0x8] ;  /* 0x00000800010b7983 */ /* 0x000ee80000100800 */
[----:B------:R0:W5:Y:S01]  /*a270*/  LDL R10, [R1+0xc] ;  /* 0x00000c00010a7983 */ /* 0x0001620000100800 */
[----:B------:R-:W-:Y:S01]  /*a280*/  USHF.R.S32.HI UR7, URZ, 0x1f, UR43 ;  /* 0x0000001f3f077899 */ /* 0x000fe2000801142b */
[----:B------:R-:W-:Y:S01]  /*a290*/  BSSY B1, `(.L_x_156) ;  /* 0x000001e000017945 */ /* 0x000fe20003800000 */
[----:B------:R-:W-:Y:S01]  /*a2a0*/  USEL UR41, UR41, URZ, !UP0 ;  /* 0x0000003f29297287 */ /* 0x000fe2000c000000 */
[----:B-----5:R-:W-:Y:S01]  /*a2b0*/  SHF.R.S32.HI R8, RZ, 0x1f, R3 ;  /* 0x0000001fff087819 */ /* 0x020fe20000011403 */
[----:B------:R-:W-:Y:S01]  /*a2c0*/  USEL UR42, UR42, URZ, !UP0 ;  /* 0x0000003f2a2a7287 */ /* 0x000fe2000c000000 */
[----:B---3--:R-:W-:Y:S01]  /*a2d0*/  SHF.R.S32.HI R9, RZ, 0x1f, R11 ;  /* 0x0000001fff097819 */ /* 0x008fe2000001140b */
[----:B0-----:R-:W-:Y:S10]  /*a2e0*/  @P0 BRA `(.L_x_157) ;  /* 0x0000000000600947 */ /* 0x001ff40003800000 */
[----:B--2---:R-:W0:Y:S02]  /*a2f0*/  S2R R4, SR_TID.X ;  /* 0x0000000000047919 */ /* 0x004e240000002100 */
[----:B0-----:R-:W-:-:S04]  /*a300*/  IMAD R4, R10, 0xc0, R4 ;  /* 0x000000c00a047824 */ /* 0x001fc800078e0204 */
[----:B------:R-:W-:-:S05]  /*a310*/  VIADD R5, R4, 0xffffff80 ;  /* 0xffffff8004057836 */ /* 0x000fca0000000000 */
[----:B------:R-:W-:-:S13]  /*a320*/  ISETP.GE.AND P0, PT, R5, R0, PT ;  /* 0x000000000500720c */ /* 0x000fda0003f06270 */
[----:B------:R-:W-:Y:S05]  /*a330*/  @P0 BRA `(.L_x_157) ;  /* 0x00000000004c0947 */ /* 0x000fea0003800000 */
[C---:B------:R-:W-:Y:S01]  /*a340*/  IADD3 R4, P0, R5.reuse, R3, RZ ;  /* 0x0000000305047210 */ /* 0x040fe20007f1e0ff */
[----:B------:R-:W-:Y:S02]  /*a350*/  ULDC.64 UR8, c[0x0][0xb70] ;  /* 0x0002dc0000087ab9 */ /* 0x000fe40000000a00 */
[----:B------:R-:W-:Y:S01]  /*a360*/  UIMAD UR4, UR7, UR8, URZ ;  /* 0x00000008070472a4 */ /* 0x000fe2000f8e023f */
[----:B------:R-:W-:Y:S01]  /*a370*/  LEA.HI.X.SX32 R5, R5, R8, 0x1, P0 ;  /* 0x0000000805057211 */ /* 0x000fe200000f0eff */
[----:B------:R-:W-:Y:S02]  /*a380*/  IMAD.U32 R7, RZ, RZ, UR8 ;  /* 0x00000008ff077e24 */ /* 0x000fe4000f8e00ff */
[----:B------:R-:W-:Y:S02]  /*a390*/  UIMAD UR4, UR43, UR9, UR4 ;  /* 0x000000092b0472a4 */ /* 0x000fe4000f8e0204 */
[----:B------:R-:W-:Y:S01]  /*a3a0*/  IMAD.WIDE.U32 R4, R7, UR43, R4 ;  /* 0x0000002b07047c25 */ /* 0x000fe2000f8e0004 */
[----:B------:R-:W-:-:S02]  /*a3b0*/  ULDC.64 UR8, c[0x0][0xb78] ;  /* 0x0002de0000087ab9 */ /* 0x000fc40000000a00 */
[----:B------:R-:W-:Y:S02]  /*a3c0*/  UIMAD UR6, UR42, UR8, URZ ;  /* 0x000000082a0672a4 */ /* 0x000fe4000f8e023f */
[----:B------:R-:W-:Y:S01]  /*a3d0*/  MOV R7, UR8 ;  /* 0x0000000800077c02 */ /* 0x000fe20008000f00 */
[----:B------:R-:W-:Y:S01]  /*a3e0*/  VIADD R5, R5, UR4 ;  /* 0x0000000405057c36 */ /* 0x000fe20008000000 */
[----:B------:R-:W-:-:S03]  /*a3f0*/  UIMAD UR6, UR41, UR9, UR6 ;  /* 0x00000009290672a4 */ /* 0x000fc6000f8e0206 */
[----:B------:R-:W-:Y:S01]  /*a400*/  IMAD.WIDE.U32 R4, R7, UR41, R4 ;  /* 0x0000002907047c25 */ /* 0x000fe2000f8e0004 */
[----:B------:R-:W-:-:S03]  /*a410*/  ULDC.64 UR8, c[0x0][0xb40] ;  /* 0x0002d00000087ab9 */ /* 0x000fc60000000a00 */
[----:B------:R-:W-:Y:S01]  /*a420*/  VIADD R5, R5, UR6 ;  /* 0x0000000605057c36 */ /* 0x000fe20008000000 */
[----:B------:R-:W-:-:S04]  /*a430*/  LEA R6, P0, R4, UR8, 0x2 ;  /* 0x0000000804067c11 */ /* 0x000fc8000f8010ff */
[----:B------:R-:W-:Y:S01]  /*a440*/  LEA.HI.X R7, R4, UR9, R5, 0x2, P0 ;  /* 0x0000000904077c11 */ /* 0x000fe200080f1405 */
[----:B------:R-:W-:-:S05]  /*a450*/  IMAD.MOV.U32 R5, RZ, RZ, -0x800000 ;  /* 0xff800000ff057424 */ /* 0x000fca00078e00ff */
[----:B------:R0:W-:Y:S03]  /*a460*/  STG.E desc[UR46][R6.64], R5 ;  /* 0x0000000506007986 */ /* 0x0001e6000c10192e */
.L_x_157:
[----:B------:R-:W-:Y:S05]  /*a470*/  BSYNC B1 ;  /* 0x0000000000017941 */ /* 0x000fea0003800000 */
.L_x_156:
[----:B------:R-:W-:Y:S01]  /*a480*/  ULDC.64 UR8, c[0x0][0xaa0] ;  /* 0x0002a80000087ab9 */ /* 0x000fe20000000a00 */
[----:B--2---:R-:W-:Y:S01]  /*a490*/  IMAD.MOV.U32 R4, RZ, RZ, R11 ;  /* 0x000000ffff047224 */ /* 0x004fe200078e000b */
[----:B------:R-:W-:Y:S01]  /*a4a0*/  ULDC UR6, c[0x0][0xa8c] ;  /* 0x0002a30000067ab9 */ /* 0x000fe20000000800 */
[----:B0-----:R-:W-:Y:S01]  /*a4b0*/  IMAD.MOV.U32 R5, RZ, RZ, R9 ;  /* 0x000000ffff057224 */ /* 0x001fe200078e0009 */
[----:B------:R-:W-:Y:S01]  /*a4c0*/  ISETP.GE.AND P0, PT, R11, UR6, PT ;  /* 0x000000060b007c0c */ /* 0x000fe2000bf06270 */
[----:B------:R-:W-:Y:S01]  /*a4d0*/  IMAD R6, R8, UR8, RZ ;  /* 0x0000000808067c24 */ /* 0x000fe2000f8e02ff */
[----:B------:R-:W-:Y:S01]  /*a4e0*/  SHF.R.S32.HI R9, RZ, 0x1f, R156 ;  /* 0x0000001fff097819 */ /* 0x000fe2000001149c */
[C---:B------:R-:W-:Y:S01]  /*a4f0*/  IMAD.WIDE.U32 R4, R3.reuse, UR8, R4 ;  /* 0x0000000803047c25 */ /* 0x040fe2000f8e0004 */
[----:B------:R-:W-:Y:S03]  /*a500*/  BSSY B1, `(.L_x_158) ;  /* 0x0000025000017945 */ /* 0x000fe60003800000 */
[----:B------:R-:W-:Y:S01]  /*a510*/  IMAD R3, R3, UR9, R6 ;  /* 0x0000000903037c24 */ /* 0x000fe2000f8e0206 */
[----:B------:R-:W-:Y:S01]  /*a520*/  ULDC.64 UR8, c[0x0][0xae0] ;  /* 0x0002b80000087ab9 */ /* 0x000fe20000000a00 */
[----:B------:R-:W-:Y:S01]  /*a530*/  VIADD R6, R156, 0x30 ;  /* 0x000000309c067836 */ /* 0x000fe20000000000 */
[----:B------:R-:W-:-:S02]  /*a540*/  UIMAD UR4, UR7, UR8, URZ ;  /* 0x00000008070472a4 */ /* 0x000fc4000f8e023f */
[----:B------:R-:W-:Y:S01]  /*a550*/  IMAD.U32 R7, RZ, RZ, UR8 ;  /* 0x00000008ff077e24 */ /* 0x000fe2000f8e00ff */
[----:B------:R-:W-:Y:S01]  /*a560*/  IADD3 R5, R5, R3, RZ ;  /* 0x0000000305057210 */ /* 0x000fe20007ffe0ff */
[----:B------:R-:W-:Y:S01]  /*a570*/  IMAD R3, R10, -0xc0, R0 ;  /* 0xffffff400a037824 */ /* 0x000fe200078e0200 */
[----:B------:R-:W-:Y:S01]  /*a580*/  UIMAD UR4, UR43, UR9, UR4 ;  /* 0x000000092b0472a4 */ /* 0x000fe2000f8e0204 */
[----:B------:R-:W-:Y:S01]  /*a590*/  VIADD R0, R156, 0x60 ;  /* 0x000000609c007836 */ /* 0x000fe20000000000 */
[----:B------:R-:W-:Y:S01]  /*a5a0*/  ULDC.64 UR6, c[0x0][0xae8] ;  /* 0x0002ba0000067ab9 */ /* 0x000fe20000000a00 */
[----:B------:R-:W-:Y:S01]  /*a5b0*/  IMAD.WIDE.U32 R4, R7, UR43, R4 ;  /* 0x0000002b07047c25 */ /* 0x000fe2000f8e0004 */
[-C--:B------:R-:W-:Y:S02]  /*a5c0*/  ISETP.GE.OR P3, PT, R6, R3.reuse, P0 ;  /* 0x000000030600720c */ /* 0x080fe40000766670 */
[----:B------:R-:W-:Y:S01]  /*a5d0*/  ISETP.GE.OR P1, PT, R0, R3, P0 ;  /* 0x000000030000720c */ /* 0x000fe20000726670 */
[----:B------:R-:W-:Y:S01]  /*a5e0*/  VIADD R6, R156, 0x90 ;  /* 0x000000909c067836 */ /* 0x000fe20000000000 */
[----:B------:R-:W-:Y:S01]  /*a5f0*/  IADD3 R5, R5, UR4, RZ ;  /* 0x0000000405057c10 */ /* 0x000fe2000fffe0ff */
[----:B------:R-:W-:-:S02]  /*a600*/  UIMAD UR4, UR42, UR6, URZ ;  /* 0x000000062a0472a4 */ /* 0x000fc4000f8e023f */
[----:B------:R-:W-:Y:S01]  /*a610*/  IMAD.U32 R7, RZ, RZ, UR6 ;  /* 0x00000006ff077e24 */ /* 0x000fe2000f8e00ff */
[-C--:B------:R-:W-:Y:S01]  /*a620*/  ISETP.GE.OR P2, PT, R6, R3.reuse, P0 ;  /* 0x000000030600720c */ /* 0x080fe20000746670 */
[----:B------:R-:W-:Y:S01]  /*a630*/  UIMAD UR4, UR41, UR7, UR4 ;  /* 0x00000007290472a4 */ /* 0x000fe2000f8e0204 */
[----:B------:R-:W-:Y:S01]  /*a640*/  ISETP.GE.OR P0, PT, R156, R3, P0 ;  /* 0x000000039c00720c */ /* 0x000fe20000706670 */
[----:B------:R-:W-:-:S04]  /*a650*/  IMAD.WIDE.U32 R6, R7, UR41, R4 ;  /* 0x0000002907067c25 */ /* 0x000fc8000f8e0004 */
[----:B------:R-:W-:Y:S02]  /*a660*/  IMAD.MOV.U32 R8, RZ, RZ, R156 ;  /* 0x000000ffff087224 */ /* 0x000fe400078e009c */
[----:B------:R-:W-:Y:S02]  /*a670*/  VIADD R11, R7, UR4 ;  /* 0x00000004070b7c36 */ /* 0x000fe40008000000 */
[----:B------:R-:W-:-:S04]  /*a680*/  IMAD.WIDE R8, R10, 0xc0, R8 ;  /* 0x000000c00a087825 */ /* 0x000fc800078e0208 */
[----:B------:R-:W-:Y:S05]  /*a690*/  @P0 BRA `(.L_x_159) ;  /* 0x00000000002c0947 */ /* 0x000fea0003800000 */
        /* <DEDUP_REMOVED lines=10> */
[----:B------:R0:W-:Y:S04]  /*a740*/  STG.E.128 desc[UR46][R12.64], RZ ;  /* 0x000000ff0c007986 */ /* 0x0001e8000c101d2e */
.L_x_159:
[----:B------:R-:W-:Y:S05]  /*a750*/  BSYNC B1 ;  /* 0x0000000000017941 */ /* 0x000fea0003800000 */
.L_x_158:
[----:B------:R-:W-:Y:S04]  /*a760*/  BSSY B1, `(.L_x_160) ;  /* 0x000000f000017945 */ /* 0x000fe80003800000 */
[----:B------:R-:W-:Y:S05]  /*a770*/  @P3 BRA `(.L_x_161) ;  /* 0x0000000000343947 */ /* 0x000fea0003800000 */
[----:B------:R-:W-:Y:S01]  /*a780*/  IADD3 R3, P0, R8, 0x30, RZ ;  /* 0x0000003008037810 */ /* 0x000fe20007f1e0ff */
[----:B------:R-:W-:Y:S01]  /*a790*/  ULDC.64 UR6, c[0x0][0xad8] ;  /* 0x0002b60000067ab9 */ /* 0x000fe20000000a00 */
[----:B------:R-:W-:Y:S02]  /*a7a0*/  IMAD.MOV.U32 R4, RZ, RZ, R6 ;  /* 0x000000ffff047224 */ /* 0x000fe400078e0006 */
[----:B------:R-:W-:Y:S02]  /*a7b0*/  IMAD.MOV.U32 R5, RZ, RZ, R11 ;  /* 0x000000ffff057224 */ /* 0x000fe400078e000b */
[----:B------:R-:W-:Y:S02]  /*a7c0*/  IMAD.X R0, RZ, RZ, R9, P0 ;  /* 0x000000ffff007224 */ /* 0x000fe400000e0609 */
[----:B------:R-:W-:-:S04]  /*a7d0*/  IMAD.WIDE.U32 R4, R3, UR6, R4 ;  /* 0x0000000603047c25 */ /* 0x000fc8000f8e0004 */
[----:B------:R-:W-:-:S04]  /*a7e0*/  IMAD R0, R0, UR6, RZ ;  /* 0x0000000600007c24 */ /* 0x000fc8000f8e02ff */
[----:B------:R-:W-:Y:S01]  /*a7f0*/  IMAD R3, R3, UR7, R0 ;  /* 0x0000000703037c24 */ /* 0x000fe2000f8e0200 */
[----:B------:R-:W-:Y:S02]  /*a800*/  ULDC.64 UR6, c[0x0][0xa80] ;  /* 0x0002a00000067ab9 */ /* 0x000fe40000000a00 */
[----:B0-----:R-:W-:Y:S02]  /*a810*/  LEA R12, P0, R4, UR6, 0x1 ;  /* 0x00000006040c7c11 */ /* 0x001fe4000f8008ff */
[----:B------:R-:W-:-:S04]  /*a820*/  IADD3 R3, R5, R3, RZ ;  /* 0x0000000305037210 */ /* 0x000fc80007ffe0ff */
[----:B------:R-:W-:-:S05]  /*a830*/  LEA.HI.X R13, R4, UR7, R3, 0x1, P0 ;  /* 0x00000007040d7c11 */ /* 0x000fca00080f0c03 */
[----:B------:R1:W-:Y:S02]  /*a840*/  STG.E.128 desc[UR46][R12.64], RZ ;  /* 0x000000ff0c007986 */ /* 0x0003e4000c101d2e */
.L_x_161:
[----:B------:R-:W-:Y:S05]  /*a850*/  BSYNC B1 ;  /* 0x0000000000017941 */ /* 0x000fea0003800000 */
.L_x_160:
        /* <DEDUP_REMOVED lines=11> */
[----:B01----:R-:W-:Y:S01]  /*a910*/  LEA R12, P0, R4, UR6, 0x1 ;  /* 0x00000006040c7c11 */ /* 0x003fe2000f8008ff */
[----:B------:R-:W-:-:S05]  /*a920*/  IMAD.IADD R3, R5, 0x1, R3 ;  /* 0x0000000105037824 */ /* 0x000fca00078e0203 */
[----:B------:R-:W-:-:S05]  /*a930*/  LEA.HI.X R13, R4, UR7, R3, 0x1, P0 ;  /* 0x00000007040d7c11 */ /* 0x000fca00080f0c03 */
[----:B------:R2:W-:Y:S02]  /*a940*/  STG.E.128 desc[UR46][R12.64], RZ ;  /* 0x000000ff0c007986 */ /* 0x0005e4000c101d2e */
.L_x_163:
[----:B------:R-:W-:Y:S05]  /*a950*/  BSYNC B1 ;  /* 0x0000000000017941 */ /* 0x000fea0003800000 */
.L_x_162:
[----:B------:R-:W-:Y:S05]  /*a960*/  @P2 BRA `(.L_x_154) ;  /* 0x0000000000342947 */ /* 0x000fea0003800000 */
[----:B------:R-:W-:Y:S01]  /*a970*/  IADD3 R3, P0, R8, 0x90, RZ ;  /* 0x0000009008037810 */ /* 0x000fe20007f1e0ff */
[----:B------:R-:W-:Y:S01]  /*a980*/  ULDC.64 UR6, c[0x0][0xad8] ;  /* 0x0002b60000067ab9 */ /* 0x000fe20000000a00 */
[----:B------:R-:W-:Y:S02]  /*a990*/  IMAD.MOV.U32 R4, RZ, RZ, R6 ;  /* 0x000000ffff047224 */ /* 0x000fe400078e0006 */
[----:B------:R-:W-:Y:S01]  /*a9a0*/  IADD3.X R8, RZ, R9, RZ, P0, !PT ;  /* 0x00000009ff087210 */ /* 0x000fe200007fe4ff */
[----:B------:R-:W-:-:S04]  /*a9b0*/  IMAD.MOV.U32 R5, RZ, RZ, R11 ;  /* 0x000000ffff057224 */ /* 0x000fc800078e000b */
[----:B------:R-:W-:Y:S02]  /*a9c0*/  IMAD R8, R8, UR6, RZ ;  /* 0x0000000608087c24 */ /* 0x000fe4000f8e02ff */
[----:B------:R-:W-:-:S04]  /*a9d0*/  IMAD.WIDE.U32 R4, R3, UR6, R4 ;  /* 0x0000000603047c25 */ /* 0x000fc8000f8e0004 */
[----:B------:R-:W-:Y:S01]  /*a9e0*/  IMAD R3, R3, UR7, R8 ;  /* 0x0000000703037c24 */ /* 0x000fe2000f8e0208 */
[----:B------:R-:W-:Y:S02]  /*a9f0*/  ULDC.64 UR6, c[0x0][0xa80] ;  /* 0x0002a00000067ab9 */ /* 0x000fe40000000a00 */
[----:B------:R-:W-:Y:S01]  /*aa00*/  LEA R6, P0, R4, UR6, 0x1 ;  /* 0x0000000604067c11 */ /* 0x000fe2000f8008ff */
[----:B------:R-:W-:-:S05]  /*aa10*/  IMAD.IADD R3, R5, 0x1, R3 ;  /* 0x0000000105037824 */ /* 0x000fca00078e0203 */
[----:B------:R-:W-:-:S05]  /*aa20*/  LEA.HI.X R7, R4, UR7, R3, 0x1, P0 ;  /* 0x0000000704077c11 */ /* 0x000fca00080f0c03 */
[----:B------:R4:W-:Y:S02]  /*aa30*/  STG.E.128 desc[UR46][R6.64], RZ ;  /* 0x000000ff06007986 */ /* 0x0009e4000c101d2e */
.L_x_154:
[----:B------:R-:W-:Y:S05]  /*aa40*/  BSYNC B0 ;  /* 0x0000000000007941 */ /* 0x000fea0003800000 */
.L_x_145:
[----:B------:R-:W-:Y:S02]  /*aa50*/  ULDC UR4, c[0x0][0xc14] ;  /* 0x0003050000047ab9 */ /* 0x000fe40000000800 */
[----:B------:R-:W-:-:S13]  /*aa60*/  ISETP.GE.AND P0, PT, R27, UR4, PT ;  /* 0x000000041b007c0c */ /* 0x000fda000bf06270 */
[----:B------:R-:W-:Y:S05]  /*aa70*/  @!P0 BRA `(.L_x_164) ;  /* 0xffffff6400408947 */ /* 0x000fea000383ffff */
[----:B------:R-:W-:Y:S05]  /*aa80*/  EXIT ;  /* 0x000000000000794d */ /* 0x000fea0003800000 */
.L_x_121:
[----:B------:R-:W-:-:S08]  /*aa90*/  NOP ;  /* 0x0000000000007918 */ /* 0x000fd00000000000 */
[----:B------:R-:W0:-:S00]  /*aaa0*/  USETMAXREG.DEALLOC.CTAPOOL 0x20 ;  /* 0x00000020000079c8 */ /* 0x000e0000080e0500 */
[----:B0-----:R-:W-:-:S06]  /*aab0*/  LOP3.LUT R0, R0, 0x3, RZ, 0xc0, !PT ;  /* 0x0000000300007812 */ /* 0x001fcc00078ec0ff */
[----:B------:R-:W0:Y:S02]  /*aac0*/  SHFL.IDX PT, R0, R0, RZ, 0x1f ;  /* 0x00001fff00007589 */ /* 0x000e2400000e0000 */
[----:B0-----:R-:W-:-:S13]  /*aad0*/  ISETP.NE.AND P0, PT, R0, RZ, PT ;  /* 0x000000ff0000720c */ /* 0x001fda0003f05270 */
[----:B------:R-:W-:Y:S05]  /*aae0*/  @P0 EXIT ;  /* 0x000000000000094d */ /* 0x000fea0003800000 */
[----:B------:R-:W0:Y:S01]  /*aaf0*/  S2R R2, SR_TID.X ;  /* 0x0000000000027919 */ /* 0x000e220000002100 */
[----:B------:R-:W-:Y:S01]  /*ab00*/  LOP3.LUT R6, R6, 0xffffffdf, RZ, 0xc0, !PT ;  /* 0xffffffdf06067812 */ /* 0x000fe200078ec0ff */
[----:B------:R-:W-:Y:S01]  /*ab10*/  ULDC UR5, c[0x0][0xc14] ;  /* 0x0003050000057ab9 */ /* 0x000fe20000000800 */
[----:B------:R-:W-:Y:S01]  /*ab20*/  IMAD.MOV.U32 R0, RZ, RZ, RZ ;  /* 0x000000ffff007224 */ /* 0x000fe200078e00ff */
[----:B------:R-:W1:Y:S01]  /*ab30*/  S2UR UR6, SR_CTAID.X ;  /* 0x00000000000679c3 */ /* 0x000e620000002500 */
[----:B------:R-:W-:Y:S01]  /*ab40*/  ULDC UR4, c[0x0][0xc10] ;  /* 0x0003040000047ab9 */ /* 0x000fe20000000800 */
[----:B0-----:R-:W-:-:S04]  /*ab50*/  LOP3.LUT R27, R2, 0x1f, RZ, 0xc0, !PT ;  /* 0x0000001f021b7812 */ /* 0x001fc800078ec0ff */
[----:B------:R-:W-:-:S13]  /*ab60*/  ISETP.NE.AND P0, PT, R27, 0x1f, PT ;  /* 0x0000001f1b00780c */ /* 0x000fda0003f05270 */
[----:B------:R-:W-:Y:S02]  /*ab70*/  @P0 LOP3.LUT R6, R6, 0x20, RZ, 0xfc, !PT ;  /* 0x0000002006060812 */ /* 0x000fe400078efcff */
[----:B------:R-:W-:-:S13]  /*ab80*/  ISETP.GE.OR P0, PT, R27, UR5, !P0 ;  /* 0x000000051b007c0c */ /* 0x000fda000c706670 */
[----:B------:R-:W0:Y:S02]  /*ab90*/  @!P0 LDC.64 R2, c[0x0][0xc58] ;  /* 0x00031600ff028b82 */ /* 0x000e240000000a00 */
[----:B0-----:R-:W-:-:S05]  /*aba0*/  @!P0 IMAD.WIDE.U32 R2, R27, 0x4, R2 ;  /* 0x000000041b028825 */ /* 0x001fca00078e0002 */
[----:B------:R-:W2:Y:S01]  /*abb0*/  @!P0 LDG.E R0, desc[UR46][R2.64] ;  /* 0x0000002e02008981 */ /* 0x000ea2000c1e1900 */
[C---:B------:R-:W-:Y:S02]  /*abc0*/  ISETP.NE.AND P1, PT, R27.reuse, RZ, PT ;  /* 0x000000ff1b00720c */ /* 0x040fe40003f25270 */
[----:B------:R-:W-:Y:S02]  /*abd0*/  ISETP.GE.U32.AND P0, PT, R27, 0x2, PT ;  /* 0x000000021b00780c */ /* 0x000fe40003f06070 */
[----:B------:R-:W-:Y:S02]  /*abe0*/  LOP3.LUT R6, R6, 0xfffffffe, RZ, 0xc0, !PT ;  /* 0xfffffffe06067812 */ /* 0x000fe400078ec0ff */
[----:B------:R-:W-:-:S07]  /*abf0*/  MOV R16, RZ ;  /* 0x000000ff00107202 */ /* 0x000fce0000000f00 */
[----:B------:R-:W-:-:S04]  /*ac00*/  @P1 LOP3.LUT R6, R6, 0x1, RZ, 0xfc, !PT ;  /* 0x0000000106061812 */ /* 0x000fc800078efcff */
[----:B------:R-:W-:-:S04]  /*ac10*/  LOP3.LUT R6, R6, 0xffffffef, RZ, 0xc0, !PT ;  /* 0xffffffef06067812 */ /* 0x000fc800078ec0ff */
[----:B------:R-:W-:-:S04]  /*ac20*/  @P0 LOP3.LUT R6, R6, 0x10, RZ, 0xfc, !PT ;  /* 0x0000001006060812 */ /* 0x000fc800078efcff */
[----:B------:R-:W-:Y:S01]  /*ac30*/  LOP3.LUT R6, R6, 0xfffffff7, RZ, 0xc0, !PT ;  /* 0xfffffff706067812 */ /* 0x000fe200078ec0ff */
[----:B--2---:R-:W0:Y:S02]  /*ac40*/  SHFL.UP PT, R4, R0, 0x1, RZ ;  /* 0x0420000000047989 */ /* 0x004e2400000e00ff */
[----:B0-----:R-:W-:-:S04]  /*ac50*/  SEL R5, R4, RZ, P1 ;  /* 0x000000ff04057207 */ /* 0x001fc80000800000 */
[----:B------:R-:W-:-:S05]  /*ac60*/  IADD3 R5, R0, R5, RZ ;  /* 0x0000000500057210 */ /* 0x000fca0007ffe0ff */
[----:B------:R-:W0:Y:S02]  /*ac70*/  SHFL.UP PT, R4, R5, 0x2, RZ ;  /* 0x0440000005047989 */ /* 0x000e2400000e00ff */
[----:B0-----:R-:W-:Y:S02]  /*ac80*/  SEL R4, R4, RZ, P0 ;  /* 0x000000ff04047207 */ /* 0x001fe40000000000 */
[----:B------:R-:W-:-:S03]  /*ac90*/  ISETP.GE.U32.AND P0, PT, R27, 0x4, PT ;  /* 0x000000041b00780c */ /* 0x000fc60003f06070 */
[----:B------:R-:W-:-:S05]  /*aca0*/  IMAD.IADD R4, R5, 0x1, R4 ;  /* 0x0000000105047824 */ /* 0x000fca00078e0204 */
[----:B------:R-:W0:Y:S05]  /*acb0*/  SHFL.UP PT, R7, R4, 0x4, RZ ;  /* 0x0480000004077989 */ /* 0x000e2a00000e00ff */
[----:B------:R-:W-:-:S04]  /*acc0*/  @P0 LOP3.LUT R6, R6, 0x8, RZ, 0xfc, !PT ;  /* 0x0000000806060812 */ /* 0x000fc800078efcff */
[----:B------:R-:W-:Y:S02]  /*acd0*/  LOP3.LUT R6, R6, 0xfffffffb, RZ, 0xc0, !PT ;  /* 0xfffffffb06067812 */ /* 0x000fe400078ec0ff */
[----:B0-----:R-:W-:Y:S02]  /*ace0*/  SEL R7, R7, RZ, P0 ;  /* 0x000000ff07077207 */ /* 0x001fe40000000000 */
[----:B------:R-:W-:-:S03]  /*acf0*/  ISETP.GE.U32.AND P0, PT, R27, 0x8, PT ;  /* 0x000000081b00780c */ /* 0x000fc60003f06070 */
[----:B------:R-:W-:Y:S02]  /*ad00*/  IMAD.IADD R7, R4, 0x1, R7 ;  /* 0x0000000104077824 */ /* 0x000fe400078e0207 */
[----:B------:R-:W-:-:S03]  /*ad10*/  IMAD.MOV.U32 R4, RZ, RZ, RZ ;  /* 0x000000ffff047224 */ /* 0x000fc600078e00ff */
[----:B------:R-:W0:Y:S05]  /*ad20*/  SHFL.UP PT, R2, R7, 0x8, RZ ;  /* 0x0500000007027989 */ /* 0x000e2a00000e00ff */
[----:B------:R-:W-:-:S04]  /*ad30*/  @P0 LOP3.LUT R6, R6, 0x4, RZ, 0xfc, !PT ;  /* 0x0000000406060812 */ /* 0x000fc800078efcff */
[----:B------:R-:W-:Y:S02]  /*ad40*/  LOP3.LUT R6, R6, 0xfffffffd, RZ, 0xc0, !PT ;  /* 0xfffffffd06067812 */ /* 0x000fe400078ec0ff */
[----:B0-----:R-:W-:Y:S02]  /*ad50*/  SEL R2, R2, RZ, P0 ;  /* 0x000000ff02027207 */ /* 0x001fe40000000000 */
[----:B------:R-:W-:-:S03]  /*ad60*/  ISETP.GE.U32.AND P0, PT, R27, 0x10, PT ;  /* 0x000000101b00780c */ /* 0x000fc60003f06070 */
[----:B------:R-:W-:-:S05]  /*ad70*/  IMAD.IADD R2, R7, 0x1, R2 ;  /* 0x0000000107027824 */ /* 0x000fca00078e0202 */
[----:B------:R-:W0:Y:S05]  /*ad80*/  SHFL.UP PT, R3, R2, 0x10, RZ ;  /* 0x0600000002037989 */ /* 0x000e2a00000e00ff */
[----:B------:R-:W-:Y:S02]  /*ad90*/  @P0 LOP3.LUT R6, R6, 0x2, RZ, 0xfc, !PT ;  /* 0x0000000206060812 */ /* 0x000fe400078efcff */
[----:B0-----:R-:W-:-:S05]  /*ada0*/  SEL R3, R3, RZ, P0 ;  /* 0x000000ff03037207 */ /* 0x001fca0000000000 */
[----:B------:R-:W-:-:S05]  /*adb0*/  IMAD.IADD R8, R2, 0x1, R3 ;  /* 0x0000000102087824 */ /* 0x000fca00078e0203 */
[----:B------:R-:W0:Y:S02]  /*adc0*/  SHFL.IDX PT, R5, R8, 0x1f, 0x1f ;  /* 0x03e01f0008057f89 */ /* 0x000e2400000e0000 */
[----:B0-----:R-:W-:-:S04]  /*add0*/  IMAD R5, R5, UR4, RZ ;  /* 0x0000000405057c24 */ /* 0x001fc8000f8e02ff */
[----:B------:R-:W-:Y:S01]  /*ade0*/  IMAD.MOV.U32 R2, RZ, RZ, R5 ;  /* 0x000000ffff027224 */ /* 0x000fe200078e0005 */
[----:B-1----:R-:W-:-:S13]  /*adf0*/  ISETP.GT.AND P0, PT, R5, UR6, PT ;  /* 0x0000000605007c0c */ /* 0x002fda000bf04270 */
[----:B------:R-:W-:Y:S05]  /*ae00*/  @P0 BRA `(.L_x_165) ;  /* 0x0000000000b00947 */ /* 0x000fea0003800000 */
[----:B------:R-:W-:Y:S01]  /*ae10*/  IMAD.MOV.U32 R5, RZ, RZ, R2 ;  /* 0x000000ffff057224 */ /* 0x000fe200078e0002 */
[----:B------:R-:W-:Y:S01]  /*ae20*/  ULDC UR5, c[0x0][0xc14] ;  /* 0x0003050000057ab9 */ /* 0x000fe20000000800 */
[----:B------:R-:W-:Y:S01]  /*ae30*/  IMAD.MOV.U32 R4, RZ, RZ, RZ ;  /* 0x000000ffff047224 */ /* 0x000fe200078e00ff */
[----:B------:R-:W-:Y:S01]  /*ae40*/  ULDC UR7, c[0x0][0xc14] ;  /* 0x0003050000077ab9 */ /* 0x000fe20000000800 */
[----:B------:R-:W-:-:S05]  /*ae50*/  ULDC UR4, c[0x0][0xc10] ;  /* 0x0003040000047ab9 */ /* 0x000fca0000000800 */
.L_x_169:
[----:B------:R-:W-:Y:S01]  /*ae60*/  IADD3 R4, R4, 0x1f, RZ ;  /* 0x0000001f04047810 */ /* 0x000fe20007ffe0ff */
[----:B------:R-:W-:-:S03]  /*ae70*/  IMAD.U32 R19, RZ, RZ, UR7 ;  /* 0x00000007ff137e24 */ /* 0x000fc6000f8e00ff */
[----:B------:R-:W-:-:S13]  /*ae80*/  ISETP.GE.AND P0, PT, R4, UR5, PT ;  /* 0x0000000504007c0c */ /* 0x000fda000bf06270 */
[----:B------:R-:W-:Y:S05]  /*ae90*/  @P0 BRA `(.L_x_166) ;  /* 0x0000000400380947 */ /* 0x000fea0003800000 */
[C---:B------:R-:W-:Y:S01]  /*aea0*/  IMAD.IADD R7, R27.reuse, 0x1, R4 ;  /* 0x000000011b077824 */ /* 0x040fe200078e0204 */
[----:B------:R-:W-:Y:S01]  /*aeb0*/  ISETP.NE.AND P1, PT, R27, 0x1f, PT ;  /* 0x0000001f1b00780c */ /* 0x000fe20003f25270 */
[----:B------:R-:W-:Y:S01]  /*aec0*/  BSSY B0, `(.L_x_167) ;  /* 0x0000007000007945 */ /* 0x000fe20003800000 */
[----:B------:R-:W-:Y:S02]  /*aed0*/  IMAD.MOV.U32 R0, RZ, RZ, RZ ;  /* 0x000000ffff007224 */ /* 0x000fe400078e00ff */
[----:B------:R-:W-:-:S13]  /*aee0*/  ISETP.GE.OR P0, PT, R7, UR5, !P1 ;  /* 0x0000000507007c0c */ /* 0x000fda000cf06670 */
[----:B------:R-:W-:Y:S05]  /*aef0*/  @P0 BRA `(.L_x_168) ;  /* 0x00000000000c0947 */ /* 0x000fea0003800000 */
[----:B------:R-:W0:Y:S02]  /*af00*/  LDC.64 R2, c[0x0][0xc58] ;  /* 0x00031600ff027b82 */ /* 0x000e240000000a00 */
[----:B0-----:R-:W-:-:S05]  /*af10*/  IMAD.WIDE R2, R7, 0x4, R2 ;  /* 0x0000000407027825 */ /* 0x001fca00078e0202 */
[----:B------:R0:W5:Y:S02]  /*af20*/  LDG.E R0, desc[UR46][R2.64] ;  /* 0x0000002e02007981 */ /* 0x000164000c1e1900 */
.L_x_168:
[----:B------:R-:W-:Y:S05]  /*af30*/  BSYNC B0 ;  /* 0x0000000000007941 */ /* 0x000fea0003800000 */
.L_x_167:
[----:B0----5:R-:W0:Y:S01]  /*af40*/  SHFL.UP PT, R2, R0, 0x1, RZ ;  /* 0x0420000000027989 */ /* 0x021e2200000e00ff */
[C---:B------:R-:W-:Y:S02]  /*af50*/  ISETP.NE.AND P0, PT, R27.reuse, RZ, PT ;  /* 0x000000ff1b00720c */ /* 0x040fe40003f05270 */
[C---:B------:R-:W-:Y:S02]  /*af60*/  ISETP.GE.U32.AND P1, PT, R27.reuse, 0x2, PT ;  /* 0x000000021b00780c */ /* 0x040fe40003f26070 */
[----:B0-----:R-:W-:Y:S02]  /*af70*/  SEL R3, R2, RZ, P0 ;  /* 0x000000ff02037207 */ /* 0x001fe40000000000 */
[----:B------:R-:W-:-:S03]  /*af80*/  ISETP.GE.U32.AND P0, PT, R27, 0x4, PT ;  /* 0x000000041b00780c */ /* 0x000fc60003f06070 */
[----:B------:R-:W-:-:S05]  /*af90*/  IMAD.IADD R3, R0, 0x1, R3 ;  /* 0x0000000100037824 */ /* 0x000fca00078e0203 */
[----:B------:R-:W0:Y:S02]  /*afa0*/  SHFL.UP PT, R2, R3, 0x2, RZ ;  /* 0x0440000003027989 */ /* 0x000e2400000e00ff */
[----:B0-----:R-:W-:Y:S02]  /*afb0*/  SEL R2, R2, RZ, P1 ;  /* 0x000000ff02027207 */ /* 0x001fe40000800000 */
[----:B------:R-:W-:Y:S02]  /*afc0*/  ISETP.GE.U32.AND P1, PT, R27, 0x8, PT ;  /* 0x000000081b00780c */ /* 0x000fe40003f26070 */
[----:B------:R-:W-:-:S05]  /*afd0*/  IADD3 R2, R3, R2, RZ ;  /* 0x0000000203027210 */ /* 0x000fca0007ffe0ff */
[----:B------:R-:W0:Y:S02]  /*afe0*/  SHFL.UP PT, R7, R2, 0x4, RZ ;  /* 0x0480000002077989 */ /* 0x000e2400000e00ff */
[----:B0-----:R-:W-:Y:S02]  /*aff0*/  SEL R7, R7, RZ, P0 ;  /* 0x000000ff07077207 */ /* 0x001fe40000000000 */
[----:B------:R-:W-:-:S03]  /*b000*/  ISETP.GE.U32.AND P0, PT, R27, 0x10, PT ;  /* 0x000000101b00780c */ /* 0x000fc60003f06070 */
[----:B------:R-:W-:-:S05]  /*b010*/  IMAD.IADD R7, R2, 0x1, R7 ;  /* 0x0000000102077824 */ /* 0x000fca00078e0207 */
[----:B------:R-:W0:Y:S02]  /*b020*/  SHFL.UP PT, R8, R7, 0x8, RZ ;  /* 0x0500000007087989 */ /* 0x000e2400000e00ff */
[----:B0-----:R-:W-:-:S05]  /*b030*/  SEL R8, R8, RZ, P1 ;  /* 0x000000ff08087207 */ /* 0x001fca0000800000 */
[----:B------:R-:W-:-:S05]  /*b040*/  IMAD.IADD R8, R7, 0x1, R8 ;  /* 0x0000000107087824 */ /* 0x000fca00078e0208 */
[----:B------:R-:W0:Y:S02]  /*b050*/  SHFL.UP PT, R9, R8, 0x10, RZ ;  /* 0x0600000008097989 */ /* 0x000e2400000e00ff */
[----:B0-----:R-:W-:-:S05]  /*b060*/  SEL R9, R9, RZ, P0 ;  /* 0x000000ff09097207 */ /* 0x001fca0000000000 */
[----:B------:R-:W-:-:S05]  /*b070*/  IMAD.IADD R8, R8, 0x1, R9 ;  /* 0x0000000108087824 */ /* 0x000fca00078e0209 */
[----:B------:R-:W0:Y:S02]  /*b080*/  SHFL.IDX PT, R3, R8, 0x1f, 0x1f ;  /* 0x03e01f0008037f89 */ /* 0x000e2400000e0000 */
[----:B0-----:R-:W-:-:S04]  /*b090*/  IMAD R2, R3, UR4, RZ ;  /* 0x0000000403027c24 */ /* 0x001fc8000f8e02ff */
[----:B------:R-:W-:-:S05]  /*b0a0*/  IMAD.IADD R5, R2, 0x1, R5 ;  /* 0x0000000102057824 */ /* 0x000fca00078e0205 */
[----:B------:R-:W-:-:S13]  /*b0b0*/  ISETP.GT.AND P0, PT, R5, UR6, PT ;  /* 0x0000000605007c0c */ /* 0x000fda000bf04270 */
[----:B------:R-:W-:Y:S05]  /*b0c0*/  @!P0 BRA `(.L_x_169) ;  /* 0xfffffffc00648947 */ /* 0x000fea000383ffff */
.L_x_165:
[----:B------:R-:W-:-:S05]  /*b0d0*/  IADD3 R11, -R2, R5, RZ ;  /* 0x00000005020b7210 */ /* 0x000fca0007ffe1ff */
[----:B------:R-:W-:-:S05]  /*b0e0*/  IMAD R2, R8, UR4, R11 ;  /* 0x0000000408027c24 */ /* 0x000fca000f8e020b */
[----:B------:R-:W-:-:S13]  /*b0f0*/  ISETP.GT.AND P0, PT, R2, UR6, PT ;  /* 0x0000000602007c0c */ /* 0x000fda000bf04270 */
[----:B------:R-:W-:-:S04]  /*b100*/  VOTE.ANY R7, PT, !P0 ;  /* 0x0000000000077806 */ /* 0x000fc800040e0100 */
[----:B------:R-:W0:Y:S01]  /*b110*/  POPC R19, R7 ;  /* 0x0000000700137309 */ /* 0x000e220000000000 */
[----:B------:R-:W-:Y:S01]  /*b120*/  ISETP.NE.AND P0, PT, R7, RZ, PT ;  /* 0x000000ff0700720c */ /* 0x000fe20003f05270 */
[----:B0-----:R-:W0:Y:S02]  /*b130*/  SHFL.IDX PT, R0, R0, R19, 0x1f ;  /* 0x00001f1300007589 */ /* 0x001e2400000e0000 */
[----:B0-----:R-:W-:-:S04]  /*b140*/  IABS R5, R0 ;  /* 0x0000000000057213 */ /* 0x001fc80000000000 */
[----:B------:R-:W0:Y:S08]  /*b150*/  I2F.RP R9, R5 ;  /* 0x0000000500097306 */ /* 0x000e300000209400 */
[----:B0-----:R-:W0:Y:S02]  /*b160*/  MUFU.RCP R9, R9 ;  /* 0x0000000900097308 */ /* 0x001e240000001000 */
[----:B0-----:R-:W-:-:S06]  /*b170*/  VIADD R2, R9, 0xffffffe ;  /* 0x0ffffffe09027836 */ /* 0x001fcc0000000000 */
[----:B------:R0:W1:Y:S01]  /*b180*/  F2I.FTZ.U32.TRUNC.NTZ R3, R2 ;  /* 0x0000000200037305 */ /* 0x000062000021f000 */
[----:B------:R-:W-:Y:S05]  /*b190*/  @!P0 BRA `(.L_x_170) ;  /* 0x0000000000088947 */ /* 0x000fea0003800000 */
[----:B------:R-:W-:-:S05]  /*b1a0*/  VIADD R7, R19, 0xffffffff ;  /* 0xffffffff13077836 */ /* 0x000fca0000000000 */
[----:B------:R2:W3:Y:S02]  /*b1b0*/  SHFL.IDX PT, R16, R8, R7, 0x1f ;  /* 0x00001f0708107589 */ /* 0x0004e400000e0000 */
.L_x_170:
[----:B---3--:R-:W-:Y:S01]  /*b1c0*/  IMAD R16, R16, UR4, R11 ;  /* 0x0000000410107c24 */ /* 0x008fe2000f8e020b */
[----:B------:R-:W-:Y:S01]  /*b1d0*/  IABS R10, R0 ;  /* 0x00000000000a7213 */ /* 0x000fe20000000000 */
[----:B01----:R-:W-:Y:S02]  /*b1e0*/  IMAD.MOV R2, RZ, RZ, -R3 ;  /* 0x000000ffff027224 */ /* 0x003fe400078e0a03 */
[----:B------:R-:W-:Y:S01]  /*b1f0*/  IMAD.IADD R19, R19, 0x1, R4 ;  /* 0x0000000113137824 */ /* 0x000fe200078e0204 */
[----:B------:R-:W-:Y:S01]  /*b200*/  IADD3 R9, -R16, UR6, RZ ;  /* 0x0000000610097c10 */ /* 0x000fe2000fffe1ff */
[----:B--2---:R-:W-:Y:S01]  /*b210*/  IMAD R7, R2, R5, RZ ;  /* 0x0000000502077224 */ /* 0x004fe200078e02ff */
[----:B------:R-:W-:Y:S01]  /*b220*/  MOV R2, RZ ;  /* 0x000000ff00027202 */ /* 0x000fe20000000f00 */
[----:B------:R-:W-:Y:S01]  /*b230*/  IMAD.MOV R10, RZ, RZ, -R10 ;  /* 0x000000ffff0a7224 */ /* 0x000fe200078e0a0a */
[----:B------:R-:W-:-:S03]  /*b240*/  IABS R8, R9 ;  /* 0x0000000900087213 */ /* 0x000fc60000000000 */
[----:B------:R-:W-:-:S04]  /*b250*/  IMAD.HI.U32 R2, R3, R7, R2 ;  /* 0x0000000703027227 */ /* 0x000fc800078e0002 */
[----:B------:R-:W-:Y:S02]  /*b260*/  IMAD.MOV.U32 R3, RZ, RZ, R8 ;  /* 0x000000ffff037224 */ /* 0x000fe400078e0008 */
[----:B------:R-:W-:Y:S02]  /*b270*/  IMAD.MOV.U32 R8, RZ, RZ, R10 ;  /* 0x000000ffff087224 */ /* 0x000fe400078e000a */
[----:B------:R-:W-:-:S04]  /*b280*/  IMAD.HI.U32 R2, R2, R3, RZ ;  /* 0x0000000302027227 */ /* 0x000fc800078e00ff */
[----:B------:R-:W-:Y:S01]  /*b290*/  IMAD R8, R2, R8, R3 ;  /* 0x0000000802087224 */ /* 0x000fe200078e0203 */
[----:B------:R-:W-:-:S04]  /*b2a0*/  LOP3.LUT R3, R9, R0, RZ, 0x3c, !PT ;  /* 0x0000000009037212 */ /* 0x000fc800078e3cff */
[----:B------:R-:W-:-:S13]  /*b2b0*/  ISETP.GT.U32.AND P0, PT, R5, R8, PT ;  /* 0x000000080500720c */ /* 0x000fda0003f04070 */
[----:B------:R-:W-:Y:S02]  /*b2c0*/  @!P0 IMAD.IADD R8, R8, 0x1, -R5 ;  /* 0x0000000108088824 */ /* 0x000fe400078e0a05 */
[----:B------:R-:W-:-:S03]  /*b2d0*/  @!P0 VIADD R2, R2, 0x1 ;  /* 0x0000000102028836 */ /* 0x000fc60000000000 */
[----:B------:R-:W-:-:S13]  /*b2e0*/  ISETP.GE.U32.AND P0, PT, R8, R5, PT ;  /* 0x000000050800720c */ /* 0x000fda0003f06070 */
[----:B------:R-:W-:Y:S02]  /*b2f0*/  @P0 IADD3 R2, R2, 0x1, RZ ;  /* 0x0000000102020810 */ /* 0x000fe40007ffe0ff */
[----:B------:R-:W-:-:S13]  /*b300*/  ISETP.GE.AND P0, PT, R3, RZ, PT ;  /* 0x000000ff0300720c */ /* 0x000fda0003f06270 */
[----:B------:R-:W-:Y:S01]  /*b310*/  @!P0 IMAD.MOV R2, RZ, RZ, -R2 ;  /* 0x000000ffff028224 */ /* 0x000fe200078e0a02 */
[----:B------:R-:W-:-:S13]  /*b320*/  ISETP.NE.AND P0, PT, R0, RZ, PT ;  /* 0x000000ff0000720c */ /* 0x000fda0003f05270 */
[----:B------:R-:W-:-:S05]  /*b330*/  @!P0 LOP3.LUT R2, RZ, R0, RZ, 0x33, !PT ;  /* 0x00000000ff028212 */ /* 0x000fca00078e33ff */
[--C-:B------:R-:W-:Y:S02]  /*b340*/  IMAD.MOV R17, RZ, RZ, -R2.reuse ;  /* 0x000000ffff117224 */ /* 0x100fe400078e0a02 */
[----:B------:R-:W-:Y:S02]  /*b350*/  IMAD.MOV.U32 R18, RZ, RZ, R2 ;  /* 0x000000ffff127224 */ /* 0x000fe400078e0002 */
[----:B------:R-:W-:Y:S01]  /*b360*/  IMAD R17, R0, R17, R9 ;  /* 0x0000001100117224 */ /* 0x000fe200078e0209 */
[----:B------:R-:W-:Y:S06]  /*b370*/  BRA `(.L_x_171) ;  /* 0x00000000000c7947 */ /* 0x000fec0003800000 */
.L_x_166:
[----:B------:R-:W-:Y:S01]  /*b380*/  MOV R17, RZ ;  /* 0x000000ff00117202 */ /* 0x000fe20000000f00 */
[----:B------:R-:W-:Y:S02]  /*b390*/  IMAD.U32 R16, RZ, RZ, UR6 ;  /* 0x00000006ff107e24 */ /* 0x000fe4000f8e00ff */
[----:B------:R-:W-:-:S07]  /*b3a0*/  IMAD.MOV.U32 R18, RZ, RZ, RZ ;  /* 0x000000ffff127224 */ /* 0x000fce00078e00ff */
.L_x_171:
[----:B------:R-:W-:Y:S01]  /*b3b0*/  ISETP.NE.AND P0, PT, R27, RZ, PT ;  /* 0x000000ff1b00720c */ /* 0x000fe20003f05270 */
[----:B------:R0:W-:Y:S01]  /*b3c0*/  STL [R1+0xc], RZ ;  /* 0x00000cff01007387 */ /* 0x0001e20000100800 */
[----:B------:R-:W-:Y:S02]  /*b3d0*/  IMAD.MOV.U32 R24, RZ, RZ, 0x1 ;  /* 0x00000001ff187424 */ /* 0x000fe400078e00ff */
[----:B------:R-:W-:-:S09]  /*b3e0*/  IMAD.MOV.U32 R22, RZ, RZ, RZ ;  /* 0x000000ffff167224 */ /* 0x000fd200078e00ff */
[----:B------:R-:W1:Y:S01]  /*b3f0*/  @!P0 S2R R3, SR_CgaCtaId ;  /* 0x0000000000038919 */ /* 0x000e620000008800 */
[----:B------:R-:W-:-:S04]  /*b400*/  @!P0 MOV R0, 0x400 ;  /* 0x0000040000008802 */ /* 0x000fc80000000f00 */
[----:B-1----:R-:W-:-:S05]  /*b410*/  @!P0 LEA R0, R3, R0, 0x18 ;  /* 0x0000000003008211 */ /* 0x002fca00078ec0ff */
[----:B------:R0:W-:Y:S01]  /*b420*/  @!P0 STS.128 [R0+0x308d0], R16 ;  /* 0x0308d01000008388 */ /* 0x0001e20000000c00 */
[----:B------:R-:W-:Y:S06]  /*b430*/  BAR.ARV 0x5, 0x1a0 ;  /* 0x0146800000007b1d */ /* 0x000fec0000002000 */
[----:B------:R-:W-:-:S13]  /*b440*/  ISETP.GE.AND P0, PT, R19, UR5, PT ;  /* 0x0000000513007c0c */ /* 0x000fda000bf06270 */
[----:B------:R-:W-:Y:S05]  /*b450*/  @P0 BRA `(.L_x_172) ;  /* 0x0000003000140947 */ /* 0x000fea0003800000 */
[----:B------:R1:W-:Y:S01]  /*b460*/  STL [R1+0xc], RZ ;  /* 0x00000cff01007387 */ /* 0x0003e20000100800 */
[----:B------:R-:W-:Y:S01]  /*b470*/  MOV R24, 0x1 ;  /* 0x0000000100187802 */ /* 0x000fe20000000f00 */
[----:B------:R-:W-:Y:S01]  /*b480*/  IMAD.MOV.U32 R22, RZ, RZ, RZ ;  /* 0x000000ffff167224 */ /* 0x000fe200078e00ff */
[----:B------:R-:W-:Y:S01]  /*b490*/  ULDC UR37, c[0x0][0xc] ;  /* 0x0000030000257ab9 */ /* 0x000fe20000000800 */
[----:B------:R-:W-:-:S05]  /*b4a0*/  ULDC.64 UR38, c[0x0][0x198] ;  /* 0x0000660000267ab9 */ /* 0x000fca0000000a00 */
.L_x_235:
[----:B--2---:R-:W2:Y:S02]  /*b4b0*/  LDC.64 R28, c[0x0][0xc60] ;  /* 0x00031800ff1c7b82 */ /* 0x004ea40000000a00 */
[----:B--2---:R-:W-:-:S06]  /*b4c0*/  IMAD.WIDE R28, R19, 0x4, R28 ;  /* 0x00000004131c7825 */ /* 0x004fcc00078e021c */
[----:B------:R-:W2:Y:S01]  /*b4d0*/  LDG.E R28, desc[UR46][R28.64] ;  /* 0x0000002e1c1c7981 */ /* 0x000ea2000c1e1900 */
[----:B------:R-:W-:Y:S05]  /*b4e0*/  YIELD ;  /* 0x0000000000007946 */ /* 0x000fea0003800000 */
[----:B------:R-:W-:Y:S01]  /*b4f0*/  ULDC.64 UR4, c[0x0][0xa28] ;  /* 0x00028a0000047ab9 */ /* 0x000fe20000000a00 */
[----:B------:R-:W-:Y:S01]  /*b500*/  IMAD.MOV.U32 R23, RZ, RZ, RZ ;  /* 0x000000ffff177224 */ /* 0x000fe200078e00ff */
[----:B------:R-:W-:-:S04]  /*b510*/  ISETP.NE.U32.AND P0, PT, RZ, UR4, PT ;  /* 0x00000004ff007c0c */ /* 0x000fc8000bf05070 */
[----:B------:R-:W-:Y:S01]  /*b520*/  ISETP.NE.AND.EX P0, PT, RZ, UR5, PT, P0 ;  /* 0x00000005ff007c0c */ /* 0x000fe2000bf05300 */
[----:B0-----:R-:W-:Y:S01]  /*b530*/  IMAD.MOV.U32 R0, RZ, RZ, RZ ;  /* 0x000000ffff007224 */ /* 0x001fe200078e00ff */
[----:B--2---:R-:W-:-:S11]  /*b540*/  SHF.R.S32.HI R5, RZ, 0x1f, R28 ;  /* 0x0000001fff057819 */ /* 0x004fd6000001141c */
[----:B------:R-:W-:-:S04]  /*b550*/  @P0 LEA R2, P1, R28, UR4, 0x2 ;  /* 0x000000041c020c11 */ /* 0x000fc8000f8210ff */
[----:B------:R-:W-:Y:S01]  /*b560*/  @P0 LEA.HI.X R3, R28, UR5, R5, 0x2, P1 ;  /* 0x000000051c030c11 */ /* 0x000fe200088f1405 */
[----:B------:R-:W-:-:S04]  /*b570*/  ULDC.64 UR4, c[0x0][0xa00] ;  /* 0x0002800000047ab9 */ /* 0x000fc80000000a00 */
[----:B------:R0:W5:Y:S01]  /*b580*/  @P0 LDG.E R23, desc[UR46][R2.64] ;  /* 0x0000002e02170981 */ /* 0x000162000c1e1900 */
[----:B------:R-:W-:-:S04]  /*b590*/  ISETP.NE.U32.AND P0, PT, RZ, UR4, PT ;  /* 0x00000004ff007c0c */ /* 0x000fc8000bf05070 */
[----:B------:R-:W-:-:S13]  /*b5a0*/  ISETP.NE.AND.EX P0, PT, RZ, UR5, PT, P0 ;  /* 0x00000005ff007c0c */ /* 0x000fda000bf05300 */
[----:B0-----:R-:W-:-:S04]  /*b5b0*/  @P0 LEA R2, P1, R28, UR4, 0x2 ;  /* 0x000000041c020c11 */ /* 0x001fc8000f8210ff */
[----:B------:R-:W-:Y:S01]  /*b5c0*/  @P0 LEA.HI.X R3, R28, UR5, R5, 0x2, P1 ;  /* 0x000000051c030c11 */ /* 0x000fe200088f1405 */
[----:B------:R-:W-:-:S04]  /*b5d0*/  ULDC.64 UR4, c[0x0][0xa20] ;  /* 0x0002880000047ab9 */ /* 0x000fc80000000a00 */
[----:B------:R-:W2:Y:S01]  /*b5e0*/  @P0 LDG.E R0, desc[UR46][R2.64] ;  /* 0x0000002e02000981 */ /* 0x000ea2000c1e1900 */
[----:B------:R-:W-:Y:S01]  /*b5f0*/  ISETP.NE.U32.AND P0, PT, RZ, UR4, PT ;  /* 0x00000004ff007c0c */ /* 0x000fe2000bf05070 */
[----:B------:R-:W-:-:S03]  /*b600*/  IMAD.SHL.U32 R6, R28, 0x4, RZ ;  /* 0x000000041c067824 */ /* 0x000fc600078e00ff */
[----:B------:R-:W-:-:S13]  /*b610*/  ISETP.NE.AND.EX P0, PT, RZ, UR5, PT, P0 ;  /* 0x00000005ff007c0c */ /* 0x000fda000bf05300 */
[----:B------:R-:W-:Y:S01]  /*b620*/  @P0 IADD3 R4, P1, R6, UR4, RZ ;  /* 0x0000000406040c10 */ /* 0x000fe2000ff3e0ff */
[----:B--2---:R0:W-:Y:S04]  /*b630*/  STL [R1+0x10], R0 ;  /* 0x0000100001007387 */ /* 0x0041e80000100800 */
[----:B------:R2:W-:Y:S01]  /*b640*/  STL [R1], R6 ;  /* 0x0000000601007387 */ /* 0x0005e20000100800 */
[----:B0-----:R-:W-:-:S04]  /*b650*/  SHF.L.U64.HI R0, R28, 0x2, R5 ;  /* 0x000000021c007819 */ /* 0x001fc80000010205 */
[----:B------:R-:W-:Y:S01]  /*b660*/  @P0 IADD3.X R5, R0, UR5, RZ, P1, !PT ;  /* 0x0000000500050c10 */ /* 0x000fe20008ffe4ff */
[----:B------:R-:W-:Y:S01]  /*b670*/  ULDC.64 UR4, c[0x0][0xa08] ;  /* 0x0002820000047ab9 */ /* 0x000fe20000000a00 */
[----:B------:R0:W-:Y:S01]  /*b680*/  STL [R1+0x4], R0 ;  /* 0x0000040001007387 */ /* 0x0001e20000100800 */
[----:B------:R-:W-:Y:S02]  /*b690*/  IADD3 R2, P1, R6, UR4, RZ ;  /* 0x0000000406027c10 */ /* 0x000fe4000ff3e0ff */
[----:B--2---:R-:W-:Y:S02]  /*b6a0*/  MOV R6, RZ ;  /* 0x000000ff00067202 */ /* 0x004fe40000000f00 */
[----:B------:R-:W-:Y:S02]  /*b6b0*/  IADD3.X R3, R0, UR5, RZ, P1, !PT ;  /* 0x0000000500037c10 */ /* 0x000fe40008ffe4ff */
[----:B------:R-:W-:-:S04]  /*b6c0*/  ISETP.NE.U32.AND P1, PT, RZ, UR4, PT ;  /* 0x00000004ff007c0c */ /* 0x000fc8000bf25070 */
[----:B------:R-:W-:Y:S01]  /*b6d0*/  ISETP.NE.AND.EX P1, PT, RZ, UR5, PT, P1 ;  /* 0x00000005ff007c0c */ /* 0x000fe2000bf25310 */
[----:B------:R-:W-:Y:S02]  /*b6e0*/  ULDC.64 UR4, c[0x0][0x3f8] ;  /* 0x0000fe0000047ab9 */ /* 0x000fe40000000a00 */
[----:B------:R-:W-:-:S03]  /*b6f0*/  UISETP.NE.U32.AND UP0, UPT, UR4, URZ, UPT ;  /* 0x0000003f0400728c */ /* 0x000fc6000bf05070 */
[----:B------:R-:W-:Y:S01]  /*b700*/  ULDC UR4, c[0x0][0x404] ;  /* 0x0001010000047ab9 */ /* 0x000fe20000000800 */
[----:B------:R-:W-:-:S03]  /*b710*/  UISETP.NE.AND.EX UP0, UPT, UR5, URZ, UPT, UP0 ;  /* 0x0000003f0500728c */ /* 0x000fc6000bf05300 */
[----:B------:R-:W-:Y:S01]  /*b720*/  ULDC UR5, c[0x0][0x2e0] ;  /* 0x0000b80000057ab9 */ /* 0x000fe20000000800 */
[----:B------:R-:W-:Y:S02]  /*b730*/  USEL UR4, UR4, 0x1, UP0 ;  /* 0x0000000104047887 */ /* 0x000fe40008000000 */
[----:B------:R2:W5:Y:S02]  /*b740*/  @P1 LDG.E R6, desc[UR46][R2.64] ;  /* 0x0000002e02061981 */ /* 0x000564000c1e1900 */
[----:B------:R-:W-:-:S06]  /*b750*/  UIMAD UR4, UR4, UR5, URZ ;  /* 0x00000005040472a4 */ /* 0x000fcc000f8e023f */
[----:B0-----:R-:W-:-:S06]  /*b760*/  IMAD.U32 R0, RZ, RZ, UR4 ;  /* 0x00000004ff007e24 */ /* 0x001fcc000f8e00ff */
[----:B------:R2:W5:Y:S01]  /*b770*/  @P0 LDG.E R0, desc[UR46][R4.64] ;  /* 0x0000002e04000981 */ /* 0x000562000c1e1900 */
[----:B------:R-:W-:Y:S05]  /*b780*/  @P0 BRA `(.L_x_173) ;  /* 0x0000000000100947 */ /* 0x000fea0003800000 */
[----:B------:R-:W-:Y:S05]  /*b790*/  @!P1 BRA `(.L_x_173) ;  /* 0x00000000000c9947 */ /* 0x000fea0003800000 */
[----:B--2---:R-:W2:Y:S04]  /*b7a0*/  LDG.E R5, desc[UR46][R2.64] ;  /* 0x0000002e02057981 */ /* 0x004ea8000c1e1900 */
[----:B-----5:R-:W2:Y:S02]  /*b7b0*/  LDG.E R0, desc[UR46][R2.64+0x4] ;  /* 0x0000042e02007981 */ /* 0x020ea4000c1e1900 */
[----:B--2---:R-:W-:-:S07]  /*b7c0*/  IMAD.IADD R0, R0, 0x1, -R5 ;  /* 0x0000000100007824 */ /* 0x004fce00078e0a05 */
.L_x_173:
[----:B--2--5:R-:W-:Y:S01]  /*b7d0*/  IMAD.IADD R2, R0, 0x1, -R23 ;  /* 0x0000000100027824 */ /* 0x024fe200078e0a17 */
[----:B------:R-:W-:Y:S01]  /*b7e0*/  BSSY B6, `(.L_x_174) ;  /* 0x0000235000067945 */ /* 0x000fe20003800000 */
[----:B------:R-:W-:Y:S02]  /*b7f0*/  IADD3 R23, R6, R23, RZ ;  /* 0x0000001706177210 */ /* 0x000fe40007ffe0ff */
[C---:B------:R-:W-:Y:S01]  /*b800*/  VIADD R0, R2.reuse, 0xbf ;  /* 0x000000bf02007836 */ /* 0x040fe20000000000 */
[----:B------:R0:W-:Y:S01]  /*b810*/  STL [R1+0x8], R2 ;  /* 0x0000080201007387 */ /* 0x0001e20000100800 */
[----:B------:R-:W-:Y:S02]  /*b820*/  ISETP.GT.AND P0, PT, R2, RZ, PT ;  /* 0x000000ff0200720c */ /* 0x000fe40003f04270 */
[----:B------:R-:W-:-:S05]  /*b830*/  IMAD.HI R0, R0, 0x2aaaaaab, RZ ;  /* 0x2aaaaaab00007827 */ /* 0x000fca00078e02ff */
[----:B------:R-:W-:-:S04]  /*b840*/  SHF.R.U32.HI R29, RZ, 0x1f, R0 ;  /* 0x0000001fff1d7819 */ /* 0x000fc80000011600 */
[----:B------:R-:W-:Y:S02]  /*b850*/  LEA.HI.SX32 R29, R0, R29, 0x1b ;  /* 0x0000001d001d7211 */ /* 0x000fe400078fdaff */
[----:B0-----:R-:W-:Y:S05]  /*b860*/  @P0 BRA `(.L_x_175) ;  /* 0x00000000003c0947 */ /* 0x001fea0003800000 */
[----:B------:R-:W-:-:S13]  /*b870*/  ISETP.NE.AND P1, PT, R27, RZ, PT ;  /* 0x000000ff1b00720c */ /* 0x000fda0003f25270 */
[----:B------:R-:W-:Y:S05]  /*b880*/  @P1 BRA `(.L_x_176) ;  /* 0x0000002000a81947 */ /* 0x000fea0003800000 */
[----:B------:R-:W0:Y:S01]  /*b890*/  S2R R7, SR_LANEID ;  /* 0x0000000000077919 */ /* 0x000e220000000000 */
[----:B------:R-:W-:Y:S01]  /*b8a0*/  VOTEU.ANY UR4, UPT, PT ;  /* 0x0000000000047886 */ /* 0x000fe200038e0100 */
[----:B------:R-:W2:Y:S01]  /*b8b0*/  LDC.64 R2, c[0x0][0xc38] ;  /* 0x00030e00ff027b82 */ /* 0x000ea20000000a00 */
[----:B------:R-:W0:Y:S08]  /*b8c0*/  FLO.U32 R0, UR4 ;  /* 0x0000000400007d00 */ /* 0x000e3000080e0000 */
[----:B------:R-:W2:Y:S01]  /*b8d0*/  POPC R5, UR4 ;  /* 0x0000000400057d09 */ /* 0x000ea20008000000 */
[----:B0-----:R-:W-:-:S13]  /*b8e0*/  ISETP.EQ.U32.AND P0, PT, R0, R7, PT ;  /* 0x000000070000720c */ /* 0x001fda0003f02070 */
[----:B--2---:R-:W2:Y:S01]  /*b8f0*/  @P0 ATOMG.E.ADD.STRONG.GPU PT, R3, desc[UR46][R2.64], R5 ;  /* 0x00000005020309a8 */ /* 0x004ea200081ee1ee */
[----:B------:R-:W0:Y:S02]  /*b900*/  S2R R4, SR_LTMASK ;  /* 0x0000000000047919 */ /* 0x000e240000003900 */
[----:B0-----:R-:W-:-:S04]  /*b910*/  LOP3.LUT R4, R4, UR4, RZ, 0xc0, !PT ;  /* 0x0000000404047c12 */ /* 0x001fc8000f8ec0ff */
[----:B------:R-:W0:Y:S01]  /*b920*/  POPC R7, R4 ;  /* 0x0000000400077309 */ /* 0x000e220000000000 */
[----:B--2---:R-:W0:Y:S02]  /*b930*/  SHFL.IDX PT, R0, R3, R0, 0x1f ;  /* 0x00001f0003007589 */ /* 0x004e2400000e0000 */
[----:B0-----:R-:W-:Y:S01]  /*b940*/  IADD3 R16, R0, UR37, R7 ;  /* 0x0000002500107c10 */ /* 0x001fe2000fffe007 */
[----:B------:R-:W-:Y:S06]  /*b950*/  BRA `(.L_x_176) ;  /* 0x0000002000747947 */ /* 0x000fec0003800000 */
.L_x_175:
[----:B------:R-:W0:Y:S01]  /*b960*/  S2R R3, SR_CgaCtaId ;  /* 0x0000000000037919 */ /* 0x000e220000008800 */
[----:B------:R-:W-:-:S04]  /*b970*/  MOV R26, 0x400 ;  /* 0x00000400001a7802 */ /* 0x000fc80000000f00 */
[----:B0-----:R-:W-:-:S05]  /*b980*/  LEA R26, R3, R26, 0x18 ;  /* 0x0000001a031a7211 */ /* 0x001fca00078ec0ff */
[----:B------:R-:W-:-:S05]  /*b990*/  VIADD R0, R26, 0x12400 ;  /* 0x000124001a007836 */ /* 0x000fca0000000000 */
[----:B------:R-:W-:-:S13]  /*b9a0*/  LOP3.LUT P0, RZ, R0, 0x3ff, RZ, 0xc0, !PT ;  /* 0x000003ff00ff7812 */ /* 0x000fda000780c0ff */
[----:B------:R-:W-:Y:S05]  /*b9b0*/  @!P0 BRA `(.L_x_177) ;  /* 0x0000000000408947 */ /* 0x000fea0003800000 */
[----:B------:R-:W-:Y:S01]  /*b9c0*/  MOV R2, 0x0 ;  /* 0x0000000000027802 */ /* 0x000fe20000000f00 */
[----:B------:R-:W-:Y:S01]  /*b9d0*/  ULDC.64 UR6, c[0x4][0xa8] ;  /* 0x01002a0000067ab9 */ /* 0x000fe20000000a00 */
[----:B------:R-:W-:Y:S01]  /*b9e0*/  ULDC.64 UR8, c[0x4][0xb0] ;  /* 0x01002c0000087ab9 */ /* 0x000fe20000000a00 */
[----:B------:R-:W-:Y:S01]  /*b9f0*/  ULDC.64 UR4, c[0x4][0x30] ;  /* 0x01000c0000047ab9 */ /* 0x000fe20000000a00 */
[----:B------:R-:W-:Y:S01]  /*ba00*/  IMAD.U32 R4, RZ, RZ, UR6 ;  /* 0x00000006ff047e24 */ /* 0x000fe2000f8e00ff */
[----:B------:R-:W-:Y:S01]  /*ba10*/  MOV R7, UR9 ;  /* 0x0000000900077c02 */ /* 0x000fe20008000f00 */
[----:B------:R-:W0:Y:S01]  /*ba20*/  LDC.64 R2, c[0x4][R2] ;  /* 0x0100000002027b82 */ /* 0x000e220000000a00 */
[----:B------:R-:W-:Y:S01]  /*ba30*/  IMAD.U32 R5, RZ, RZ, UR7 ;  /* 0x00000007ff057e24 */ /* 0x000fe2000f8e00ff */
[----:B------:R-:W-:Y:S01]  /*ba40*/  MOV R12, 0x1 ;  /* 0x00000001000c7802 */ /* 0x000fe20000000f00 */
[----:B------:R-:W-:Y:S02]  /*ba50*/  IMAD.U32 R6, RZ, RZ, UR8 ;  /* 0x00000008ff067e24 */ /* 0x000fe4000f8e00ff */
[----:B------:R-:W-:-:S02]  /*ba60*/  IMAD.U32 R10, RZ, RZ, UR4 ;  /* 0x00000004ff0a7e24 */ /* 0x000fc4000f8e00ff */
[----:B------:R-:W-:Y:S02]  /*ba70*/  IMAD.U32 R11, RZ, RZ, UR5 ;  /* 0x00000005ff0b7e24 */ /* 0x000fe4000f8e00ff */
[----:B------:R-:W-:Y:S02]  /*ba80*/  IMAD.MOV.U32 R8, RZ, RZ, 0x70 ;  /* 0x00000070ff087424 */ /* 0x000fe400078e00ff */
[----:B------:R-:W-:-:S07]  /*ba90*/  IMAD.MOV.U32 R13, RZ, RZ, RZ ;  /* 0x000000ffff0d7224 */ /* 0x000fce00078e00ff */
[----:B------:R-:W-:-:S07]  /*baa0*/  LEPC R20, `(.L_x_177) ;  /* 0x000000001014794e */ /* 0x000fce0000000000 */
[----:B01----:R-:W-:Y:S05]  /*bab0*/  CALL.ABS.NOINC R2 ;  /* 0x0000000002007343 */ /* 0x003fea0003c00000 */
.L_x_177:
        /* <DEDUP_REMOVED lines=8> */
[----:B------:R-:W-:Y:S01]  /*bb40*/  IMAD.U32 R4, RZ, RZ, UR6 ;  /* 0x00000006ff047e24 */ /* 0x000fe2000f8e00ff */
[----:B------:R-:W-:Y:S01]  /*bb50*/  MOV R5, UR7 ;  /* 0x0000000700057c02 */ /* 0x000fe20008000f00 */
[----:B------:R-:W-:Y:S01]  /*bb60*/  IMAD.U32 R6, RZ, RZ, UR8 ;  /* 0x00000008ff067e24 */ /* 0x000fe2000f8e00ff */
[----:B------:R-:W-:Y:S01]  /*bb70*/  MOV R11, UR5 ;  /* 0x00000005000b7c02 */ /* 0x000fe20008000f00 */
[----:B------:R-:W-:Y:S02]  /*bb80*/  IMAD.U32 R7, RZ, RZ, UR9 ;  /* 0x00000009ff077e24 */ /* 0x000fe4000f8e00ff */
[----:B------:R-:W-:-:S02]  /*bb90*/  IMAD.U32 R10, RZ, RZ, UR4 ;  /* 0x00000004ff0a7e24 */ /* 0x000fc4000f8e00ff */
[----:B------:R-:W-:Y:S02]  /*bba0*/  IMAD.MOV.U32 R8, RZ, RZ, 0x70 ;  /* 0x00000070ff087424 */ /* 0x000fe400078e00ff */
[----:B------:R-:W-:Y:S02]  /*bbb0*/  IMAD.MOV.U32 R12, RZ, RZ, 0x1 ;  /* 0x00000001ff0c7424 */ /* 0x000fe400078e00ff */
[----:B0-----:R-:W-:-:S07]  /*bbc0*/  IMAD.MOV.U32 R13, RZ, RZ, RZ ;  /* 0x000000ffff0d7224 */ /* 0x001fce00078e00ff */
[----:B------:R-:W-:-:S07]  /*bbd0*/  LEPC R20, `(.L_x_179) ;  /* 0x000000001014794e */ /* 0x000fce0000000000 */
[----:B-12---:R-:W-:Y:S05]  /*bbe0*/  CALL.ABS.NOINC R2 ;  /* 0x0000000002007343 */ /* 0x006fea0003c00000 */
.L_x_179:
[----:B------:R-:W-:Y:S01]  /*bbf0*/  MOV R2, 0x0 ;  /* 0x0000000000027802 */ /* 0x000fe20000000f00 */
[----:B------:R-:W-:Y:S01]  /*bc00*/  ULDC.64 UR6, c[0x4][0xa8] ;  /* 0x01002a0000067ab9 */ /* 0x000fe20000000a00 */
[----:B------:R-:W-:Y:S01]  /*bc10*/  ULDC.64 UR8, c[0x4][0xb0] ;  /* 0x01002c0000087ab9 */ /* 0x000fe20000000a00 */
[----:B------:R-:W-:Y:S01]  /*bc20*/  ULDC.64 UR4, c[0x4][0x40] ;  /* 0x0100100000047ab9 */ /* 0x000fe20000000a00 */
[----:B------:R-:W-:Y:S01]  /*bc30*/  MOV R4, UR6 ;  /* 0x0000000600047c02 */ /* 0x000fe20008000f00 */
[----:B------:R-:W-:Y:S01]  /*bc40*/  IMAD.U32 R5, RZ, RZ, UR7 ;  /* 0x00000007ff057e24 */ /* 0x000fe2000f8e00ff */
[----:B------:R-:W0:Y:S01]  /*bc50*/  LDC.64 R2, c[0x4][R2] ;  /* 0x0100000002027b82 */ /* 0x000e220000000a00 */
[----:B------:R-:W-:Y:S01]  /*bc60*/  IMAD.U32 R6, RZ, RZ, UR8 ;  /* 0x00000008ff067e24 */ /* 0x000fe2000f8e00ff */
[----:B------:R-:W-:Y:S01]  /*bc70*/  MOV R10, UR4 ;  /* 0x00000004000a7c02 */ /* 0x000fe20008000f00 */
[----:B------:R-:W-:Y:S01]  /*bc80*/  IMAD.U32 R7, RZ, RZ, UR9 ;  /* 0x00000009ff077e24 */ /* 0x000fe2000f8e00ff */
[----:B------:R-:W-:Y:S01]  /*bc90*/  MOV R13, RZ ;  /* 0x000000ff000d7202 */ /* 0x000fe20000000f00 */
[----:B------:R-:W-:-:S02]  /*bca0*/  IMAD.U32 R11, RZ, RZ, UR5 ;  /* 0x00000005ff0b7e24 */ /* 0x000fc4000f8e00ff */
[----:B------:R-:W-:Y:S02]  /*bcb0*/  IMAD.MOV.U32 R8, RZ, RZ, 0x70 ;  /* 0x00000070ff087424 */ /* 0x000fe400078e00ff */
[----:B------:R-:W-:-:S07]  /*bcc0*/  IMAD.MOV.U32 R12, RZ, RZ, 0x1 ;  /* 0x00000001ff0c7424 */ /* 0x000fce00078e00ff */
[----:B------:R-:W-:-:S07]  /*bcd0*/  LEPC R20, `(.L_x_178) ;  /* 0x000000001014794e */ /* 0x000fce0000000000 */
[----:B0-----:R-:W-:Y:S05]  /*bce0*/  CALL.ABS.NOINC R2 ;  /* 0x0000000002007343 */ /* 0x001fea0003c00000 */
.L_x_178:
[----:B------:R-:W2:Y:S01]  /*bcf0*/  LDL.LU R2, [R1] ;  /* 0x0000000001027983 */ /* 0x000ea20000300800 */
[----:B------:R-:W-:Y:S01]  /*bd00*/  ULDC.64 UR4, c[0x0][0x9f8] ;  /* 0x00027e0000047ab9 */ /* 0x000fe20000000a00 */
[----:B------:R-:W0:Y:S02]  /*bd10*/  LDC R0, c[0x0][0x428] ;  /* 0x00010a00ff007b82 */ /* 0x000e240000000800 */
[----:B------:R-:W3:Y:S04]  /*bd20*/  LDL.LU R21, [R1+0x4] ;  /* 0x0000040001157983 */ /* 0x000ee80000300800 */
[----:B------:R-:W4:Y:S01]  /*bd30*/  LDL.LU R20, [R1+0x10] ;  /* 0x0000100001147983 */ /* 0x000f220000300800 */
[----:B------:R-:W-:Y:S01]  /*bd40*/  ISETP.NE.U32.AND P0, PT, RZ, UR4, PT ;  /* 0x00000004ff007c0c */ /* 0x000fe2000bf05070 */
[----:B------:R-:W-:-:S03]  /*bd50*/  IMAD.MOV.U32 R6, RZ, RZ, R28 ;  /* 0x000000ffff067224 */ /* 0x000fc600078e001c */
[----:B------:R-:W-:Y:S02]  /*bd60*/  ISETP.NE.AND.EX P0, PT, RZ, UR5, PT, P0 ;  /* 0x00000005ff007c0c */ /* 0x000fe4000bf05300 */
[----:B------:R-:W-:-:S13]  /*bd70*/  ISETP.NE.AND P6, PT, R27, RZ, PT ;  /* 0x000000ff1b00720c */ /* 0x000fda0003fc5270 */
[----:B------:R-:W-:-:S05]  /*bd80*/  VOTEU.ALL UP1, P6 ;  /* 0x00000000003f7886 */ /* 0x000fca0003020000 */
[----:B------:R-:W-:-:S04]  /*bd90*/  @!UP1 UIADD3 UR8, UP0, UR38, 0x270, URZ ;  /* 0x0000027026089890 */ /* 0x000fc8000ff1e03f */
[----:B------:R-:W-:-:S03]  /*bda0*/  @!UP1 UIADD3.X UR9, URZ, UR39, URZ, UP0, !UPT ;  /* 0x000000273f099290 */ /* 0x000fc600087fe43f */
[----:B------:R-:W-:Y:S01]  /*bdb0*/  VOTEU.ALL UP0, P6 ;  /* 0x00000000003f7886 */ /* 0x000fe20003000000 */
[----:B--2---:R-:W-:-:S04]  /*bdc0*/  @P0 IADD3 R2, P1, R2, UR4, RZ ;  /* 0x0000000402020c10 */ /* 0x004fc8000ff3e0ff */
[----:B---3--:R-:W-:Y:S01]  /*bdd0*/  @P0 IADD3.X R3, R21, UR5, RZ, P1, !PT ;  /* 0x0000000515030c10 */ /* 0x008fe20008ffe4ff */
[----:B------:R-:W-:-:S04]  /*bde0*/  ULDC.64 UR4, c[0x0][0xa00] ;  /* 0x0002800000047ab9 */ /* 0x000fc80000000a00 */
[----:B------:R2:W5:Y:S01]  /*bdf0*/  @P0 LDG.E R6, desc[UR46][R2.64] ;  /* 0x0000002e02060981 */ /* 0x000562000c1e1900 */
[----:B0-----:R-:W-:Y:S01]  /*be00*/  ISETP.NE.AND P0, PT, R0, 0x1, PT ;  /* 0x000000010000780c */ /* 0x001fe20003f05270 */
[----:B------:R-:W-:Y:S01]  /*be10*/  IMAD.MOV.U32 R0, RZ, RZ, R18 ;  /* 0x000000ffff007224 */ /* 0x000fe200078e0012 */
[----:B------:R-:W-:Y:S01]  /*be20*/  PLOP3.LUT P1, PT, P6, PT, PT, 0x8, 0x0 ;  /* 0x000000000000781c */ /* 0x000fe2000372e170 */
[----:B----4-:R-:W-:-:S10]  /*be30*/  IMAD R17, R17, 0xc0, R20 ;  /* 0x000000c011117824 */ /* 0x010fd400078e0214 */
[----:B------:R-:W0:Y:S08]  /*be40*/  @P0 LDC R5, c[0x0][0x42c] ;  /* 0x00010b00ff050b82 */ /* 0x000e300000000800 */
[----:B------:R-:W3:Y:S01]  /*be50*/  @P0 LDC R7, c[0x0][0x430] ;  /* 0x00010c00ff070b82 */ /* 0x000ee20000000800 */
[----:B0-----:R-:W-:-:S05]  /*be60*/  @P0 IMAD.HI.U32 R4, R18, R5, RZ ;  /* 0x0000000512040227 */ /* 0x001fca00078e00ff */
[----:B---3--:R-:W-:Y:S02]  /*be70*/  @P0 SHF.R.U32.HI R0, RZ, R7, R4 ;  /* 0x00000007ff000219 */ /* 0x008fe40000011604 */
[----:B------:R-:W-:-:S04]  /*be80*/  ISETP.NE.U32.AND P0, PT, RZ, UR4, PT ;  /* 0x00000004ff007c0c */ /* 0x000fc8000bf05070 */
[----:B------:R-:W-:-:S04]  /*be90*/  ISETP.NE.AND.EX P0, PT, RZ, UR5, PT, P0 ;  /* 0x00000005ff007c0c */ /* 0x000fc8000bf05300 */
[----:B--2---:R-:W-:-:S09]  /*bea0*/  SEL R9, R28, RZ, !P0 ;  /* 0x000000ff1c097207 */ /* 0x004fd20004000000 */
.L_x_180:
        /* <DEDUP_REMOVED lines=9> */
[----:B0-----:R-:W-:Y:S05]  /*bf40*/  @P1 BRA.U.ANY `(.L_x_180) ;  /* 0xfffffffd00d81947 */ /* 0x001fea000393ffff */
[----:B------:R-:W0:Y:S01]  /*bf50*/  LDC.64 R2, c[0x0][0x3f8] ;  /* 0x0000fe00ff027b82 */ /* 0x000e220000000a00 */
[----:B------:R-:W-:Y:S02]  /*bf60*/  ULDC.64 UR4, c[0x0][0xa08] ;  /* 0x0002820000047ab9 */ /* 0x000fe40000000a00 */
[----:B0-----:R-:W-:Y:S01]  /*bf70*/  LOP3.LUT P0, RZ, R2, UR4, RZ, 0xfc, !PT ;  /* 0x0000000402ff7c12 */ /* 0x001fe2000f80fcff */
[----:B------:R-:W-:-:S03]  /*bf80*/  UMOV UR4, 0xffffffff ;  /* 0xffffffff00047882 */ /* 0x000fc60000000000 */
[----:B------:R-:W-:-:S04]  /*bf90*/  LOP3.LUT P0, RZ, R3, UR5, RZ, 0xfc, P0 ;  /* 0x0000000503ff7c12 */ /* 0x000fc8000800fcff */
[----:B-----5:R-:W-:Y:S01]  /*bfa0*/  SEL R7, R6, RZ, !P0 ;  /* 0x000000ff06077207 */ /* 0x020fe20004000000 */
[----:B------:R-:W-:Y:S08]  /*bfb0*/  BRA.DIV UR4, `(.L_x_181) ;  /* 0x0000002a04987947 */ /* 0x000ff0000b800000 */
.L_x_251:
[----:B------:R-:W-:Y:S01]  /*bfc0*/  UMOV UR4, 0xffffffff ;  /* 0xffffffff00047882 */ /* 0x000fe20000000000 */
[----:B------:R-:W-:Y:S01]  /*bfd0*/  SHF.R.S32.HI R8, RZ, 0x1f, R6 ;  /* 0x0000001fff087819 */ /* 0x000fe20000011406 */
[----:B------:R-:W-:Y:S01]  /*bfe0*/  VIADD R10, R29, 0xffffffff ;  /* 0xffffffff1d0a7836 */ /* 0x000fe20000000000 */
[----:B------:R-:W-:Y:S06]  /*bff0*/  BRA.DIV UR4, `(.L_x_182) ;  /* 0x0000002a04bc7947 */ /* 0x000fec000b800000 */
[----:B------:R-:W-:-:S13]  /*c000*/  ELECT P6, URZ, PT ;  /* 0x00000000003f782f */ /* 0x000fda00038c0000 */
.L_x_254:
[----:B------:R-:W-:Y:S05]  /*c010*/  @!P6 BRA `(.L_x_183) ;  /* 0x0000000000d0e947 */ /* 0x000fea0003800000 */
[----:B------:R-:W-:Y:S02]  /*c020*/  ISETP.NE.U32.AND P0, PT, R2, RZ, PT ;  /* 0x000000ff0200720c */ /* 0x000fe40003f05070 */
[----:B------:R-:W-:Y:S02]  /*c030*/  MOV R25, R10 ;  /* 0x0000000a00197202 */ /* 0x000fe40000000f00 */
[----:B------:R-:W-:-:S13]  /*c040*/  ISETP.NE.AND.EX P0, PT, R3, RZ, PT, P0 ;  /* 0x000000ff0300720c */ /* 0x000fda0003f05300 */
[----:B------:R-:W-:Y:S05]  /*c050*/  @!P0 BRA `(.L_x_184) ;  /* 0x0000000000488947 */ /* 0x000fea0003800000 */
[----:B------:R-:W0:Y:S01]  /*c060*/  LDC R25, c[0x0][0x41c] ;  /* 0x00010700ff197b82 */ /* 0x000e220000000800 */
[----:B------:R-:W-:Y:S01]  /*c070*/  IMAD.MOV.U32 R7, RZ, RZ, R10 ;  /* 0x000000ffff077224 */ /* 0x000fe200078e000a */
[----:B------:R-:W-:Y:S02]  /*c080*/  ULDC.64 UR4, c[0x0][0x408] ;  /* 0x0001020000047ab9 */ /* 0x000fe40000000a00 */
[----:B------:R-:W-:-:S04]  /*c090*/  IMAD R11, R8, UR4, RZ ;  /* 0x00000004080b7c24 */ /* 0x000fc8000f8e02ff */
[----:B------:R-:W-:Y:S01]  /*c0a0*/  IMAD R11, R6, UR5, R11 ;  /* 0x00000005060b7c24 */ /* 0x000fe2000f8e020b */
[----:B0-----:R-:W-:-:S13]  /*c0b0*/  ISETP.NE.AND P0, PT, R25, 0x1, PT ;  /* 0x000000011900780c */ /* 0x001fda0003f05270 */
[----:B------:R-:W0:Y:S02]  /*c0c0*/  @P0 LDC.64 R4, c[0x0][0x420] ;  /* 0x00010800ff040b82 */ /* 0x000e240000000a00 */
[----:B0-----:R-:W-:-:S05]  /*c0d0*/  @P0 IMAD.HI.U32 R4, R10, R4, RZ ;  /* 0x000000040a040227 */ /* 0x001fca00078e00ff */
[----:B------:R-:W-:-:S04]  /*c0e0*/  @P0 SHF.R.U32.HI R7, RZ, R5, R4 ;  /* 0x00000005ff070219 */ /* 0x000fc80000011604 */
[--C-:B------:R-:W-:Y:S01]  /*c0f0*/  SHF.R.S32.HI R5, RZ, 0x1f, R7.reuse ;  /* 0x0000001fff057819 */ /* 0x100fe20000011407 */
[----:B------:R-:W-:-:S04]  /*c100*/  IMAD.MOV.U32 R4, RZ, RZ, R7 ;  /* 0x000000ffff047224 */ /* 0x000fc800078e0007 */
[----:B------:R-:W-:-:S04]  /*c110*/  IMAD.WIDE.U32 R4, R6, UR4, R4 ;  /* 0x0000000406047c25 */ /* 0x000fc8000f8e0004 */
[----:B------:R-:W-:Y:S01]  /*c120*/  IMAD.IADD R5, R5, 0x1, R11 ;  /* 0x0000000105057824 */ /* 0x000fe200078e020b */
[----:B------:R-:W-:-:S04]  /*c130*/  LEA R12, P0, R4, R2, 0x2 ;  /* 0x00000002040c7211 */ /* 0x000fc800078010ff */
[----:B------:R-:W-:Y:S02]  /*c140*/  LEA.HI.X R13, R4, R3, R5, 0x2, P0 ;  /* 0x00000003040d7211 */ /* 0x000fe400000f1405 */
[----:B------:R-:W-:-:S03]  /*c150*/  IADD3 R4, -R7, RZ, RZ ;  /* 0x000000ff07047210 */ /* 0x000fc60007ffe1ff */
[----:B------:R0:W5:Y:S02]  /*c160*/  LDG.E R7, desc[UR46][R12.64] ;  /* 0x0000002e0c077981 */ /* 0x000164000c1e1900 */
[----:B------:R-:W-:-:S07]  /*c170*/  IMAD R25, R25, R4, R10 ;  /* 0x0000000419197224 */ /* 0x000fce00078e020a */
.L_x_184:
[----:B------:R-:W-:Y:S01]  /*c180*/  IMAD R5, R22, 0x8, R26 ;  /* 0x0000000816057824 */ /* 0x000fe200078e021a */
[----:B------:R-:W-:-:S04]  /*c190*/  SHF.L.U32 R4, R24, 0x1f, RZ ;  /* 0x0000001f18047819 */ /* 0x000fc800000006ff */
[----:B------:R-:W2:Y:S02]  /*c1a0*/  SYNCS.PHASECHK.TRANS64.TRYWAIT P0, [R5+URZ+0x30840], R4 ;  /* 0x03084004050075a7 */ /* 0x000ea4000800017f */
[----:B--2---:R-:W-:Y:S05]  /*c1b0*/  @!P0 BRA `(.L_x_185) ;  /* 0x00000028006c8947 */ /* 0x004fea0003800000 */
.L_x_255:
[----:B------:R-:W3:Y:S02]  /*c1c0*/  S2R R11, SR_TID.X ;  /* 0x00000000000b7919 */ /* 0x000ee40000002100 */
[----:B---3--:R-:W-:-:S04]  /*c1d0*/  LOP3.LUT R11, R11, 0x7f, RZ, 0xc0, !PT ;  /* 0x0000007f0b0b7812 */ /* 0x008fc800078ec0ff */
[----:B------:R-:W-:-:S13]  /*c1e0*/  ISETP.NE.AND P0, PT, R11, RZ, PT ;  /* 0x000000ff0b00720c */ /* 0x000fda0003f05270 */
[----:B------:R-:W-:Y:S05]  /*c1f0*/  @P0 BRA `(.L_x_186) ;  /* 0x0000000000140947 */ /* 0x000fea0003800000 */
[----:B------:R-:W-:Y:S01]  /*c200*/  ISETP.NE.AND P1, PT, R27, RZ, PT ;  /* 0x000000ff1b00720c */ /* 0x000fe20003f25270 */
[----:B--2---:R-:W-:-:S04]  /*c210*/  IMAD.MOV.U32 R4, RZ, RZ, 0x6000 ;  /* 0x00006000ff047424 */ /* 0x004fc800078e00ff */
[----:B------:R3:W-:Y:S08]  /*c220*/  SYNCS.ARRIVE.TRANS64 RZ, [R5+URZ+0x30830], R4 ;  /* 0x0308300405ff79a7 */ /* 0x0007f0000800003f */
[----:B------:R-:W-:Y:S05]  /*c230*/  @!P1 BRA `(.L_x_186) ;  /* 0x0000000000049947 */ /* 0x000fea0003800000 */
[----:B------:R-:W-:Y:S01]  /*c240*/  BPT.TRAP 0x1 ;  /* 0x000000040000795c */ /* 0x000fe20000300000 */
.L_x_186:
        /* <DEDUP_REMOVED lines=8> */
[----:B------:R-:W-:Y:S01]  /*c2d0*/  UMOV UR10, URZ ;  /* 0x0000003f000a7c82 */ /* 0x000fe20008000000 */
[----:B------:R-:W-:Y:S02]  /*c2e0*/  R2UR UR12, R0 ;  /* 0x00000000000c72ca */ /* 0x000fe400000e0000 */
[----:B-----5:R-:W-:-:S03]  /*c2f0*/  R2UR UR13, R7 ;  /* 0x00000000070d72ca */ /* 0x020fc600000e0000 */
[----:B------:R-:W-:-:S04]  /*c300*/  UIADD3 UR9, UR9, 0x30830, URZ ;  /* 0x0003083009097890 */ /* 0x000fc8000fffe03f */
[----:B------:R-:W-:Y:S02]  /*c310*/  UIMAD UR11, UR11, 0xc0, UR4 ;  /* 0x000000c00b0b78a4 */ /* 0x000fe4000f8e0204 */
[----:B------:R-:W-:Y:S01]  /*c320*/  UIADD3 UR8, UR8, 0x12400, URZ ;  /* 0x0001240008087890 */ /* 0x000fe2000fffe03f */
[----:B------:R-:W-:-:S08]  /*c330*/  UMOV UR4, 0x0 ;  /* 0x0000000000047882 */ /* 0x000fd00000000000 */
[----:B------:R2:W-:Y:S02]  /*c340*/  UTMALDG.4D [UR8], [UR6], desc[UR4] ;  /* 0x00000408060075b4 */ /* 0x0005e40008019000 */
[----:B--2---:R-:W-:Y:S01]  /*c350*/  NOP ;  /* 0x0000000000007918 */ /* 0x004fe20000000000 */
.L_x_183:
[----:B------:R-:W2:Y:S01]  /*c360*/  LDL.LU R11, [R1+0xc] ;  /* 0x00000c00010b7983 */ /* 0x000ea20000300800 */
[----:B------:R-:W-:Y:S05]  /*c370*/  WARPSYNC.ALL ;  /* 0x0000000000007948 */ /* 0x000fea0003800000 */
[----:B------:R-:W-:Y:S02]  /*c380*/  R2UR UR9, R26 ;  /* 0x000000001a0972ca */ /* 0x000fe400000e0000 */
[----:B------:R-:W-:-:S13]  /*c390*/  ELECT P0, URZ, PT ;  /* 0x00000000003f782f */ /* 0x000fda0003800000 */
[----:B------:R-:W-:Y:S01]  /*c3a0*/  @P0 R2UR UR13, R9 ;  /* 0x00000000090d02ca */ /* 0x000fe200000e0000 */
[----:B------:R-:W-:Y:S01]  /*c3b0*/  UIADD3 UR4, UP0, UR38, 0x270, URZ ;  /* 0x0000027026047890 */ /* 0x000fe2000ff1e03f */
[----:B------:R-:W-:Y:S01]  /*c3c0*/  @P0 R2UR UR12, R18 ;  /* 0x00000000120c02ca */ /* 0x000fe200000e0000 */
[----:B------:R-:W-:Y:S01]  /*c3d0*/  UMOV UR6, 0x0 ;  /* 0x0000000000067882 */ /* 0x000fe20000000000 */
[----:B------:R-:W-:Y:S01]  /*c3e0*/  @P0 R2UR UR11, R17 ;  /* 0x00000000110b02ca */ /* 0x000fe200000e0000 */
[----:B------:R-:W-:Y:S01]  /*c3f0*/  UIADD3.X UR5, URZ, UR39, URZ, UP0, !UPT ;  /* 0x000000273f057290 */ /* 0x000fe200087fe43f */
[----:B------:R-:W-:Y:S01]  /*c400*/  BSSY B0, `(.L_x_187) ;  /* 0x0000011000007945 */ /* 0x000fe20003800000 */
[----:B------:R-:W-:Y:S01]  /*c410*/  UMOV UR7, 0x12f00000 ;  /* 0x12f0000000077882 */ /* 0x000fe20000000000 */
[----:B------:R-:W-:Y:S01]  /*c420*/  UMOV UR10, URZ ;  /* 0x0000003f000a7c82 */ /* 0x000fe20008000000 */
[----:B------:R-:W-:Y:S01]  /*c430*/  UIADD3 UR8, UR9, 0xc400, URZ ;  /* 0x0000c40009087890 */ /* 0x000fe2000fffe03f */
[----:B------:R-:W-:Y:S01]  /*c440*/  @P0 IMAD.MOV.U32 R5, RZ, RZ, 0x6000 ;  /* 0x00006000ff050424 */ /* 0x000fe200078e00ff */
[----:B------:R-:W-:Y:S01]  /*c450*/  BAR.SYNC.DEFER_BLOCKING 0x8, 0x1a0 ;  /* 0x0206800000007b1d */ /* 0x000fe20000010000 */
[----:B------:R-:W-:-:S05]  /*c460*/  UIADD3 UR9, UR9, 0x30800, URZ ;  /* 0x0003080009097890 */ /* 0x000fca000fffe03f */
[----:B------:R3:W-:Y:S04]  /*c470*/  @P0 SYNCS.ARRIVE.TRANS64 RZ, [R26+URZ+0x30800], R5 ;  /* 0x030800051aff09a7 */ /* 0x0007e8000800003f */
[----:B------:R4:W-:Y:S01]  /*c480*/  UTMALDG.4D [UR8], [UR4], desc[UR6] ;  /* 0x00000608040075b4 */ /* 0x0009e20008019000 */
[----:B--2---:R-:W-:-:S04]  /*c490*/  IADD3 R11, R11, 0x1, RZ ;  /* 0x000000010b0b7810 */ /* 0x004fc80007ffe0ff */
[----:B------:R-:W-:Y:S01]  /*c4a0*/  LEA.HI R4, R11, R11, RZ, 0x1 ;  /* 0x0000000b0b047211 */ /* 0x000fe200078f08ff */
[----:B------:R4:W-:Y:S03]  /*c4b0*/  STL [R1+0xc], R11 ;  /* 0x00000c0b01007387 */ /* 0x0009e60000100800 */
[----:B------:R-:W-:-:S05]  /*c4c0*/  LOP3.LUT R4, R4, 0xfffffffe, RZ, 0xc0, !PT ;  /* 0xfffffffe04047812 */ /* 0x000fca00078ec0ff */
[----:B------:R-:W-:-:S05]  /*c4d0*/  IMAD.IADD R4, R11, 0x1, -R4 ;  /* 0x000000010b047824 */ /* 0x000fca00078e0a04 */
[----:B---3--:R-:W-:-:S04]  /*c4e0*/  SHF.L.U32 R5, R4, 0x1f, RZ ;  /* 0x0000001f04057819 */ /* 0x008fc800000006ff */
[----:B------:R-:W2:Y:S02]  /*c4f0*/  SYNCS.PHASECHK.TRANS64.TRYWAIT P0, [R26+URZ+0x30820], R5 ;  /* 0x030820051a0075a7 */ /* 0x000ea4000800017f */
[----:B--2-4-:R-:W-:Y:S05]  /*c500*/  @!P0 BRA `(.L_x_188) ;  /* 0x0000002400ac8947 */ /* 0x014fea0003800000 */
.L_x_256:
[----:B------:R-:W-:Y:S05]  /*c510*/  BSYNC B0 ;  /* 0x0000000000007941 */ /* 0x000fea0003800000 */
.L_x_187:
[----:B------:R-:W3:Y:S01]  /*c520*/  LDL.LU R4, [R1+0x8] ;  /* 0x0000080001047983 */ /* 0x000ee20000300800 */
[----:B------:R-:W-:Y:S01]  /*c530*/  BSSY B0, `(.L_x_189) ;  /* 0x0000129000007945 */ /* 0x000fe20003800000 */
[----:B---3--:R-:W-:-:S13]  /*c540*/  ISETP.GE.AND P0, PT, R4, 0xc1, PT ;  /* 0x000000c10400780c */ /* 0x008fda0003f06270 */
[----:B------:R-:W-:Y:S05]  /*c550*/  @!P0 BRA `(.L_x_190) ;  /* 0x0000001000988947 */ /* 0x000fea0003800000 */
[----:B------:R-:W-:Y:S01]  /*c560*/  IMAD.MOV R11, RZ, RZ, -R29 ;  /* 0x000000ffff0b7224 */ /* 0x000fe200078e0a1d */
[----:B------:R-:W-:Y:S01]  /*c570*/  BSSY B1, `(.L_x_191) ;  /* 0x0000066000017945 */ /* 0x000fe20003800000 */
[----:B------:R-:W-:Y:S02]  /*c580*/  IMAD.MOV.U32 R4, RZ, RZ, 0x1 ;  /* 0x00000001ff047424 */ /* 0x000fe400078e00ff */
[----:B------:R-:W-:-:S03]  /*c590*/  VIADD R9, R29, 0xfffffffe ;  /* 0xfffffffe1d097836 */ /* 0x000fc60000000000 */
[----:B------:R-:W-:-:S04]  /*c5a0*/  VIADDMNMX R11, R11, R4, 0xffffffff, !PT ;  /* 0xffffffff0b0b7446 */ /* 0x000fc80007800104 */
[----:B------:R-:W-:-:S04]  /*c5b0*/  IADD3 R4, R29, R11, RZ ;  /* 0x0000000b1d047210 */ /* 0x000fc80007ffe0ff */
[----:B------:R-:W-:-:S04]  /*c5c0*/  LOP3.LUT R4, R4, 0x1, RZ, 0xc0, !PT ;  /* 0x0000000104047812 */ /* 0x000fc800078ec0ff */
[----:B------:R-:W-:-:S13]  /*c5d0*/  ISETP.NE.U32.AND P0, PT, R4, 0x1, PT ;  /* 0x000000010400780c */ /* 0x000fda0003f05070 */
[----:B------:R-:W-:Y:S05]  /*c5e0*/  @P0 BRA `(.L_x_192) ;  /* 0x0000000400780947 */ /* 0x000fea0003800000 */
[----:B0-----:R-:W-:Y:S01]  /*c5f0*/  VIADD R12, R22, 0x1 ;  /* 0x00000001160c7836 */ /* 0x001fe20000000000 */
[----:B------:R-:W-:Y:S04]  /*c600*/  BSSY B2, `(.L_x_193) ;  /* 0x0000059000027945 */ /* 0x000fe80003800000 */
[----:B------:R-:W-:-:S04]  /*c610*/  ISETP.NE.AND P0, PT, R12, 0x2, PT ;  /* 0x000000020c00780c */ /* 0x000fc80003f05270 */
[----:B------:R-:W-:Y:S02]  /*c620*/  SEL R13, RZ, 0x1, P0 ;  /* 0x00000001ff0d7807 */ /* 0x000fe40000000000 */
[----:B------:R-:W-:Y:S02]  /*c630*/  SEL R12, R12, RZ, P0 ;  /* 0x000000ff0c0c7207 */ /* 0x000fe40000000000 */
[----:B------:R-:W-:Y:S01]  /*c640*/  LOP3.LUT R13, R24, R13, RZ, 0x3c, !PT ;  /* 0x0000000d180d7212 */ /* 0x000fe200078e3cff */
[----:B------:R-:W-:Y:S06]  /*c650*/  @!P6 BRA `(.L_x_194) ;  /* 0x00000004004ce947 */ /* 0x000fec0003800000 */
[----:B------:R-:W-:Y:S01]  /*c660*/  ISETP.NE.U32.AND P0, PT, R2, RZ, PT ;  /* 0x000000ff0200720c */ /* 0x000fe20003f05070 */
[----:B------:R-:W-:-:S03]  /*c670*/  IMAD.MOV.U32 R4, RZ, RZ, R7 ;  /* 0x000000ffff047224 */ /* 0x000fc600078e0007 */
[----:B------:R-:W-:-:S13]  /*c680*/  ISETP.NE.AND.EX P0, PT, R3, RZ, PT, P0 ;  /* 0x000000ff0300720c */ /* 0x000fda0003f05300 */
[----:B------:R-:W-:Y:S05]  /*c690*/  @!P0 BRA `(.L_x_195) ;  /* 0x0000000000488947 */ /* 0x000fea0003800000 */
[----:B------:R-:W0:Y:S01]  /*c6a0*/  LDC R15, c[0x0][0x41c] ;  /* 0x00010700ff0f7b82 */ /* 0x000e220000000800 */
[----:B------:R-:W-:Y:S01]  /*c6b0*/  MOV R14, R9 ;  /* 0x00000009000e7202 */ /* 0x000fe20000000f00 */
[----:B------:R-:W-:Y:S02]  /*c6c0*/  ULDC.64 UR4, c[0x0][0x408] ;  /* 0x0001020000047ab9 */ /* 0x000fe40000000a00 */
[----:B------:R-:W-:-:S04]  /*c6d0*/  IMAD R17, R8, UR4, RZ ;  /* 0x0000000408117c24 */ /* 0x000fc8000f8e02ff */
[----:B------:R-:W-:Y:S01]  /*c6e0*/  IMAD R17, R6, UR5, R17 ;  /* 0x0000000506117c24 */ /* 0x000fe2000f8e0211 */
[----:B0-----:R-:W-:-:S13]  /*c6f0*/  ISETP.NE.AND P0, PT, R15, 0x1, PT ;  /* 0x000000010f00780c */ /* 0x001fda0003f05270 */
[----:B--2---:R-:W0:Y:S02]  /*c700*/  @P0 LDC.64 R4, c[0x0][0x420] ;  /* 0x00010800ff040b82 */ /* 0x004e240000000a00 */
[----:B0-----:R-:W-:-:S05]  /*c710*/  @P0 IMAD.HI.U32 R4, R9, R4, RZ ;  /* 0x0000000409040227 */ /* 0x001fca00078e00ff */
[----:B------:R-:W-:-:S04]  /*c720*/  @P0 SHF.R.U32.HI R14, RZ, R5, R4 ;  /* 0x00000005ff0e0219 */ /* 0x000fc80000011604 */
[--C-:B------:R-:W-:Y:S01]  /*c730*/  SHF.R.S32.HI R5, RZ, 0x1f, R14.reuse ;  /* 0x0000001fff057819 */ /* 0x100fe2000001140e */
[----:B------:R-:W-:-:S04]  /*c740*/  IMAD.MOV.U32 R4, RZ, RZ, R14 ;  /* 0x000000ffff047224 */ /* 0x000fc800078e000e */
[----:B------:R-:W-:-:S04]  /*c750*/  IMAD.WIDE.U32 R4, R6, UR4, R4 ;  /* 0x0000000406047c25 */ /* 0x000fc8000f8e0004 */
[----:B------:R-:W-:Y:S01]  /*c760*/  IMAD.IADD R17, R17, 0x1, R5 ;  /* 0x0000000111117824 */ /* 0x000fe200078e0205 */
[----:B------:R-:W-:-:S04]  /*c770*/  LEA R2, P0, R4, R2, 0x2 ;  /* 0x0000000204027211 */ /* 0x000fc800078010ff */
[----:B------:R-:W-:Y:S01]  /*c780*/  LEA.HI.X R3, R4, R3, R17, 0x2, P0 ;  /* 0x0000000304037211 */ /* 0x000fe200000f1411 */
[----:B------:R-:W-:-:S04]  /*c790*/  IMAD.MOV R4, RZ, RZ, -R14 ;  /* 0x000000ffff047224 */ /* 0x000fc800078e0a0e */
[----:B------:R-:W-:Y:S02]  /*c7a0*/  IMAD R9, R15, R4, R9 ;  /* 0x000000040f097224 */ /* 0x000fe400078e0209 */
[----:B------:R0:W5:Y:S05]  /*c7b0*/  LDG.E R4, desc[UR46][R2.64] ;  /* 0x0000002e02047981 */ /* 0x00016a000c1e1900 */
.L_x_195:
[----:B0-----:R-:W-:Y:S02]  /*c7c0*/  LEA R3, R12, R26, 0x3 ;  /* 0x0000001a0c037211 */ /* 0x001fe400078e18ff */
[----:B------:R-:W-:-:S04]  /*c7d0*/  SHF.L.U32 R2, R13, 0x1f, RZ ;  /* 0x0000001f0d027819 */ /* 0x000fc800000006ff */
[----:B------:R-:W0:Y:S02]  /*c7e0*/  SYNCS.PHASECHK.TRANS64.TRYWAIT P0, [R3+URZ+0x30840], R2 ;  /* 0x03084002030075a7 */ /* 0x000e24000800017f */
[----:B0-----:R-:W-:Y:S05]  /*c7f0*/  @!P0 BRA `(.L_x_196) ;  /* 0x0000002400048947 */ /* 0x001fea0003800000 */
.L_x_257:
[----:B--2---:R-:W2:Y:S02]  /*c800*/  S2R R5, SR_TID.X ;  /* 0x0000000000057919 */ /* 0x004ea40000002100 */
[----:B--2---:R-:W-:-:S04]  /*c810*/  LOP3.LUT R5, R5, 0x7f, RZ, 0xc0, !PT ;  /* 0x0000007f05057812 */ /* 0x004fc800078ec0ff */
[----:B------:R-:W-:-:S13]  /*c820*/  ISETP.NE.AND P1, PT, R5, RZ, PT ;  /* 0x000000ff0500720c */ /* 0x000fda0003f25270 */
[----:B------:R-:W-:Y:S05]  /*c830*/  @P1 BRA `(.L_x_197) ;  /* 0x0000000000141947 */ /* 0x000fea0003800000 */
[----:B------:R-:W-:Y:S01]  /*c840*/  ISETP.NE.AND P0, PT, R27, RZ, PT ;  /* 0x000000ff1b00720c */ /* 0x000fe20003f05270 */
[----:B0-----:R-:W-:-:S04]  /*c850*/  IMAD.MOV.U32 R2, RZ, RZ, 0x6000 ;  /* 0x00006000ff027424 */ /* 0x001fc800078e00ff */
[----:B------:R2:W-:Y:S08]  /*c860*/  SYNCS.ARRIVE.TRANS64 RZ, [R3+URZ+0x30830], R2 ;  /* 0x0308300203ff79a7 */ /* 0x0005f0000800003f */
[----:B------:R-:W-:Y:S05]  /*c870*/  @!P0 BRA `(.L_x_197) ;  /* 0x0000000000048947 */ /* 0x000fea0003800000 */
[----:B------:R-:W-:Y:S01]  /*c880*/  BPT.TRAP 0x1 ;  /* 0x000000040000795c */ /* 0x000fe20000300000 */
.L_x_197:
[----:B0-2---:R-:W-:Y:S01]  /*c890*/  IMAD R2, R12, 0x6000, R26 ;  /* 0x000060000c027824 */ /* 0x005fe200078e021a */
        /* <DEDUP_REMOVED lines=8> */
[----:B------:R-:W-:Y:S01]  /*c920*/  R2UR UR12, R0 ;  /* 0x00000000000c72ca */ /* 0x000fe200000e0000 */
[----:B------:R-:W-:Y:S01]  /*c930*/  UMOV UR5, 0x14f00000 ;  /* 0x14f0000000057882 */ /* 0x000fe20000000000 */
[----:B-----5:R-:W-:Y:S01]  /*c940*/  R2UR UR13, R4 ;  /* 0x00000000040d72ca */ /* 0x020fe200000e0000 */
[----:B------:R-:W-:Y:S01]  /*c950*/  UMOV UR10, URZ ;  /* 0x0000003f000a7c82 */ /* 0x000fe20008000000 */
[----:B------:R-:W-:Y:S01]  /*c960*/  SHF.L.U32 R5, R24, 0x1f, RZ ;  /* 0x0000001f18057819 */ /* 0x000fe200000006ff */
[----:B------:R-:W-:-:S04]  /*c970*/  UIADD3 UR9, UR9, 0x30830, URZ ;  /* 0x0003083009097890 */ /* 0x000fc8000fffe03f */
[----:B------:R-:W-:Y:S02]  /*c980*/  UIMAD UR11, UR11, 0xc0, UR4 ;  /* 0x000000c00b0b78a4 */ /* 0x000fe4000f8e0204 */
[----:B------:R-:W-:Y:S01]  /*c990*/  UIADD3 UR8, UR8, 0x12400, URZ ;  /* 0x0001240008087890 */ /* 0x000fe2000fffe03f */
[----:B------:R-:W-:-:S08]  /*c9a0*/  UMOV UR4, 0x0 ;  /* 0x0000000000047882 */ /* 0x000fd00000000000 */
[----:B------:R0:W-:Y:S01]  /*c9b0*/  UTMALDG.4D [UR8], [UR6], desc[UR4] ;  /* 0x00000408060075b4 */ /* 0x0001e20008019000 */
[----:B------:R-:W2:Y:S02]  /*c9c0*/  SYNCS.PHASECHK.TRANS64.TRYWAIT P0, [R2+URZ+0x60], R5 ;  /* 0x00006005020075a7 */ /* 0x000ea4000800017f */
[----:B0-2---:R-:W-:Y:S05]  /*c9d0*/  @!P0 BRA `(.L_x_198) ;  /* 0x0000002000a08947 */ /* 0x005fea0003800000 */
.L_x_258:
[----:B------:R-:W-:Y:S05]  /*c9e0*/  @P1 BRA `(.L_x_199) ;  /* 0x0000000000181947 */ /* 0x000fea0003800000 */
[----:B------:R-:W-:Y:S01]  /*c9f0*/  ISETP.NE.AND P0, PT, R27, RZ, PT ;  /* 0x000000ff1b00720c */ /* 0x000fe20003f05270 */
[----:B------:R-:W-:Y:S01]  /*ca00*/  IMAD.MOV.U32 R3, RZ, RZ, 0x6000 ;  /* 0x00006000ff037424 */ /* 0x000fe200078e00ff */
[----:B0-----:R-:W-:-:S04]  /*ca10*/  LEA R2, R22, R26, 0x3 ;  /* 0x0000001a16027211 */ /* 0x001fc800078e18ff */
[----:B------:R2:W-:Y:S07]  /*ca20*/  SYNCS.ARRIVE.TRANS64 RZ, [R2+URZ+0x30850], R3 ;  /* 0x0308500302ff79a7 */ /* 0x0005ee000800003f */
[----:B------:R-:W-:Y:S05]  /*ca30*/  @!P0 BRA `(.L_x_199) ;  /* 0x0000000000048947 */ /* 0x000fea0003800000 */
[----:B------:R-:W-:Y:S01]  /*ca40*/  BPT.TRAP 0x1 ;  /* 0x000000040000795c */ /* 0x000fe20000300000 */
.L_x_199:
[C-C-:B0-2---:R-:W-:Y:S01]  /*ca50*/  IMAD R2, R22.reuse, 0x8, R26.reuse ;  /* 0x0000000816027824 */ /* 0x145fe200078e021a */
[----:B------:R-:W-:Y:S01]  /*ca60*/  R2UR UR11, R25 ;  /* 0x00000000190b72ca */ /* 0x000fe200000e0000 */
        /* <DEDUP_REMOVED lines=9> */
[----:B------:R-:W-:Y:S01]  /*cb00*/  R2UR UR12, R0 ;  /* 0x00000000000c72ca */ /* 0x000fe200000e0000 */
[----:B------:R-:W-:Y:S01]  /*cb10*/  IMAD.MOV.U32 R7, RZ, RZ, R4 ;  /* 0x000000ffff077224 */ /* 0x000fe200078e0004 */
[----:B------:R-:W-:-:S03]  /*cb20*/  MOV R25, R9 ;  /* 0x0000000900197202 */ /* 0x000fc60000000f00 */
[----:B------:R-:W-:Y:S02]  /*cb30*/  UIMAD UR11, UR11, 0xc0, UR4 ;  /* 0x000000c00b0b78a4 */ /* 0x000fe4000f8e0204 */
[----:B------:R-:W-:Y:S02]  /*cb40*/  UIADD3 UR9, UR9, 0x30850, URZ ;  /* 0x0003085009097890 */ /* 0x000fe4000fffe03f */
[----:B------:R-:W-:Y:S01]  /*cb50*/  UIADD3 UR8, UR8, 0x400, URZ ;  /* 0x0000040008087890 */ /* 0x000fe2000fffe03f */
[----:B------:R-:W-:-:S08]  /*cb60*/  UMOV UR4, 0x0 ;  /* 0x0000000000047882 */ /* 0x000fd00000000000 */
[----:B------:R0:W-:Y:S02]  /*cb70*/  UTMALDG.4D [UR8], [UR6], desc[UR4] ;  /* 0x00000408060075b4 */ /* 0x0001e40008019000 */
[----:B0-----:R-:W-:Y:S01]  /*cb80*/  NOP ;  /* 0x0000000000007918 */ /* 0x001fe20000000000 */
.L_x_194:
[----:B------:R-:W-:Y:S05]  /*cb90*/  BSYNC B2 ;  /* 0x0000000000027941 */ /* 0x000fea0003800000 */
.L_x_193:
[----:B------:R-:W-:Y:S02]  /*cba0*/  VIADD R9, R29, 0xfffffffd ;  /* 0xfffffffd1d097836 */ /* 0x000fe40000000000 */
[----:B------:R-:W-:Y:S02]  /*cbb0*/  IMAD.MOV.U32 R22, RZ, RZ, R12 ;  /* 0x000000ffff167224 */ /* 0x000fe400078e000c */
[----:B------:R-:W-:-:S07]  /*cbc0*/  IMAD.MOV.U32 R24, RZ, RZ, R13 ;  /* 0x000000ffff187224 */ /* 0x000fce00078e000d */
.L_x_192:
[----:B------:R-:W-:Y:S05]  /*cbd0*/  BSYNC B1 ;  /* 0x0000000000017941 */ /* 0x000fea0003800000 */
.L_x_191:
[----:B------:R-:W-:-:S04]  /*cbe0*/  IADD3 R11, -R11, RZ, RZ ;  /* 0x000000ff0b0b7210 */ /* 0x000fc80007ffe1ff */
[----:B------:R-:W-:-:S13]  /*cbf0*/  ISETP.NE.AND P0, PT, R10, R11, PT ;  /* 0x0000000b0a00720c */ /* 0x000fda0003f05270 */
[----:B------:R-:W-:Y:S05]  /*cc00*/  @!P0 BRA `(.L_x_190) ;  /* 0x0000000800ec8947 */ /* 0x000fea0003800000 */
[----:B------:R-:W-:-:S07]  /*cc10*/  IMAD.MOV.U32 R4, RZ, RZ, R7 ;  /* 0x000000ffff047224 */ /* 0x000fce00078e0007 */
.L_x_214:
[----:B------:R-:W-:Y:S01]  /*cc20*/  VIADD R10, R22, 0x1 ;  /* 0x00000001160a7836 */ /* 0x000fe20000000000 */
[----:B------:R-:W-:Y:S05]  /*cc30*/  YIELD ;  /* 0x0000000000007946 */ /* 0x000fea0003800000 */
[----:B------:R-:W-:Y:S01]  /*cc40*/  ISETP.NE.AND P0, PT, R10, 0x2, PT ;  /* 0x000000020a00780c */ /* 0x000fe20003f05270 */
[----:B------:R-:W-:Y:S03]  /*cc50*/  BSSY B1, `(.L_x_200) ;  /* 0x0000057000017945 */ /* 0x000fe60003800000 */
[----:B------:R-:W-:-:S02]  /*cc60*/  SEL R11, RZ, 0x1, P0 ;  /* 0x00000001ff0b7807 */ /* 0x000fc40000000000 */
[----:B------:R-:W-:Y:S02]  /*cc70*/  SEL R10, R10, RZ, P0 ;  /* 0x000000ff0a0a7207 */ /* 0x000fe40000000000 */
[----:B------:R-:W-:Y:S01]  /*cc80*/  LOP3.LUT R11, R24, R11, RZ, 0x3c, !PT ;  /* 0x0000000b180b7212 */ /* 0x000fe200078e3cff */
[----:B------:R-:W-:Y:S06]  /*cc90*/  @!P6 BRA `(.L_x_201) ;  /* 0x000000040048e947 */ /* 0x000fec0003800000 */
[----:B------:R-:W-:Y:S01]  /*cca0*/  ULDC.64 UR4, c[0x0][0x3f8] ;  /* 0x0000fe0000047ab9 */ /* 0x000fe20000000a00 */
[----:B0-----:R-:W-:Y:S01]  /*ccb0*/  IMAD.MOV.U32 R12, RZ, RZ, R9 ;  /* 0x000000ffff0c7224 */ /* 0x001fe200078e0009 */
[----:B------:R-:W-:-:S04]  /*ccc0*/  ISETP.NE.U32.AND P0, PT, RZ, UR4, PT ;  /* 0x00000004ff007c0c */ /* 0x000fc8000bf05070 */
[----:B------:R-:W-:-:S13]  /*ccd0*/  ISETP.NE.AND.EX P0, PT, RZ, UR5, PT, P0 ;  /* 0x00000005ff007c0c */ /* 0x000fda000bf05300 */
[----:B------:R-:W-:Y:S05]  /*cce0*/  @!P0 BRA `(.L_x_202) ;  /* 0x0000000000488947 */ /* 0x000fea0003800000 */
[----:B------:R-:W0:Y:S01]  /*ccf0*/  LDC R12, c[0x0][0x41c] ;  /* 0x00010700ff0c7b82 */ /* 0x000e220000000800 */
[----:B------:R-:W-:Y:S01]  /*cd00*/  MOV R13, R9 ;  /* 0x00000009000d7202 */ /* 0x000fe20000000f00 */
[----:B------:R-:W-:Y:S02]  /*cd10*/  ULDC.64 UR6, c[0x0][0x408] ;  /* 0x0001020000067ab9 */ /* 0x000fe40000000a00 */
[----:B--2---:R-:W-:-:S04]  /*cd20*/  IMAD R5, R8, UR6, RZ ;  /* 0x0000000608057c24 */ /* 0x004fc8000f8e02ff */
        /* <DEDUP_REMOVED lines=9> */
[----:B------:R-:W-:-:S04]  /*cdc0*/  LEA R4, P0, R2, UR4, 0x2 ;  /* 0x0000000402047c11 */ /* 0x000fc8000f8010ff */
[----:B------:R-:W-:-:S05]  /*cdd0*/  LEA.HI.X R5, R2, UR5, R3, 0x2, P0 ;  /* 0x0000000502057c11 */ /* 0x000fca00080f1403 */
[----:B------:R0:W5:Y:S01]  /*cde0*/  LDG.E R4, desc[UR46][R4.64] ;  /* 0x0000002e04047981 */ /* 0x000162000c1e1900 */
[----:B------:R-:W-:-:S04]  /*cdf0*/  IMAD.MOV R2, RZ, RZ, -R13 ;  /* 0x000000ffff027224 */ /* 0x000fc800078e0a0d */
[----:B------:R-:W-:-:S07]  /*ce00*/  IMAD R12, R12, R2, R9 ;  /* 0x000000020c0c7224 */ /* 0x000fce00078e0209 */
.L_x_202:
[----:B------:R-:W-:Y:S02]  /*ce10*/  LEA R3, R10, R26, 0x3 ;  /* 0x0000001a0a037211 */ /* 0x000fe400078e18ff */
[----:B------:R-:W-:-:S04]  /*ce20*/  SHF.L.U32 R2, R11, 0x1f, RZ ;  /* 0x0000001f0b027819 */ /* 0x000fc800000006ff */
[----:B------:R-:W3:Y:S02]  /*ce30*/  SYNCS.PHASECHK.TRANS64.TRYWAIT P0, [R3+URZ+0x30840], R2 ;  /* 0x03084002030075a7 */ /* 0x000ee4000800017f */
[----:B---3--:R-:W-:Y:S05]  /*ce40*/  @!P0 BRA `(.L_x_203) ;  /* 0x0000001c00988947 */ /* 0x008fea0003800000 */
.L_x_259:
[----:B0-2---:R-:W0:Y:S02]  /*ce50*/  S2R R5, SR_TID.X ;  /* 0x0000000000057919 */ /* 0x005e240000002100 */
[----:B0-----:R-:W-:-:S04]  /*ce60*/  LOP3.LUT R5, R5, 0x7f, RZ, 0xc0, !PT ;  /* 0x0000007f05057812 */ /* 0x001fc800078ec0ff */
[----:B------:R-:W-:-:S13]  /*ce70*/  ISETP.NE.AND P0, PT, R5, RZ, PT ;  /* 0x000000ff0500720c */ /* 0x000fda0003f05270 */
[----:B------:R-:W-:Y:S05]  /*ce80*/  @P0 BRA `(.L_x_204) ;  /* 0x0000000000140947 */ /* 0x000fea0003800000 */
[----:B------:R-:W-:Y:S01]  /*ce90*/  ISETP.NE.AND P1, PT, R27, RZ, PT ;  /* 0x000000ff1b00720c */ /* 0x000fe20003f25270 */
[----:B---3--:R-:W-:-:S04]  /*cea0*/  IMAD.MOV.U32 R2, RZ, RZ, 0x6000 ;  /* 0x00006000ff027424 */ /* 0x008fc800078e00ff */
[----:B------:R0:W-:Y:S08]  /*ceb0*/  SYNCS.ARRIVE.TRANS64 RZ, [R3+URZ+0x30830], R2 ;  /* 0x0308300203ff79a7 */ /* 0x0001f0000800003f */
[----:B------:R-:W-:Y:S05]  /*cec0*/  @!P1 BRA `(.L_x_204) ;  /* 0x0000000000049947 */ /* 0x000fea0003800000 */
[----:B------:R-:W-:Y:S01]  /*ced0*/  BPT.TRAP 0x1 ;  /* 0x000000040000795c */ /* 0x000fe20000300000 */
.L_x_204:
[----:B0--3--:R-:W-:Y:S01]  /*cee0*/  IMAD R2, R10, 0x6000, R26 ;  /* 0x000060000a027824 */ /* 0x009fe200078e021a */
        /* <DEDUP_REMOVED lines=20> */
.L_x_260:
[----:B------:R-:W-:Y:S05]  /*d030*/  @P0 BRA `(.L_x_206) ;  /* 0x0000000000140947 */ /* 0x000fea0003800000 */
[----:B------:R-:W-:Y:S02]  /*d040*/  ISETP.NE.AND P1, PT, R27, RZ, PT ;  /* 0x000000ff1b00720c */ /* 0x000fe40003f25270 */
[----:B------:R-:W-:-:S04]  /*d050*/  MOV R2, 0x6000 ;  /* 0x0000600000027802 */ /* 0x000fc80000000f00 */
[----:B------:R2:W-:Y:S07]  /*d060*/  SYNCS.ARRIVE.TRANS64 RZ, [R3+URZ+0x50], R2 ;  /* 0x0000500203ff79a7 */ /* 0x0005ee000800003f */
[----:B------:R-:W-:Y:S05]  /*d070*/  @!P1 BRA `(.L_x_206) ;  /* 0x0000000000049947 */ /* 0x000fea0003800000 */
[----:B------:R-:W-:Y:S01]  /*d080*/  BPT.TRAP 0x1 ;  /* 0x000000040000795c */ /* 0x000fe20000300000 */
.L_x_206:
        /* <DEDUP_REMOVED lines=11> */
[----:B------:R-:W-:Y:S01]  /*d140*/  R2UR UR12, R0 ;  /* 0x00000000000c72ca */ /* 0x000fe200000e0000 */
[----:B------:R-:W-:-:S04]  /*d150*/  IMAD.MOV.U32 R7, RZ, RZ, R4 ;  /* 0x000000ffff077224 */ /* 0x000fc800078e0004 */
[----:B------:R-:W-:Y:S02]  /*d160*/  UIADD3 UR9, UR9, 0x50, URZ ;  /* 0x0000005009097890 */ /* 0x000fe4000fffe03f */
[----:B------:R-:W-:Y:S02]  /*d170*/  UIADD3 UR8, UR8, 0x400, URZ ;  /* 0x0000040008087890 */ /* 0x000fe4000fffe03f */
[----:B------:R-:W-:-:S03]  /*d180*/  UIMAD UR11, UR11, 0xc0, UR4 ;  /* 0x000000c00b0b78a4 */ /* 0x000fc6000f8e0204 */
[----:B------:R-:W-:-:S06]  /*d190*/  UMOV UR4, 0x0 ;  /* 0x0000000000047882 */ /* 0x000fcc0000000000 */
[----:B------:R3:W-:Y:S02]  /*d1a0*/  UTMALDG.4D [UR8], [UR6], desc[UR4] ;  /* 0x00000408060075b4 */ /* 0x0007e40008019000 */
[----:B---3--:R-:W-:Y:S01]  /*d1b0*/  NOP ;  /* 0x0000000000007918 */ /* 0x008fe20000000000 */
.L_x_201:
[----:B------:R-:W-:Y:S05]  /*d1c0*/  BSYNC B1 ;  /* 0x0000000000017941 */ /* 0x000fea0003800000 */
.L_x_200:
[----:B------:R-:W-:Y:S01]  /*d1d0*/  VIADD R22, R10, 0x1 ;  /* 0x000000010a167836 */ /* 0x000fe20000000000 */
[----:B------:R-:W-:Y:S04]  /*d1e0*/  BSSY B1, `(.L_x_207) ;  /* 0x0000059000017945 */ /* 0x000fe80003800000 */
[----:B------:R-:W-:-:S04]  /*d1f0*/  ISETP.NE.AND P0, PT, R22, 0x2, PT ;  /* 0x000000021600780c */ /* 0x000fc80003f05270 */
[----:B0-----:R-:W-:Y:S02]  /*d200*/  SEL R24, RZ, 0x1, P0 ;  /* 0x00000001ff187807 */ /* 0x001fe40000000000 */
[----:B------:R-:W-:Y:S02]  /*d210*/  SEL R22, R22, RZ, P0 ;  /* 0x000000ff16167207 */ /* 0x000fe40000000000 */
[----:B------:R-:W-:Y:S01]  /*d220*/  LOP3.LUT R24, R11, R24, RZ, 0x3c, !PT ;  /* 0x000000180b187212 */ /* 0x000fe200078e3cff */
[----:B------:R-:W-:Y:S06]  /*d230*/  @!P6 BRA `(.L_x_208) ;  /* 0x00000004004ce947 */ /* 0x000fec0003800000 */
[----:B------:R-:W-:Y:S01]  /*d240*/  ULDC.64 UR4, c[0x0][0x3f8] ;  /* 0x0000fe0000047ab9 */ /* 0x000fe20000000a00 */
[----:B------:R-:W-:Y:S02]  /*d250*/  IADD3 R13, R9, -0x1, RZ ;  /* 0xffffffff090d7810 */ /* 0x000fe40007ffe0ff */
[----:B------:R-:W-:-:S04]  /*d260*/  ISETP.NE.U32.AND P0, PT, RZ, UR4, PT ;  /* 0x00000004ff007c0c */ /* 0x000fc8000bf05070 */
[----:B------:R-:W-:-:S13]  /*d270*/  ISETP.NE.AND.EX P0, PT, RZ, UR5, PT, P0 ;  /* 0x00000005ff007c0c */ /* 0x000fda000bf05300 */
[----:B------:R-:W-:Y:S05]  /*d280*/  @!P0 BRA `(.L_x_209) ;  /* 0x0000000000488947 */ /* 0x000fea0003800000 */
[----:B------:R-:W0:Y:S01]  /*d290*/  LDC R12, c[0x0][0x41c] ;  /* 0x00010700ff0c7b82 */ /* 0x000e220000000800 */
[----:B------:R-:W-:Y:S01]  /*d2a0*/  IMAD.MOV.U32 R15, RZ, RZ, R13 ;  /* 0x000000ffff0f7224 */ /* 0x000fe200078e000d */
        /* <DEDUP_REMOVED lines=14> */
[----:B------:R-:W-:-:S05]  /*d390*/  IADD3 R2, -R15, RZ, RZ ;  /* 0x000000ff0f027210 */ /* 0x000fca0007ffe1ff */
[----:B------:R-:W-:-:S07]  /*d3a0*/  IMAD R13, R12, R2, R13 ;  /* 0x000000020c0d7224 */ /* 0x000fce00078e020d */
.L_x_209:
[----:B--2---:R-:W-:Y:S01]  /*d3b0*/  IMAD R2, R22, 0x8, R26 ;  /* 0x0000000816027824 */ /* 0x004fe200078e021a */
[----:B------:R-:W-:-:S04]  /*d3c0*/  SHF.L.U32 R3, R24, 0x1f, RZ ;  /* 0x0000001f18037819 */ /* 0x000fc800000006ff */
[----:B------:R-:W2:Y:S02]  /*d3d0*/  SYNCS.PHASECHK.TRANS64.TRYWAIT P0, [R2+URZ+0x30840], R3 ;  /* 0x03084003020075a7 */ /* 0x000ea4000800017f */
[----:B--2---:R-:W-:Y:S05]  /*d3e0*/  @!P0 BRA `(.L_x_210) ;  /* 0x0000001800588947 */ /* 0x004fea0003800000 */
.L_x_261:
[----:B0-----:R-:W0:Y:S02]  /*d3f0*/  S2R R5, SR_TID.X ;  /* 0x0000000000057919 */ /* 0x001e240000002100 */
[----:B0-----:R-:W-:-:S04]  /*d400*/  LOP3.LUT R5, R5, 0x7f, RZ, 0xc0, !PT ;  /* 0x0000007f05057812 */ /* 0x001fc800078ec0ff */
[----:B------:R-:W-:-:S13]  /*d410*/  ISETP.NE.AND P0, PT, R5, RZ, PT ;  /* 0x000000ff0500720c */ /* 0x000fda0003f05270 */
[----:B------:R-:W-:Y:S05]  /*d420*/  @P0 BRA `(.L_x_211) ;  /* 0x0000000000140947 */ /* 0x000fea0003800000 */
[----:B------:R-:W-:Y:S01]  /*d430*/  ISETP.NE.AND P1, PT, R27, RZ, PT ;  /* 0x000000ff1b00720c */ /* 0x000fe20003f25270 */
[----:B--2---:R-:W-:-:S04]  /*d440*/  IMAD.MOV.U32 R3, RZ, RZ, 0x6000 ;  /* 0x00006000ff037424 */ /* 0x004fc800078e00ff */
[----:B------:R0:W-:Y:S08]  /*d450*/  SYNCS.ARRIVE.TRANS64 RZ, [R2+URZ+0x30830], R3 ;  /* 0x0308300302ff79a7 */ /* 0x0001f0000800003f */
[----:B------:R-:W-:Y:S05]  /*d460*/  @!P1 BRA `(.L_x_211) ;  /* 0x0000000000049947 */ /* 0x000fea0003800000 */
[----:B------:R-:W-:Y:S01]  /*d470*/  BPT.TRAP 0x1 ;  /* 0x000000040000795c */ /* 0x000fe20000300000 */
.L_x_211:
[----:B0-2---:R-:W-:Y:S01]  /*d480*/  IMAD R2, R22, 0x6000, R26 ;  /* 0x0000600016027824 */ /* 0x005fe200078e021a */
[----:B------:R-:W-:Y:S01]  /*d490*/  R2UR UR11, R13 ;  /* 0x000000000d0b72ca */ /* 0x000fe200000e0000 */
[----:B------:R-:W-:Y:S01]  /*d4a0*/  VIADD R3, R26, 0x30800 ;  /* 0x000308001a037836 */ /* 0x000fe20000000000 */
[----:B------:R-:W-:Y:S01]  /*d4b0*/  R2UR UR4, R23 ;  /* 0x00000000170472ca */ /* 0x000fe200000e0000 */
[----:B------:R-:W-:Y:S01]  /*d4c0*/  UIADD3 UR6, UP0, UR38, 0x370, URZ ;  /* 0x0000037026067890 */ /* 0x000fe2000ff1e03f */
[----:B------:R-:W-:Y:S01]  /*d4d0*/  R2UR UR8, R2 ;  /* 0x00000000020872ca */ /* 0x000fe200000e0000 */
[----:B------:R-:W-:Y:S01]  /*d4e0*/  UMOV UR5, 0x14f00000 ;  /* 0x14f0000000057882 */ /* 0x000fe20000000000 */
[----:B------:R-:W-:Y:S01]  /*d4f0*/  LEA R2, R22, R3, 0x3 ;  /* 0x0000000316027211 */ /* 0x000fe200078e18ff */
[----:B------:R-:W-:Y:S01]  /*d500*/  UIADD3.X UR7, URZ, UR39, URZ, UP0, !UPT ;  /* 0x000000273f077290 */ /* 0x000fe200087fe43f */
[----:B------:R-:W-:Y:S01]  /*d510*/  R2UR UR12, R0 ;  /* 0x00000000000c72ca */ /* 0x000fe200000e0000 */
[----:B------:R-:W-:Y:S01]  /*d520*/  UMOV UR10, URZ ;  /* 0x0000003f000a7c82 */ /* 0x000fe20008000000 */
[----:B------:R-:W-:Y:S01]  /*d530*/  R2UR UR9, R2 ;  /* 0x00000000020972ca */ /* 0x000fe200000e0000 */
[----:B------:R-:W-:Y:S01]  /*d540*/  IMAD R2, R10, 0x8, R3 ;  /* 0x000000080a027824 */ /* 0x000fe200078e0203 */
[----:B-----5:R-:W-:-:S02]  /*d550*/  R2UR UR13, R4 ;  /* 0x00000000040d72ca */ /* 0x020fc400000e0000 */
[----:B------:R-:W-:Y:S01]  /*d560*/  SHF.L.U32 R11, R11, 0x1f, RZ ;  /* 0x0000001f0b0b7819 */ /* 0x000fe200000006ff */
[----:B------:R-:W-:Y:S02]  /*d570*/  UIMAD UR11, UR11, 0xc0, UR4 ;  /* 0x000000c00b0b78a4 */ /* 0x000fe4000f8e0204 */
[----:B------:R-:W-:Y:S01]  /*d580*/  UIADD3 UR8, UR8, 0x12400, URZ ;  /* 0x0001240008087890 */ /* 0x000fe2000fffe03f */
[----:B------:R-:W-:-:S05]  /*d590*/  UMOV UR4, 0x0 ;  /* 0x0000000000047882 */ /* 0x000fca0000000000 */
[----:B------:R-:W-:-:S09]  /*d5a0*/  UIADD3 UR9, UR9, 0x30, URZ ;  /* 0x0000003009097890 */ /* 0x000fd2000fffe03f */
[----:B------:R0:W-:Y:S01]  /*d5b0*/  UTMALDG.4D [UR8], [UR6], desc[UR4] ;  /* 0x00000408060075b4 */ /* 0x0001e20008019000 */
[----:B------:R-:W2:Y:S02]  /*d5c0*/  SYNCS.PHASECHK.TRANS64.TRYWAIT P1, [R2+URZ+0x60], R11 ;  /* 0x0000600b020075a7 */ /* 0x000ea4000802017f */
[----:B0-2---:R-:W-:Y:S05]  /*d5d0*/  @!P1 BRA `(.L_x_212) ;  /* 0x0000001400f09947 */ /* 0x005fea0003800000 */
.L_x_262:
[----:B------:R-:W-:Y:S05]  /*d5e0*/  @P0 BRA `(.L_x_213) ;  /* 0x0000000000140947 */ /* 0x000fea0003800000 */
[----:B------:R-:W-:Y:S01]  /*d5f0*/  ISETP.NE.AND P1, PT, R27, RZ, PT ;  /* 0x000000ff1b00720c */ /* 0x000fe20003f25270 */
[----:B------:R-:W-:-:S04]  /*d600*/  IMAD.MOV.U32 R3, RZ, RZ, 0x6000 ;  /* 0x00006000ff037424 */ /* 0x000fc800078e00ff */
[----:B------:R2:W-:Y:S08]  /*d610*/  SYNCS.ARRIVE.TRANS64 RZ, [R2+URZ+0x50], R3 ;  /* 0x0000500302ff79a7 */ /* 0x0005f0000800003f */
[----:B------:R-:W-:Y:S05]  /*d620*/  @!P1 BRA `(.L_x_213) ;  /* 0x0000000000049947 */ /* 0x000fea0003800000 */
[----:B------:R-:W-:Y:S01]  /*d630*/  BPT.TRAP 0x1 ;  /* 0x000000040000795c */ /* 0x000fe20000300000 */
.L_x_213:
        /* <DEDUP_REMOVED lines=11> */
[----:B------:R-:W-:-:S02]  /*d6f0*/  R2UR UR12, R0 ;  /* 0x00000000000c72ca */ /* 0x000fc400000e0000 */
[----:B------:R-:W-:-:S03]  /*d700*/  MOV R7, R4 ;  /* 0x0000000400077202 */ /* 0x000fc60000000f00 */
[----:B------:R-:W-:Y:S02]  /*d710*/  UIADD3 UR9, UR9, 0x50, URZ ;  /* 0x0000005009097890 */ /* 0x000fe4000fffe03f */
[----:B------:R-:W-:Y:S02]  /*d720*/  UIADD3 UR8, UR8, 0x400, URZ ;  /* 0x0000040008087890 */ /* 0x000fe4000fffe03f */
[----:B------:R-:W-:-:S03]  /*d730*/  UIMAD UR11, UR11, 0xc0, UR4 ;  /* 0x000000c00b0b78a4 */ /* 0x000fc6000f8e0204 */
[----:B------:R-:W-:-:S06]  /*d740*/  UMOV UR4, 0x0 ;  /* 0x0000000000047882 */ /* 0x000fcc0000000000 */
[----:B------:R3:W-:Y:S02]  /*d750*/  UTMALDG.4D [UR8], [UR6], desc[UR4] ;  /* 0x00000408060075b4 */ /* 0x0007e40008019000 */
[----:B---3--:R-:W-:Y:S01]  /*d760*/  NOP ;  /* 0x0000000000007918 */ /* 0x008fe20000000000 */
.L_x_208:
[----:B------:R-:W-:Y:S05]  /*d770*/  BSYNC B1 ;  /* 0x0000000000017941 */ /* 0x000fea0003800000 */
.L_x_207:
[C---:B------:R-:W-:Y:S01]  /*d780*/  ISETP.GT.AND P0, PT, R9.reuse, 0x1, PT ;  /* 0x000000010900780c */ /* 0x040fe20003f04270 */
[----:B0-2---:R-:W-:-:S04]  /*d790*/  VIADD R2, R9, 0xfffffffe ;  /* 0xfffffffe09027836 */ /* 0x005fc80000000000 */
[----:B------:R-:W-:-:S08]  /*d7a0*/  IMAD.MOV.U32 R9, RZ, RZ, R2 ;  /* 0x000000ffff097224 */ /* 0x000fd000078e0002 */
[----:B------:R-:W-:Y:S05]  /*d7b0*/  @P0 BRA `(.L_x_214) ;  /* 0xfffffff400180947 */ /* 0x000fea000383ffff */
.L_x_190:
[----:B------:R-:W-:Y:S05]  /*d7c0*/  BSYNC B0 ;  /* 0x0000000000007941 */ /* 0x000fea0003800000 */
.L_x_189:
[----:B------:R-:W-:Y:S01]  /*d7d0*/  ISETP.NE.AND P0, PT, R27, RZ, PT ;  /* 0x000000ff1b00720c */ /* 0x000fe20003f05270 */
[----:B------:R-:W-:-:S12]  /*d7e0*/  BSSY B0, `(.L_x_215) ;  /* 0x000000e000007945 */ /* 0x000fd80003800000 */
[----:B------:R-:W-:Y:S05]  /*d7f0*/  @P0 BRA `(.L_x_216) ;  /* 0x0000000000300947 */ /* 0x000fea0003800000 */
[----:B------:R-:W3:Y:S01]  /*d800*/  S2R R9, SR_LANEID ;  /* 0x0000000000097919 */ /* 0x000ee20000000000 */
[----:B------:R-:W-:Y:S01]  /*d810*/  VOTEU.ANY UR4, UPT, PT ;  /* 0x0000000000047886 */ /* 0x000fe200038e0100 */
[----:B------:R-:W4:Y:S01]  /*d820*/  LDC.64 R2, c[0x0][0xc38] ;  /* 0x00030e00ff027b82 */ /* 0x000f220000000a00 */
[----:B------:R-:W3:Y:S08]  /*d830*/  FLO.U32 R4, UR4 ;  /* 0x0000000400047d00 */ /* 0x000ef000080e0000 */
[----:B--2---:R-:W4:Y:S01]  /*d840*/  POPC R5, UR4 ;  /* 0x0000000400057d09 */ /* 0x004f220008000000 */
[----:B---3--:R-:W-:-:S13]  /*d850*/  ISETP.EQ.U32.AND P0, PT, R4, R9, PT ;  /* 0x000000090400720c */ /* 0x008fda0003f02070 */
[----:B----4-:R-:W2:Y:S01]  /*d860*/  @P0 ATOMG.E.ADD.STRONG.GPU PT, R3, desc[UR46][R2.64], R5 ;  /* 0x00000005020309a8 */ /* 0x010ea200081ee1ee */
[----:B------:R-:W3:Y:S02]  /*d870*/  S2R R6, SR_LTMASK ;  /* 0x0000000000067919 */ /* 0x000ee40000003900 */
[----:B---3--:R-:W-:-:S04]  /*d880*/  LOP3.LUT R6, R6, UR4, RZ, 0xc0, !PT ;  /* 0x0000000406067c12 */ /* 0x008fc8000f8ec0ff */
[----:B------:R-:W3:Y:S01]  /*d890*/  POPC R9, R6 ;  /* 0x0000000600097309 */ /* 0x000ee20000000000 */
[----:B--2---:R-:W3:Y:S02]  /*d8a0*/  SHFL.IDX PT, R4, R3, R4, 0x1f ;  /* 0x00001f0403047589 */ /* 0x004ee400000e0000 */
[----:B---3--:R-:W-:-:S07]  /*d8b0*/  IADD3 R16, R4, UR37, R9 ;  /* 0x0000002504107c10 */ /* 0x008fce000fffe009 */
.L_x_216:
[----:B------:R-:W-:Y:S05]  /*d8c0*/  BSYNC B0 ;  /* 0x0000000000007941 */ /* 0x000fea0003800000 */
.L_x_215:
[----:B------:R-:W-:Y:S04]  /*d8d0*/  BSSY B0, `(.L_x_217) ;  /* 0x0000020000007945 */ /* 0x000fe80003800000 */
[----:B------:R-:W-:Y:S05]  /*d8e0*/  @!P6 BRA `(.L_x_218) ;  /* 0x000000000078e947 */ /* 0x000fea0003800000 */
[----:B------:R-:W-:Y:S01]  /*d8f0*/  IMAD R3, R22, 0x8, R26 ;  /* 0x0000000816037824 */ /* 0x000fe200078e021a */
[----:B------:R-:W-:-:S04]  /*d900*/  SHF.L.U32 R2, R24, 0x1f, RZ ;  /* 0x0000001f18027819 */ /* 0x000fc800000006ff */
[----:B------:R-:W3:Y:S02]  /*d910*/  SYNCS.PHASECHK.TRANS64.TRYWAIT P0, [R3+URZ+0x30860], R2 ;  /* 0x03086002030075a7 */ /* 0x000ee4000800017f */
[----:B---3--:R-:W-:Y:S05]  /*d920*/  @!P0 BRA `(.L_x_219) ;  /* 0x0000001400308947 */ /* 0x008fea0003800000 */
.L_x_263:
[----:B------:R-:W4:Y:S02]  /*d930*/  S2R R4, SR_TID.X ;  /* 0x0000000000047919 */ /* 0x000f240000002100 */
[----:B----4-:R-:W-:-:S04]  /*d940*/  LOP3.LUT R4, R4, 0x7f, RZ, 0xc0, !PT ;  /* 0x0000007f04047812 */ /* 0x010fc800078ec0ff */
[----:B------:R-:W-:-:S13]  /*d950*/  ISETP.NE.AND P0, PT, R4, RZ, PT ;  /* 0x000000ff0400720c */ /* 0x000fda0003f05270 */
[----:B------:R-:W-:Y:S05]  /*d960*/  @P0 BRA `(.L_x_220) ;  /* 0x0000000000140947 */ /* 0x000fea0003800000 */
[----:B------:R-:W-:Y:S02]  /*d970*/  ISETP.NE.AND P1, PT, R27, RZ, PT ;  /* 0x000000ff1b00720c */ /* 0x000fe40003f25270 */
[----:B---3--:R-:W-:-:S04]  /*d980*/  MOV R2, 0x6000 ;  /* 0x0000600000027802 */ /* 0x008fc80000000f00 */
[----:B------:R4:W-:Y:S07]  /*d990*/  SYNCS.ARRIVE.TRANS64 RZ, [R3+URZ+0x30850], R2 ;  /* 0x0308500203ff79a7 */ /* 0x0009ee000800003f */
[----:B------:R-:W-:Y:S05]  /*d9a0*/  @!P1 BRA `(.L_x_220) ;  /* 0x0000000000049947 */ /* 0x000fea0003800000 */
[----:B------:R-:W-:Y:S01]  /*d9b0*/  BPT.TRAP 0x1 ;  /* 0x000000040000795c */ /* 0x000fe20000300000 */
.L_x_220:
        /* <DEDUP_REMOVED lines=10> */
[----:B------:R-:W-:-:S05]  /*da60*/  R2UR UR13, R7 ;  /* 0x00000000070d72ca */ /* 0x000fca00000e0000 */
[----:B------:R-:W-:Y:S02]  /*da70*/  UIMAD UR11, UR11, 0xc0, UR4 ;  /* 0x000000c00b0b78a4 */ /* 0x000fe4000f8e0204 */
[----:B------:R-:W-:Y:S02]  /*da80*/  UIADD3 UR9, UR9, 0x30850, URZ ;  /* 0x0003085009097890 */ /* 0x000fe4000fffe03f */
[----:B------:R-:W-:Y:S01]  /*da90*/  UIADD3 UR8, UR8, 0x400, URZ ;  /* 0x0000040008087890 */ /* 0x000fe2000fffe03f */
[----:B------:R-:W-:-:S08]  /*daa0*/  UMOV UR4, 0x0 ;  /* 0x0000000000047882 */ /* 0x000fd00000000000 */
[----:B------:R2:W-:Y:S02]  /*dab0*/  UTMALDG.4D [UR8], [UR6], desc[UR4] ;  /* 0x00000408060075b4 */ /* 0x0005e40008019000 */
[----:B--2---:R-:W-:Y:S01]  /*dac0*/  NOP ;  /* 0x0000000000007918 */ /* 0x004fe20000000000 */
.L_x_218:
[----:B------:R-:W-:Y:S05]  /*dad0*/  BSYNC B0 ;  /* 0x0000000000007941 */ /* 0x000fea0003800000 */
.L_x_217:
[----:B------:R-:W-:-:S05]  /*dae0*/  VIADD R22, R22, 0x1 ;  /* 0x0000000116167836 */ /* 0x000fca0000000000 */
[----:B------:R-:W-:-:S04]  /*daf0*/  ISETP.NE.AND P0, PT, R22, 0x2, PT ;  /* 0x000000021600780c */ /* 0x000fc80003f05270 */
[----:B---34-:R-:W-:Y:S02]  /*db00*/  SEL R3, RZ, 0x1, P0 ;  /* 0x00000001ff037807 */ /* 0x018fe40000000000 */
[----:B------:R-:W-:Y:S02]  /*db10*/  SEL R22, R22, RZ, P0 ;  /* 0x000000ff16167207 */ /* 0x000fe40000000000 */
[----:B------:R-:W-:-:S07]  /*db20*/  LOP3.LUT R24, R24, R3, RZ, 0x3c, !PT ;  /* 0x0000000318187212 */ /* 0x000fce00078e3cff */
.L_x_176:
[----:B------:R-:W-:Y:S05]  /*db30*/  BSYNC B6 ;  /* 0x0000000000067941 */ /* 0x000fea0003800000 */
.L_x_174:
[----:B------:R-:W-:-:S03]  /*db40*/  UMOV UR4, 0xffffffff ;  /* 0xffffffff00047882 */ /* 0x000fc60000000000 */
[----:B------:R-:W-:Y:S05]  /*db50*/  BRA.DIV UR4, `(.L_x_221) ;  /* 0x0000001204b87947 */ /* 0x000fea000b800000 */
[----:B--2---:R2:W3:Y:S04]  /*db60*/  SHFL.IDX PT, R5, R16, RZ, 0x1f ;  /* 0x00001fff10057589 */ /* 0x0044e800000e0000 */
[----:B------:R2:W4:Y:S02]  /*db70*/  SHFL.IDX PT, R0, R16, 0x1, 0x1f ;  /* 0x00201f0010007f89 */ /* 0x00052400000e0000 */
.L_x_267:
[----:B------:R-:W-:Y:S01]  /*db80*/  ULDC UR4, c[0x0][0xc14] ;  /* 0x0003050000047ab9 */ /* 0x000fe20000000800 */
[C---:B------:R-:W-:Y:S01]  /*db90*/  IMAD.IADD R7, R27.reuse, 0x1, R19 ;  /* 0x000000011b077824 */ /* 0x040fe200078e0213 */
[----:B------:R-:W-:Y:S01]  /*dba0*/  ISETP.NE.AND P0, PT, R27, 0x1f, PT ;  /* 0x0000001f1b00780c */ /* 0x000fe20003f05270 */
[----:B------:R-:W-:Y:S01]  /*dbb0*/  IMAD.U32 R4, RZ, RZ, UR4 ;  /* 0x00000004ff047e24 */ /* 0x000fe2000f8e00ff */
[----:B------:R-:W-:Y:S01]  /*dbc0*/  BSSY B0, `(.L_x_222) ;  /* 0x0000007000007945 */ /* 0x000fe20003800000 */
[----:B------:R-:W-:-:S03]  /*dbd0*/  MOV R2, RZ ;  /* 0x000000ff00027202 */ /* 0x000fc60000000f00 */
[----:B------:R-:W-:-:S13]  /*dbe0*/  ISETP.GE.OR P0, PT, R7, R4, !P0 ;  /* 0x000000040700720c */ /* 0x000fda0004706670 */
[----:B------:R-:W-:Y:S05]  /*dbf0*/  @P0 BRA `(.L_x_223) ;  /* 0x00000000000c0947 */ /* 0x000fea0003800000 */
[----:B------:R-:W0:Y:S02]  /*dc00*/  LDC.64 R2, c[0x0][0xc58] ;  /* 0x00031600ff027b82 */ /* 0x000e240000000a00 */
[----:B0-----:R-:W-:-:S06]  /*dc10*/  IMAD.WIDE R2, R7, 0x4, R2 ;  /* 0x0000000407027825 */ /* 0x001fcc00078e0202 */
[----:B------:R0:W5:Y:S02]  /*dc20*/  LDG.E R2, desc[UR46][R2.64] ;  /* 0x0000002e02027981 */ /* 0x000164000c1e1900 */
.L_x_223:
[----:B------:R-:W-:Y:S05]  /*dc30*/  BSYNC B0 ;  /* 0x0000000000007941 */ /* 0x000fea0003800000 */
.L_x_222:
[----:B------:R-:W-:-:S03]  /*dc40*/  UMOV UR4, 0xffffffff ;  /* 0xffffffff00047882 */ /* 0x000fc60000000000 */
[----:B------:R-:W-:Y:S05]  /*dc50*/  BRA.DIV UR4, `(.L_x_224) ;  /* 0x0000001204c47947 */ /* 0x000fea000b800000 */
[----:B-----5:R-:W0:Y:S01]  /*dc60*/  SHFL.UP PT, R14, R2, 0x1, RZ ;  /* 0x04200000020e7989 */ /* 0x020e2200000e00ff */
[C---:B------:R-:W-:Y:S02]  /*dc70*/  ISETP.NE.AND P0, PT, R27.reuse, RZ, PT ;  /* 0x000000ff1b00720c */ /* 0x040fe40003f05270 */
[C---:B------:R-:W-:Y:S02]  /*dc80*/  ISETP.GE.U32.AND P1, PT, R27.reuse, 0x2, PT ;  /* 0x000000021b00780c */ /* 0x040fe40003f26070 */
[----:B0-----:R-:W-:Y:S02]  /*dc90*/  SEL R13, R14, RZ, P0 ;  /* 0x000000ff0e0d7207 */ /* 0x001fe40000000000 */
[----:B------:R-:W-:-:S03]  /*dca0*/  ISETP.GE.U32.AND P0, PT, R27, 0x4, PT ;  /* 0x000000041b00780c */ /* 0x000fc60003f06070 */
[----:B------:R-:W-:-:S05]  /*dcb0*/  IMAD.IADD R13, R2, 0x1, R13 ;  /* 0x00000001020d7824 */ /* 0x000fca00078e020d */
[----:B------:R-:W0:Y:S02]  /*dcc0*/  SHFL.UP PT, R14, R13, 0x2, RZ ;  /* 0x044000000d0e7989 */ /* 0x000e2400000e00ff */
        /* <DEDUP_REMOVED lines=8> */
[----:B0-----:R-:W-:-:S04]  /*dd50*/  SEL R7, R14, RZ, P1 ;  /* 0x000000ff0e077207 */ /* 0x001fc80000800000 */
[----:B------:R-:W-:-:S05]  /*dd60*/  IADD3 R7, R6, R7, RZ ;  /* 0x0000000706077210 */ /* 0x000fca0007ffe0ff */
[----:B------:R-:W0:Y:S02]  /*dd70*/  SHFL.UP PT, R14, R7, 0x10, RZ ;  /* 0x06000000070e7989 */ /* 0x000e2400000e00ff */
[----:B0-----:R-:W-:-:S05]  /*dd80*/  SEL R8, R14, RZ, P0 ;  /* 0x000000ff0e087207 */ /* 0x001fca0000000000 */
[----:B------:R-:W-:-:S05]  /*dd90*/  IMAD.IADD R8, R7, 0x1, R8 ;  /* 0x0000000107087824 */ /* 0x000fca00078e0208 */
[----:B------:R0:W0:Y:S02]  /*dda0*/  SHFL.IDX PT, R14, R8, 0x1f, 0x1f ;  /* 0x03e01f00080e7f89 */ /* 0x00002400000e0000 */
.L_x_275:
[----:B------:R-:W-:Y:S02]  /*ddb0*/  ULDC UR4, c[0x0][0xc10] ;  /* 0x0003040000047ab9 */ /* 0x000fe40000000800 */
[----:B------:R-:W-:-:S04]  /*ddc0*/  IMAD.U32 R7, RZ, RZ, UR4 ;  /* 0x00000004ff077e24 */ /* 0x000fc8000f8e00ff */
[----:B0-----:R-:W-:-:S04]  /*ddd0*/  IMAD R3, R14, R7, RZ ;  /* 0x000000070e037224 */ /* 0x001fc800078e02ff */
[----:B----4-:R-:W-:-:S05]  /*dde0*/  IMAD.IADD R6, R0, 0x1, R3 ;  /* 0x0000000100067824 */ /* 0x010fca00078e0203 */
[----:B---3--:R-:W-:-:S13]  /*ddf0*/  ISETP.GT.AND P0, PT, R6, R5, PT ;  /* 0x000000050600720c */ /* 0x008fda0003f04270 */
[----:B------:R-:W-:Y:S05]  /*de00*/  @P0 BRA `(.L_x_225) ;  /* 0x0000000000ac0947 */ /* 0x000fea0003800000 */
[----:B------:R-:W0:Y:S02]  /*de10*/  LDC R4, c[0x0][0xc14] ;  /* 0x00030500ff047b82 */ /* 0x000e240000000800 */
.L_x_230:
[----:B------:R-:W-:-:S04]  /*de20*/  IADD3 R19, R19, 0x1f, RZ ;  /* 0x0000001f13137810 */ /* 0x000fc80007ffe0ff */
[----:B0-----:R-:W-:-:S13]  /*de30*/  ISETP.GE.AND P0, PT, R19, R4, PT ;  /* 0x000000041300720c */ /* 0x001fda0003f06270 */
[----:B------:R-:W-:Y:S05]  /*de40*/  @P0 BRA `(.L_x_226) ;  /* 0x0000000400540947 */ /* 0x000fea0003800000 */
[C---:B------:R-:W-:Y:S01]  /*de50*/  IMAD.IADD R7, R27.reuse, 0x1, R19 ;  /* 0x000000011b077824 */ /* 0x040fe200078e0213 */
[----:B------:R-:W-:Y:S01]  /*de60*/  ISETP.NE.AND P1, PT, R27, 0x1f, PT ;  /* 0x0000001f1b00780c */ /* 0x000fe20003f25270 */
[----:B------:R-:W-:Y:S01]  /*de70*/  BSSY B0, `(.L_x_227) ;  /* 0x0000007000007945 */ /* 0x000fe20003800000 */
[----:B------:R-:W-:Y:S02]  /*de80*/  IMAD.MOV.U32 R2, RZ, RZ, RZ ;  /* 0x000000ffff027224 */ /* 0x000fe400078e00ff */
[----:B------:R-:W-:-:S13]  /*de90*/  ISETP.GE.OR P0, PT, R7, R4, !P1 ;  /* 0x000000040700720c */ /* 0x000fda0004f06670 */
[----:B------:R-:W-:Y:S05]  /*dea0*/  @P0 BRA `(.L_x_228) ;  /* 0x00000000000c0947 */ /* 0x000fea0003800000 */
[----:B------:R-:W0:Y:S02]  /*deb0*/  LDC.64 R2, c[0x0][0xc58] ;  /* 0x00031600ff027b82 */ /* 0x000e240000000a00 */
[----:B0-----:R-:W-:-:S06]  /*dec0*/  IMAD.WIDE R2, R7, 0x4, R2 ;  /* 0x0000000407027825 */ /* 0x001fcc00078e0202 */
[----:B------:R0:W5:Y:S02]  /*ded0*/  LDG.E R2, desc[UR46][R2.64] ;  /* 0x0000002e02027981 */ /* 0x000164000c1e1900 */
.L_x_228:
[----:B------:R-:W-:Y:S05]  /*dee0*/  BSYNC B0 ;  /* 0x0000000000007941 */ /* 0x000fea0003800000 */
.L_x_227:
[----:B------:R-:W-:-:S03]  /*def0*/  UMOV UR4, 0xffffffff ;  /* 0xffffffff00047882 */ /* 0x000fc60000000000 */
[----:B------:R-:W-:Y:S05]  /*df00*/  BRA.DIV UR4, `(.L_x_229) ;  /* 0x0000001204e87947 */ /* 0x000fea000b800000 */
[----:B-----5:R-:W3:Y:S01]  /*df10*/  SHFL.UP PT, R14, R2, 0x1, RZ ;  /* 0x04200000020e7989 */ /* 0x020ee200000e00ff */
[C---:B------:R-:W-:Y:S02]  /*df20*/  ISETP.NE.AND P0, PT, R27.reuse, RZ, PT ;  /* 0x000000ff1b00720c */ /* 0x040fe40003f05270 */
[C---:B------:R-:W-:Y:S02]  /*df30*/  ISETP.GE.U32.AND P1, PT, R27.reuse, 0x2, PT ;  /* 0x000000021b00780c */ /* 0x040fe40003f26070 */
[----:B---3--:R-:W-:Y:S02]  /*df40*/  SEL R13, R14, RZ, P0 ;  /* 0x000000ff0e0d7207 */ /* 0x008fe40000000000 */
[----:B------:R-:W-:-:S03]  /*df50*/  ISETP.GE.U32.AND P0, PT, R27, 0x4, PT ;  /* 0x000000041b00780c */ /* 0x000fc60003f06070 */
[----:B------:R-:W-:-:S05]  /*df60*/  IMAD.IADD R13, R2, 0x1, R13 ;  /* 0x00000001020d7824 */ /* 0x000fca00078e020d */
[----:B------:R-:W3:Y:S02]  /*df70*/  SHFL.UP PT, R14, R13, 0x2, RZ ;  /* 0x044000000d0e7989 */ /* 0x000ee400000e00ff */
[----:B---3--:R-:W-:Y:S02]  /*df80*/  SEL R0, R14, RZ, P1 ;  /* 0x000000ff0e007207 */ /* 0x008fe40000800000 */
        /* <DEDUP_REMOVED lines=12> */
[----:B------:R0:W3:Y:S02]  /*e050*/  SHFL.IDX PT, R14, R8, 0x1f, 0x1f ;  /* 0x03e01f00080e7f89 */ /* 0x0000e400000e0000 */
.L_x_283:
[----:B------:R-:W-:Y:S02]  /*e060*/  ULDC UR4, c[0x0][0xc10] ;  /* 0x0003040000047ab9 */ /* 0x000fe40000000800 */
[----:B------:R-:W-:-:S05]  /*e070*/  MOV R7, UR4 ;  /* 0x0000000400077c02 */ /* 0x000fca0008000f00 */
[----:B---3--:R-:W-:-:S04]  /*e080*/  IMAD R3, R14, R7, RZ ;  /* 0x000000070e037224 */ /* 0x008fc800078e02ff */
[----:B------:R-:W-:-:S05]  /*e090*/  IMAD.IADD R6, R3, 0x1, R6 ;  /* 0x0000000103067824 */ /* 0x000fca00078e0206 */
[----:B------:R-:W-:-:S13]  /*e0a0*/  ISETP.GT.AND P0, PT, R6, R5, PT ;  /* 0x000000050600720c */ /* 0x000fda0003f04270 */
[----:B------:R-:W-:Y:S05]  /*e0b0*/  @!P0 BRA `(.L_x_230) ;  /* 0xfffffffc00588947 */ /* 0x000fea000383ffff */
.L_x_225:
[----:B------:R-:W-:Y:S01]  /*e0c0*/  IMAD.IADD R6, R6, 0x1, -R3 ;  /* 0x0000000106067824 */ /* 0x000fe200078e0a03 */
[----:B------:R-:W-:-:S03]  /*e0d0*/  UMOV UR4, 0xffffffff ;  /* 0xffffffff00047882 */ /* 0x000fc60000000000 */
[----:B------:R-:W-:-:S05]  /*e0e0*/  IMAD R0, R8, R7, R6 ;  /* 0x0000000708007224 */ /* 0x000fca00078e0206 */
[----:B------:R-:W-:Y:S01]  /*e0f0*/  ISETP.GT.AND P6, PT, R0, R5, PT ;  /* 0x000000050000720c */ /* 0x000fe20003fc4270 */
[----:B------:R-:W-:-:S12]  /*e100*/  BRA.DIV UR4, `(.L_x_231) ;  /* 0x0000001604387947 */ /* 0x000fd8000b800000 */
[----:B------:R-:W-:-:S04]  /*e110*/  VOTE.ANY R3, PT, !P6 ;  /* 0x0000000000037806 */ /* 0x000fc800070e0100 */
[----:B------:R-:W3:Y:S02]  /*e120*/  POPC R0, R3 ;  /* 0x0000000300007309 */ /* 0x000ee40000000000 */
[----:B---3--:R3:W4:Y:S02]  /*e130*/  SHFL.IDX PT, R17, R2, R0, 0x1f ;  /* 0x00001f0002117589 */ /* 0x00872400000e0000 */
.L_x_287:
[----:B------:R-:W-:Y:S01]  /*e140*/  ISETP.NE.AND P0, PT, R3, RZ, PT ;  /* 0x000000ff0300720c */ /* 0x000fe20003f05270 */
[----:B------:R-:W-:-:S12]  /*e150*/  IMAD.MOV.U32 R14, RZ, RZ, RZ ;  /* 0x000000ffff0e7224 */ /* 0x000fd800078e00ff */
[----:B------:R-:W-:Y:S05]  /*e160*/  @!P0 BRA `(.L_x_232) ;  /* 0x0000000000108947 */ /* 0x000fea0003800000 */
[----:B------:R-:W-:Y:S01]  /*e170*/  UMOV UR4, 0xffffffff ;  /* 0xffffffff00047882 */ /* 0x000fe20000000000 */
[----:B------:R-:W-:Y:S02]  /*e180*/  IADD3 R12, R0, -0x1, RZ ;  /* 0xffffffff000c7810 */ /* 0x000fe40007ffe0ff */
[----:B------:R-:W-:Y:S05]  /*e190*/  BRA.DIV UR4, `(.L_x_233) ;  /* 0x00000016045c7947 */ /* 0x000fea000b800000 */
[----:B------:R0:W0:Y:S02]  /*e1a0*/  SHFL.IDX PT, R14, R8, R12, 0x1f ;  /* 0x00001f0c080e7589 */ /* 0x00002400000e0000 */
.L_x_232:
[----:B0---4-:R-:W-:Y:S01]  /*e1b0*/  IABS R8, R17 ;  /* 0x0000001100087213 */ /* 0x011fe20000000000 */
[----:B--2---:R-:W-:Y:S02]  /*e1c0*/  IMAD R16, R14, R7, R6 ;  /* 0x000000070e107224 */ /* 0x004fe400078e0206 */
[----:B------:R-:W-:Y:S01]  /*e1d0*/  IMAD.IADD R19, R0, 0x1, R19 ;  /* 0x0000000100137824 */ /* 0x000fe200078e0213 */
[----:B------:R-:W0:Y:S02]  /*e1e0*/  I2F.RP R9, R8 ;  /* 0x0000000800097306 */ /* 0x000e240000209400 */
[----:B------:R-:W-:Y:S02]  /*e1f0*/  IADD3 R6, R5, -R16, RZ ;  /* 0x8000001005067210 */ /* 0x000fe40007ffe0ff */
[----:B------:R-:W-:-:S05]  /*e200*/  IABS R5, R17 ;  /* 0x0000001100057213 */ /* 0x000fca0000000000 */
[----:B------:R-:W-:Y:S01]  /*e210*/  IMAD.MOV R5, RZ, RZ, -R5 ;  /* 0x000000ffff057224 */ /* 0x000fe200078e0a05 */
[----:B0-----:R-:W3:Y:S02]  /*e220*/  MUFU.RCP R9, R9 ;  /* 0x0000000900097308 */ /* 0x001ee40000001000 */
[----:B---3--:R-:W-:-:S06]  /*e230*/  VIADD R2, R9, 0xffffffe ;  /* 0x0ffffffe09027836 */ /* 0x008fcc0000000000 */
[----:B------:R0:W2:Y:S02]  /*e240*/  F2I.FTZ.U32.TRUNC.NTZ R3, R2 ;  /* 0x0000000200037305 */ /* 0x0000a4000021f000 */
[----:B0-----:R-:W-:Y:S02]  /*e250*/  IMAD.MOV.U32 R2, RZ, RZ, RZ ;  /* 0x000000ffff027224 */ /* 0x001fe400078e00ff */
[----:B--2---:R-:W-:-:S04]  /*e260*/  IMAD.MOV R11, RZ, RZ, -R3 ;  /* 0x000000ffff0b7224 */ /* 0x004fc800078e0a03 */
[----:B------:R-:W-:-:S04]  /*e270*/  IMAD R7, R11, R8, RZ ;  /* 0x000000080b077224 */ /* 0x000fc800078e02ff */
[----:B------:R-:W-:Y:S01]  /*e280*/  IMAD.HI.U32 R3, R3, R7, R2 ;  /* 0x0000000703037227 */ /* 0x000fe200078e0002 */
[----:B------:R-:W-:-:S05]  /*e290*/  IABS R2, R6 ;  /* 0x0000000600027213 */ /* 0x000fca0000000000 */
        /* <DEDUP_REMOVED lines=11> */
[----:B------:R-:W-:-:S04]  /*e350*/  @!P0 LOP3.LUT R3, RZ, R17, RZ, 0x33, !PT ;  /* 0x00000011ff038212 */ /* 0x000fc800078e33ff */
[----:B------:R-:W-:Y:S01]  /*e360*/  MOV R18, R3 ;  /* 0x0000000300127202 */ /* 0x000fe20000000f00 */
[----:B------:R-:W-:-:S04]  /*e370*/  IMAD.MOV R2, RZ, RZ, -R3 ;  /* 0x000000ffff027224 */ /* 0x000fc800078e0a03 */
[----:B------:R-:W-:Y:S01]  /*e380*/  IMAD R17, R17, R2, R6 ;  /* 0x0000000211117224 */ /* 0x000fe200078e0206 */
[----:B------:R-:W-:Y:S06]  /*e390*/  BRA `(.L_x_234) ;  /* 0x00000000001c7947 */ /* 0x000fec0003800000 */
.L_x_226:
[----:B------:R-:W-:Y:S01]  /*e3a0*/  UMOV UR4, URZ ;  /* 0x0000003f00047c82 */ /* 0x000fe20008000000 */
[----:B------:R-:W-:Y:S01]  /*e3b0*/  UMOV UR5, URZ ;  /* 0x0000003f00057c82 */ /* 0x000fe20008000000 */
[----:B------:R-:W-:Y:S01]  /*e3c0*/  ULDC UR6, c[0x0][0xc14] ;  /* 0x0003050000067ab9 */ /* 0x000fe20000000800 */
[----:B--2---:R-:W-:Y:S01]  /*e3d0*/  IMAD.MOV.U32 R16, RZ, RZ, R5 ;  /* 0x000000ffff107224 */ /* 0x004fe200078e0005 */
[----:B------:R-:W-:Y:S01]  /*e3e0*/  MOV R19, UR6 ;  /* 0x0000000600137c02 */ /* 0x000fe20008000f00 */
[----:B------:R-:W-:Y:S02]  /*e3f0*/  IMAD.U32 R17, RZ, RZ, UR4 ;  /* 0x00000004ff117e24 */ /* 0x000fe4000f8e00ff */
[----:B------:R-:W-:-:S07]  /*e400*/  IMAD.U32 R18, RZ, RZ, UR5 ;  /* 0x00000005ff127e24 */ /* 0x000fce000f8e00ff */
.L_x_234:
[----:B------:R-:W-:Y:S01]  /*e410*/  ISETP.NE.AND P0, PT, R27, RZ, PT ;  /* 0x000000ff1b00720c */ /* 0x000fe20003f05270 */
[----:B------:R-:W-:Y:S05]  /*e420*/  WARPSYNC.ALL ;  /* 0x0000000000007948 */ /* 0x000fea0003800000 */
[----:B------:R-:W-:Y:S07]  /*e430*/  BAR.SYNC.DEFER_BLOCKING 0x4, 0x1a0 ;  /* 0x0106800000007b1d */ /* 0x000fee0000010000 */
[----:B------:R-:W-:Y:S01]  /*e440*/  @!P0 MOV R0, 0x400 ;  /* 0x0000040000008802 */ /* 0x000fe20000000f00 */
[----:B------:R-:W0:Y:S03]  /*e450*/  @!P0 S2R R3, SR_CgaCtaId ;  /* 0x0000000000038919 */ /* 0x000e260000008800 */
[----:B0-----:R-:W-:-:S05]  /*e460*/  @!P0 LEA R0, R3, R0, 0x18 ;  /* 0x0000000003008211 */ /* 0x001fca00078ec0ff */
[----:B------:R2:W-:Y:S01]  /*e470*/  @!P0 STS.128 [R0+0x308d0], R16 ;  /* 0x0308d01000008388 */ /* 0x0005e20000000c00 */
[----:B------:R-:W-:Y:S06]  /*e480*/  BAR.ARV 0x5, 0x1a0 ;  /* 0x0146800000007b1d */ /* 0x000fec0000002000 */
[----:B------:R-:W-:-:S13]  /*e490*/  ISETP.GE.AND P0, PT, R19, R4, PT ;  /* 0x000000041300720c */ /* 0x000fda0003f06270 */
[----:B------:R-:W-:Y:S05]  /*e4a0*/  @!P0 BRA `(.L_x_235) ;  /* 0xffffffd000008947 */ /* 0x000fea000383ffff */
.L_x_172:
[----:B0-2---:R-:W2:Y:S01]  /*e4b0*/  LDL.LU R0, [R1+0xc] ;  /* 0x00000c0001007983 */ /* 0x005ea20000300800 */
[----:B------:R-:W-:Y:S01]  /*e4c0*/  BSSY B0, `(.L_x_236) ;  /* 0x000000b000007945 */ /* 0x000fe20003800000 */
[----:B------:R-:W0:Y:S01]  /*e4d0*/  S2R R5, SR_CgaCtaId ;  /* 0x0000000000057919 */ /* 0x000e220000008800 */
[----:B--2---:R-:W-:-:S05]  /*e4e0*/  VIADD R0, R0, 0x1 ;  /* 0x0000000100007836 */ /* 0x004fca0000000000 */
[----:B------:R-:W-:-:S04]  /*e4f0*/  LEA.HI R2, R0, R0, RZ, 0x1 ;  /* 0x0000000000027211 */ /* 0x000fc800078f08ff */
[----:B------:R-:W-:Y:S02]  /*e500*/  LOP3.LUT R3, R2, 0xfffffffe, RZ, 0xc0, !PT ;  /* 0xfffffffe02037812 */ /* 0x000fe400078ec0ff */
[----:B------:R-:W-:-:S03]  /*e510*/  MOV R2, 0x400 ;  /* 0x0000040000027802 */ /* 0x000fc60000000f00 */
[----:B------:R-:W-:Y:S01]  /*e520*/  IMAD.IADD R0, R0, 0x1, -R3 ;  /* 0x0000000100007824 */ /* 0x000fe200078e0a03 */
[----:B0-----:R-:W-:-:S04]  /*e530*/  LEA R9, R5, R2, 0x18 ;  /* 0x0000000205097211 */ /* 0x001fc800078ec0ff */
[----:B------:R-:W-:-:S04]  /*e540*/  SHF.L.U32 R0, R0, 0x1f, RZ ;  /* 0x0000001f00007819 */ /* 0x000fc800000006ff */
[----:B------:R-:W0:Y:S02]  /*e550*/  SYNCS.PHASECHK.TRANS64.TRYWAIT P0, [R9+URZ+0x30820], R0 ;  /* 0x03082000090075a7 */ /* 0x000e24000800017f */
[----:B0-----:R-:W-:Y:S05]  /*e560*/  @!P0 BRA `(.L_x_237) ;  /* 0x00000010008c8947 */ /* 0x001fea0003800000 */
.L_x_290:
[----:B------:R-:W-:Y:S05]  /*e570*/  BSYNC B0 ;  /* 0x0000000000007941 */ /* 0x000fea0003800000 */
.L_x_236:
[----:B------:R-:W-:-:S03]  /*e580*/  UMOV UR4, 0xffffffff ;  /* 0xffffffff00047882 */ /* 0x000fc60000000000 */
[----:B------:R-:W-:Y:S05]  /*e590*/  BRA.DIV UR4, `(.L_x_238) ;  /* 0x0000001204947947 */ /* 0x000fea000b800000 */
[----:B0-----:R-:W0:Y:S02]  /*e5a0*/  S2R R0, SR_TID.X ;  /* 0x0000000000007919 */ /* 0x001e240000002100 */
[----:B0-----:R-:W-:-:S04]  /*e5b0*/  SHF.R.U32.HI R0, RZ, 0x5, R0 ;  /* 0x00000005ff007819 */ /* 0x001fc80000011600 */
[----:B------:R-:W-:-:S05]  /*e5c0*/  LOP3.LUT R0, R0, 0x3, RZ, 0xc0, !PT ;  /* 0x0000000300007812 */ /* 0x000fca00078ec0ff */
[----:B------:R0:W2:Y:S02]  /*e5d0*/  SHFL.IDX PT, R14, R0, RZ, 0x1f ;  /* 0x00001fff000e7589 */ /* 0x0000a400000e0000 */
.L_x_293:
[----:B--2---:R-:W-:Y:S01]  /*e5e0*/  ISETP.NE.AND P0, PT, R14, RZ, PT ;  /* 0x000000ff0e00720c */ /* 0x004fe20003f05270 */
[----:B------:R-:W-:-:S12]  /*e5f0*/  BSSY B0, `(.L_x_239) ;  /* 0x0000024000007945 */ /* 0x000fd80003800000 */
[----:B------:R-:W-:Y:S05]  /*e600*/  @P0 BRA `(.L_x_240) ;  /* 0x0000000000880947 */ /* 0x000fea0003800000 */
[----:B------:R-:W-:-:S03]  /*e610*/  UMOV UR4, 0xffffffff ;  /* 0xffffffff00047882 */ /* 0x000fc60000000000 */
[----:B------:R-:W-:Y:S05]  /*e620*/  BRA.DIV UR4, `(.L_x_241) ;  /* 0x0000001204a47947 */ /* 0x000fea000b800000 */
[----:B------:R-:W-:-:S13]  /*e630*/  ELECT P6, URZ, PT ;  /* 0x00000000003f782f */ /* 0x000fda00038c0000 */
.L_x_296:
[----:B------:R-:W-:Y:S05]  /*e640*/  @!P6 BRA `(.L_x_240) ;  /* 0x000000000078e947 */ /* 0x000fea0003800000 */
[----:B------:R-:W-:-:S06]  /*e650*/  ULOP3.LUT UR4, UR36, 0x2, URZ, 0xfc, !UPT ;  /* 0x0000000224047892 */ /* 0x000fcc000f8efc3f */
[----:B0-----:R-:W-:-:S05]  /*e660*/  IMAD.U32 R0, RZ, RZ, UR4 ;  /* 0x00000004ff007e24 */ /* 0x001fca000f8e00ff */
[----:B------:R-:W-:-:S13]  /*e670*/  ISETP.NE.AND P2, PT, R0, 0x3, PT ;  /* 0x000000030000780c */ /* 0x000fda0003f45270 */
[----:B------:R-:W-:Y:S05]  /*e680*/  @!P2 BRA `(.L_x_242) ;  /* 0x000000000004a947 */ /* 0x000fea0003800000 */
[----:B------:R-:W-:Y:S01]  /*e690*/  BPT.TRAP 0x1 ;  /* 0x000000040000795c */ /* 0x000fe20000300000 */
.L_x_242:
[----:B------:R-:W-:Y:S01]  /*e6a0*/  IADD3 R3, R9, 0x30840, RZ ;  /* 0x0003084009037810 */ /* 0x000fe20007ffe0ff */
[----:B------:R-:W-:Y:S01]  /*e6b0*/  VIADD R0, R22, 0x1 ;  /* 0x0000000116007836 */ /* 0x000fe20000000000 */
[----:B------:R-:W-:-:S03]  /*e6c0*/  SHF.L.U32 R2, R24, 0x1f, RZ ;  /* 0x0000001f18027819 */ /* 0x000fc600000006ff */
[----:B------:R-:W-:Y:S01]  /*e6d0*/  IMAD R7, R22, 0x8, R3 ;  /* 0x0000000816077824 */ /* 0x000fe200078e0203 */
[----:B------:R-:W-:-:S03]  /*e6e0*/  ISETP.NE.AND P1, PT, R0, 0x2, PT ;  /* 0x000000020000780c */ /* 0x000fc60003f25270 */
[----:B------:R-:W0:Y:S01]  /*e6f0*/  SYNCS.PHASECHK.TRANS64.TRYWAIT P0, [R7+URZ], R2 ;  /* 0x00000002070075a7 */ /* 0x000e22000800017f */
[----:B------:R-:W-:Y:S02]  /*e700*/  SEL R5, RZ, 0x1, P1 ;  /* 0x00000001ff057807 */ /* 0x000fe40000800000 */
[----:B------:R-:W-:Y:S02]  /*e710*/  SEL R4, R0, RZ, P1 ;  /* 0x000000ff00047207 */ /* 0x000fe40000800000 */
[----:B------:R-:W-:-:S03]  /*e720*/  LOP3.LUT R0, R24, R5, RZ, 0x3c, !PT ;  /* 0x0000000518007212 */ /* 0x000fc600078e3cff */
[----:B------:R-:W-:Y:S01]  /*e730*/  IMAD R3, R4, 0x8, R3 ;  /* 0x0000000804037824 */ /* 0x000fe200078e0203 */
[----:B------:R-:W-:Y:S01]  /*e740*/  SHF.L.U32 R0, R0, 0x1f, RZ ;  /* 0x0000001f00007819 */ /* 0x000fe200000006ff */
[----:B0-----:R-:W-:Y:S06]  /*e750*/  @!P0 BRA `(.L_x_243) ;  /* 0x0000001000788947 */ /* 0x001fec0003800000 */
.L_x_297:
[----:B------:R-:W2:Y:S02]  /*e760*/  SYNCS.PHASECHK.TRANS64.TRYWAIT P0, [R3+URZ], R0 ;  /* 0x00000000030075a7 */ /* 0x000ea4000800017f */
[----:B--2---:R-:W-:Y:S05]  /*e770*/  @!P0 BRA `(.L_x_244) ;  /* 0x0000001000848947 */ /* 0x004fea0003800000 */
.L_x_298:
[----:B------:R-:W-:Y:S05]  /*e780*/  @!P2 BRA `(.L_x_245) ;  /* 0x000000000004a947 */ /* 0x000fea0003800000 */
[----:B------:R-:W-:Y:S01]  /*e790*/  BPT.TRAP 0x1 ;  /* 0x000000040000795c */ /* 0x000fe20000300000 */
.L_x_245:
[----:B--2---:R-:W-:-:S05]  /*e7a0*/  IADD3 R3, R9, 0x30860, RZ ;  /* 0x0003086009037810 */ /* 0x004fca0007ffe0ff */
[----:B------:R-:W-:-:S04]  /*e7b0*/  IMAD R5, R22, 0x8, R3 ;  /* 0x0000000816057824 */ /* 0x000fc800078e0203 */
[----:B------:R-:W2:Y:S02]  /*e7c0*/  SYNCS.PHASECHK.TRANS64.TRYWAIT P0, [R5+URZ], R2 ;  /* 0x00000002050075a7 */ /* 0x000ea4000800017f */
[----:B--2---:R-:W-:Y:S05]  /*e7d0*/  @!P0 BRA `(.L_x_246) ;  /* 0x0000001000808947 */ /* 0x004fea0003800000 */
.L_x_299:
[----:B------:R-:W-:-:S07]  /*e7e0*/  IMAD R3, R4, 0x8, R3 ;  /* 0x0000000804037824 */ /* 0x000fce00078e0203 */
.L_x_247:
[----:B---3--:R3:W4:Y:S02]  /*e7f0*/  SYNCS.PHASECHK.TRANS64.TRYWAIT P0, [R3+URZ], R0 ;  /* 0x00000000030075a7 */ /* 0x008724000800017f */
[----:B----4-:R-:W-:Y:S05]  /*e800*/  @!P0 NANOSLEEP.SYNCS 0x989680 ;  /* 0x009896800000895d */ /* 0x010fea0003900000 */
[----:B------:R-:W4:Y:S02]  /*e810*/  @!P0 SYNCS.PHASECHK.TRANS64 P0, [R3+URZ], R0 ;  /* 0x00000000030085a7 */ /* 0x000f24000800007f */
[----:B----4-:R-:W-:Y:S05]  /*e820*/  @!P0 BRA `(.L_x_247) ;  /* 0xfffffffc00f08947 */ /* 0x010fea000383ffff */
.L_x_240:
[----:B------:R-:W-:Y:S05]  /*e830*/  BSYNC B0 ;  /* 0x0000000000007941 */ /* 0x000fea0003800000 */
.L_x_239:
[----:B------:R-:W-:Y:S05]  /*e840*/  EXIT ;  /* 0x000000000000794d */ /* 0x000fea0003800000 */
.L_x_126:
[----:B0-----:R-:W-:-:S04]  /*e850*/  IMAD.U32 R3, RZ, RZ, UR40 ;  /* 0x00000028ff037e24 */ /* 0x001fc8000f8e00ff */
[----:B------:R0:W1:Y:S03]  /*e860*/  SYNCS.PHASECHK.TRANS64.TRYWAIT P1, [R3+URZ+0x30800], R0 ;  /* 0x03080000030075a7 */ /* 0x000066000802017f */
[----:B-1----:R-:W-:Y:S05]  /*e870*/  @!P1 NANOSLEEP.SYNCS 0x989680 ;  /* 0x009896800000995d */ /* 0x002fea0003900000 */
[----:B------:R-:W1:Y:S02]  /*e880*/  @!P1 SYNCS.PHASECHK.TRANS64 P1, [R3+URZ+0x30800], R0 ;  /* 0x03080000030095a7 */ /* 0x000e64000802007f */
[----:B-1----:R-:W-:Y:S05]  /*e890*/  @!P1 BRA `(.L_x_126) ;  /* 0xfffffffc00ec9947 */ /* 0x002fea000383ffff */
[----:B------:R-:W-:Y:S05]  /*e8a0*/  BRA `(.L_x_248) ;  /* 0xffffff2c008c7947 */ /* 0x000fea000383ffff */
.L_x_130:
[----:B-1----:R1:W2:Y:S02]  /*e8b0*/  SYNCS.PHASECHK.TRANS64.TRYWAIT P2, [R0+URZ+0x30830], R3 ;  /* 0x03083003000075a7 */ /* 0x0022a4000804017f */
[----:B--2---:R-:W-:Y:S05]  /*e8c0*/  @!P2 NANOSLEEP.SYNCS 0x989680 ;  /* 0x009896800000a95d */ /* 0x004fea0003900000 */
[----:B------:R-:W2:Y:S02]  /*e8d0*/  @!P2 SYNCS.PHASECHK.TRANS64 P2, [R0+URZ+0x30830], R3 ;  /* 0x030830030000a5a7 */ /* 0x000ea4000804007f */
[----:B--2---:R-:W-:Y:S05]  /*e8e0*/  @!P2 BRA `(.L_x_130) ;  /* 0xfffffffc00f0a947 */ /* 0x004fea000383ffff */
[----:B------:R-:W-:Y:S05]  /*e8f0*/  BRA `(.L_x_129) ;  /* 0xffffff2c00b47947 */ /* 0x000fea000383ffff */
.L_x_135:
[----:B-1----:R-:W-:-:S04]  /*e900*/  MOV R7, UR6 ;  /* 0x0000000600077c02 */ /* 0x002fc80008000f00 */
[----:B------:R1:W2:Y:S03]  /*e910*/  SYNCS.PHASECHK.TRANS64.TRYWAIT P2, [R7+URZ+0x30830], R6 ;  /* 0x03083006070075a7 */ /* 0x0002a6000804017f */
[----:B--2---:R-:W-:Y:S05]  /*e920*/  @!P2 NANOSLEEP.SYNCS 0x989680 ;  /* 0x009896800000a95d */ /* 0x004fea0003900000 */
[----:B------:R-:W2:Y:S02]  /*e930*/  @!P2 SYNCS.PHASECHK.TRANS64 P2, [R7+URZ+0x30830], R6 ;  /* 0x030830060700a5a7 */ /* 0x000ea4000804007f */
[----:B--2---:R-:W-:Y:S05]  /*e940*/  @!P2 BRA `(.L_x_135) ;  /* 0xfffffffc00eca947 */ /* 0x004fea000383ffff */
[----:B------:R-:W-:Y:S05]  /*e950*/  BRA `(.L_x_132) ;  /* 0xffffff6400f47947 */ /* 0x000fea000383ffff */
.L_x_139:
[----:B-1----:R-:W-:-:S04]  /*e960*/  IMAD.U32 R7, RZ, RZ, UR6 ;  /* 0x00000006ff077e24 */ /* 0x002fc8000f8e00ff */
[----:B------:R1:W2:Y:S03]  /*e970*/  SYNCS.PHASECHK.TRANS64.TRYWAIT P2, [R7+URZ+0x30850], R6 ;  /* 0x03085006070075a7 */ /* 0x0002a6000804017f */
[----:B--2---:R-:W-:Y:S05]  /*e980*/  @!P2 NANOSLEEP.SYNCS 0x989680 ;  /* 0x009896800000a95d */ /* 0x004fea0003900000 */
[----:B------:R-:W2:Y:S02]  /*e990*/  @!P2 SYNCS.PHASECHK.TRANS64 P2, [R7+URZ+0x30850], R6 ;  /* 0x030850060700a5a7 */ /* 0x000ea4000804007f */
[----:B--2---:R-:W-:Y:S05]  /*e9a0*/  @!P2 BRA `(.L_x_139) ;  /* 0xfffffffc00eca947 */ /* 0x004fea000383ffff */
[----:B------:R-:W-:Y:S05]  /*e9b0*/  BRA `(.L_x_136) ;  /* 0xffffff68006c7947 */ /* 0x000fea000383ffff */
.L_x_144:
[----:B-1----:R-:W-:-:S04]  /*e9c0*/  IMAD.U32 R3, RZ, RZ, UR5 ;  /* 0x00000005ff037e24 */ /* 0x002fc8000f8e00ff */
[----:B------:R1:W2:Y:S03]  /*e9d0*/  SYNCS.PHASECHK.TRANS64.TRYWAIT P0, [R3+URZ+0x30850], R0 ;  /* 0x03085000030075a7 */ /* 0x0002a6000800017f */
[----:B--2---:R-:W-:Y:S05]  /*e9e0*/  @!P0 NANOSLEEP.SYNCS 0x989680 ;  /* 0x009896800000895d */ /* 0x004fea0003900000 */
[----:B------:R-:W2:Y:S02]  /*e9f0*/  @!P0 SYNCS.PHASECHK.TRANS64 P0, [R3+URZ+0x30850], R0 ;  /* 0x03085000030085a7 */ /* 0x000ea4000800007f */
[----:B--2---:R-:W-:Y:S05]  /*ea00*/  @!P0 BRA `(.L_x_144) ;  /* 0xfffffffc00ec8947 */ /* 0x004fea000383ffff */
[----:B------:R-:W-:Y:S05]  /*ea10*/  BRA `(.L_x_143) ;  /* 0xffffff9c00287947 */ /* 0x000fea000383ffff */
.L_x_181:
[----:B------:R-:W0:Y:S01]  /*ea20*/  S2R R4, SR_TID.X ;  /* 0x0000000000047919 */ /* 0x000e220000002100 */
[----:B------:R-:W-:Y:S01]  /*ea30*/  BSSY B0, `(.L_x_249) ;  /* 0x000000a000007945 */ /* 0x000fe20003800000 */
[----:B------:R-:W-:Y:S01]  /*ea40*/  MOV R12, RZ ;  /* 0x000000ff000c7202 */ /* 0x000fe20000000f00 */
[----:B------:R-:W-:Y:S02]  /*ea50*/  IMAD.MOV.U32 R11, RZ, RZ, 0x1f ;  /* 0x0000001fff0b7424 */ /* 0x000fe400078e00ff */
[----:B------:R-:W-:Y:S01]  /*ea60*/  IMAD.MOV.U32 R15, RZ, RZ, -0x1 ;  /* 0xffffffffff0f7424 */ /* 0x000fe200078e00ff */
[----:B0-----:R-:W-:-:S04]  /*ea70*/  SHF.R.U32.HI R4, RZ, 0x5, R4 ;  /* 0x00000005ff047819 */ /* 0x001fc80000011604 */
[----:B------:R-:W-:-:S05]  /*ea80*/  LOP3.LUT R4, R4, 0x3, RZ, 0xc0, !PT ;  /* 0x0000000304047812 */ /* 0x000fca00078ec0ff */
[----:B------:R-:W-:-:S07]  /*ea90*/  IMAD.MOV.U32 R13, RZ, RZ, R4 ;  /* 0x000000ffff0d7224 */ /* 0x000fce00078e0004 */
[----:B-1----:R-:W-:Y:S05]  /*eaa0*/  WARPSYNC.COLLECTIVE R15, `(.L_x_250) ;  /* 0x000000000f087348 */ /* 0x002fea0003c00000 */
[----:B------:R0:W2:Y:S02]  /*eab0*/  SHFL.IDX P6, R14, R13, R12, R11 ;  /* 0x0000000c0d0e7389 */ /* 0x0000a400000c000b */
[----:B012---:R-:W-:Y:S01]  /*eac0*/  ENDCOLLECTIVE ;  /* 0x000000000000791b */ /* 0x007fe20003800000 */
.L_x_250:
[----:B------:R-:W-:Y:S05]  /*ead0*/  BSYNC B0 ;  /* 0x0000000000007941 */ /* 0x000fea0003800000 */
.L_x_249:
[----:B------:R-:W-:Y:S05]  /*eae0*/  BRA `(.L_x_251) ;  /* 0xffffffd400347947 */ /* 0x000fea000383ffff */
.L_x_182:
[----:B------:R-:W-:Y:S01]  /*eaf0*/  BSSY B0, `(.L_x_252) ;  /* 0x0000006000007945 */ /* 0x000fe20003800000 */
[----:B------:R-:W-:-:S07]  /*eb00*/  IMAD.MOV.U32 R15, RZ, RZ, -0x1 ;  /* 0xffffffffff0f7424 */ /* 0x000fce00078e00ff */
[----:B-1----:R-:W-:Y:S05]  /*eb10*/  WARPSYNC.COLLECTIVE R15, `(.L_x_253) ;  /* 0x000000000f0c7348 */ /* 0x002fea0003c00000 */
[----:B------:R-:W-:Y:S02]  /*eb20*/  ELECT P6, UR62, PT ;  /* 0x00000000003e782f */ /* 0x000fe400038c0000 */
[----:B------:R-:W-:Y:S01]  /*eb30*/  MOV R14, UR62 ;  /* 0x0000003e000e7c02 */ /* 0x000fe20008000f00 */
[----:B-1----:R-:W-:Y:S10]  /*eb40*/  ENDCOLLECTIVE ;  /* 0x000000000000791b */ /* 0x002ff40003800000 */
.L_x_253:
[----:B------:R-:W-:Y:S05]  /*eb50*/  BSYNC B0 ;  /* 0x0000000000007941 */ /* 0x000fea0003800000 */
.L_x_252:
[----:B------:R-:W-:Y:S05]  /*eb60*/  BRA `(.L_x_254) ;  /* 0xffffffd400287947 */ /* 0x000fea000383ffff */
.L_x_185:
[----:B--2---:R2:W3:Y:S02]  /*eb70*/  SYNCS.PHASECHK.TRANS64.TRYWAIT P0, [R5+URZ+0x30840], R4 ;  /* 0x03084004050075a7 */ /* 0x0044e4000800017f */
[----:B---3--:R-:W-:Y:S05]  /*eb80*/  @!P0 NANOSLEEP.SYNCS 0x989680 ;  /* 0x009896800000895d */ /* 0x008fea0003900000 */
[----:B------:R-:W3:Y:S02]  /*eb90*/  @!P0 SYNCS.PHASECHK.TRANS64 P0, [R5+URZ+0x30840], R4 ;  /* 0x03084004050085a7 */ /* 0x000ee4000800007f */
[----:B---3--:R-:W-:Y:S05]  /*eba0*/  @!P0 BRA `(.L_x_185) ;  /* 0xfffffffc00f08947 */ /* 0x008fea000383ffff */
[----:B------:R-:W-:Y:S05]  /*ebb0*/  BRA `(.L_x_255) ;  /* 0xffffffd400807947 */ /* 0x000fea000383ffff */
.L_x_188:
[----:B--2---:R2:W3:Y:S02]  /*ebc0*/  SYNCS.PHASECHK.TRANS64.TRYWAIT P0, [R26+URZ+0x30820], R5 ;  /* 0x030820051a0075a7 */ /* 0x0044e4000800017f */
[----:B---3--:R-:W-:Y:S05]  /*ebd0*/  @!P0 NANOSLEEP.SYNCS 0x989680 ;  /* 0x009896800000895d */ /* 0x008fea0003900000 */
[----:B------:R-:W3:Y:S02]  /*ebe0*/  @!P0 SYNCS.PHASECHK.TRANS64 P0, [R26+URZ+0x30820], R5 ;  /* 0x030820051a0085a7 */ /* 0x000ee4000800007f */
[----:B---3--:R-:W-:Y:S05]  /*ebf0*/  @!P0 BRA `(.L_x_188) ;  /* 0xfffffffc00f08947 */ /* 0x008fea000383ffff */
[----:B------:R-:W-:Y:S05]  /*ec00*/  BRA `(.L_x_256) ;  /* 0xffffffd800407947 */ /* 0x000fea000383ffff */
.L_x_196:
[----:B0-----:R0:W3:Y:S02]  /*ec10*/  SYNCS.PHASECHK.TRANS64.TRYWAIT P0, [R3+URZ+0x30840], R2 ;  /* 0x03084002030075a7 */ /* 0x0010e4000800017f */
[----:B---3--:R-:W-:Y:S05]  /*ec20*/  @!P0 NANOSLEEP.SYNCS 0x989680 ;  /* 0x009896800000895d */ /* 0x008fea0003900000 */
[----:B------:R-:W3:Y:S02]  /*ec30*/  @!P0 SYNCS.PHASECHK.TRANS64 P0, [R3+URZ+0x30840], R2 ;  /* 0x03084002030085a7 */ /* 0x000ee4000800007f */
[----:B---3--:R-:W-:Y:S05]  /*ec40*/  @!P0 BRA `(.L_x_196) ;  /* 0xfffffffc00f08947 */ /* 0x008fea000383ffff */
[----:B------:R-:W-:Y:S05]  /*ec50*/  BRA `(.L_x_257) ;  /* 0xffffffd800e87947 */ /* 0x000fea000383ffff */
.L_x_198:
[----:B0-----:R0:W2:Y:S02]  /*ec60*/  SYNCS.PHASECHK.TRANS64.TRYWAIT P0, [R2+URZ+0x60], R5 ;  /* 0x00006005020075a7 */ /* 0x0010a4000800017f */
[----:B--2---:R-:W-:Y:S05]  /*ec70*/  @!P0 NANOSLEEP.SYNCS 0x989680 ;  /* 0x009896800000895d */ /* 0x004fea0003900000 */
[----:B------:R-:W2:Y:S02]  /*ec80*/  @!P0 SYNCS.PHASECHK.TRANS64 P0, [R2+URZ+0x60], R5 ;  /* 0x00006005020085a7 */ /* 0x000ea4000800007f */
[----:B--2---:R-:W-:Y:S05]  /*ec90*/  @!P0 BRA `(.L_x_198) ;  /* 0xfffffffc00f08947 */ /* 0x004fea000383ffff */
[----:B------:R-:W-:Y:S05]  /*eca0*/  BRA `(.L_x_258) ;  /* 0xffffffdc004c7947 */ /* 0x000fea000383ffff */
.L_x_203:
[----:B---3--:R3:W4:Y:S02]  /*ecb0*/  SYNCS.PHASECHK.TRANS64.TRYWAIT P0, [R3+URZ+0x30840], R2 ;  /* 0x03084002030075a7 */ /* 0x008724000800017f */
[----:B----4-:R-:W-:Y:S05]  /*ecc0*/  @!P0 NANOSLEEP.SYNCS 0x989680 ;  /* 0x009896800000895d */ /* 0x010fea0003900000 */
[----:B------:R-:W4:Y:S02]  /*ecd0*/  @!P0 SYNCS.PHASECHK.TRANS64 P0, [R3+URZ+0x30840], R2 ;  /* 0x03084002030085a7 */ /* 0x000f24000800007f */
[----:B----4-:R-:W-:Y:S05]  /*ece0*/  @!P0 BRA `(.L_x_203) ;  /* 0xfffffffc00f08947 */ /* 0x010fea000383ffff */
[----:B------:R-:W-:Y:S05]  /*ecf0*/  BRA `(.L_x_259) ;  /* 0xffffffe000547947 */ /* 0x000fea000383ffff */
.L_x_205:
[----:B0-----:R0:W2:Y:S02]  /*ed00*/  SYNCS.PHASECHK.TRANS64.TRYWAIT P1, [R3+URZ+0x60], R24 ;  /* 0x00006018030075a7 */ /* 0x0010a4000802017f */
[----:B--2---:R-:W-:Y:S05]  /*ed10*/  @!P1 NANOSLEEP.SYNCS 0x989680 ;  /* 0x009896800000995d */ /* 0x004fea0003900000 */
[----:B------:R-:W2:Y:S02]  /*ed20*/  @!P1 SYNCS.PHASECHK.TRANS64 P1, [R3+URZ+0x60], R24 ;  /* 0x00006018030095a7 */ /* 0x000ea4000802007f */
[----:B--2---:R-:W-:Y:S05]  /*ed30*/  @!P1 BRA `(.L_x_205) ;  /* 0xfffffffc00f09947 */ /* 0x004fea000383ffff */
[----:B------:R-:W-:Y:S05]  /*ed40*/  BRA `(.L_x_260) ;  /* 0xffffffe000b87947 */ /* 0x000fea000383ffff */
.L_x_210:
[----:B--2---:R2:W3:Y:S02]  /*ed50*/  SYNCS.PHASECHK.TRANS64.TRYWAIT P0, [R2+URZ+0x30840], R3 ;  /* 0x03084003020075a7 */ /* 0x0044e4000800017f */
[----:B---3--:R-:W-:Y:S05]  /*ed60*/  @!P0 NANOSLEEP.SYNCS 0x989680 ;  /* 0x009896800000895d */ /* 0x008fea0003900000 */
[----:B------:R-:W3:Y:S02]  /*ed70*/  @!P0 SYNCS.PHASECHK.TRANS64 P0, [R2+URZ+0x30840], R3 ;  /* 0x03084003020085a7 */ /* 0x000ee4000800007f */
[----:B---3--:R-:W-:Y:S05]  /*ed80*/  @!P0 BRA `(.L_x_210) ;  /* 0xfffffffc00f08947 */ /* 0x008fea000383ffff */
[----:B------:R-:W-:Y:S05]  /*ed90*/  BRA `(.L_x_261) ;  /* 0xffffffe400947947 */ /* 0x000fea000383ffff */
.L_x_212:
[----:B0-----:R0:W2:Y:S02]  /*eda0*/  SYNCS.PHASECHK.TRANS64.TRYWAIT P1, [R2+URZ+0x60], R11 ;  /* 0x0000600b020075a7 */ /* 0x0010a4000802017f */
[----:B--2---:R-:W-:Y:S05]  /*edb0*/  @!P1 NANOSLEEP.SYNCS 0x989680 ;  /* 0x009896800000995d */ /* 0x004fea0003900000 */
[----:B------:R-:W2:Y:S02]  /*edc0*/  @!P1 SYNCS.PHASECHK.TRANS64 P1, [R2+URZ+0x60], R11 ;  /* 0x0000600b020095a7 */ /* 0x000ea4000802007f */
[----:B--2---:R-:W-:Y:S05]  /*edd0*/  @!P1 BRA `(.L_x_212) ;  /* 0xfffffffc00f09947 */ /* 0x004fea000383ffff */
[----:B------:R-:W-:Y:S05]  /*ede0*/  BRA `(.L_x_262) ;  /* 0xffffffe400fc7947 */ /* 0x000fea000383ffff */
.L_x_219:
[----:B---3--:R3:W4:Y:S02]  /*edf0*/  SYNCS.PHASECHK.TRANS64.TRYWAIT P0, [R3+URZ+0x30860], R2 ;  /* 0x03086002030075a7 */ /* 0x008724000800017f */
[----:B----4-:R-:W-:Y:S05]  /*ee00*/  @!P0 NANOSLEEP.SYNCS 0x989680 ;  /* 0x009896800000895d */ /* 0x010fea0003900000 */
[----:B------:R-:W4:Y:S02]  /*ee10*/  @!P0 SYNCS.PHASECHK.TRANS64 P0, [R3+URZ+0x30860], R2 ;  /* 0x03086002030085a7 */ /* 0x000f24000800007f */
[----:B----4-:R-:W-:Y:S05]  /*ee20*/  @!P0 BRA `(.L_x_219) ;  /* 0xfffffffc00f08947 */ /* 0x010fea000383ffff */
[----:B------:R-:W-:Y:S05]  /*ee30*/  BRA `(.L_x_263) ;  /* 0xffffffe800bc7947 */ /* 0x000fea000383ffff */
.L_x_221:
[----:B------:R-:W-:Y:S01]  /*ee40*/  BSSY B0, `(.L_x_264) ;  /* 0x0000008000007945 */ /* 0x000fe20003800000 */
[----:B0-----:R-:W-:Y:S01]  /*ee50*/  MOV R13, R16 ;  /* 0x00000010000d7202 */ /* 0x001fe20000000f00 */
[----:B------:R-:W-:Y:S02]  /*ee60*/  IMAD.MOV.U32 R12, RZ, RZ, RZ ;  /* 0x000000ffff0c7224 */ /* 0x000fe400078e00ff */
[----:B------:R-:W-:Y:S02]  /*ee70*/  IMAD.MOV.U32 R11, RZ, RZ, 0x1f ;  /* 0x0000001fff0b7424 */ /* 0x000fe400078e00ff */
[----:B------:R-:W-:-:S07]  /*ee80*/  IMAD.MOV.U32 R15, RZ, RZ, -0x1 ;  /* 0xffffffffff0f7424 */ /* 0x000fce00078e00ff */
[----:B-12---:R-:W-:Y:S05]  /*ee90*/  WARPSYNC.COLLECTIVE R15, `(.L_x_265) ;  /* 0x000000000f087348 */ /* 0x006fea0003c00000 */
[----:B------:R0:W3:Y:S02]  /*eea0*/  SHFL.IDX P6, R14, R13, R12, R11 ;  /* 0x0000000c0d0e7389 */ /* 0x0000e400000c000b */
[----:B0123--:R-:W-:Y:S01]  /*eeb0*/  ENDCOLLECTIVE ;  /* 0x000000000000791b */ /* 0x00ffe20003800000 */
.L_x_265:
[----:B------:R-:W-:Y:S05]  /*eec0*/  BSYNC B0 ;  /* 0x0000000000007941 */ /* 0x000fea0003800000 */
.L_x_264:
[----:B------:R-:W-:Y:S01]  /*eed0*/  IMAD.MOV.U32 R13, RZ, RZ, R16 ;  /* 0x000000ffff0d7224 */ /* 0x000fe200078e0010 */
[----:B------:R-:W-:Y:S01]  /*eee0*/  MOV R15, 0xffffffff ;  /* 0xffffffff000f7802 */ /* 0x000fe20000000f00 */
[----:B------:R-:W-:Y:S01]  /*eef0*/  IMAD.MOV.U32 R12, RZ, RZ, 0x1 ;  /* 0x00000001ff0c7424 */ /* 0x000fe200078e00ff */
[----:B------:R-:W-:Y:S01]  /*ef00*/  MOV R5, R14 ;  /* 0x0000000e00057202 */ /* 0x000fe20000000f00 */
[----:B------:R-:W-:-:S07]  /*ef10*/  IMAD.MOV.U32 R11, RZ, RZ, 0x1f ;  /* 0x0000001fff0b7424 */ /* 0x000fce00078e00ff */
[----:B------:R-:W-:Y:S05]  /*ef20*/  WARPSYNC.COLLECTIVE R15, `(.L_x_266) ;  /* 0x000000000f087348 */ /* 0x000fea0003c00000 */
[----:B------:R0:W1:Y:S02]  /*ef30*/  SHFL.IDX P6, R14, R13, R12, R11 ;  /* 0x0000000c0d0e7389 */ /* 0x00006400000c000b */
[----:B01----:R-:W-:Y:S01]  /*ef40*/  ENDCOLLECTIVE ;  /* 0x000000000000791b */ /* 0x003fe20003800000 */
.L_x_266:
[----:B------:R-:W-:Y:S01]  /*ef50*/  IMAD.MOV.U32 R0, RZ, RZ, R14 ;  /* 0x000000ffff007224 */ /* 0x000fe200078e000e */
[----:B------:R-:W-:Y:S06]  /*ef60*/  BRA `(.L_x_267) ;  /* 0xffffffec00047947 */ /* 0x000fec000383ffff */
.L_x_224:
[----:B------:R-:W-:Y:S01]  /*ef70*/  BSSY B0, `(.L_x_268) ;  /* 0x0000008000007945 */ /* 0x000fe20003800000 */
[----:B0----5:R-:W-:Y:S01]  /*ef80*/  IMAD.MOV.U32 R13, RZ, RZ, R2 ;  /* 0x000000ffff0d7224 */ /* 0x021fe200078e0002 */
[----:B------:R-:W-:Y:S01]  /*ef90*/  MOV R11, RZ ;  /* 0x000000ff000b7202 */ /* 0x000fe20000000f00 */
[----:B------:R-:W-:Y:S02]  /*efa0*/  IMAD.MOV.U32 R12, RZ, RZ, 0x1 ;  /* 0x00000001ff0c7424 */ /* 0x000fe400078e00ff */
[----:B------:R-:W-:-:S07]  /*efb0*/  IMAD.MOV.U32 R15, RZ, RZ, -0x1 ;  /* 0xffffffffff0f7424 */ /* 0x000fce00078e00ff */
[----:B-1234-:R-:W-:Y:S05]  /*efc0*/  WARPSYNC.COLLECTIVE R15, `(.L_x_269) ;  /* 0x000000000f087348 */ /* 0x01efea0003c00000 */
[----:B------:R0:W0:Y:S02]  /*efd0*/  SHFL.UP P6, R14, R13, R12, R11 ;  /* 0x0400000c0d0e7389 */ /* 0x00002400000c000b */
[----:B01234-:R-:W-:Y:S01]  /*efe0*/  ENDCOLLECTIVE ;  /* 0x000000000000791b */ /* 0x01ffe20003800000 */
.L_x_269:
[----:B------:R-:W-:Y:S05]  /*eff0*/  BSYNC B0 ;  /* 0x0000000000007941 */ /* 0x000fea0003800000 */
.L_x_268:
[C---:B------:R-:W-:Y:S01]  /*f000*/  ISETP.NE.AND P0, PT, R27.reuse, RZ, PT ;  /* 0x000000ff1b00720c */ /* 0x040fe20003f05270 */
[----:B------:R-:W-:Y:S01]  /*f010*/  IMAD.MOV.U32 R12, RZ, RZ, 0x2 ;  /* 0x00000002ff0c7424 */ /* 0x000fe200078e00ff */
[----:B------:R-:W-:Y:S01]  /*f020*/  MOV R11, RZ ;  /* 0x000000ff000b7202 */ /* 0x000fe20000000f00 */
[----:B------:R-:W-:Y:S01]  /*f030*/  IMAD.MOV.U32 R15, RZ, RZ, -0x1 ;  /* 0xffffffffff0f7424 */ /* 0x000fe200078e00ff */
[----:B------:R-:W-:Y:S02]  /*f040*/  SEL R13, R14, RZ, P0 ;  /* 0x000000ff0e0d7207 */ /* 0x000fe40000000000 */
[----:B------:R-:W-:-:S03]  /*f050*/  ISETP.GE.U32.AND P0, PT, R27, 0x2, PT ;  /* 0x000000021b00780c */ /* 0x000fc60003f06070 */
[----:B------:R-:W-:-:S10]  /*f060*/  IMAD.IADD R13, R2, 0x1, R13 ;  /* 0x00000001020d7824 */ /* 0x000fd400078e020d */
[----:B------:R-:W-:Y:S05]  /*f070*/  WARPSYNC.COLLECTIVE R15, `(.L_x_270) ;  /* 0x000000000f087348 */ /* 0x000fea0003c00000 */
[----:B------:R0:W1:Y:S02]  /*f080*/  SHFL.UP P6, R14, R13, R12, R11 ;  /* 0x0400000c0d0e7389 */ /* 0x00006400000c000b */
[----:B01----:R-:W-:Y:S01]  /*f090*/  ENDCOLLECTIVE ;  /* 0x000000000000791b */ /* 0x003fe20003800000 */
.L_x_270:
[----:B------:R-:W-:Y:S02]  /*f0a0*/  MOV R12, 0x4 ;  /* 0x00000004000c7802 */ /* 0x000fe40000000f00 */
[----:B------:R-:W-:Y:S02]  /*f0b0*/  SEL R14, R14, RZ, P0 ;  /* 0x000000ff0e0e7207 */ /* 0x000fe40000000000 */
[----:B------:R-:W-:-:S03]  /*f0c0*/  ISETP.GE.U32.AND P0, PT, R27, 0x4, PT ;  /* 0x000000041b00780c */ /* 0x000fc60003f06070 */
[----:B------:R-:W-:-:S04]  /*f0d0*/  IMAD.IADD R3, R13, 0x1, R14 ;  /* 0x000000010d037824 */ /* 0x000fc800078e020e */
[----:B------:R-:W-:-:S07]  /*f0e0*/  IMAD.MOV.U32 R13, RZ, RZ, R3 ;  /* 0x000000ffff0d7224 */ /* 0x000fce00078e0003 */
[----:B------:R-:W-:Y:S05]  /*f0f0*/  WARPSYNC.COLLECTIVE R15, `(.L_x_271) ;  /* 0x000000000f087348 */ /* 0x000fea0003c00000 */
[----:B------:R0:W1:Y:S02]  /*f100*/  SHFL.UP P6, R14, R13, R12, R11 ;  /* 0x0400000c0d0e7389 */ /* 0x00006400000c000b */
[----:B01----:R-:W-:Y:S01]  /*f110*/  ENDCOLLECTIVE ;  /* 0x000000000000791b */ /* 0x003fe20003800000 */
.L_x_271:
[----:B------:R-:W-:Y:S01]  /*f120*/  IMAD.MOV.U32 R12, RZ, RZ, 0x8 ;  /* 0x00000008ff0c7424 */ /* 0x000fe200078e00ff */
[----:B------:R-:W-:Y:S02]  /*f130*/  SEL R6, R14, RZ, P0 ;  /* 0x000000ff0e067207 */ /* 0x000fe40000000000 */
[----:B------:R-:W-:-:S03]  /*f140*/  ISETP.GE.U32.AND P0, PT, R27, 0x8, PT ;  /* 0x000000081b00780c */ /* 0x000fc60003f06070 */
[----:B------:R-:W-:-:S04]  /*f150*/  IMAD.IADD R6, R3, 0x1, R6 ;  /* 0x0000000103067824 */ /* 0x000fc800078e0206 */
[----:B------:R-:W-:-:S07]  /*f160*/  IMAD.MOV.U32 R13, RZ, RZ, R6 ;  /* 0x000000ffff0d7224 */ /* 0x000fce00078e0006 */
[----:B------:R-:W-:Y:S05]  /*f170*/  WARPSYNC.COLLECTIVE R15, `(.L_x_272) ;  /* 0x000000000f087348 */ /* 0x000fea0003c00000 */
[----:B------:R0:W1:Y:S02]  /*f180*/  SHFL.UP P6, R14, R13, R12, R11 ;  /* 0x0400000c0d0e7389 */ /* 0x00006400000c000b */
[----:B01----:R-:W-:Y:S01]  /*f190*/  ENDCOLLECTIVE ;  /* 0x000000000000791b */ /* 0x003fe20003800000 */
.L_x_272:
[----:B------:R-:W-:Y:S01]  /*f1a0*/  IMAD.MOV.U32 R12, RZ, RZ, 0x10 ;  /* 0x00000010ff0c7424 */ /* 0x000fe200078e00ff */
[----:B------:R-:W-:Y:S02]  /*f1b0*/  SEL R7, R14, RZ, P0 ;  /* 0x000000ff0e077207 */ /* 0x000fe40000000000 */
[----:B------:R-:W-:Y:S02]  /*f1c0*/  ISETP.GE.U32.AND P0, PT, R27, 0x10, PT ;  /* 0x000000101b00780c */ /* 0x000fe40003f06070 */
[----:B------:R-:W-:-:S05]  /*f1d0*/  IADD3 R7, R6, R7, RZ ;  /* 0x0000000706077210 */ /* 0x000fca0007ffe0ff */
[----:B------:R-:W-:-:S07]  /*f1e0*/  IMAD.MOV.U32 R13, RZ, RZ, R7 ;  /* 0x000000ffff0d7224 */ /* 0x000fce00078e0007 */
[----:B------:R-:W-:Y:S05]  /*f1f0*/  WARPSYNC.COLLECTIVE R15, `(.L_x_273) ;  /* 0x000000000f087348 */ /* 0x000fea0003c00000 */
[----:B------:R0:W1:Y:S02]  /*f200*/  SHFL.UP P6, R14, R13, R12, R11 ;  /* 0x0400000c0d0e7389 */ /* 0x00006400000c000b */
[----:B01----:R-:W-:Y:S01]  /*f210*/  ENDCOLLECTIVE ;  /* 0x000000000000791b */ /* 0x003fe20003800000 */
.L_x_273:
[----:B------:R-:W-:Y:S02]  /*f220*/  IMAD.MOV.U32 R12, RZ, RZ, 0x1f ;  /* 0x0000001fff0c7424 */ /* 0x000fe400078e00ff */
[----:B------:R-:W-:Y:S01]  /*f230*/  IMAD.MOV.U32 R11, RZ, RZ, 0x1f ;  /* 0x0000001fff0b7424 */ /* 0x000fe200078e00ff */
[----:B------:R-:W-:-:S05]  /*f240*/  SEL R8, R14, RZ, P0 ;  /* 0x000000ff0e087207 */ /* 0x000fca0000000000 */
[----:B------:R-:W-:-:S05]  /*f250*/  IMAD.IADD R8, R7, 0x1, R8 ;  /* 0x0000000107087824 */ /* 0x000fca00078e0208 */
[----:B------:R-:W-:-:S07]  /*f260*/  MOV R13, R8 ;  /* 0x00000008000d7202 */ /* 0x000fce0000000f00 */
[----:B------:R-:W-:Y:S05]  /*f270*/  WARPSYNC.COLLECTIVE R15, `(.L_x_274) ;  /* 0x000000000f087348 */ /* 0x000fea0003c00000 */
[----:B------:R0:W1:Y:S02]  /*f280*/  SHFL.IDX P6, R14, R13, R12, R11 ;  /* 0x0000000c0d0e7389 */ /* 0x00006400000c000b */
[----:B01----:R-:W-:Y:S01]  /*f290*/  ENDCOLLECTIVE ;  /* 0x000000000000791b */ /* 0x003fe20003800000 */
.L_x_274:
[----:B------:R-:W-:Y:S05]  /*f2a0*/  BRA `(.L_x_275) ;  /* 0xffffffe800c07947 */ /* 0x000fea000383ffff */
.L_x_229:
[----:B------:R-:W-:Y:S01]  /*f2b0*/  BSSY B0, `(.L_x_276) ;  /* 0x0000008000007945 */ /* 0x000fe20003800000 */
[----:B-----5:R-:W-:Y:S01]  /*f2c0*/  IMAD.MOV.U32 R13, RZ, RZ, R2 ;  /* 0x000000ffff0d7224 */ /* 0x020fe200078e0002 */
[----:B------:R-:W-:Y:S01]  /*f2d0*/  MOV R12, 0x1 ;  /* 0x00000001000c7802 */ /* 0x000fe20000000f00 */
[----:B------:R-:W-:Y:S02]  /*f2e0*/  IMAD.MOV.U32 R11, RZ, RZ, RZ ;  /* 0x000000ffff0b7224 */ /* 0x000fe400078e00ff */
[----:B------:R-:W-:-:S07]  /*f2f0*/  IMAD.MOV.U32 R15, RZ, RZ, -0x1 ;  /* 0xffffffffff0f7424 */ /* 0x000fce00078e00ff */
[----:B012---:R-:W-:Y:S05]  /*f300*/  WARPSYNC.COLLECTIVE R15, `(.L_x_277) ;  /* 0x000000000f087348 */ /* 0x007fea0003c00000 */
[----:B------:R3:W4:Y:S02]  /*f310*/  SHFL.UP P6, R14, R13, R12, R11 ;  /* 0x0400000c0d0e7389 */ /* 0x00072400000c000b */
[----:B01234-:R-:W-:Y:S01]  /*f320*/  ENDCOLLECTIVE ;  /* 0x000000000000791b */ /* 0x01ffe20003800000 */
.L_x_277:
[----:B------:R-:W-:Y:S05]  /*f330*/  BSYNC B0 ;  /* 0x0000000000007941 */ /* 0x000fea0003800000 */
.L_x_276:
[C---:B------:R-:W-:Y:S01]  /*f340*/  ISETP.NE.AND P0, PT, R27.reuse, RZ, PT ;  /* 0x000000ff1b00720c */ /* 0x040fe20003f05270 */
[----:B------:R-:W-:Y:S01]  /*f350*/  IMAD.MOV.U32 R11, RZ, RZ, RZ ;  /* 0x000000ffff0b7224 */ /* 0x000fe200078e00ff */
[----:B------:R-:W-:Y:S01]  /*f360*/  MOV R12, 0x2 ;  /* 0x00000002000c7802 */ /* 0x000fe20000000f00 */
[----:B------:R-:W-:Y:S01]  /*f370*/  IMAD.MOV.U32 R15, RZ, RZ, -0x1 ;  /* 0xffffffffff0f7424 */ /* 0x000fe200078e00ff */
[----:B------:R-:W-:Y:S02]  /*f380*/  SEL R13, R14, RZ, P0 ;  /* 0x000000ff0e0d7207 */ /* 0x000fe40000000000 */
[----:B------:R-:W-:-:S03]  /*f390*/  ISETP.GE.U32.AND P0, PT, R27, 0x2, PT ;  /* 0x000000021b00780c */ /* 0x000fc60003f06070 */
[----:B------:R-:W-:-:S10]  /*f3a0*/  IMAD.IADD R13, R2, 0x1, R13 ;  /* 0x00000001020d7824 */ /* 0x000fd400078e020d */
[----:B------:R-:W-:Y:S05]  /*f3b0*/  WARPSYNC.COLLECTIVE R15, `(.L_x_278) ;  /* 0x000000000f087348 */ /* 0x000fea0003c00000 */
[----:B------:R0:W1:Y:S02]  /*f3c0*/  SHFL.UP P6, R14, R13, R12, R11 ;  /* 0x0400000c0d0e7389 */ /* 0x00006400000c000b */
[----:B01----:R-:W-:Y:S01]  /*f3d0*/  ENDCOLLECTIVE ;  /* 0x000000000000791b */ /* 0x003fe20003800000 */
.L_x_278:
[----:B------:R-:W-:Y:S01]  /*f3e0*/  IMAD.MOV.U32 R12, RZ, RZ, 0x4 ;  /* 0x00000004ff0c7424 */ /* 0x000fe200078e00ff */
[----:B------:R-:W-:Y:S02]  /*f3f0*/  SEL R0, R14, RZ, P0 ;  /* 0x000000ff0e007207 */ /* 0x000fe40000000000 */
[----:B------:R-:W-:-:S03]  /*f400*/  ISETP.GE.U32.AND P0, PT, R27, 0x4, PT ;  /* 0x000000041b00780c */ /* 0x000fc60003f06070 */
[----:B------:R-:W-:-:S05]  /*f410*/  IMAD.IADD R0, R13, 0x1, R0 ;  /* 0x000000010d007824 */ /* 0x000fca00078e0200 */
[----:B------:R-:W-:-:S07]  /*f420*/  MOV R13, R0 ;  /* 0x00000000000d7202 */ /* 0x000fce0000000f00 */
[----:B------:R-:W-:Y:S05]  /*f430*/  WARPSYNC.COLLECTIVE R15, `(.L_x_279) ;  /* 0x000000000f087348 */ /* 0x000fea0003c00000 */
[----:B------:R0:W1:Y:S02]  /*f440*/  SHFL.UP P6, R14, R13, R12, R11 ;  /* 0x0400000c0d0e7389 */ /* 0x00006400000c000b */
[----:B01----:R-:W-:Y:S01]  /*f450*/  ENDCOLLECTIVE ;  /* 0x000000000000791b */ /* 0x003fe20003800000 */
.L_x_279:
        /* <DEDUP_REMOVED lines=8> */
.L_x_280:
        /* <DEDUP_REMOVED lines=8> */
.L_x_281:
[----:B------:R-:W-:Y:S02]  /*f560*/  IMAD.MOV.U32 R12, RZ, RZ, 0x1f ;  /* 0x0000001fff0c7424 */ /* 0x000fe400078e00ff */
[----:B------:R-:W-:Y:S01]  /*f570*/  IMAD.MOV.U32 R11, RZ, RZ, 0x1f ;  /* 0x0000001fff0b7424 */ /* 0x000fe200078e00ff */
[----:B------:R-:W-:-:S04]  /*f580*/  SEL R8, R14, RZ, P0 ;  /* 0x000000ff0e087207 */ /* 0x000fc80000000000 */
[----:B------:R-:W-:-:S05]  /*f590*/  IADD3 R8, R7, R8, RZ ;  /* 0x0000000807087210 */ /* 0x000fca0007ffe0ff */
[----:B------:R-:W-:-:S07]  /*f5a0*/  IMAD.MOV.U32 R13, RZ, RZ, R8 ;  /* 0x000000ffff0d7224 */ /* 0x000fce00078e0008 */
[----:B------:R-:W-:Y:S05]  /*f5b0*/  WARPSYNC.COLLECTIVE R15, `(.L_x_282) ;  /* 0x000000000f087348 */ /* 0x000fea0003c00000 */
[----:B------:R0:W1:Y:S02]  /*f5c0*/  SHFL.IDX P6, R14, R13, R12, R11 ;  /* 0x0000000c0d0e7389 */ /* 0x00006400000c000b */
[----:B01----:R-:W-:Y:S01]  /*f5d0*/  ENDCOLLECTIVE ;  /* 0x000000000000791b */ /* 0x003fe20003800000 */
.L_x_282:
[----:B------:R-:W-:Y:S05]  /*f5e0*/  BRA `(.L_x_283) ;  /* 0xffffffe8009c7947 */ /* 0x000fea000383ffff */
.L_x_231:
[----:B------:R-:W-:Y:S01]  /*f5f0*/  BSSY B0, `(.L_x_284) ;  /* 0x0000006000007945 */ /* 0x000fe20003800000 */
[----:B------:R-:W-:Y:S02]  /*f600*/  PLOP3.LUT P6, PT, P6, PT, PT, 0x8, 0x0 ;  /* 0x000000000000781c */ /* 0x000fe400037ce170 */
[----:B------:R-:W-:-:S11]  /*f610*/  MOV R15, 0xffffffff ;  /* 0xffffffff000f7802 */ /* 0x000fd60000000f00 */
[----:B012---:R-:W-:Y:S05]  /*f620*/  WARPSYNC.COLLECTIVE R15, `(.L_x_285) ;  /* 0x000000000f087348 */ /* 0x007fea0003c00000 */
[----:B------:R-:W-:Y:S01]  /*f630*/  VOTE.ANY R14, PT, P6 ;  /* 0x00000000000e7806 */ /* 0x000fe200030e0100 */
[----:B012---:R-:W-:Y:S06]  /*f640*/  ENDCOLLECTIVE ;  /* 0x000000000000791b */ /* 0x007fec0003800000 */
.L_x_285:
[----:B------:R-:W-:Y:S05]  /*f650*/  BSYNC B0 ;  /* 0x0000000000007941 */ /* 0x000fea0003800000 */
.L_x_284:
[----:B------:R-:W-:Y:S01]  /*f660*/  IMAD.MOV.U32 R3, RZ, RZ, R14 ;  /* 0x000000ffff037224 */ /* 0x000fe200078e000e */
[----:B------:R-:W-:Y:S01]  /*f670*/  MOV R11, 0x1f ;  /* 0x0000001f000b7802 */ /* 0x000fe20000000f00 */
[----:B------:R-:W-:Y:S02]  /*f680*/  IMAD.MOV.U32 R13, RZ, RZ, R2 ;  /* 0x000000ffff0d7224 */ /* 0x000fe400078e0002 */
[----:B------:R-:W0:Y:S01]  /*f690*/  POPC R0, R3 ;  /* 0x0000000300007309 */ /* 0x000e220000000000 */
[----:B------:R-:W-:Y:S02]  /*f6a0*/  IMAD.MOV.U32 R15, RZ, RZ, -0x1 ;  /* 0xffffffffff0f7424 */ /* 0x000fe400078e00ff */
[----:B0-----:R-:W-:-:S07]  /*f6b0*/  IMAD.MOV.U32 R12, RZ, RZ, R0 ;  /* 0x000000ffff0c7224 */ /* 0x001fce00078e0000 */
[----:B------:R-:W-:Y:S05]  /*f6c0*/  WARPSYNC.COLLECTIVE R15, `(.L_x_286) ;  /* 0x000000000f087348 */ /* 0x000fea0003c00000 */
[----:B------:R0:W1:Y:S02]  /*f6d0*/  SHFL.IDX P6, R14, R13, R12, R11 ;  /* 0x0000000c0d0e7389 */ /* 0x00006400000c000b */
[----:B01----:R-:W-:Y:S01]  /*f6e0*/  ENDCOLLECTIVE ;  /* 0x000000000000791b */ /* 0x003fe20003800000 */
.L_x_286:
[----:B------:R-:W-:Y:S01]  /*f6f0*/  IMAD.MOV.U32 R17, RZ, RZ, R14 ;  /* 0x000000ffff117224 */ /* 0x000fe200078e000e */
[----:B------:R-:W-:Y:S06]  /*f700*/  BRA `(.L_x_287) ;  /* 0xffffffe8008c7947 */ /* 0x000fec000383ffff */
.L_x_233:
[----:B------:R-:W-:Y:S01]  /*f710*/  BSSY B0, `(.L_x_288) ;  /* 0x0000007000007945 */ /* 0x000fe20003800000 */
[----:B------:R-:W-:Y:S01]  /*f720*/  IMAD.MOV.U32 R13, RZ, RZ, R8 ;  /* 0x000000ffff0d7224 */ /* 0x000fe200078e0008 */
[----:B------:R-:W-:Y:S01]  /*f730*/  MOV R11, 0x1f ;  /* 0x0000001f000b7802 */ /* 0x000fe20000000f00 */
[----:B------:R-:W-:-:S07]  /*f740*/  IMAD.MOV.U32 R15, RZ, RZ, -0x1 ;  /* 0xffffffffff0f7424 */ /* 0x000fce00078e00ff */
[----:B01234-:R-:W-:Y:S05]  /*f750*/  WARPSYNC.COLLECTIVE R15, `(.L_x_289) ;  /* 0x000000000f087348 */ /* 0x01ffea0003c00000 */
[----:B------:R0:W0:Y:S02]  /*f760*/  SHFL.IDX P6, R14, R13, R12, R11 ;  /* 0x0000000c0d0e7389 */ /* 0x00002400000c000b */
[----:B01234-:R-:W-:Y:S01]  /*f770*/  ENDCOLLECTIVE ;  /* 0x000000000000791b */ /* 0x01ffe20003800000 */
.L_x_289:
[----:B------:R-:W-:Y:S05]  /*f780*/  BSYNC B0 ;  /* 0x0000000000007941 */ /* 0x000fea0003800000 */
.L_x_288:
[----:B------:R-:W-:Y:S05]  /*f790*/  BRA `(.L_x_232) ;  /* 0xffffffe800847947 */ /* 0x000fea000383ffff */
.L_x_237:
[----:B0-----:R0:W2:Y:S02]  /*f7a0*/  SYNCS.PHASECHK.TRANS64.TRYWAIT P0, [R9+URZ+0x30820], R0 ;  /* 0x03082000090075a7 */ /* 0x0010a4000800017f */
[----:B--2---:R-:W-:Y:S05]  /*f7b0*/  @!P0 NANOSLEEP.SYNCS 0x989680 ;  /* 0x009896800000895d */ /* 0x004fea0003900000 */
[----:B------:R-:W2:Y:S02]  /*f7c0*/  @!P0 SYNCS.PHASECHK.TRANS64 P0, [R9+URZ+0x30820], R0 ;  /* 0x03082000090085a7 */ /* 0x000ea4000800007f */
[----:B--2---:R-:W-:Y:S05]  /*f7d0*/  @!P0 BRA `(.L_x_237) ;  /* 0xfffffffc00f08947 */ /* 0x004fea000383ffff */
[----:B------:R-:W-:Y:S05]  /*f7e0*/  BRA `(.L_x_290) ;  /* 0xffffffec00607947 */ /* 0x000fea000383ffff */
.L_x_238:
[----:B------:R-:W2:Y:S01]  /*f7f0*/  S2R R2, SR_TID.X ;  /* 0x0000000000027919 */ /* 0x000ea20000002100 */
[----:B------:R-:W-:Y:S01]  /*f800*/  BSSY B0, `(.L_x_291) ;  /* 0x000000a000007945 */ /* 0x000fe20003800000 */
[----:B------:R-:W-:Y:S01]  /*f810*/  IMAD.MOV.U32 R12, RZ, RZ, RZ ;  /* 0x000000ffff0c7224 */ /* 0x000fe200078e00ff */
[----:B------:R-:W-:Y:S01]  /*f820*/  MOV R11, 0x1f ;  /* 0x0000001f000b7802 */ /* 0x000fe20000000f00 */
[----:B------:R-:W-:Y:S01]  /*f830*/  IMAD.MOV.U32 R15, RZ, RZ, -0x1 ;  /* 0xffffffffff0f7424 */ /* 0x000fe200078e00ff */
[----:B--2---:R-:W-:-:S04]  /*f840*/  SHF.R.U32.HI R2, RZ, 0x5, R2 ;  /* 0x00000005ff027819 */ /* 0x004fc80000011602 */
[----:B------:R-:W-:-:S05]  /*f850*/  LOP3.LUT R2, R2, 0x3, RZ, 0xc0, !PT ;  /* 0x0000000302027812 */ /* 0x000fca00078ec0ff */
[----:B------:R-:W-:-:S07]  /*f860*/  IMAD.MOV.U32 R13, RZ, RZ, R2 ;  /* 0x000000ffff0d7224 */ /* 0x000fce00078e0002 */
[----:B01----:R-:W-:Y:S05]  /*f870*/  WARPSYNC.COLLECTIVE R15, `(.L_x_292) ;  /* 0x000000000f087348 */ /* 0x003fea0003c00000 */
[----:B------:R2:W3:Y:S02]  /*f880*/  SHFL.IDX P6, R14, R13, R12, R11 ;  /* 0x0000000c0d0e7389 */ /* 0x0004e400000c000b */
[----:B0123--:R-:W-:Y:S01]  /*f890*/  ENDCOLLECTIVE ;  /* 0x000000000000791b */ /* 0x00ffe20003800000 */
.L_x_292:
[----:B------:R-:W-:Y:S05]  /*f8a0*/  BSYNC B0 ;  /* 0x0000000000007941 */ /* 0x000fea0003800000 */
.L_x_291:
[----:B------:R-:W-:Y:S05]  /*f8b0*/  BRA `(.L_x_293) ;  /* 0xffffffec00487947 */ /* 0x000fea000383ffff */
.L_x_241:
[----:B------:R-:W-:Y:S01]  /*f8c0*/  BSSY B1, `(.L_x_294) ;  /* 0x0000006000017945 */ /* 0x000fe20003800000 */
[----:B------:R-:W-:-:S07]  /*f8d0*/  IMAD.MOV.U32 R15, RZ, RZ, -0x1 ;  /* 0xffffffffff0f7424 */ /* 0x000fce00078e00ff */
[----:B01----:R-:W-:Y:S05]  /*f8e0*/  WARPSYNC.COLLECTIVE R15, `(.L_x_295) ;  /* 0x000000000f0c7348 */ /* 0x003fea0003c00000 */
[----:B------:R-:W-:Y:S02]  /*f8f0*/  ELECT P6, UR62, PT ;  /* 0x00000000003e782f */ /* 0x000fe400038c0000 */
[----:B------:R-:W-:Y:S01]  /*f900*/  MOV R14, UR62 ;  /* 0x0000003e000e7c02 */ /* 0x000fe20008000f00 */
[----:B01----:R-:W-:Y:S10]  /*f910*/  ENDCOLLECTIVE ;  /* 0x000000000000791b */ /* 0x003ff40003800000 */
.L_x_295:
[----:B------:R-:W-:Y:S05]  /*f920*/  BSYNC B1 ;  /* 0x0000000000017941 */ /* 0x000fea0003800000 */
.L_x_294:
[----:B------:R-:W-:Y:S05]  /*f930*/  BRA `(.L_x_296) ;  /* 0xffffffec00407947 */ /* 0x000fea000383ffff */
.L_x_243:
[----:B0-----:R0:W2:Y:S02]  /*f940*/  SYNCS.PHASECHK.TRANS64.TRYWAIT P0, [R7+URZ], R2 ;  /* 0x00000002070075a7 */ /* 0x0010a4000800017f */
[----:B--2---:R-:W-:Y:S05]  /*f950*/  @!P0 NANOSLEEP.SYNCS 0x989680 ;  /* 0x009896800000895d */ /* 0x004fea0003900000 */
[----:B------:R-:W2:Y:S02]  /*f960*/  @!P0 SYNCS.PHASECHK.TRANS64 P0, [R7+URZ], R2 ;  /* 0x00000002070085a7 */ /* 0x000ea4000800007f */
[----:B--2---:R-:W-:Y:S05]  /*f970*/  @!P0 BRA `(.L_x_243) ;  /* 0xfffffffc00f08947 */ /* 0x004fea000383ffff */
[----:B------:R-:W-:Y:S05]  /*f980*/  BRA `(.L_x_297) ;  /* 0xffffffec00747947 */ /* 0x000fea000383ffff */
.L_x_244:
[----:B--2---:R2:W3:Y:S02]  /*f990*/  SYNCS.PHASECHK.TRANS64.TRYWAIT P0, [R3+URZ], R0 ;  /* 0x00000000030075a7 */ /* 0x0044e4000800017f */
[----:B---3--:R-:W-:Y:S05]  /*f9a0*/  @!P0 NANOSLEEP.SYNCS 0x989680 ;  /* 0x009896800000895d */ /* 0x008fea0003900000 */
[----:B------:R-:W3:Y:S02]  /*f9b0*/  @!P0 SYNCS.PHASECHK.TRANS64 P0, [R3+URZ], R0 ;  /* 0x00000000030085a7 */ /* 0x000ee4000800007f */
[----:B---3--:R-:W-:Y:S05]  /*f9c0*/  @!P0 BRA `(.L_x_244) ;  /* 0xfffffffc00f08947 */ /* 0x008fea000383ffff */
[----:B------:R-:W-:Y:S05]  /*f9d0*/  BRA `(.L_x_298) ;  /* 0xffffffec00687947 */ /* 0x000fea000383ffff */
.L_x_246:
[----:B--2---:R2:W3:Y:S02]  /*f9e0*/  SYNCS.PHASECHK.TRANS64.TRYWAIT P0, [R5+URZ], R2 ;  /* 0x00000002050075a7 */ /* 0x0044e4000800017f */
[----:B---3--:R-:W-:Y:S05]  /*f9f0*/  @!P0 NANOSLEEP.SYNCS 0x989680 ;  /* 0x009896800000895d */ /* 0x008fea0003900000 */
[----:B------:R-:W3:Y:S02]  /*fa00*/  @!P0 SYNCS.PHASECHK.TRANS64 P0, [R5+URZ], R2 ;  /* 0x00000002050085a7 */ /* 0x000ee4000800007f */
[----:B---3--:R-:W-:Y:S05]  /*fa10*/  @!P0 BRA `(.L_x_246) ;  /* 0xfffffffc00f08947 */ /* 0x008fea000383ffff */
[----:B------:R-:W-:Y:S05]  /*fa20*/  BRA `(.L_x_299) ;  /* 0xffffffec006c7947 */ /* 0x000fea000383ffff */
.L_x_300:
        /* <DEDUP_REMOVED lines=13> */
.L_x_2276:


//--------------------- .text._ZN7cutlass13device_kernelIN5flash11enable_sm90INS1_16FlashAttnFwdSm90INS1_25CollectiveMainloopFwdSm90ILi2EN4cute5tupleIJNS5_1CILi1EEES8_S8_EEENS6_IJNS7_ILi192EEESA_NS7_ILi64EEEEEELi64ENS_10bfloat16_tEfNS_4arch4Sm90ELb0ELb0ELb1ELb1ELb0ELb1ELb0ELb0ELb1ELb0ELb0ELb0EEENS1_21CollectiveEpilogueFwdINS6_IJSA_SB_SA_EEES9_SD_SF_Li384ELb1ELb0ELb0ELb0EEENS1_36VarlenDynamicPersistentTileSchedulerILi192ELi192ELi384ELi32ELb0ELb0ELb1ELb0ELb1ELb1EEEEEEEEEvNT_6ParamsE --------------------------
	.section	.text._ZN7cutlass13device_kernelIN5flash11enable_sm90INS1_16FlashAttnFwdSm90INS1_25CollectiveMainloopFwdSm90ILi2EN4cute5tupleIJNS5_1CILi1EEES8_S8_EEENS6_IJNS7_ILi192EEESA_NS7_ILi64EEEEEELi64ENS_10bfloat16_tEfNS_4arch4Sm90ELb0ELb0ELb1ELb1ELb0ELb1ELb0ELb0ELb1ELb0ELb0ELb0EEENS1_21CollectiveEpilogueFwdINS6_IJSA_SB_SA_EEES9_SD_SF_Li384ELb1ELb0ELb0ELb0EEENS1_36VarlenDynamicPersistentTileSchedulerILi192ELi192ELi384ELi32ELb0ELb0ELb1ELb0ELb1ELb1EEEEEEEEEvNT_6ParamsE,"ax",@progbits
	.align	128
.text._ZN7cutlass13device_kernelIN5flash11enable_sm90INS1_16FlashAttnFwdSm90INS1_25CollectiveMainloopFwdSm90ILi2EN4cute5tupleIJNS5_1CILi1EEES8_S8_EEENS6_IJNS7_ILi192EEESA_NS7_ILi64EEEEEELi64ENS_10bfloat16_tEfNS_4arch4Sm90ELb0ELb0ELb1ELb1ELb0ELb1ELb0ELb0ELb1ELb0ELb0ELb0EEENS1_21CollectiveEpilogueFwdINS6_IJSA_SB_SA_EEES9_SD_SF_Li384ELb1ELb0ELb0ELb0EEENS1_36VarlenDynamicPersistentTileSchedulerILi192ELi192ELi384ELi32ELb0ELb0ELb1ELb0ELb1ELb1EEEEEEEEEvNT_6ParamsE:
        .type           _ZN7cutlass13device_kernelIN5flash11enable_sm90INS1_16FlashAttnFwdSm90INS1_25CollectiveMainloopFwdSm90ILi2EN4cute5tupleIJNS5_1CILi1EEES8_S8_EEENS6_IJNS7_ILi192EEESA_NS7_ILi64EEEEEELi64ENS_10bfloat16_tEfNS_4arch4Sm90ELb0ELb0ELb1ELb1ELb0ELb1ELb0ELb0ELb1ELb0ELb0ELb0EEENS1_21CollectiveEpilogueFwdINS6_IJSA_SB_SA_EEES9_SD_SF_Li384ELb1ELb0ELb0ELb0EEENS1_36VarlenDynamicPersistentTileSchedulerILi192ELi192ELi384ELi32ELb0ELb0ELb1ELb0ELb1ELb1EEEEEEEEEvNT_6ParamsE,@function
        .size           _ZN7cutlass13device_kernelIN5flash11enable_sm90INS1_16FlashAttnFwdSm90INS1_25CollectiveMainloopFwdSm90ILi2EN4cute5tupleIJNS5_1CILi1EEES8_S8_EEENS6_IJNS7_ILi192EEESA_NS7_ILi64EEEEEELi64ENS_10bfloat16_tEfNS_4arch4Sm90ELb0ELb0ELb1ELb1ELb0ELb1ELb0ELb0ELb1ELb0ELb0ELb0EEENS1_21CollectiveEpilogueFwdINS6_IJSA_SB_SA_EEES9_SD_SF_Li384ELb1ELb0ELb0ELb0EEENS1_36VarlenDynamicPersistentTileSchedulerILi192ELi192ELi384ELi32ELb0ELb0ELb1ELb0ELb1ELb1EEEEEEEEEvNT_6ParamsE,(.L_x_2277 - _ZN7cutlass13device_kernelIN5flash11enable_sm90INS1_16FlashAttnFwdSm90INS1_25CollectiveMainloopFwdSm90ILi2EN4cute5tupleIJNS5_1CILi1EEES8_S8_EEENS6_IJNS7_ILi192EEESA_NS7_ILi64EEEEEELi64ENS_10bfloat16_tEfNS_4arch4Sm90ELb0ELb0ELb1ELb1ELb0ELb1ELb0ELb0ELb1ELb0ELb0ELb0EEENS1_21CollectiveEpilogueFwdINS6_IJSA_SB_SA_EEES9_SD_SF_Li384ELb1ELb0ELb0ELb0EEENS1_36VarlenDynamicPersistentTileSchedulerILi192ELi192ELi384ELi32ELb0ELb0ELb1ELb0ELb1ELb1EEEEEEEEEvNT_6ParamsE)
        .other          _ZN7cutlass13device_kernelIN5flash11enable_sm90INS1_16FlashAttnFwdSm90INS1_25CollectiveMainloopFwdSm90ILi2EN4cute5tupleIJNS5_1CILi1EEES8_S8_EEENS6_IJNS7_ILi192EEESA_NS7_ILi64EEEEEELi64ENS_10bfloat16_tEfNS_4arch4Sm90ELb0ELb0ELb1ELb1ELb0ELb1ELb0ELb0ELb1ELb0ELb0ELb0EEENS1_21CollectiveEpilogueFwdINS6_IJSA_SB_SA_EEES9_SD_SF_Li384ELb1ELb0ELb0ELb0EEENS1_36VarlenDynamicPersistentTileSchedulerILi192ELi192ELi384ELi32ELb0ELb0ELb1ELb0ELb1ELb1EEEEEEEEEvNT_6ParamsE,@"STO_CUDA_ENTRY STV_DEFAULT"
_ZN7cutlass13device_kernelIN5flash11enable_sm90INS1_16FlashAttnFwdSm90INS1_25CollectiveMainloopFwdSm90ILi2EN4cute5tupleIJNS5_1CILi1EEES8_S8_EEENS6_IJNS7_ILi192EEESA_NS7_ILi64EEEEEELi64ENS_10bfloat16_tEfNS_4arch4Sm90ELb0ELb0ELb1ELb1ELb0ELb1ELb0ELb0ELb1ELb0ELb0ELb0EEENS1_21CollectiveEpilogueFwdINS6_IJSA_SB_SA_EEES9_SD_SF_Li384ELb1ELb0ELb0ELb0EEENS1_36VarlenDynamicPersistentTileSchedulerILi192ELi192ELi384ELi32ELb0ELb0ELb1ELb0ELb1ELb1EEEEEEEEEvNT_6ParamsE:
[----:B------:R-:W0:Y:S02]  /*0000*/  LDC R1, c[0x0][0x28] ;  /* 0x00000a00ff017b82 */ /* 0x000e240000000800 */
[----:B0-----:R-:W-:Y:S01]  /*0010*/  VIADD R1, R1, 0xffffff70 ;  /* 0xffffff7001017836 */ /* 0x001fe20000000000 */
[----:B------:R-:W0:Y:S01]  /*0020*/  S2R R3, SR_TID.X ;  /* 0x0000000000037919 */ /* 0x000e220000002100 */
[----:B------:R-:W-:Y:S01]  /*0030*/  ELECT P0, URZ, PT ;  /* 0x00000000003f782f */ /* 0x000fe20003800000 */
[----:B------:R-:W-:Y:S01]  /*0040*/  BSSY B0, `(.L_x_301) ;  /* 0x0000016000007945 */ /* 0x000fe20003800000 */
[----:B0-----:R-:W-:-:S05]  /*0050*/  SHF.R.U32.HI R0, RZ, 0x5, R3 ;  /* 0x00000005ff007819 */ /* 0x001fca0000011603 */
[----:B------:R-:W0:Y:S02]  /*0060*/  SHFL.IDX PT, R2, R0, RZ, 0x1f ;  /* 0x00001fff00027589 */ /* 0x000e2400000e0000 */
[----:B0-----:R-:W-:-:S13]  /*0070*/  ISETP.EQ.AND P0, PT, R2, RZ, P0 ;  /* 0x000000ff0200720c */ /* 0x001fda0000702270 */
[----:B------:R-:W-:Y:S05]  /*0080*/  @!P0 BRA `(.L_x_302) ;  /* 0x0000000000448947 */ /* 0x000fea0003800000 */
[----:B------:R-:W-:Y:S02]  /*0090*/  ULDC.64 UR4, c[0x0][0x198] ;  /* 0x0000660000047ab9 */ /* 0x000fe40000000a00 */
[----:B------:R-:W-:Y:S02]  /*00a0*/  UIADD3 UR6, UP0, UR4, 0x270, URZ ;  /* 0x0000027004067890 */ /* 0x000fe4000ff1e03f */
[----:B------:R-:W-:Y:S02]  /*00b0*/  UIADD3 UR8, UP1, UR4, 0x370, URZ ;  /* 0x0000037004087890 */ /* 0x000fe4000ff3e03f */
[----:B------:R-:W-:Y:S02]  /*00c0*/  UIADD3 UR10, UP2, UR4, 0x470, URZ ;  /* 0x00000470040a7890 */ /* 0x000fe4000ff5e03f */
[----:B------:R-:W-:Y:S02]  /*00d0*/  UIADD3 UR12, UP3, UR4, 0x570, URZ ;  /* 0x00000570040c7890 */ /* 0x000fe4000ff7e03f */
[----:B------:R-:W-:-:S02]  /*00e0*/  UIADD3 UR4, UP4, UR4, 0x670, URZ ;  /* 0x0000067004047890 */ /* 0x000fc4000ff9e03f */
[----:B------:R-:W-:Y:S02]  /*00f0*/  UIADD3.X UR7, URZ, UR5, URZ, UP0, !UPT ;  /* 0x000000053f077290 */ /* 0x000fe400087fe43f */
[----:B------:R-:W-:Y:S02]  /*0100*/  UIADD3.X UR9, URZ, UR5, URZ, UP1, !UPT ;  /* 0x000000053f097290 */ /* 0x000fe40008ffe43f */
[----:B------:R-:W-:Y:S02]  /*0110*/  UIADD3.X UR11, URZ, UR5, URZ, UP2, !UPT ;  /* 0x000000053f0b7290 */ /* 0x000fe400097fe43f */
[----:B------:R-:W-:Y:S02]  /*0120*/  UIADD3.X UR13, URZ, UR5, URZ, UP3, !UPT ;  /* 0x000000053f0d7290 */ /* 0x000fe40009ffe43f */
[----:B------:R-:W-:Y:S01]  /*0130*/  UIADD3.X UR5, URZ, UR5, URZ, UP4, !UPT ;  /* 0x000000053f057290 */ /* 0x000fe2000a7fe43f */
[----:B------:R0:W-:Y:S02]  /*0140*/  UTMACCTL.PF [UR6] ;  /* 0x00000000060079b9 */ /* 0x0001e40008040000 */
[----:B------:R0:W-:Y:S02]  /*0150*/  UTMACCTL.PF [UR8] ;  /* 0x00000000080079b9 */ /* 0x0001e40008040000 */
[----:B------:R0:W-:Y:S02]  /*0160*/  UTMACCTL.PF [UR10] ;  /* 0x000000000a0079b9 */ /* 0x0001e40008040000 */
[----:B------:R0:W-:Y:S02]  /*0170*/  UTMACCTL.PF [UR12] ;  /* 0x000000000c0079b9 */ /* 0x0001e40008040000 */
[----:B------:R0:W-:Y:S02]  /*0180*/  UTMACCTL.PF [UR4] ;  /* 0x00000000040079b9 */ /* 0x0001e40008040000 */
[----:B0-----:R-:W-:Y:S01]  /*0190*/  NOP ;  /* 0x0000000000007918 */ /* 0x001fe20000000000 */
.L_x_302:
[----:B------:R-:W-:Y:S05]  /*01a0*/  BSYNC B0 ;  /* 0x0000000000007941 */ /* 0x000fea0003800000 */
.L_x_301:
[----:B------:R-:W-:Y:S01]  /*01b0*/  VOTEU.ANY UP0, P0 ;  /* 0x00000000003f7886 */ /* 0x000fe20000000100 */
[----:B------:R-:W0:Y:S01]  /*01c0*/  SHFL.IDX PT, R2, R0, RZ, 0x1f ;  /* 0x00001fff00027589 */ /* 0x000e2200000e0000 */
[----:B------:R-:W-:Y:S01]  /*01d0*/  UMOV UR4, 0x1 ;  /* 0x0000000100047882 */ /* 0x000fe20000000000 */
[----:B------:R-:W-:Y:S01]  /*01e0*/  UMOV UR7, 0x180 ;  /* 0x0000018000077882 */ /* 0x000fe20000000000 */
[----:B------:R-:W-:Y:S01]  /*01f0*/  SHF.R.U32.HI R3, RZ, 0x7, R3 ;  /* 0x00000007ff037819 */ /* 0x000fe20000011603 */
[----:B------:R-:W1:Y:S01]  /*0200*/  @UP0 S2UR UR8, SR_CgaCtaId ;  /* 0x00000000000809c3 */ /* 0x000e620000008800 */
[----:B------:R-:W-:Y:S01]  /*0210*/  @UP0 UMOV UR6, 0x400 ;  /* 0x0000040000060882 */ /* 0x000fe20000000000 */
[----:B------:R-:W-:-:S04]  /*0220*/  @UP0 UIADD3 UR4, -UR4, 0x100000, URZ ;  /* 0x0010000004040890 */ /* 0x000fc8000fffe13f */
[----:B------:R-:W-:Y:S02]  /*0230*/  @UP0 USHF.L.U32 UR5, UR4, 0xb, URZ ;  /* 0x0000000b04050899 */ /* 0x000fe4000800063f */
[----:B------:R-:W-:Y:S01]  /*0240*/  @UP0 USHF.L.U32 UR4, UR4, 0x1, URZ ;  /* 0x0000000104040899 */ /* 0x000fe2000800063f */
[----:B------:R-:W-:Y:S01]  /*0250*/  VOTEU.ANY UP1, P0 ;  /* 0x00000000003f7886 */ /* 0x000fe20000020100 */
[----:B0-----:R-:W-:Y:S02]  /*0260*/  ISETP.NE.AND P1, PT, R2, RZ, PT ;  /* 0x000000ff0200720c */ /* 0x001fe40003f25270 */
[----:B------:R0:W2:Y:S01]  /*0270*/  SHFL.IDX PT, R2, R3, RZ, 0x1f ;  /* 0x00001fff03027589 */ /* 0x0000a200000e0000 */
[----:B-1----:R-:W-:Y:S02]  /*0280*/  @UP0 ULEA UR8, UR8, UR6, 0x18 ;  /* 0x0000000608080291 */ /* 0x002fe4000f8ec03f */
[----:B------:R-:W-:-:S04]  /*0290*/  @UP0 UIADD3 UR6, -UR7, 0x100000, URZ ;  /* 0x0010000007060890 */ /* 0x000fc8000fffe13f */
[----:B------:R-:W-:Y:S02]  /*02a0*/  @UP0 USHF.L.U32 UR7, UR6, 0xb, URZ ;  /* 0x0000000b06070899 */ /* 0x000fe4000800063f */
[----:B------:R-:W-:Y:S01]  /*02b0*/  @UP0 USHF.L.U32 UR6, UR6, 0x1, URZ ;  /* 0x0000000106060899 */ /* 0x000fe2000800063f */
[----:B------:R-:W-:Y:S01]  /*02c0*/  VOTEU.ANY UP0, P0 ;  /* 0x00000000003f7886 */ /* 0x000fe20000000100 */
[----:B------:R-:W1:Y:S04]  /*02d0*/  FENCE.VIEW.ASYNC.S ;  /* 0x00000000000073c6 */ /* 0x000e680000000000 */
[----:B-1----:R0:W1:Y:S06]  /*02e0*/  @UP0 SYNCS.EXCH.64 URZ, [UR8+0x30800], UR4 ;  /* 0x03080004083f05b2 */ /* 0x00206c0008000100 */
[----:B------:R0:W3:Y:S02]  /*02f0*/  @UP1 SYNCS.EXCH.64 URZ, [UR8+0x30820], UR6 ;  /* 0x03082006083f15b2 */ /* 0x0000e40008000100 */
[----:B0-----:R-:W-:Y:S05]  /*0300*/  @P1 BRA `(.L_x_303) ;  /* 0x0000000000481947 */ /* 0x001fea0003800000 */
[----:B------:R-:W0:Y:S01]  /*0310*/  S2UR UR5, SR_CgaCtaId ;  /* 0x00000000000579c3 */ /* 0x000e220000008800 */
        /* <DEDUP_REMOVED lines=15> */
[----:B------:R0:W0:Y:S01]  /*0410*/  SYNCS.EXCH.64 URZ, [UR8+0x30848], UR4 ;  /* 0x03084804083f75b2 */ /* 0x0000220008000100 */
[----:B------:R-:W-:Y:S01]  /*0420*/  NOP ;  /* 0x0000000000007918 */ /* 0x000fe20000000000 */
.L_x_303:
[----:B------:R-:W5:Y:S01]  /*0430*/  SHFL.IDX PT, R3, R0, RZ, 0x1f ;  /* 0x00001fff00037589 */ /* 0x000f6200000e0000 */
[----:B------:R-:W-:Y:S01]  /*0440*/  NOP ;  /* 0x0000000000007918 */ /* 0x000fe20000000000 */
[----:B-----5:R-:W-:-:S13]  /*0450*/  ISETP.NE.AND P0, PT, R3, RZ, PT ;  /* 0x000000ff0300720c */ /* 0x020fda0003f05270 */
        /* <DEDUP_REMOVED lines=17> */
[----:B------:R0:W0:Y:S01]  /*0570*/  SYNCS.EXCH.64 URZ, [UR8+0x30868], UR6 ;  /* 0x03086806083f75b2 */ /* 0x0000220008000100 */
[----:B------:R-:W-:Y:S01]  /*0580*/  NOP ;  /* 0x0000000000007918 */ /* 0x000fe20000000000 */
.L_x_304:
[----:B------:R-:W5:Y:S01]  /*0590*/  SHFL.IDX PT, R3, R0, RZ, 0x1f ;  /* 0x00001fff00037589 */ /* 0x000f6200000e0000 */
[----:B------:R-:W-:Y:S01]  /*05a0*/  NOP ;  /* 0x0000000000007918 */ /* 0x000fe20000000000 */
[----:B-----5:R-:W-:-:S13]  /*05b0*/  ISETP.NE.AND P0, PT, R3, RZ, PT ;  /* 0x000000ff0300720c */ /* 0x020fda0003f05270 */
        /* <DEDUP_REMOVED lines=13> */
[----:B------:R0:W0:Y:S01]  /*0690*/  SYNCS.EXCH.64 URZ, [UR6+0x30888], UR4 ;  /* 0x03088804063f75b2 */ /* 0x0000220008000100 */
[----:B------:R-:W-:Y:S01]  /*06a0*/  NOP ;  /* 0x0000000000007918 */ /* 0x000fe20000000000 */
.L_x_305:
        /* <DEDUP_REMOVED lines=22> */
.L_x_306:
        /* <DEDUP_REMOVED lines=22> */
.L_x_307:
[----:B--2---:R-:W-:Y:S01]  /*0970*/  ISETP.NE.AND P0, PT, R2, RZ, PT ;  /* 0x000000ff0200720c */ /* 0x004fe20003f05270 */
[----:B------:R-:W-:Y:S01]  /*0980*/  IMAD.MOV.U32 R2, RZ, RZ, 0x1 ;  /* 0x00000001ff027424 */ /* 0x000fe200078e00ff */
[----:B------:R-:W-:Y:S01]  /*0990*/  NOP ;  /* 0x0000000000007918 */ /* 0x000fe20000000000 */
[----:B------:R-:W-:Y:S01]  /*09a0*/  ULDC.64 UR56, c[0x0][0x208] ;  /* 0x0000820000387ab9 */ /* 0x000fe20000000a00 */
[----:B------:R-:W-:Y:S02]  /*09b0*/  BSSY B7, `(.L_x_308) ;  /* 0x000162e000077945 */ /* 0x000fe40003800000 */
[----:B------:R-:W-:-:S05]  /*09c0*/  SEL R2, R2, 0x2, !P0 ;  /* 0x0000000202027807 */ /* 0x000fca0004000000 */
[----:B------:R2:W-:Y:S01]  /*09d0*/  STL [R1+0x1c], R2 ;  /* 0x00001c0201007387 */ /* 0x0005e20000100800 */
[----:B01-34-:R-:W-:Y:S06]  /*09e0*/  BAR.SYNC.DEFER_BLOCKING 0x0 ;  /* 0x0000000000007b1d */ /* 0x01bfec0000010000 */
[----:B------:R-:W-:Y:S05]  /*09f0*/  @!P0 BRA `(.L_x_309) ;  /* 0x00000118003c8947 */ /* 0x000fea0003800000 */
.L_x_310:
[----:B------:R-:W-:-:S08]  /*0a00*/  NOP ;  /* 0x0000000000007918 */ /* 0x000fd00000000000 */
[----:B------:R-:W0:Y:S02]  /*0a10*/  USETMAXREG.TRY_ALLOC.CTAPOOL UP0, 0xa0 ;  /* 0x000000a0000079c8 */ /* 0x000e240008000600 */
[----:B0-----:R-:W-:-:S13]  /*0a20*/  PLOP3.LUT P0, PT, PT, PT, UP0, 0x80, 0x0 ;  /* 0x000000000000781c */ /* 0x001fda0003f0f008 */
[----:B------:R-:W-:Y:S05]  /*0a30*/  @!P0 BRA `(.L_x_310) ;  /* 0xfffffffc00f08947 */ /* 0x000fea000383ffff */
[----:B------:R-:W3:Y:S01]  /*0a40*/  LDL.LU R0, [R1] ;  /* 0x0000000001007983 */ /* 0x000ee20000300800 */
[----:B--2---:R-:W0:Y:S01]  /*0a50*/  S2R R2, SR_TID.X ;  /* 0x0000000000027919 */ /* 0x004e220000002100 */
[----:B------:R-:W1:Y:S01]  /*0a60*/  S2UR UR5, SR_CgaCtaId ;  /* 0x00000000000579c3 */ /* 0x000e620000008800 */
[----:B------:R-:W-:Y:S01]  /*0a70*/  UMOV UR4, 0x400 ;  /* 0x0000040000047882 */ /* 0x000fe20000000000 */
[----:B0-----:R-:W-:-:S06]  /*0a80*/  SHF.R.U32.HI R2, RZ, 0x7, R2 ;  /* 0x00000007ff027819 */ /* 0x001fcc0000011602 */
[----:B------:R-:W-:Y:S06]  /*0a90*/  BAR.ARV 0x8, 0x1a0 ;  /* 0x0206800000007b1d */ /* 0x000fec0000002000 */
[----:B------:R-:W-:-:S13]  /*0aa0*/  ISETP.NE.AND P0, PT, R2, 0x1, PT ;  /* 0x000000010200780c */ /* 0x000fda0003f05270 */
[----:B------:R-:W-:Y:S08]  /*0ab0*/  @!P0 BAR.ARV 0x9, 0x100 ;  /* 0x0244000000008b1d */ /* 0x000ff00000002000 */
[----:B------:R-:W-:Y:S01]  /*0ac0*/  BAR.SYNC.DEFER_BLOCKING 0x5, 0x1a0 ;  /* 0x0146800000007b1d */ /* 0x000fe20000010000 */
[----:B-1----:R-:W-:-:S06]  /*0ad0*/  ULEA UR4, UR5, UR4, 0x18 ;  /* 0x0000000405047291 */ /* 0x002fcc000f8ec03f */
[----:B------:R-:W-:Y:S01]  /*0ae0*/  IMAD.U32 R2, RZ, RZ, UR4 ;  /* 0x00000004ff027e24 */ /* 0x000fe2000f8e00ff */
[----:B------:R-:W-:-:S04]  /*0af0*/  ULDC UR4, c[0x0][0xc14] ;  /* 0x0003050000047ab9 */ /* 0x000fc80000000800 */
[----:B------:R-:W0:Y:S01]  /*0b00*/  LDS.128 R32, [R2+0x308d0] ;  /* 0x0308d00002207984 */ /* 0x000e220000000c00 */
[----:B------:R-:W-:Y:S06]  /*0b10*/  BAR.ARV 0x4, 0x1a0 ;  /* 0x0106800000007b1d */ /* 0x000fec0000002000 */
[----:B---3--:R-:W-:-:S04]  /*0b20*/  LOP3.LUT R0, R0, 0xfffffff7, RZ, 0xc0, !PT ;  /* 0xfffffff700007812 */ /* 0x008fc800078ec0ff */
[----:B------:R-:W-:-:S05]  /*0b30*/  @P0 LOP3.LUT R0, R0, 0x8, RZ, 0xfc, !PT ;  /* 0x0000000800000812 */ /* 0x000fca00078efcff */
[----:B------:R4:W-:Y:S01]  /*0b40*/  STL [R1], R0 ;  /* 0x0000000001007387 */ /* 0x0009e20000100800 */
[----:B0-----:R-:W-:-:S13]  /*0b50*/  ISETP.GE.AND P0, PT, R35, UR4, PT ;  /* 0x0000000423007c0c */ /* 0x001fda000bf06270 */
[----:B----4-:R-:W-:Y:S05]  /*0b60*/  @P0 BRA `(.L_x_311) ;  /* 0x0000016000480947 */ /* 0x010fea0003800000 */
[----:B------:R-:W2:Y:S01]  /*0b70*/  LDL.LU R13, [R1+0x1c] ;  /* 0x00001c00010d7983 */ /* 0x000ea20000300800 */
[----:B------:R-:W0:Y:S02]  /*0b80*/  S2R R0, SR_TID.X ;  /* 0x0000000000007919 */ /* 0x000e240000002100 */
[----:B0-----:R-:W-:-:S05]  /*0b90*/  VIADD R12, R0, 0xffffff80 ;  /* 0xffffff80000c7836 */ /* 0x001fca0000000000 */
[----:B------:R-:W-:-:S04]  /*0ba0*/  SHF.R.S32.HI R0, RZ, 0x1f, R12 ;  /* 0x0000001fff007819 */ /* 0x000fc8000001140c */
[----:B------:R-:W-:-:S04]  /*0bb0*/  LEA.HI R3, R0, R12, RZ, 0x7 ;  /* 0x0000000c00037211 */ /* 0x000fc800078f38ff */
[----:B------:R-:W-:Y:S02]  /*0bc0*/  LOP3.LUT R6, R3, 0xffffff80, RZ, 0xc0, !PT ;  /* 0xffffff8003067812 */ /* 0x000fe400078ec0ff */
[----:B------:R-:W-:-:S03]  /*0bd0*/  LEA.HI R4, R0, R12, RZ, 0x4 ;  /* 0x0000000c00047211 */ /* 0x000fc600078f20ff */
[----:B------:R-:W-:Y:S01]  /*0be0*/  IMAD.IADD R15, R12, 0x1, -R6 ;  /* 0x000000010c0f7824 */ /* 0x000fe200078e0a06 */
[----:B------:R-:W-:-:S04]  /*0bf0*/  LOP3.LUT R5, R4, 0xfffffff0, RZ, 0xc0, !PT ;  /* 0xfffffff004057812 */ /* 0x000fc800078ec0ff */
[----:B------:R-:W-:Y:S01]  /*0c00*/  SHF.R.S32.HI R9, RZ, 0x1f, R15 ;  /* 0x0000001fff097819 */ /* 0x000fe2000001140f */
[----:B------:R-:W-:Y:S01]  /*0c10*/  IMAD.IADD R5, R12, 0x1, -R5 ;  /* 0x000000010c057824 */ /* 0x000fe200078e0a05 */
[----:B------:R-:W-:Y:S02]  /*0c20*/  SHF.R.S32.HI R7, RZ, 0x4, R4 ;  /* 0x00000004ff077819 */ /* 0x000fe40000011404 */
[----:B------:R-:W-:Y:S02]  /*0c30*/  LEA.HI R8, R9, R15, RZ, 0x2 ;  /* 0x0000000f09087211 */ /* 0x000fe400078f10ff */
[----:B------:R-:W-:Y:S02]  /*0c40*/  SHF.R.S32.HI R6, RZ, 0x1f, R5 ;  /* 0x0000001fff067819 */ /* 0x000fe40000011405 */
[--C-:B------:R-:W-:Y:S02]  /*0c50*/  SHF.R.S32.HI R10, RZ, 0x2, R8.reuse ;  /* 0x00000002ff0a7819 */ /* 0x100fe40000011408 */
[----:B------:R-:W-:-:S02]  /*0c60*/  SHF.R.S32.HI R11, RZ, 0x1f, R8 ;  /* 0x0000001fff0b7819 */ /* 0x000fc40000011408 */
[----:B------:R-:W-:Y:S02]  /*0c70*/  LEA.HI R8, R4, R7, RZ, 0x1 ;  /* 0x0000000704087211 */ /* 0x000fe400078f08ff */
[----:B------:R-:W-:Y:S02]  /*0c80*/  LEA.HI R6, R6, R5, RZ, 0x3 ;  /* 0x0000000506067211 */ /* 0x000fe400078f18ff */
[----:B------:R-:W-:Y:S02]  /*0c90*/  LOP3.LUT R8, R8, 0x1ffffffe, RZ, 0xc0, !PT ;  /* 0x1ffffffe08087812 */ /* 0x000fe400078ec0ff */
[----:B------:R-:W-:Y:S02]  /*0ca0*/  SHF.R.S32.HI R14, RZ, 0x7, R3 ;  /* 0x00000007ff0e7819 */ /* 0x000fe40000011403 */
[----:B------:R-:W-:Y:S02]  /*0cb0*/  LOP3.LUT R4, R6, 0xfffffff8, RZ, 0xc0, !PT ;  /* 0xfffffff806047812 */ /* 0x000fe400078ec0ff */
[----:B------:R-:W-:Y:S01]  /*0cc0*/  LEA.HI R11, R11, R10, RZ, 0x3 ;  /* 0x0000000a0b0b7211 */ /* 0x000fe200078f18ff */
[----:B------:R-:W-:Y:S01]  /*0cd0*/  IMAD.IADD R8, R7, 0x1, -R8 ;  /* 0x0000000107087824 */ /* 0x000fe200078e0a08 */
[----:B------:R-:W-:Y:S01]  /*0ce0*/  LEA.HI R9, R9, R15, RZ, 0x5 ;  /* 0x0000000f09097211 */ /* 0x000fe200078f28ff */
[----:B------:R-:W-:Y:S01]  /*0cf0*/  IMAD.HI R7, R14, 0x55555556, RZ ;  /* 0x555555560e077827 */ /* 0x000fe200078e02ff */
[----:B------:R-:W-:-:S03]  /*0d00*/  LOP3.LUT R11, R11, 0xfffffff8, RZ, 0xc0, !PT ;  /* 0xfffffff80b0b7812 */ /* 0x000fc600078ec0ff */
[----:B------:R-:W-:Y:S01]  /*0d10*/  IMAD.IADD R4, R5, 0x1, -R4 ;  /* 0x0000000105047824 */ /* 0x000fe200078e0a04 */
[----:B------:R-:W-:Y:S02]  /*0d20*/  IADD3 R10, R10, -R11, RZ ;  /* 0x8000000b0a0a7210 */ /* 0x000fe40007ffe0ff */
[----:B------:R-:W-:Y:S01]  /*0d30*/  SHF.R.S32.HI R9, RZ, 0x5, R9 ;  /* 0x00000005ff097819 */ /* 0x000fe20000011409 */
[----:B------:R-:W-:Y:S01]  /*0d40*/  IMAD.SHL.U32 R3, R4, 0x40, RZ ;  /* 0x0000004004037824 */ /* 0x000fe200078e00ff */
[----:B------:R-:W-:Y:S01]  /*0d50*/  LEA.HI R7, R7, R7, RZ, 0x1 ;  /* 0x0000000707077211 */ /* 0x000fe200078f08ff */
[----:B------:R-:W-:Y:S01]  /*0d60*/  IMAD.SHL.U32 R8, R8, 0x8, RZ ;  /* 0x0000000808087824 */ /* 0x000fe200078e00ff */
[----:B------:R-:W-:Y:S01]  /*0d70*/  LEA.HI R5, R0, R12, RZ, 0x5 ;  /* 0x0000000c00057211 */ /* 0x000fe200078f28ff */
[----:B------:R-:W-:Y:S01]  /*0d80*/  IMAD R10, R9, 0x10, R10 ;  /* 0x00000010090a7824 */ /* 0x000fe200078e020a */
[----:B------:R-:W-:Y:S01]  /*0d90*/  LOP3.LUT R3, R3, 0x1c0, RZ, 0xc0, !PT ;  /* 0x000001c003037812 */ /* 0x000fe200078ec0ff */
[----:B------:R-:W-:Y:S01]  /*0da0*/  IMAD R7, R7, -0x3, R14 ;  /* 0xfffffffd07077824 */ /* 0x000fe200078e020e */
[----:B------:R-:W-:-:S02]  /*0db0*/  R2P PR, R4, 0x6 ;  /* 0x0000000604007804 */ /* 0x000fc40000000000 */
[----:B------:R-:W-:Y:S01]  /*0dc0*/  LOP3.LUT R8, R3, 0x8, R8, 0xf8, !PT ;  /* 0x0000000803087812 */ /* 0x000fe200078ef808 */
[----:B------:R-:W-:Y:S01]  /*0dd0*/  IMAD R4, R7, 0x40, R10 ;  /* 0x0000004007047824 */ /* 0x000fe200078e020a */
[----:B------:R-:W-:Y:S01]  /*0de0*/  LEA.HI R0, R0, R12, RZ, 0x2 ;  /* 0x0000000c00007211 */ /* 0x000fe200078f10ff */
[----:B------:R-:W-:Y:S01]  /*0df0*/  IMAD.SHL.U32 R6, R6, 0x40, RZ ;  /* 0x0000004006067824 */ /* 0x000fe200078e00ff */
[----:B------:R-:W-:Y:S02]  /*0e00*/  SHF.R.U32.HI R3, RZ, 0x3, R3 ;  /* 0x00000003ff037819 */ /* 0x000fe40000011603 */
[----:B------:R-:W-:Y:S01]  /*0e10*/  SHF.R.S32.HI R11, RZ, 0x5, R5 ;  /* 0x00000005ff0b7819 */ /* 0x000fe20000011405 */
[----:B------:R2:W-:Y:S01]  /*0e20*/  STL [R1+0x8c], R4 ;  /* 0x00008c0401007387 */ /* 0x0005e20000100800 */
[----:B------:R-:W-:Y:S02]  /*0e30*/  SHF.R.S32.HI R18, RZ, 0x2, R0 ;  /* 0x00000002ff127819 */ /* 0x000fe40000011400 */
[----:B------:R-:W-:Y:S01]  /*0e40*/  LOP3.LUT R8, R8, R3, RZ, 0x3c, !PT ;  /* 0x0000000308087212 */ /* 0x000fe200078e3cff */
[----:B------:R-:W-:Y:S01]  /*0e50*/  IMAD.SHL.U32 R3, R11, 0x400, RZ ;  /* 0x000004000b037824 */ /* 0x000fe200078e00ff */
[----:B------:R-:W-:-:S02]  /*0e60*/  LOP3.LUT R6, R6, 0x7ffffe00, RZ, 0xc0, !PT ;  /* 0x7ffffe0006067812 */ /* 0x000fc400078ec0ff */
[----:B------:R-:W-:Y:S02]  /*0e70*/  IADD3 R7, R18, 0x60, RZ ;  /* 0x0000006012077810 */ /* 0x000fe40007ffe0ff */
[----:B------:R-:W-:Y:S02]  /*0e80*/  IADD3 R3, R8, R6, R3 ;  /* 0x0000000608037210 */ /* 0x000fe40007ffe003 */
[----:B------:R-:W-:Y:S02]  /*0e90*/  SHF.R.S32.HI R6, RZ, 0x1f, R7 ;  /* 0x0000001fff067819 */ /* 0x000fe40000011407 */
[----:B------:R-:W-:Y:S02]  /*0ea0*/  SHF.R.S32.HI R5, RZ, 0x1f, R0 ;  /* 0x0000001fff057819 */ /* 0x000fe40000011400 */
[----:B------:R-:W-:Y:S01]  /*0eb0*/  LEA.HI R6, R6, R7, RZ, 0x3 ;  /* 0x0000000706067211 */ /* 0x000fe200078f18ff */
[----:B------:R-:W-:-:S04]  /*0ec0*/  IMAD R9, R3, 0x2, R2 ;  /* 0x0000000203097824 */ /* 0x000fc800078e0202 */
[----:B------:R-:W-:Y:S01]  /*0ed0*/  IMAD.SHL.U32 R6, R6, 0x40, RZ ;  /* 0x0000004006067824 */ /* 0x000fe200078e00ff */
[----:B------:R-:W-:Y:S01]  /*0ee0*/  LEA.HI R5, R5, R18, RZ, 0x3 ;  /* 0x0000001205057211 */ /* 0x000fe200078f18ff */
[----:B------:R-:W-:-:S03]  /*0ef0*/  IMAD.MOV.U32 R8, RZ, RZ, 0x40 ;  /* 0x00000040ff087424 */ /* 0x000fc600078e00ff */
[----:B------:R-:W-:Y:S02]  /*0f00*/  LOP3.LUT R6, R6, 0xfffffe00, RZ, 0xc0, !PT ;  /* 0xfffffe0006067812 */ /* 0x000fe400078ec0ff */
[----:B------:R-:W-:Y:S02]  /*0f10*/  LOP3.LUT R5, R5, 0xfffffff8, RZ, 0xc0, !PT ;  /* 0xfffffff805057812 */ /* 0x000fe400078ec0ff */
[----:B------:R-:W-:Y:S01]  /*0f20*/  CS2R R22, SRZ ;  /* 0x0000000000167805 */ /* 0x000fe2000001ff00 */
[----:B------:R-:W-:Y:S01]  /*0f30*/  IMAD.MOV.U32 R19, RZ, RZ, RZ ;  /* 0x000000ffff137224 */ /* 0x000fe200078e00ff */
[----:B--2---:R-:W-:-:S05]  /*0f40*/  LOP3.LUT R4, R13, 0x1, RZ, 0xfc, !PT ;  /* 0x000000010d047812 */ /* 0x004fca00078efcff */
[----:B------:R0:W-:Y:S02]  /*0f50*/  STL [R1+0x14], R4 ;  /* 0x0000140401007387 */ /* 0x0001e40000100800 */
[----:B0-----:R-:W-:Y:S01]  /*0f60*/  LOP3.LUT R4, R0, 0xfffffffc, RZ, 0xc0, !PT ;  /* 0xfffffffc00047812 */ /* 0x001fe200078ec0ff */
[----:B------:R-:W-:-:S04]  /*0f70*/  IMAD.SHL.U32 R0, R7, 0x40, RZ ;  /* 0x0000004007007824 */ /* 0x000fc800078e00ff */
[----:B------:R-:W-:Y:S01]  /*0f80*/  IMAD.IADD R4, R12, 0x1, -R4 ;  /* 0x000000010c047824 */ /* 0x000fe200078e0a04 */
[----:B------:R-:W-:-:S03]  /*0f90*/  LOP3.LUT R0, R0, 0x1c0, RZ, 0xc0, !PT ;  /* 0x000001c000007812 */ /* 0x000fc600078ec0ff */
[----:B------:R-:W-:Y:S01]  /*0fa0*/  IMAD.SHL.U32 R16, R4, 0x8, RZ ;  /* 0x0000000804107824 */ /* 0x000fe200078e00ff */
[----:B------:R-:W-:Y:S02]  /*0fb0*/  SHF.R.S32.HI R7, RZ, 0x1f, R18 ;  /* 0x0000001fff077819 */ /* 0x000fe40000011412 */
[----:B------:R-:W-:Y:S02]  /*0fc0*/  SHF.R.U32.HI R7, RZ, 0x3, R0 ;  /* 0x00000003ff077819 */ /* 0x000fe40000011600 */
[----:B------:R-:W-:Y:S01]  /*0fd0*/  LOP3.LUT R3, R0, 0x38, R16, 0xf8, !PT ;  /* 0x0000003800037812 */ /* 0x000fe200078ef810 */
[----:B------:R-:W-:Y:S01]  /*0fe0*/  STL [R1+0x80], RZ ;  /* 0x000080ff01007387 */ /* 0x000fe20000100800 */
[C---:B------:R-:W-:Y:S02]  /*0ff0*/  VIADD R0, R9.reuse, 0x1e800 ;  /* 0x0001e80009007836 */ /* 0x040fe40000000000 */
[----:B------:R-:W-:Y:S01]  /*1000*/  LOP3.LUT R7, R6, R3, R7, 0xf6, !PT ;  /* 0x0000000306077212 */ /* 0x000fe200078ef607 */
[----:B------:R-:W-:Y:S01]  /*1010*/  STL [R1+0x28], RZ ;  /* 0x000028ff01007387 */ /* 0x000fe20000100800 */
[----:B------:R-:W-:Y:S01]  /*1020*/  SEL R3, R8, 0xffffffc0, !P2 ;  /* 0xffffffc008037807 */ /* 0x000fe20005000000 */
[----:B------:R-:W-:-:S02]  /*1030*/  VIADD R4, R9, 0x1e820 ;  /* 0x0001e82009047836 */ /* 0x000fc40000000000 */
[----:B------:R-:W-:Y:S01]  /*1040*/  STL [R1+0x2c], R9 ;  /* 0x00002c0901007387 */ /* 0x000fe20000100800 */
[----:B------:R-:W-:-:S03]  /*1050*/  @P1 VIADD R4, R0, 0xffffffe0 ;  /* 0xffffffe000041836 */ /* 0x000fc60000000000 */
[----:B------:R0:W-:Y:S01]  /*1060*/  STL [R1+0x68], R6 ;  /* 0x0000680601007387 */ /* 0x0001e20000100800 */
[----:B------:R-:W-:Y:S01]  /*1070*/  IMAD.IADD R0, R0, 0x1, R3 ;  /* 0x0000000100007824 */ /* 0x000fe200078e0203 */
[----:B0-----:R-:W-:Y:S01]  /*1080*/  IADD3 R6, R18, -R5, RZ ;  /* 0x8000000512067210 */ /* 0x001fe20007ffe0ff */
[----:B------:R-:W-:-:S04]  /*1090*/  IMAD R5, R7, 0x2, R2 ;  /* 0x0000000207057824 */ /* 0x000fc800078e0202 */
[----:B------:R-:W-:Y:S04]  /*10a0*/  STL [R1+0x58], R6 ;  /* 0x0000580601007387 */ /* 0x000fe80000100800 */
[----:B------:R-:W-:Y:S04]  /*10b0*/  STL [R1+0x6c], R4 ;  /* 0x00006c0401007387 */ /* 0x000fe80000100800 */
[----:B------:R0:W-:Y:S04]  /*10c0*/  STL [R1+0x88], R5 ;  /* 0x0000880501007387 */ /* 0x0001e80000100800 */
[----:B------:R1:W-:Y:S01]  /*10d0*/  STL [R1+0x34], R0 ;  /* 0x0000340001007387 */ /* 0x0003e20000100800 */
[----:B0-----:R-:W-:-:S02]  /*10e0*/  IMAD.IADD R5, R3, 0x1, R4 ;  /* 0x0000000103057824 */ /* 0x001fc400078e0204 */
[C---:B------:R-:W-:Y:S02]  /*10f0*/  VIADD R3, R4.reuse, 0x6000 ;  /* 0x0000600004037836 */ /* 0x040fe40000000000 */
[----:B-1----:R-:W-:Y:S01]  /*1100*/  VIADD R0, R4, 0xc000 ;  /* 0x0000c00004007836 */ /* 0x002fe20000000000 */
[----:B------:R0:W-:Y:S04]  /*1110*/  STL [R1+0x30], R5 ;  /* 0x0000300501007387 */ /* 0x0001e80000100800 */
[----:B------:R0:W-:Y:S04]  /*1120*/  STL [R1+0x70], R0 ;  /* 0x0000700001007387 */ /* 0x0001e80000100800 */
[----:B------:R0:W-:Y:S02]  /*1130*/  STL [R1+0x74], R3 ;  /* 0x0000740301007387 */ /* 0x0001e40000100800 */
.L_x_445:
[----:B0----5:R-:W0:Y:S02]  /*1140*/  LDC.64 R4, c[0x0][0xc60] ;  /* 0x00031800ff047b82 */ /* 0x021e240000000a00 */
[----:B0-----:R-:W-:-:S05]  /*1150*/  IMAD.WIDE R4, R35, 0x4, R4 ;  /* 0x0000000423047825 */ /* 0x001fca00078e0204 */
[----:B-12---:R-:W2:Y:S01]  /*1160*/  LDG.E R10, desc[UR56][R4.64] ;  /* 0x00000038040a7981 */ /* 0x006ea2000c1e1900 */
[----:B------:R-:W-:Y:S05]  /*1170*/  YIELD ;  /* 0x0000000000007946 */ /* 0x000fea0003800000 */
[----:B------:R-:W-:Y:S01]  /*1180*/  ULDC.64 UR4, c[0x0][0xa28] ;  /* 0x00028a0000047ab9 */ /* 0x000fe20000000a00 */
[----:B------:R-:W-:Y:S01]  /*1190*/  ULDC.64 UR8, c[0x0][0xa18] ;  /* 0x0002860000087ab9 */ /* 0x000fe20000000a00 */
[----:B------:R-:W-:Y:S01]  /*11a0*/  ISETP.NE.U32.AND P1, PT, RZ, UR4, PT ;  /* 0x00000004ff007c0c */ /* 0x000fe2000bf25070 */
[----:B------:R-:W-:Y:S01]  /*11b0*/  ULDC.64 UR6, c[0x0][0xa08] ;  /* 0x0002820000067ab9 */ /* 0x000fe20000000a00 */
[----:B------:R-:W-:Y:S01]  /*11c0*/  IMAD.MOV.U32 R3, RZ, RZ, RZ ;  /* 0x000000ffff037224 */ /* 0x000fe200078e00ff */
[----:B------:R-:W-:Y:S01]  /*11d0*/  ISETP.NE.U32.AND P0, PT, RZ, UR6, PT ;  /* 0x00000006ff007c0c */ /* 0x000fe2000bf05070 */
[----:B------:R-:W-:Y:S01]  /*11e0*/  IMAD.MOV.U32 R37, RZ, RZ, RZ ;  /* 0x000000ffff257224 */ /* 0x000fe200078e00ff */
[----:B------:R-:W-:-:S02]  /*11f0*/  ISETP.NE.AND.EX P1, PT, RZ, UR5, PT, P1 ;  /* 0x00000005ff007c0c */ /* 0x000fc4000bf25310 */
[----:B------:R-:W-:Y:S02]  /*1200*/  ISETP.NE.AND.EX P0, PT, RZ, UR7, PT, P0 ;  /* 0x00000007ff007c0c */ /* 0x000fe4000bf05300 */
[----:B--2---:R-:W-:Y:S01]  /*1210*/  SHF.R.S32.HI R0, RZ, 0x1f, R10 ;  /* 0x0000001fff007819 */ /* 0x004fe2000001140a */
[----:B------:R-:W-:-:S08]  /*1220*/  IMAD.SHL.U32 R30, R10, 0x4, RZ ;  /* 0x000000040a1e7824 */ /* 0x000fd000078e00ff */
[C---:B---34-:R-:W-:Y:S01]  /*1230*/  @P1 LEA R6, P2, R10.reuse, UR4, 0x2 ;  /* 0x000000040a061c11 */ /* 0x058fe2000f8410ff */
[----:B------:R0:W-:Y:S01]  /*1240*/  STL [R1+0x78], R10 ;  /* 0x0000780a01007387 */ /* 0x0001e20000100800 */
[C-C-:B------:R-:W-:Y:S02]  /*1250*/  SHF.L.U64.HI R31, R10.reuse, 0x2, R0.reuse ;  /* 0x000000020a1f7819 */ /* 0x140fe40000010200 */
[----:B------:R-:W-:Y:S02]  /*1260*/  @P1 LEA.HI.X R7, R10, UR5, R0, 0x2, P2 ;  /* 0x000000050a071c11 */ /* 0x000fe400090f1400 */
[----:B------:R-:W-:Y:S01]  /*1270*/  ISETP.NE.U32.AND P2, PT, RZ, UR8, PT ;  /* 0x00000008ff007c0c */ /* 0x000fe2000bf45070 */
[----:B------:R-:W-:Y:S01]  /*1280*/  ULDC UR4, c[0x0][0x288] ;  /* 0x0000a20000047ab9 */ /* 0x000fe20000000800 */
[----:B------:R-:W-:Y:S01]  /*1290*/  IADD3 R8, P3, R30, UR6, RZ ;  /* 0x000000061e087c10 */ /* 0x000fe2000ff7e0ff */
[----:B------:R0:W5:Y:S01]  /*12a0*/  @P1 LDG.E R3, desc[UR56][R6.64] ;  /* 0x0000003806031981 */ /* 0x000162000c1e1900 */
[----:B------:R-:W-:-:S02]  /*12b0*/  ISETP.NE.AND.EX P2, PT, RZ, UR9, PT, P2 ;  /* 0x00000009ff007c0c */ /* 0x000fc4000bf45320 */
[----:B------:R-:W-:Y:S01]  /*12c0*/  MOV R25, UR4 ;  /* 0x0000000400197c02 */ /* 0x000fe20008000f00 */
[----:B------:R-:W-:Y:S01]  /*12d0*/  ULDC.64 UR4, c[0x0][0x3f8] ;  /* 0x0000fe0000047ab9 */ /* 0x000fe20000000a00 */
[----:B------:R-:W-:-:S05]  /*12e0*/  IADD3.X R9, R31, UR7, RZ, P3, !PT ;  /* 0x000000071f097c10 */ /* 0x000fca0009ffe4ff */
[----:B------:R0:W5:Y:S04]  /*12f0*/  @P0 LDG.E R37, desc[UR56][R8.64] ;  /* 0x0000003808250981 */ /* 0x000168000c1e1900 */
[----:B------:R-:W-:-:S04]  /*1300*/  @P2 IADD3 R4, P1, R30, UR8, RZ ;  /* 0x000000081e042c10 */ /* 0x000fc8000ff3e0ff */
[----:B------:R-:W-:-:S05]  /*1310*/  @P2 IADD3.X R5, R31, UR9, RZ, P1, !PT ;  /* 0x000000091f052c10 */ /* 0x000fca0008ffe4ff */
[----:B------:R0:W5:Y:S01]  /*1320*/  @P2 LDG.E R25, desc[UR56][R4.64] ;  /* 0x0000003804192981 */ /* 0x000162000c1e1900 */
[----:B------:R-:W-:-:S03]  /*1330*/  UISETP.NE.U32.AND UP0, UPT, UR4, URZ, UPT ;  /* 0x0000003f0400728c */ /* 0x000fc6000bf05070 */
[----:B------:R-:W-:Y:S01]  /*1340*/  ULDC UR4, c[0x0][0x404] ;  /* 0x0001010000047ab9 */ /* 0x000fe20000000800 */
[----:B------:R-:W-:-:S03]  /*1350*/  UISETP.NE.AND.EX UP0, UPT, UR5, URZ, UPT, UP0 ;  /* 0x0000003f0500728c */ /* 0x000fc6000bf05300 */
[----:B------:R-:W-:Y:S01]  /*1360*/  ULDC UR5, c[0x0][0x2e0] ;  /* 0x0000b80000057ab9 */ /* 0x000fe20000000800 */
[----:B------:R-:W-:-:S04]  /*1370*/  USEL UR4, UR4, 0x1, UP0 ;  /* 0x0000000104047887 */ /* 0x000fc80008000000 */
[----:B------:R-:W-:-:S03]  /*1380*/  UIMAD UR4, UR4, UR5, URZ ;  /* 0x00000005040472a4 */ /* 0x000fc6000f8e023f */
[----:B------:R-:W-:Y:S02]  /*1390*/  ULDC UR5, c[0x0][0x338] ;  /* 0x0000ce0000057ab9 */ /* 0x000fe40000000800 */
[----:B------:R-:W-:Y:S02]  /*13a0*/  IMAD.U32 R29, RZ, RZ, UR5 ;  /* 0x00000005ff1d7e24 */ /* 0x000fe4000f8e00ff */
[----:B------:R-:W-:Y:S02]  /*13b0*/  IMAD.U32 R32, RZ, RZ, UR4 ;  /* 0x00000004ff207e24 */ /* 0x000fe4000f8e00ff */
[----:B------:R-:W-:Y:S01]  /*13c0*/  IMAD.MOV.U32 R35, RZ, RZ, R10 ;  /* 0x000000ffff237224 */ /* 0x000fe200078e000a */
[----:B0-----:R-:W-:Y:S06]  /*13d0*/  @P2 BRA `(.L_x_312) ;  /* 0x0000000000242947 */ /* 0x001fec0003800000 */
[----:B------:R-:W-:Y:S02]  /*13e0*/  ULDC.64 UR4, c[0x0][0xa00] ;  /* 0x0002800000047ab9 */ /* 0x000fe40000000a00 */
[----:B------:R-:W-:-:S04]  /*13f0*/  ISETP.NE.U32.AND P1, PT, RZ, UR4, PT ;  /* 0x00000004ff007c0c */ /* 0x000fc8000bf25070 */
[----:B------:R-:W-:-:S13]  /*1400*/  ISETP.NE.AND.EX P1, PT, RZ, UR5, PT, P1 ;  /* 0x00000005ff007c0c */ /* 0x000fda000bf25310 */
[----:B------:R-:W-:Y:S05]  /*1410*/  @!P1 BRA `(.L_x_312) ;  /* 0x0000000000149947 */ /* 0x000fea0003800000 */
[----:B------:R-:W0:Y:S02]  /*1420*/  LDC.64 R4, c[0x0][0xa00] ;  /* 0x00028000ff047b82 */ /* 0x000e240000000a00 */
[----:B0-----:R-:W-:-:S05]  /*1430*/  IMAD.WIDE R4, R35, 0x4, R4 ;  /* 0x0000000423047825 */ /* 0x001fca00078e0204 */
[----:B-----5:R-:W2:Y:S04]  /*1440*/  LDG.E R25, desc[UR56][R4.64] ;  /* 0x0000003804197981 */ /* 0x020ea8000c1e1900 */
[----:B------:R-:W2:Y:S02]  /*1450*/  LDG.E R0, desc[UR56][R4.64+0x4] ;  /* 0x0000043804007981 */ /* 0x000ea4000c1e1900 */
[----:B--2---:R-:W-:-:S07]  /*1460*/  IMAD.IADD R25, R0, 0x1, -R25 ;  /* 0x0000000100197824 */ /* 0x004fce00078e0a19 */
.L_x_312:
[----:B------:R-:W-:Y:S01]  /*1470*/  ULDC.64 UR4, c[0x0][0xa20] ;  /* 0x0002880000047ab9 */ /* 0x000fe20000000a00 */
[----:B------:R0:W-:Y:S01]  /*1480*/  STL [R1+0x84], R33 ;  /* 0x0000842101007387 */ /* 0x0001e20000100800 */
[----:B------:R-:W-:-:S03]  /*1490*/  ISETP.NE.U32.AND P1, PT, RZ, UR4, PT ;  /* 0x00000004ff007c0c */ /* 0x000fc6000bf25070 */
[----:B------:R0:W-:Y:S01]  /*14a0*/  STL [R1+0x7c], R34 ;  /* 0x00007c2201007387 */ /* 0x0001e20000100800 */
[----:B------:R-:W-:-:S13]  /*14b0*/  ISETP.NE.AND.EX P1, PT, RZ, UR5, PT, P1 ;  /* 0x00000005ff007c0c */ /* 0x000fda000bf25310 */
[----:B0-----:R-:W-:Y:S05]  /*14c0*/  @!P1 BRA `(.L_x_313) ;  /* 0x0000000000109947 */ /* 0x001fea0003800000 */
[----:B------:R-:W-:-:S04]  /*14d0*/  IADD3 R4, P0, R30, UR4, RZ ;  /* 0x000000041e047c10 */ /* 0x000fc8000ff1e0ff */
[----:B------:R-:W-:-:S05]  /*14e0*/  IADD3.X R5, R31, UR5, RZ, P0, !PT ;  /* 0x000000051f057c10 */ /* 0x000fca00087fe4ff */
[----:B------:R0:W5:Y:S01]  /*14f0*/  LDG.E R32, desc[UR56][R4.64] ;  /* 0x0000003804207981 */ /* 0x000162000c1e1900 */
[----:B------:R-:W-:Y:S05]  /*1500*/  BRA `(.L_x_314) ;  /* 0x0000000000107947 */ /* 0x000fea0003800000 */
.L_x_313:
[----:B------:R-:W-:Y:S05]  /*1510*/  @!P0 BRA `(.L_x_314) ;  /* 0x00000000000c8947 */ /* 0x000fea0003800000 */
[----:B------:R-:W2:Y:S04]  /*1520*/  LDG.E R5, desc[UR56][R8.64] ;  /* 0x0000003808057981 */ /* 0x000ea8000c1e1900 */
[----:B------:R-:W2:Y:S02]  /*1530*/  LDG.E R32, desc[UR56][R8.64+0x4] ;  /* 0x0000043808207981 */ /* 0x000ea4000c1e1900 */
[----:B--2---:R-:W-:-:S07]  /*1540*/  IMAD.IADD R32, R32, 0x1, -R5 ;  /* 0x0000000120207824 */ /* 0x004fce00078e0a05 */
.L_x_314:
[----:B------:R-:W-:Y:S02]  /*1550*/  ULDC.64 UR4, c[0x0][0xa10] ;  /* 0x0002840000047ab9 */ /* 0x000fe40000000a00 */
[----:B------:R-:W-:-:S04]  /*1560*/  ISETP.NE.U32.AND P0, PT, RZ, UR4, PT ;  /* 0x00000004ff007c0c */ /* 0x000fc8000bf05070 */
[----:B------:R-:W-:Y:S01]  /*1570*/  ISETP.NE.AND.EX P0, PT, RZ, UR5, PT, P0 ;  /* 0x00000005ff007c0c */ /* 0x000fe2000bf05300 */
[----:B-----5:R-:W-:Y:S01]  /*1580*/  IMAD.IADD R8, R32, 0x1, -R3 ;  /* 0x0000000120087824 */ /* 0x020fe200078e0a03 */
[----:B------:R-:W-:-:S11]  /*1590*/  ULDC.64 UR4, c[0x0][0xa30] ;  /* 0x00028c0000047ab9 */ /* 0x000fd60000000a00 */
[----:B0-----:R-:W0:Y:S02]  /*15a0*/  @P0 LDC.64 R4, c[0x0][0xa10] ;  /* 0x00028400ff040b82 */ /* 0x001e240000000a00 */
[----:B0-----:R-:W-:-:S05]  /*15b0*/  @P0 IMAD.WIDE R4, R35, 0x4, R4 ;  /* 0x0000000423040825 */ /* 0x001fca00078e0204 */
[----:B------:R-:W2:Y:S04]  /*15c0*/  @P0 LDG.E R0, desc[UR56][R4.64] ;  /* 0x0000003804000981 */ /* 0x000ea8000c1e1900 */
[----:B------:R0:W2:Y:S01]  /*15d0*/  @P0 LDG.E R9, desc[UR56][R4.64+0x4] ;  /* 0x0000043804090981 */ /* 0x0000a2000c1e1900 */
[----:B------:R-:W-:Y:S01]  /*15e0*/  ISETP.NE.U32.AND P1, PT, RZ, UR4, PT ;  /* 0x00000004ff007c0c */ /* 0x000fe2000bf25070 */
[----:B------:R-:W-:-:S03]  /*15f0*/  IMAD.MOV.U32 R24, RZ, RZ, R32 ;  /* 0x000000ffff187224 */ /* 0x000fc600078e0020 */
[----:B------:R-:W-:Y:S01]  /*1600*/  ISETP.NE.AND.EX P1, PT, RZ, UR5, PT, P1 ;  /* 0x00000005ff007c0c */ /* 0x000fe2000bf25310 */
[----:B0-----:R-:W-:-:S05]  /*1610*/  IMAD.MOV R4, RZ, RZ, -R8 ;  /* 0x000000ffff047224 */ /* 0x001fca00078e0a08 */
[----:B------:R-:W-:-:S07]  /*1620*/  VIMNMX R4, RZ, R4, !PT ;  /* 0x00000004ff047248 */ /* 0x000fce0007fe0100 */
[----:B------:R-:W-:-:S04]  /*1630*/  @P1 IADD3 R6, P2, R30, UR4, RZ ;  /* 0x000000041e061c10 */ /* 0x000fc8000ff5e0ff */
[----:B------:R-:W-:-:S05]  /*1640*/  @P1 IADD3.X R7, R31, UR5, RZ, P2, !PT ;  /* 0x000000051f071c10 */ /* 0x000fca00097fe4ff */
[----:B------:R0:W5:Y:S01]  /*1650*/  @P1 LDG.E R24, desc[UR56][R6.64] ;  /* 0x0000003806181981 */ /* 0x000162000c1e1900 */
[----:B--2---:R-:W-:-:S05]  /*1660*/  @P0 IMAD.IADD R29, R9, 0x1, -R0 ;  /* 0x00000001091d0824 */ /* 0x004fca00078e0a00 */
[----:B------:R-:W-:-:S05]  /*1670*/  IADD3 R120, R8, R29, RZ ;  /* 0x0000001d08787210 */ /* 0x000fca0007ffe0ff */
[----:B------:R-:W-:-:S04]  /*1680*/  VIADD R0, R120, 0xbf ;  /* 0x000000bf78007836 */ /* 0x000fc80000000000 */
[----:B------:R-:W-:-:S05]  /*1690*/  IMAD.HI R0, R0, 0x2aaaaaab, RZ ;  /* 0x2aaaaaab00007827 */ /* 0x000fca00078e02ff */
[----:B------:R-:W-:-:S04]  /*16a0*/  SHF.R.U32.HI R3, RZ, 0x1f, R0 ;  /* 0x0000001fff037819 */ /* 0x000fc80000011600 */
[----:B------:R-:W-:-:S05]  /*16b0*/  LEA.HI.SX32 R152, R0, R3, 0x1b ;  /* 0x0000000300987211 */ /* 0x000fca00078fdaff */
[----:B------:R-:W-:-:S05]  /*16c0*/  IMAD R0, R152, 0xc0, -R8 ;  /* 0x000000c098007824 */ /* 0x000fca00078e0a08 */
[----:B------:R-:W-:-:S04]  /*16d0*/  VIMNMX R3, R0, R29, PT ;  /* 0x0000001d00037248 */ /* 0x000fc80003fe0100 */
[----:B------:R-:W-:Y:S01]  /*16e0*/  ISETP.GT.AND P0, PT, R3, R4, PT ;  /* 0x000000040300720c */ /* 0x000fe20003f04270 */
[----:B------:R-:W-:-:S05]  /*16f0*/  IMAD.WIDE.U32 R4, R4, -0x55555555, RZ ;  /* 0xaaaaaaab04047825 */ /* 0x000fca00078e00ff */
[----:B------:R-:W-:-:S05]  /*1700*/  SHF.R.U32.HI R28, RZ, 0x7, R5 ;  /* 0x00000007ff1c7819 */ /* 0x000fca0000011605 */
[----:B------:R-:W-:Y:S02]  /*1710*/  IMAD.MOV.U32 R27, RZ, RZ, R28 ;  /* 0x000000ffff1b7224 */ /* 0x000fe400078e001c */
[----:B------:R-:W-:-:S04]  /*1720*/  @P0 VIADD R0, R3, 0xbf ;  /* 0x000000bf03000836 */ /* 0x000fc80000000000 */
[----:B------:R-:W-:-:S05]  /*1730*/  @P0 IMAD.HI R0, R0, 0x2aaaaaab, RZ ;  /* 0x2aaaaaab00000827 */ /* 0x000fca00078e02ff */
[----:B------:R-:W-:-:S04]  /*1740*/  @P0 SHF.R.U32.HI R3, RZ, 0x1f, R0 ;  /* 0x0000001fff030819 */ /* 0x000fc80000011600 */
[----:B------:R-:W-:Y:S02]  /*1750*/  @P0 LEA.HI.SX32 R27, R0, R3, 0x1b ;  /* 0x00000003001b0211 */ /* 0x000fe400078fdaff */
[----:B------:R-:W-:Y:S02]  /*1760*/  PLOP3.LUT P0, PT, PT, PT, PT, 0x80, 0x0 ;  /* 0x000000000000781c */ /* 0x000fe40003f0f070 */
[----:B------:R-:W-:-:S13]  /*1770*/  ISETP.GT.AND P1, PT, R27, R28, PT ;  /* 0x0000001c1b00720c */ /* 0x000fda0003f24270 */
[----:B0-----:R-:W-:Y:S05]  /*1780*/  @!P1 BRA `(.L_x_315) ;  /* 0x0000004000889947 */ /* 0x001fea0003800000 */
[----:B------:R-:W-:Y:S01]  /*1790*/  VIADD R0, R2, 0x12400 ;  /* 0x0001240002007836 */ /* 0x000fe20000000000 */
[----:B------:R-:W-:Y:S04]  /*17a0*/  BSSY B6, `(.L_x_316) ;  /* 0x0000013000067945 */ /* 0x000fe80003800000 */
[----:B------:R-:W-:-:S13]  /*17b0*/  LOP3.LUT P0, RZ, R0, 0x3ff, RZ, 0xc0, !PT ;  /* 0x000003ff00ff7812 */ /* 0x000fda000780c0ff */
[----:B------:R-:W-:Y:S05]  /*17c0*/  @!P0 BRA `(.L_x_317) ;  /* 0x0000000000408947 */ /* 0x000fea0003800000 */
        /* <DEDUP_REMOVED lines=15> */
[----:B-1---5:R-:W-:Y:S05]  /*18c0*/  CALL.ABS.NOINC R14 ;  /* 0x000000000e007343 */ /* 0x022fea0003c00000 */
.L_x_317:
[----:B------:R-:W-:Y:S05]  /*18d0*/  BSYNC B6 ;  /* 0x0000000000067941 */ /* 0x000fea0003800000 */
.L_x_316:
        /* <DEDUP_REMOVED lines=9> */
[----:B------:R-:W-:Y:S01]  /*1970*/  MOV R5, UR5 ;  /* 0x0000000500057c02 */ /* 0x000fe20008000f00 */
[----:B------:R-:W-:Y:S01]  /*1980*/  ULDC.64 UR4, c[0x4][0xb0] ;  /* 0x01002c0000047ab9 */ /* 0x000fe20000000a00 */
[----:B------:R-:W-:Y:S02]  /*1990*/  IMAD.U32 R10, RZ, RZ, UR6 ;  /* 0x00000006ff0a7e24 */ /* 0x000fe4000f8e00ff */
[----:B------:R-:W-:Y:S02]  /*19a0*/  IMAD.U32 R6, RZ, RZ, UR4 ;  /* 0x00000004ff067e24 */ /* 0x000fe4000f8e00ff */
[----:B------:R-:W-:-:S02]  /*19b0*/  IMAD.U32 R7, RZ, RZ, UR5 ;  /* 0x00000005ff077e24 */ /* 0x000fc4000f8e00ff */
[----:B------:R-:W-:Y:S02]  /*19c0*/  IMAD.U32 R11, RZ, RZ, UR7 ;  /* 0x00000007ff0b7e24 */ /* 0x000fe4000f8e00ff */
[----:B------:R-:W-:Y:S02]  /*19d0*/  IMAD.MOV.U32 R8, RZ, RZ, 0x70 ;  /* 0x00000070ff087424 */ /* 0x000fe400078e00ff */
[----:B------:R-:W-:Y:S02]  /*19e0*/  IMAD.MOV.U32 R12, RZ, RZ, 0x1 ;  /* 0x00000001ff0c7424 */ /* 0x000fe400078e00ff */
[----:B0-----:R-:W-:-:S07]  /*19f0*/  IMAD.MOV.U32 R13, RZ, RZ, RZ ;  /* 0x000000ffff0d7224 */ /* 0x001fce00078e00ff */
[----:B------:R-:W-:-:S07]  /*1a00*/  LEPC R20, `(.L_x_319) ;  /* 0x000000001014794e */ /* 0x000fce0000000000 */
[----:B-1---5:R-:W-:Y:S05]  /*1a10*/  CALL.ABS.NOINC R14 ;  /* 0x000000000e007343 */ /* 0x022fea0003c00000 */
.L_x_319:
[----:B------:R-:W-:Y:S05]  /*1a20*/  BSYNC B6 ;  /* 0x0000000000067941 */ /* 0x000fea0003800000 */
.L_x_318:
[----:B------:R-:W-:Y:S01]  /*1a30*/  IADD3 R49, R37, R32, RZ ;  /* 0x0000002025317210 */ /* 0x000fe20007ffe0ff */
[----:B------:R-:W-:Y:S01]  /*1a40*/  ULDC.64 UR4, c[0x0][0x9f8] ;  /* 0x00027e0000047ab9 */ /* 0x000fe20000000a00 */
[----:B------:R-:W2:Y:S01]  /*1a50*/  LDL R32, [R1+0x58] ;  /* 0x0000580001207983 */ /* 0x000ea20000100800 */
[----:B------:R-:W-:Y:S01]  /*1a60*/  ISETP.NE.U32.AND P0, PT, RZ, UR4, PT ;  /* 0x00000004ff007c0c */ /* 0x000fe2000bf05070 */
[----:B------:R-:W0:Y:S01]  /*1a70*/  LDC R0, c[0x0][0x428] ;  /* 0x00010a00ff007b82 */ /* 0x000e220000000800 */
[----:B------:R-:W-:Y:S01]  /*1a80*/  ULDC.64 UR6, c[0x0][0xa08] ;  /* 0x0002820000067ab9 */ /* 0x000fe20000000a00 */
[----:B------:R-:W3:Y:S01]  /*1a90*/  LDL.LU R44, [R1] ;  /* 0x00000000012c7983 */ /* 0x000ee20000300800 */
[----:B------:R-:W-:Y:S01]  /*1aa0*/  ISETP.NE.AND.EX P0, PT, RZ, UR5, PT, P0 ;  /* 0x00000005ff007c0c */ /* 0x000fe2000bf05300 */
[----:B------:R-:W1:Y:S04]  /*1ab0*/  S2R R21, SR_TID.X ;  /* 0x0000000000157919 */ /* 0x000e680000002100 */
[----:B------:R-:W4:Y:S08]  /*1ac0*/  LDC.64 R12, c[0x0][0x3d8] ;  /* 0x0000f600ff0c7b82 */ /* 0x000f300000000a00 */
[----:B------:R-:W-:Y:S01]  /*1ad0*/  @P0 IADD3 R4, P1, R30, UR4, RZ ;  /* 0x000000041e040c10 */ /* 0x000fe2000ff3e0ff */
[----:B------:R-:W4:Y:S03]  /*1ae0*/  LDC R75, c[0x0][0x3d4] ;  /* 0x0000f500ff4b7b82 */ /* 0x000f260000000800 */
[----:B------:R-:W-:Y:S01]  /*1af0*/  @P0 IADD3.X R5, R31, UR5, RZ, P1, !PT ;  /* 0x000000051f050c10 */ /* 0x000fe20008ffe4ff */
[----:B------:R-:W-:-:S04]  /*1b00*/  ULDC.64 UR4, c[0x0][0x2f8] ;  /* 0x0000be0000047ab9 */ /* 0x000fc80000000a00 */
[----:B------:R4:W3:Y:S01]  /*1b10*/  @P0 LDG.E R35, desc[UR56][R4.64] ;  /* 0x0000003804230981 */ /* 0x0008e2000c1e1900 */
[----:B0-----:R-:W-:Y:S01]  /*1b20*/  ISETP.NE.AND P0, PT, R0, 0x1, PT ;  /* 0x000000010000780c */ /* 0x001fe20003f05270 */
[----:B------:R-:W0:Y:S01]  /*1b30*/  LDC.64 R30, c[0x0][0x2f0] ;  /* 0x0000bc00ff1e7b82 */ /* 0x000e220000000a00 */
[----:B------:R-:W-:Y:S02]  /*1b40*/  SHF.R.S32.HI R3, RZ, 0x1f, R49 ;  /* 0x0000001fff037819 */ /* 0x000fe40000011431 */
[----:B------:R-:W-:Y:S02]  /*1b50*/  SHF.R.S32.HI R17, RZ, 0x1f, R16 ;  /* 0x0000001fff117819 */ /* 0x000fe40000011410 */
[----:B-1----:R-:W-:-:S07]  /*1b60*/  SHF.R.U32.HI R40, RZ, 0x7, R21 ;  /* 0x00000007ff287819 */ /* 0x002fce0000011615 */
[----:B------:R-:W1:Y:S01]  /*1b70*/  @P0 LDC R7, c[0x0][0x42c] ;  /* 0x00010b00ff070b82 */ /* 0x000e620000000800 */
[----:B------:R-:W-:-:S07]  /*1b80*/  VIADD R38, R21, 0xffffff80 ;  /* 0xffffff8015267836 */ /* 0x000fce0000000000 */
[----:B------:R-:W1:Y:S01]  /*1b90*/  @P0 LDC R9, c[0x0][0x430] ;  /* 0x00010c00ff090b82 */ /* 0x000e620000000800 */
[-C--:B0-----:R-:W-:Y:S02]  /*1ba0*/  IMAD R6, R3, R30.reuse, RZ ;  /* 0x0000001e03067224 */ /* 0x081fe400078e02ff */
[----:B----4-:R-:W-:-:S04]  /*1bb0*/  IMAD.WIDE.U32 R4, R49, R30, RZ ;  /* 0x0000001e31047225 */ /* 0x010fc800078e00ff */
[----:B-1----:R-:W-:-:S04]  /*1bc0*/  @P0 IMAD.HI.U32 R0, R34, R7, RZ ;  /* 0x0000000722000227 */ /* 0x002fc800078e00ff */
[----:B------:R-:W-:Y:S01]  /*1bd0*/  IMAD R7, R49, R31, R6 ;  /* 0x0000001f31077224 */ /* 0x000fe200078e0206 */
[----:B------:R-:W-:-:S03]  /*1be0*/  @P0 SHF.R.U32.HI R34, RZ, R9, R0 ;  /* 0x00000009ff220219 */ /* 0x000fc60000011600 */
[----:B------:R-:W-:Y:S01]  /*1bf0*/  IMAD.IADD R5, R5, 0x1, R7 ;  /* 0x0000000105057824 */ /* 0x000fe200078e0207 */
[----:B------:R-:W-:Y:S02]  /*1c00*/  ISETP.NE.U32.AND P0, PT, RZ, UR6, PT ;  /* 0x00000006ff007c0c */ /* 0x000fe4000bf05070 */
[----:B------:R-:W-:Y:S01]  /*1c10*/  SHF.R.S32.HI R9, RZ, 0x1f, R34 ;  /* 0x0000001fff097819 */ /* 0x000fe20000011422 */
[----:B------:R-:W-:Y:S01]  /*1c20*/  IMAD.WIDE.U32 R4, R34, UR4, R4 ;  /* 0x0000000422047c25 */ /* 0x000fe2000f8e0004 */
[----:B------:R-:W-:-:S03]  /*1c30*/  ISETP.NE.AND.EX P0, PT, RZ, UR7, PT, P0 ;  /* 0x00000007ff007c0c */ /* 0x000fc6000bf05300 */
[----:B------:R-:W-:-:S04]  /*1c40*/  IMAD R7, R9, UR4, RZ ;  /* 0x0000000409077c24 */ /* 0x000fc8000f8e02ff */
[----:B------:R-:W-:Y:S01]  /*1c50*/  IMAD R7, R34, UR5, R7 ;  /* 0x0000000522077c24 */ /* 0x000fe2000f8e0207 */
[----:B------:R-:W-:Y:S01]  /*1c60*/  ISETP.NE.AND P6, PT, R40, 0x1, PT ;  /* 0x000000012800780c */ /* 0x000fe20003fc5270 */
[----:B------:R-:W-:Y:S02]  /*1c70*/  ULDC.64 UR4, c[0x0][0x300] ;  /* 0x0000c00000047ab9 */ /* 0x000fe40000000a00 */
[----:B------:R-:W-:Y:S02]  /*1c80*/  IMAD.IADD R5, R5, 0x1, R7 ;  /* 0x0000000105057824 */ /* 0x000fe400078e0207 */
[----:B------:R-:W0:Y:S01]  /*1c90*/  LDC.64 R6, c[0x0][0x3e8] ;  /* 0x0000fa00ff067b82 */ /* 0x000e220000000a00 */
[C---:B--2---:R-:W-:Y:S01]  /*1ca0*/  IMAD.SHL.U32 R80, R32.reuse, 0x40, RZ ;  /* 0x0000004020507824 */ /* 0x044fe200078e00ff */
[----:B------:R-:W-:Y:S02]  /*1cb0*/  LOP3.LUT P1, RZ, R32, 0x4, RZ, 0xc0, !PT ;  /* 0x0000000420ff7812 */ /* 0x000fe4000782c0ff */
[----:B------:R-:W2:Y:S01]  /*1cc0*/  LDL R32, [R1+0x68] ;  /* 0x0000680001207983 */ /* 0x000ea20000100800 */
[----:B------:R-:W-:-:S02]  /*1cd0*/  SHF.R.S32.HI R36, RZ, 0x1f, R18 ;  /* 0x0000001fff247819 */ /* 0x000fc40000011412 */
[----:B------:R-:W-:-:S04]  /*1ce0*/  SHF.R.S32.HI R14, RZ, 0x1f, R38 ;  /* 0x0000001fff0e7819 */ /* 0x000fc80000011426 */
[----:B------:R-:W-:Y:S02]  /*1cf0*/  LEA.HI R14, R14, R38, RZ, 0x2 ;  /* 0x000000260e0e7211 */ /* 0x000fe400078f10ff */
[----:B---3--:R-:W-:Y:S02]  /*1d00*/  SHF.R.S32.HI R0, RZ, 0x1f, R35 ;  /* 0x0000001fff007819 */ /* 0x008fe40000011423 */
[----:B------:R-:W-:Y:S02]  /*1d10*/  SEL R35, R35, RZ, !P0 ;  /* 0x000000ff23237207 */ /* 0x000fe40004000000 */
[----:B------:R-:W-:-:S05]  /*1d20*/  SEL R10, R0, RZ, !P0 ;  /* 0x000000ff000a7207 */ /* 0x000fca0004000000 */
[----:B------:R-:W-:Y:S02]  /*1d30*/  IMAD R0, R10, UR4, RZ ;  /* 0x000000040a007c24 */ /* 0x000fe4000f8e02ff */
[----:B------:R-:W-:-:S04]  /*1d40*/  IMAD.WIDE.U32 R62, R35, UR4, R4 ;  /* 0x00000004233e7c25 */ /* 0x000fc8000f8e0004 */
[----:B------:R-:W-:Y:S02]  /*1d50*/  IMAD R83, R35, UR5, R0 ;  /* 0x0000000523537c24 */ /* 0x000fe4000f8e0200 */
[-C--:B------:R-:W-:Y:S02]  /*1d60*/  IMAD R0, R36, R30.reuse, RZ ;  /* 0x0000001e24007224 */ /* 0x080fe400078e02ff */
[C---:B------:R-:W-:Y:S01]  /*1d70*/  IMAD.WIDE.U32 R4, R18.reuse, R30, R16 ;  /* 0x0000001e12047225 */ /* 0x040fe200078e0010 */
[----:B------:R-:W-:Y:S05]  /*1d80*/  @!P6 WARPSYNC.ALL ;  /* 0x000000000000e948 */ /* 0x000fea0003800000 */
[----:B------:R-:W-:Y:S01]  /*1d90*/  IMAD R0, R18, R31, R0 ;  /* 0x0000001f12007224 */ /* 0x000fe200078e0200 */
[----:B------:R-:W-:Y:S01]  /*1da0*/  ULDC.64 UR4, c[0x0][0x320] ;  /* 0x0000c80000047ab9 */ /* 0x000fe20000000a00 */
[----:B------:R-:W-:Y:S01]  /*1db0*/  IMAD.IADD R83, R63, 0x1, R83 ;  /* 0x000000013f537824 */ /* 0x000fe200078e0253 */
[----:B------:R-:W-:Y:S01]  /*1dc0*/  IADD3 R82, P0, R62, R4, RZ ;  /* 0x000000043e527210 */ /* 0x000fe20007f1e0ff */
[----:B------:R-:W-:Y:S01]  /*1dd0*/  IMAD R9, R9, UR4, RZ ;  /* 0x0000000409097c24 */ /* 0x000fe2000f8e02ff */
[----:B------:R-:W-:-:S02]  /*1de0*/  LOP3.LUT R14, R14, 0xfffffffc, RZ, 0xc0, !PT ;  /* 0xfffffffc0e0e7812 */ /* 0x000fc400078ec0ff */
[----:B------:R-:W-:Y:S01]  /*1df0*/  IADD3.X R81, R83, R5, R0, P0, !PT ;  /* 0x0000000553517210 */ /* 0x000fe200007fe400 */
[----:B------:R-:W-:Y:S02]  /*1e00*/  IMAD R0, R36, R12, RZ ;  /* 0x0000000c24007224 */ /* 0x000fe400078e02ff */
[C---:B------:R-:W-:Y:S02]  /*1e10*/  IMAD R11, R34.reuse, UR5, R9 ;  /* 0x00000005220b7c24 */ /* 0x040fe4000f8e0209 */
[----:B------:R-:W-:Y:S01]  /*1e20*/  IMAD.WIDE.U32 R8, R34, UR4, R16 ;  /* 0x0000000422087c25 */ /* 0x000fe2000f8e0010 */
[----:B------:R-:W-:Y:S01]  /*1e30*/  ULDC.64 UR4, c[0x0][0x328] ;  /* 0x0000ca0000047ab9 */ /* 0x000fe20000000a00 */
[----:B------:R-:W-:Y:S02]  /*1e40*/  ISETP.GE.AND P0, PT, R16, R75, PT ;  /* 0x0000004b1000720c */ /* 0x000fe40003f06270 */
[----:B------:R-:W-:Y:S02]  /*1e50*/  IMAD.IADD R14, R38, 0x1, -R14 ;  /* 0x00000001260e7824 */ /* 0x000fe400078e0a0e */
[----:B------:R-:W-:-:S02]  /*1e60*/  IMAD R39, R18, R13, R0 ;  /* 0x0000000d12277224 */ /* 0x000fc400078e0200 */
[----:B0-----:R-:W-:Y:S02]  /*1e70*/  IMAD R0, R36, R6, RZ ;  /* 0x0000000624007224 */ /* 0x001fe400078e02ff */
[----:B------:R-:W-:Y:S02]  /*1e80*/  IMAD.IADD R9, R9, 0x1, R11 ;  /* 0x0000000109097824 */ /* 0x000fe400078e020b */
[----:B------:R-:W-:Y:S02]  /*1e90*/  IMAD R4, R10, UR4, RZ ;  /* 0x000000040a047c24 */ /* 0x000fe4000f8e02ff */
[----:B------:R-:W-:Y:S01]  /*1ea0*/  IMAD.SHL.U32 R60, R14, 0x4, RZ ;  /* 0x000000040e3c7824 */ /* 0x000fe200078e00ff */
[----:B------:R-:W-:Y:S01]  /*1eb0*/  SEL R37, R75, RZ, P0 ;  /* 0x000000ff4b257207 */ /* 0x000fe20000000000 */
[----:B------:R-:W-:-:S04]  /*1ec0*/  IMAD.WIDE.U32 R10, R18, R12, R16 ;  /* 0x0000000c120a7225 */ /* 0x000fc800078e0010 */
[----:B------:R-:W-:Y:S01]  /*1ed0*/  IMAD.WIDE.U32 R14, R18, R6, R16 ;  /* 0x00000006120e7225 */ /* 0x000fe200078e0010 */
[----:B------:R-:W-:-:S03]  /*1ee0*/  SHF.R.S32.HI R61, RZ, 0x1f, R60 ;  /* 0x0000001fff3d7819 */ /* 0x000fc6000001143c */
[----:B------:R-:W-:Y:S01]  /*1ef0*/  IMAD R41, R18, R7, R0 ;  /* 0x0000000712297224 */ /* 0x000fe200078e0200 */
[----:B------:R-:W-:Y:S01]  /*1f00*/  IADD3 R21, R39, R11, RZ ;  /* 0x0000000b27157210 */ /* 0x000fe20007ffe0ff */
[----:B------:R-:W-:Y:S02]  /*1f10*/  IMAD.IADD R37, R16, 0x1, R37 ;  /* 0x0000000110257824 */ /* 0x000fe400078e0225 */
[----:B------:R-:W-:Y:S01]  /*1f20*/  IMAD.IADD R11, R41, 0x1, R15 ;  /* 0x00000001290b7824 */ /* 0x000fe200078e020f */
[----:B-----5:R-:W-:Y:S01]  /*1f30*/  SHF.R.S32.HI R15, RZ, 0x1f, R24 ;  /* 0x0000001fff0f7819 */ /* 0x020fe20000011418 */
[----:B------:R-:W-:Y:S02]  /*1f40*/  IMAD R45, R35, UR5, R4 ;  /* 0x00000005232d7c24 */ /* 0x000fe4000f8e0204 */
[----:B------:R-:W-:Y:S01]  /*1f50*/  IMAD.WIDE.U32 R4, R18, R12, R60 ;  /* 0x0000000c12047225 */ /* 0x000fe200078e003c */
[----:B------:R-:W-:-:S03]  /*1f60*/  SHF.R.S32.HI R0, RZ, 0x1f, R37 ;  /* 0x0000001fff007819 */ /* 0x000fc60000011425 */
[----:B------:R-:W-:Y:S01]  /*1f70*/  IMAD.WIDE.U32 R34, R35, UR4, R8 ;  /* 0x0000000423227c25 */ /* 0x000fe2000f8e0008 */
[----:B------:R-:W-:Y:S01]  /*1f80*/  LOP3.LUT R44, R44, 0xfffffffb, RZ, 0xc0, !PT ;  /* 0xfffffffb2c2c7812 */ /* 0x000fe200078ec0ff */
[----:B------:R-:W-:Y:S02]  /*1f90*/  ULDC UR4, c[0x0][0x2e4] ;  /* 0x0000b90000047ab9 */ /* 0x000fe40000000800 */
[----:B------:R-:W-:Y:S02]  /*1fa0*/  IMAD.MOV.U32 R20, RZ, RZ, R10 ;  /* 0x000000ffff147224 */ /* 0x000fe400078e000a */
[----:B------:R-:W-:-:S04]  /*1fb0*/  IMAD.WIDE.U32 R8, R18, R6, R60 ;  /* 0x0000000612087225 */ /* 0x000fc800078e003c */
[----:B------:R-:W-:Y:S02]  /*1fc0*/  IMAD.MOV.U32 R10, RZ, RZ, R14 ;  /* 0x000000ffff0a7224 */ /* 0x000fe400078e000e */
[----:B------:R-:W-:Y:S02]  /*1fd0*/  IMAD R14, R15, R12, RZ ;  /* 0x0000000c0f0e7224 */ /* 0x000fe400078e02ff */
[----:B------:R-:W-:Y:S01]  /*1fe0*/  IMAD.IADD R5, R5, 0x1, R39 ;  /* 0x0000000105057824 */ /* 0x000fe200078e0227 */
[----:B------:R-:W-:Y:S01]  /*1ff0*/  LEA.HI R37, R0, R37, RZ, 0x3 ;  /* 0x0000002500257211 */ /* 0x000fe200078f18ff */
[----:B------:R-:W-:Y:S01]  /*2000*/  IMAD.IADD R9, R9, 0x1, R41 ;  /* 0x0000000109097824 */ /* 0x000fe200078e0229 */
[----:B------:R-:W-:Y:S01]  /*2010*/  @P1 LOP3.LUT R44, R44, 0x4, RZ, 0xfc, !PT ;  /* 0x000000042c2c1812 */ /* 0x000fe200078efcff */
[----:B------:R-:W-:Y:S02]  /*2020*/  IMAD R41, R24, R13, R14 ;  /* 0x0000000d18297224 */ /* 0x000fe400078e020e */
[----:B------:R-:W-:-:S02]  /*2030*/  IMAD R0, R15, R6, RZ ;  /* 0x000000060f007224 */ /* 0x000fc400078e02ff */
[----:B------:R-:W-:Y:S01]  /*2040*/  IMAD.WIDE.U32 R14, R24, R12, R4 ;  /* 0x0000000c180e7225 */ /* 0x000fe200078e0004 */
[----:B------:R-:W-:-:S05]  /*2050*/  IADD3 R4, P1, R18, R49, RZ ;  /* 0x0000003112047210 */ /* 0x000fca0007f3e0ff */
[----:B------:R-:W-:Y:S01]  /*2060*/  IMAD.X R5, R36, 0x1, R3, P1 ;  /* 0x0000000124057824 */ /* 0x000fe200008e0603 */
[----:B------:R-:W-:-:S04]  /*2070*/  SHF.R.S32.HI R36, RZ, 0x1f, R38 ;  /* 0x0000001fff247819 */ /* 0x000fc80000011426 */
[----:B------:R-:W-:Y:S01]  /*2080*/  LEA.HI R36, R36, R38, RZ, 0x5 ;  /* 0x0000002624247211 */ /* 0x000fe200078f28ff */
[----:B------:R-:W-:-:S04]  /*2090*/  VIADD R38, R18, 0x60 ;  /* 0x0000006012267836 */ /* 0x000fc80000000000 */
[----:B------:R-:W-:Y:S01]  /*20a0*/  IMAD.SHL.U32 R38, R38, 0x40, RZ ;  /* 0x0000004026267824 */ /* 0x000fe200078e00ff */
[----:B------:R-:W-:-:S04]  /*20b0*/  LOP3.LUT R80, R80, 0x1c0, RZ, 0xc0, !PT ;  /* 0x000001c050507812 */ /* 0x000fc800078ec0ff */
[----:B------:R-:W-:Y:S01]  /*20c0*/  LOP3.LUT R38, R38, 0x1c0, RZ, 0xc0, !PT ;  /* 0x000001c026267812 */ /* 0x000fe200078ec0ff */
[----:B------:R-:W-:-:S03]  /*20d0*/  IMAD R43, R24, R7, R0 ;  /* 0x00000007182b7224 */ /* 0x000fc600078e0200 */
[----:B------:R-:W-:Y:S01]  /*20e0*/  LOP3.LUT R3, R38, 0x38, R37, 0xf8, !PT ;  /* 0x0000003826037812 */ /* 0x000fe200078ef825 */
[----:B------:R-:W-:Y:S01]  /*20f0*/  VIADD R38, R18, 0x60 ;  /* 0x0000006012267836 */ /* 0x000fe20000000000 */
[----:B------:R0:W-:Y:S01]  /*2100*/  STL [R1], R44 ;  /* 0x0000002c01007387 */ /* 0x0001e20000100800 */
[----:B------:R-:W-:Y:S02]  /*2110*/  SHF.R.U32.HI R77, RZ, 0x3, R80 ;  /* 0x00000003ff4d7819 */ /* 0x000fe40000011650 */
[----:B------:R-:W-:Y:S01]  /*2120*/  LOP3.LUT R0, R80, 0x18, R16, 0xf8, !PT ;  /* 0x0000001850007812 */ /* 0x000fe200078ef810 */
[----:B------:R-:W-:Y:S01]  /*2130*/  IMAD.SHL.U32 R38, R38, 0x40, RZ ;  /* 0x0000004026267824 */ /* 0x000fe200078e00ff */
[----:B------:R-:W-:Y:S02]  /*2140*/  SHF.R.S32.HI R36, RZ, 0x5, R36 ;  /* 0x00000005ff247819 */ /* 0x000fe40000011424 */
[----:B------:R-:W-:Y:S02]  /*2150*/  LOP3.LUT R0, R0, R77, RZ, 0x3c, !PT ;  /* 0x0000004d00007212 */ /* 0x000fe400078e3cff */
[----:B------:R-:W-:-:S02]  /*2160*/  LOP3.LUT R38, R38, 0x1c0, RZ, 0xc0, !PT ;  /* 0x000001c026267812 */ /* 0x000fc400078ec0ff */
[----:B------:R-:W-:Y:S02]  /*2170*/  LEA R71, R36, R0, 0x9 ;  /* 0x0000000024477211 */ /* 0x000fe400078e48ff */
[----:B------:R-:W-:Y:S02]  /*2180*/  LOP3.LUT R0, R80, 0x38, R37, 0xf8, !PT ;  /* 0x0000003850007812 */ /* 0x000fe400078ef825 */
[----:B------:R-:W-:Y:S01]  /*2190*/  SHF.R.U32.HI R38, RZ, 0x3, R38 ;  /* 0x00000003ff267819 */ /* 0x000fe20000011626 */
[----:B------:R-:W-:Y:S01]  /*21a0*/  IMAD R39, R31, 0xc0, RZ ;  /* 0x000000c01f277824 */ /* 0x000fe200078e02ff */
[----:B------:R-:W-:Y:S01]  /*21b0*/  LOP3.LUT R0, R0, R77, RZ, 0x3c, !PT ;  /* 0x0000004d00007212 */ /* 0x000fe200078e3cff */
[----:B------:R-:W-:Y:S01]  /*21c0*/  IMAD R73, R13, 0xc0, RZ ;  /* 0x000000c00d497824 */ /* 0x000fe200078e02ff */
[----:B------:R-:W-:Y:S01]  /*21d0*/  LOP3.LUT R3, R3, R38, RZ, 0x3c, !PT ;  /* 0x0000002603037212 */ /* 0x000fe200078e3cff */
[----:B------:R-:W-:Y:S01]  /*21e0*/  IMAD.WIDE.U32 R20, R24, R12, R20 ;  /* 0x0000000c18147225 */ /* 0x000fe200078e0014 */
[----:B------:R-:W-:-:S02]  /*21f0*/  IADD3 R42, R18, 0x60, RZ ;  /* 0x00000060122a7810 */ /* 0x000fc40007ffe0ff */
[----:B------:R-:W-:Y:S01]  /*2200*/  LOP3.LUT R67, R37, 0xfffffff8, RZ, 0xc0, !PT ;  /* 0xfffffff825437812 */ /* 0x000fe200078ec0ff */
[----:B------:R-:W-:Y:S02]  /*2210*/  IMAD R47, R7, 0xc0, RZ ;  /* 0x000000c0072f7824 */ /* 0x000fe400078e02ff */
[----:B------:R-:W-:-:S04]  /*2220*/  IMAD.WIDE.U32 R10, R24, R6, R10 ;  /* 0x00000006180a7225 */ /* 0x000fc800078e000a */
[----:B------:R-:W-:-:S04]  /*2230*/  IMAD.WIDE.U32 R8, R24, R6, R8 ;  /* 0x0000000618087225 */ /* 0x000fc800078e0008 */
[----:B------:R-:W-:Y:S02]  /*2240*/  VIADD R79, R16, 0x20 ;  /* 0x00000020104f7836 */ /* 0x000fe40000000000 */
[----:B------:R-:W-:-:S04]  /*2250*/  IMAD.WIDE.U32 R30, R30, 0xc0, RZ ;  /* 0x000000c01e1e7825 */ /* 0x000fc800078e00ff */
[----:B------:R-:W-:-:S04]  /*2260*/  IMAD.WIDE.U32 R12, R12, 0xc0, RZ ;  /* 0x000000c00c0c7825 */ /* 0x000fc800078e00ff */
[----:B------:R-:W-:Y:S01]  /*2270*/  IMAD.WIDE.U32 R6, R6, 0xc0, RZ ;  /* 0x000000c006067825 */ /* 0x000fe200078e00ff */
[----:B------:R-:W-:Y:S02]  /*2280*/  SHF.R.S32.HI R78, RZ, 0x1f, R42 ;  /* 0x0000001fff4e7819 */ /* 0x000fe4000001142a */
[----:B------:R-:W-:Y:S01]  /*2290*/  SHF.R.S32.HI R68, RZ, 0x3, R37 ;  /* 0x00000003ff447819 */ /* 0x000fe20000011425 */
[----:B------:R-:W-:Y:S01]  /*22a0*/  IMAD R65, R36, 0x200, R0 ;  /* 0x0000020024417824 */ /* 0x000fe200078e0200 */
[----:B------:R-:W-:Y:S01]  /*22b0*/  ISETP.GE.AND P1, PT, R16, UR4, PT ;  /* 0x0000000410007c0c */ /* 0x000fe2000bf26270 */
[----:B------:R-:W-:Y:S01]  /*22c0*/  VIADD R76, R40, 0x8 ;  /* 0x00000008284c7836 */ /* 0x000fe20000000000 */
[----:B------:R-:W-:Y:S01]  /*22d0*/  ISETP.GE.AND P2, PT, R79, UR4, PT ;  /* 0x000000044f007c0c */ /* 0x000fe2000bf46270 */
[----:B------:R-:W-:Y:S01]  /*22e0*/  IMAD.SHL.U32 R75, R75, 0x2, RZ ;  /* 0x000000024b4b7824 */ /* 0x000fe200078e00ff */
[----:B------:R-:W-:Y:S01]  /*22f0*/  SHF.R.S32.HI R66, RZ, 0x1f, R67 ;  /* 0x0000001fff427819 */ /* 0x000fe20000011443 */
[----:B------:R-:W-:-:S02]  /*2300*/  IMAD.IADD R74, R31, 0x1, R39 ;  /* 0x000000011f4a7824 */ /* 0x000fc400078e0227 */
[----:B------:R-:W-:Y:S02]  /*2310*/  IMAD.IADD R73, R13, 0x1, R73 ;  /* 0x000000010d497824 */ /* 0x000fe400078e0249 */
[----:B------:R-:W-:Y:S02]  /*2320*/  IMAD.IADD R72, R7, 0x1, R47 ;  /* 0x0000000107487824 */ /* 0x000fe400078e022f */
[----:B------:R-:W-:Y:S02]  /*2330*/  IMAD.IADD R70, R41, 0x1, R21 ;  /* 0x0000000129467824 */ /* 0x000fe400078e0215 */
[----:B------:R-:W-:Y:S02]  /*2340*/  IMAD.IADD R69, R43, 0x1, R11 ;  /* 0x000000012b457824 */ /* 0x000fe400078e020b */
[----:B------:R-:W-:Y:S01]  /*2350*/  IMAD.IADD R0, R35, 0x1, R45 ;  /* 0x0000000123007824 */ /* 0x000fe200078e022d */
[----:B--2---:R-:W-:Y:S01]  /*2360*/  IADD3 R64, R32, R3, RZ ;  /* 0x0000000320407210 */ /* 0x004fe20007ffe0ff */
[----:B------:R-:W-:-:S02]  /*2370*/  IMAD.IADD R32, R15, 0x1, R41 ;  /* 0x000000010f207824 */ /* 0x000fc400078e0229 */
[----:B------:R-:W-:Y:S01]  /*2380*/  IMAD.IADD R3, R9, 0x1, R43 ;  /* 0x0000000109037824 */ /* 0x000fe200078e022b */
[----:B0-----:R-:W-:Y:S06]  /*2390*/  @!P6 BAR.SYNC.DEFER_BLOCKING 0x9, 0x100 ;  /* 0x024400000000eb1d */ /* 0x001fec0000010000 */
.L_x_369:
[----:B------:R-:W2:Y:S01]  /*23a0*/  LDL R48, [R1+0x58] ;  /* 0x0000580001307983 */ /* 0x000ea20000100800 */
[----:B------:R-:W0:Y:S03]  /*23b0*/  LDC.64 R86, c[0x0][0x2d8] ;  /* 0x0000b600ff567b82 */ /* 0x000e260000000a00 */
[----:B------:R-:W3:Y:S01]  /*23c0*/  LDL.LU R43, [R1] ;  /* 0x00000000012b7983 */ /* 0x000ee20000300800 */
[----:B------:R-:W-:Y:S01]  /*23d0*/  VIADD R41, R27, 0xffffffff ;  /* 0xffffffff1b297836 */ /* 0x000fe20000000000 */
[----:B------:R-:W-:Y:S05]  /*23e0*/  YIELD ;  /* 0x0000000000007946 */ /* 0x000fea0003800000 */
[----:B------:R-:W-:Y:S01]  /*23f0*/  SHF.R.S32.HI R42, RZ, 0x1f, R41 ;  /* 0x0000001fff2a7819 */ /* 0x000fe20000011429 */
[-C--:B------:R-:W-:Y:S01]  /*2400*/  IMAD R27, R74, R41.reuse, RZ ;  /* 0x000000294a1b7224 */ /* 0x080fe200078e02ff */
[----:B------:R-:W1:Y:S01]  /*2410*/  LDC.64 R92, c[0x0][0x2f0] ;  /* 0x0000bc00ff5c7b82 */ /* 0x000e620000000a00 */
[----:B------:R-:W-:Y:S01]  /*2420*/  IMAD.WIDE.U32 R38, R30, R41, RZ ;  /* 0x000000291e267225 */ /* 0x000fe200078e00ff */
[----:B------:R-:W-:Y:S03]  /*2430*/  BSSY B0, `(.L_x_320) ;  /* 0x00002ff000007945 */ /* 0x000fe60003800000 */
[----:B------:R-:W-:-:S02]  /*2440*/  IMAD R27, R42, R30, R27 ;  /* 0x0000001e2a1b7224 */ /* 0x000fc400078e021b */
[----:B------:R-:W-:Y:S01]  /*2450*/  IMAD.MOV.U32 R90, RZ, RZ, R38 ;  /* 0x000000ffff5a7224 */ /* 0x000fe200078e0026 */
[----:B------:R-:W-:Y:S01]  /*2460*/  IADD3 R38, P4, R82, R38, RZ ;  /* 0x0000002652267210 */ /* 0x000fe20007f9e0ff */
[----:B------:R-:W-:Y:S01]  /*2470*/  IMAD.IADD R91, R39, 0x1, R27 ;  /* 0x00000001275b7824 */ /* 0x000fe200078e021b */
[----:B------:R-:W4:Y:S01]  /*2480*/  LDC R94, c[0x0][0x3d4] ;  /* 0x0000f500ff5e7b82 */ /* 0x000f220000000800 */
[----:B------:R-:W-:Y:S02]  /*2490*/  IMAD R89, R19, 0x3000, R71 ;  /* 0x0000300013597824 */ /* 0x000fe400078e0247 */
[----:B------:R-:W-:Y:S01]  /*24a0*/  IMAD.X R39, R91, 0x1, R81, P4 ;  /* 0x000000015b277824 */ /* 0x000fe200020e0651 */
[C---:B0-----:R-:W-:Y:S02]  /*24b0*/  LEA R46, P4, R38.reuse, R86, 0x1 ;  /* 0x00000056262e7211 */ /* 0x041fe400078808ff */
[----:B------:R-:W-:Y:S02]  /*24c0*/  IADD3 R85, R89, 0x20, RZ ;  /* 0x0000002059557810 */ /* 0x000fe40007ffe0ff */
[----:B------:R-:W-:-:S02]  /*24d0*/  LEA.HI.X R47, R38, R87, R39, 0x1, P4 ;  /* 0x00000057262f7211 */ /* 0x000fc400020f0c27 */
[----:B------:R-:W-:Y:S01]  /*24e0*/  ISETP.GT.AND P4, PT, R41, R28, PT ;  /* 0x0000001c2900720c */ /* 0x000fe20003f84270 */
[----:B-1----:R-:W-:-:S04]  /*24f0*/  IMAD.WIDE.U32 R36, R92, 0x60, R90 ;  /* 0x000000605c247825 */ /* 0x002fc800078e005a */
[----:B------:R-:W-:Y:S01]  /*2500*/  IMAD R40, R93, 0x60, RZ ;  /* 0x000000605d287824 */ /* 0x000fe200078e02ff */
[----:B------:R-:W-:-:S04]  /*2510*/  IADD3 R27, P3, R82, R36, RZ ;  /* 0x00000024521b7210 */ /* 0x000fc80007f7e0ff */
[----:B------:R-:W-:Y:S02]  /*2520*/  IADD3.X R36, R81, R37, R40, P3, !PT ;  /* 0x0000002551247210 */ /* 0x000fe40001ffe428 */
[----:B------:R-:W-:-:S04]  /*2530*/  LEA R44, P3, R27, R86, 0x1 ;  /* 0x000000561b2c7211 */ /* 0x000fc800078608ff */
[----:B------:R-:W-:Y:S01]  /*2540*/  LEA.HI.X R45, R27, R87, R36, 0x1, P3 ;  /* 0x000000571b2d7211 */ /* 0x000fe200018f0c24 */
[----:B------:R-:W-:Y:S01]  /*2550*/  IMAD.MOV.U32 R27, RZ, RZ, R41 ;  /* 0x000000ffff1b7224 */ /* 0x000fe200078e0029 */
[----:B----4-:R-:W-:Y:S02]  /*2560*/  ISETP.GE.AND P3, PT, R94, 0x1, PT ;  /* 0x000000015e00780c */ /* 0x010fe40003f66270 */
[----:B--2---:R-:W-:Y:S02]  /*2570*/  LOP3.LUT P5, RZ, R48, 0x4, RZ, 0xc0, !PT ;  /* 0x0000000430ff7812 */ /* 0x004fe400078ac0ff */
[----:B---3--:R-:W-:-:S04]  /*2580*/  LOP3.LUT R43, R43, 0xfffffffd, RZ, 0xc0, !PT ;  /* 0xfffffffd2b2b7812 */ /* 0x008fc800078ec0ff */
[----:B------:R-:W-:-:S05]  /*2590*/  @P4 LOP3.LUT R43, R43, 0x2, RZ, 0xfc, !PT ;  /* 0x000000022b2b4812 */ /* 0x000fca00078efcff */
[----:B------:R0:W-:Y:S02]  /*25a0*/  STL [R1], R43 ;  /* 0x0000002b01007387 */ /* 0x0001e40000100800 */
[C---:B------:R-:W-:Y:S02]  /*25b0*/  @P5 VIADD R85, R89.reuse, 0xffffffe0 ;  /* 0xffffffe059555836 */ /* 0x040fe40000000000 */
[--C-:B------:R-:W-:Y:S02]  /*25c0*/  IMAD R89, R89, 0x2, R26.reuse ;  /* 0x0000000259597824 */ /* 0x100fe400078e021a */
[----:B------:R-:W-:Y:S01]  /*25d0*/  IMAD R85, R85, 0x2, R26 ;  /* 0x0000000255557824 */ /* 0x000fe200078e021a */
[----:B------:R-:W-:Y:S06]  /*25e0*/  @!P3 BRA `(.L_x_321) ;  /* 0x0000002c0020b947 */ /* 0x000fec0003800000 */
[----:B------:R-:W-:Y:S01]  /*25f0*/  ULDC.U8 UR4, c[0x0][0x3f0] ;  /* 0x0000fc0000047ab9 */ /* 0x000fe20000000000 */
[-C--:B------:R-:W-:Y:S01]  /*2600*/  IMAD R37, R73, R41.reuse, RZ ;  /* 0x0000002949257224 */ /* 0x080fe200078e02ff */
[----:B------:R-:W-:Y:S01]  /*2610*/  ISETP.NE.AND P3, PT, RZ, UR4, PT ;  /* 0x00000004ff007c0c */ /* 0x000fe2000bf65270 */
[-C--:B------:R-:W-:Y:S02]  /*2620*/  IMAD R39, R72, R41.reuse, RZ ;  /* 0x0000002948277224 */ /* 0x080fe400078e02ff */
[----:B------:R-:W-:Y:S02]  /*2630*/  IMAD R88, R27, -0xc0, R29 ;  /* 0xffffff401b587824 */ /* 0x000fe400078e021d */
[C---:B------:R-:W-:Y:S02]  /*2640*/  IMAD R37, R42.reuse, R12, R37 ;  /* 0x0000000c2a257224 */ /* 0x040fe400078e0225 */
[----:B------:R-:W-:Y:S01]  /*2650*/  IMAD R39, R42, R6, R39 ;  /* 0x000000062a277224 */ /* 0x000fe200078e0227 */
[----:B------:R-:W-:Y:S01]  /*2660*/  VIMNMX R88, R88, 0xc0, PT ;  /* 0x000000c058587848 */ /* 0x000fe20003fe0100 */
[----:B------:R-:W-:-:S04]  /*2670*/  IMAD.WIDE.U32 R54, R12, R41, RZ ;  /* 0x000000290c367225 */ /* 0x000fc800078e00ff */
[----:B------:R-:W-:-:S04]  /*2680*/  IMAD.WIDE.U32 R52, R6, R41, RZ ;  /* 0x0000002906347225 */ /* 0x000fc800078e00ff */
[----:B------:R-:W-:Y:S02]  /*2690*/  IMAD.IADD R95, R55, 0x1, R37 ;  /* 0x00000001375f7824 */ /* 0x000fe400078e0225 */
[----:B------:R-:W-:Y:S01]  /*26a0*/  IMAD.IADD R84, R53, 0x1, R39 ;  /* 0x0000000135547824 */ /* 0x000fe200078e0227 */
[----:B------:R-:W-:Y:S06]  /*26b0*/  @!P3 BRA `(.L_x_322) ;  /* 0x000000140028b947 */ /* 0x000fec0003800000 */
[----:B------:R-:W-:Y:S01]  /*26c0*/  ISETP.GE.AND P4, PT, R18, R88, PT ;  /* 0x000000581200720c */ /* 0x000fe20003f86270 */
[----:B------:R-:W-:Y:S01]  /*26d0*/  BSSY B1, `(.L_x_323) ;  /* 0x000001f000017945 */ /* 0x000fe20003800000 */
[----:B------:R-:W-:Y:S02]  /*26e0*/  CS2R R40, SRZ ;  /* 0x0000000000287805 */ /* 0x000fe4000001ff00 */
[----:B------:R-:W-:Y:S02]  /*26f0*/  CS2R R56, SRZ ;  /* 0x0000000000387805 */ /* 0x000fe4000001ff00 */
[----:B------:R-:W-:Y:S02]  /*2700*/  CS2R R86, SRZ ;  /* 0x0000000000567805 */ /* 0x000fe4000001ff00 */
[----:B------:R-:W-:Y:S02]  /*2710*/  CS2R R58, SRZ ;  /* 0x00000000003a7805 */ /* 0x000fe4000001ff00 */
[----:B------:R-:W-:-:S02]  /*2720*/  CS2R R48, SRZ ;  /* 0x0000000000307805 */ /* 0x000fc4000001ff00 */
[----:B0-----:R-:W-:Y:S02]  /*2730*/  CS2R R42, SRZ ;  /* 0x00000000002a7805 */ /* 0x001fe4000001ff00 */
[----:B------:R-:W-:Y:S02]  /*2740*/  CS2R R50, SRZ ;  /* 0x0000000000327805 */ /* 0x000fe4000001ff00 */
[----:B------:R-:W-:Y:S01]  /*2750*/  CS2R R90, SRZ ;  /* 0x00000000005a7805 */ /* 0x000fe2000001ff00 */
[----:B------:R-:W-:Y:S06]  /*2760*/  @P4 BRA `(.L_x_324) ;  /* 0x0000000000544947 */ /* 0x000fec0003800000 */
[----:B------:R-:W-:Y:S01]  /*2770*/  IADD3 R37, P3, R14, R54, RZ ;  /* 0x000000360e257210 */ /* 0x000fe20007f7e0ff */
[----:B------:R-:W-:Y:S01]  /*2780*/  ULDC.64 UR4, c[0x0][0x3c8] ;  /* 0x0000f20000047ab9 */ /* 0x000fe20000000a00 */
[----:B------:R-:W-:Y:S02]  /*2790*/  CS2R R86, SRZ ;  /* 0x0000000000567805 */ /* 0x000fe4000001ff00 */
[----:B------:R-:W-:Y:S01]  /*27a0*/  CS2R R90, SRZ ;  /* 0x00000000005a7805 */ /* 0x000fe2000001ff00 */
[----:B------:R-:W-:Y:S01]  /*27b0*/  IMAD.X R38, R95, 0x1, R32, P3 ;  /* 0x000000015f267824 */ /* 0x000fe200018e0620 */
[----:B------:R-:W-:-:S04]  /*27c0*/  IADD3 R39, P3, R8, R52, RZ ;  /* 0x0000003408277210 */ /* 0x000fc80007f7e0ff */
[----:B------:R-:W-:Y:S02]  /*27d0*/  IADD3.X R56, R84, R3, RZ, P3, !PT ;  /* 0x0000000354387210 */ /* 0x000fe40001ffe4ff */
[----:B------:R-:W-:-:S04]  /*27e0*/  LEA R36, P3, R37, UR4, 0x1 ;  /* 0x0000000425247c11 */ /* 0x000fc8000f8608ff */
[----:B------:R-:W-:Y:S01]  /*27f0*/  LEA.HI.X R37, R37, UR5, R38, 0x1, P3 ;  /* 0x0000000525257c11 */ /* 0x000fe200098f0c26 */
[----:B------:R-:W-:Y:S02]  /*2800*/  ULDC.64 UR4, c[0x0][0x3e0] ;  /* 0x0000f80000047ab9 */ /* 0x000fe40000000a00 */
[----:B------:R-:W-:-:S04]  /*2810*/  LEA R38, P3, R39, UR4, 0x1 ;  /* 0x0000000427267c11 */ /* 0x000fc8000f8608ff */
[----:B------:R-:W-:Y:S02]  /*2820*/  LEA.HI.X R39, R39, UR5, R56, 0x1, P3 ;  /* 0x0000000527277c11 */ /* 0x000fe400098f0c38 */
[C---:B------:R-:W-:Y:S01]  /*2830*/  ISETP.GE.AND P3, PT, R60.reuse, R94, PT ;  /* 0x0000005e3c00720c */ /* 0x040fe20003f66270 */
[----:B------:R-:W-:Y:S01]  /*2840*/  VIADD R93, R60, 0x10 ;  /* 0x000000103c5d7836 */ /* 0x000fe20000000000 */
[----:B------:R-:W-:Y:S02]  /*2850*/  CS2R R56, SRZ ;  /* 0x0000000000387805 */ /* 0x000fe4000001ff00 */
[----:B------:R-:W-:-:S09]  /*2860*/  CS2R R58, SRZ ;  /* 0x00000000003a7805 */ /* 0x000fd2000001ff00 */
[----:B------:R0:W5:Y:S04]  /*2870*/  @!P3 LDG.E.64 R86, desc[UR56][R36.64] ;  /* 0x000000382456b981 */ /* 0x000168000c1e1b00 */
[----:B------:R0:W5:Y:S01]  /*2880*/  @!P3 LDG.E.64 R90, desc[UR56][R38.64] ;  /* 0x00000038265ab981 */ /* 0x000162000c1e1b00 */
[----:B------:R-:W-:-:S13]  /*2890*/  ISETP.GE.AND P3, PT, R93, R94, PT ;  /* 0x0000005e5d00720c */ /* 0x000fda0003f66270 */
[----:B------:R0:W5:Y:S04]  /*28a0*/  @!P3 LDG.E.64 R56, desc[UR56][R36.64+0x20] ;  /* 0x000020382438b981 */ /* 0x000168000c1e1b00 */
[----:B------:R0:W5:Y:S02]  /*28b0*/  @!P3 LDG.E.64 R58, desc[UR56][R38.64+0x20] ;  /* 0x00002038263ab981 */ /* 0x000164000c1e1b00 */
.L_x_324:
[----:B------:R-:W-:Y:S05]  /*28c0*/  BSYNC B1 ;  /* 0x0000000000017941 */ /* 0x000fea0003800000 */
.L_x_323:
[----:B0-----:R-:W-:Y:S01]  /*28d0*/  VIADD R36, R18, 0x60 ;  /* 0x0000006012247836 */ /* 0x001fe20000000000 */
[----:B------:R-:W-:Y:S01]  /*28e0*/  BSSY B1, `(.L_x_325) ;  /* 0x0000022000017945 */ /* 0x000fe20003800000 */
[----:B-----5:R-:W-:Y:S02]  /*28f0*/  IMAD.MOV.U32 R92, RZ, RZ, R56 ;  /* 0x000000ffff5c7224 */ /* 0x020fe400078e0038 */
[----:B------:R-:W-:Y:S01]  /*2900*/  IMAD.MOV.U32 R93, RZ, RZ, R57 ;  /* 0x000000ffff5d7224 */ /* 0x000fe200078e0039 */
[----:B------:R-:W-:-:S13]  /*2910*/  ISETP.GE.AND P5, PT, R36, R88, PT ;  /* 0x000000582400720c */ /* 0x000fda0003fa6270 */
[----:B------:R-:W-:Y:S05]  /*2920*/  @P5 BRA `(.L_x_326) ;  /* 0x0000000000745947 */ /* 0x000fea0003800000 */
[----:B------:R-:W0:Y:S01]  /*2930*/  LDC.64 R36, c[0x0][0x3d8] ;  /* 0x0000f600ff247b82 */ /* 0x000e220000000a00 */
[----:B------:R-:W-:Y:S01]  /*2940*/  IMAD.MOV.U32 R55, RZ, RZ, R95 ;  /* 0x000000ffff377224 */ /* 0x000fe200078e005f */
[----:B------:R-:W-:Y:S01]  /*2950*/  ULDC.64 UR4, c[0x0][0x3c8] ;  /* 0x0000f20000047ab9 */ /* 0x000fe20000000a00 */
[----:B------:R-:W-:Y:S01]  /*2960*/  IMAD.MOV.U32 R53, RZ, RZ, R84 ;  /* 0x000000ffff357224 */ /* 0x000fe200078e0054 */
[----:B------:R-:W-:Y:S02]  /*2970*/  CS2R R48, SRZ ;  /* 0x0000000000307805 */ /* 0x000fe4000001ff00 */
[----:B------:R-:W-:Y:S01]  /*2980*/  CS2R R50, SRZ ;  /* 0x0000000000327805 */ /* 0x000fe2000001ff00 */
[----:B0-----:R-:W-:-:S04]  /*2990*/  IMAD.WIDE.U32 R54, R36, 0x60, R54 ;  /* 0x0000006024367825 */ /* 0x001fc800078e0036 */
[----:B------:R-:W-:Y:S01]  /*29a0*/  IMAD R37, R37, 0x60, RZ ;  /* 0x0000006025257824 */ /* 0x000fe200078e02ff */
[----:B------:R-:W-:-:S04]  /*29b0*/  IADD3 R38, P3, R14, R54, RZ ;  /* 0x000000360e267210 */ /* 0x000fc80007f7e0ff */
[----:B------:R-:W-:Y:S02]  /*29c0*/  IADD3.X R55, R32, R55, R37, P3, !PT ;  /* 0x0000003720377210 */ /* 0x000fe40001ffe425 */
[----:B------:R-:W0:Y:S02]  /*29d0*/  LDC.64 R36, c[0x0][0x3e8] ;  /* 0x0000fa00ff247b82 */ /* 0x000e240000000a00 */
[----:B0-----:R-:W-:-:S04]  /*29e0*/  IMAD.WIDE.U32 R52, R36, 0x60, R52 ;  /* 0x0000006024347825 */ /* 0x001fc800078e0034 */
[----:B------:R-:W-:Y:S01]  /*29f0*/  IMAD R37, R37, 0x60, RZ ;  /* 0x0000006025257824 */ /* 0x000fe200078e02ff */
[----:B------:R-:W-:-:S04]  /*2a00*/  IADD3 R39, P3, R8, R52, RZ ;  /* 0x0000003408277210 */ /* 0x000fc80007f7e0ff */
[----:B------:R-:W-:Y:S02]  /*2a10*/  IADD3.X R52, R3, R53, R37, P3, !PT ;  /* 0x0000003503347210 */ /* 0x000fe40001ffe425 */
        /* <DEDUP_REMOVED lines=14> */
.L_x_326:
[----:B------:R-:W-:Y:S05]  /*2b00*/  BSYNC B1 ;  /* 0x0000000000017941 */ /* 0x000fea0003800000 */
.L_x_325:
[----:B------:R-:W2:Y:S01]  /*2b10*/  LDL R84, [R1+0x14] ;  /* 0x0000140001547983 */ /* 0x000ea20000100800 */
[----:B0-----:R-:W-:Y:S01]  /*2b20*/  IMAD.MOV.U32 R37, RZ, RZ, R87 ;  /* 0x000000ffff257224 */ /* 0x001fe200078e0057 */
[----:B------:R-:W-:Y:S01]  /*2b30*/  MOV R36, R86 ;  /* 0x0000005600247202 */ /* 0x000fe20000000f00 */
[----:B------:R-:W-:Y:S01]  /*2b40*/  IMAD.MOV.U32 R39, RZ, RZ, R91 ;  /* 0x000000ffff277224 */ /* 0x000fe200078e005b */
[----:B------:R-:W-:Y:S01]  /*2b50*/  PRMT R101, R92, 0x7610, R101 ;  /* 0x000076105c657816 */ /* 0x000fe20000000065 */
[----:B------:R-:W-:Y:S01]  /*2b60*/  IMAD.MOV.U32 R38, RZ, RZ, R90 ;  /* 0x000000ffff267224 */ /* 0x000fe200078e005a */
[----:B------:R-:W-:Y:S01]  /*2b70*/  PRMT R52, R52, 0x5410, R36 ;  /* 0x0000541034347816 */ /* 0x000fe20000000024 */
[----:B------:R-:W-:Y:S01]  /*2b80*/  IMAD.MOV.U32 R36, RZ, RZ, R58 ;  /* 0x000000ffff247224 */ /* 0x000fe200078e003a */
[----:B------:R-:W-:Y:S01]  /*2b90*/  PRMT R53, R53, 0x5410, R37 ;  /* 0x0000541035357816 */ /* 0x000fe20000000025 */
[----:B------:R-:W-:Y:S01]  /*2ba0*/  IMAD.MOV.U32 R37, RZ, RZ, R59 ;  /* 0x000000ffff257224 */ /* 0x000fe200078e003b */
[----:B------:R-:W-:Y:S01]  /*2bb0*/  PRMT R54, R54, 0x5410, R39 ;  /* 0x0000541036367816 */ /* 0x000fe20000000027 */
[----:B-----5:R-:W-:Y:S01]  /*2bc0*/  IMAD.MOV.U32 R39, RZ, RZ, R49 ;  /* 0x000000ffff277224 */ /* 0x020fe200078e0031 */
[----:B------:R-:W-:Y:S01]  /*2bd0*/  PRMT R99, R36, 0x7610, R99 ;  /* 0x0000761024637816 */ /* 0x000fe20000000063 */
[----:B------:R-:W-:Y:S01]  /*2be0*/  IMAD.MOV.U32 R36, RZ, RZ, R40 ;  /* 0x000000ffff247224 */ /* 0x000fe200078e0028 */
[----:B------:R-:W-:Y:S01]  /*2bf0*/  PRMT R98, R37, 0x7610, R98 ;  /* 0x0000761025627816 */ /* 0x000fe20000000062 */
[----:B------:R-:W-:Y:S01]  /*2c00*/  IMAD.MOV.U32 R37, RZ, RZ, R41 ;  /* 0x000000ffff257224 */ /* 0x000fe200078e0029 */
[----:B------:R-:W-:-:S02]  /*2c10*/  PRMT R103, R38, 0x7610, R103 ;  /* 0x0000761026677816 */ /* 0x000fc40000000067 */
[----:B------:R-:W-:Y:S02]  /*2c20*/  MOV R38, R48 ;  /* 0x0000003000267202 */ /* 0x000fe40000000f00 */
[----:B------:R-:W-:Y:S02]  /*2c30*/  PRMT R100, R93, 0x7610, R100 ;  /* 0x000076105d647816 */ /* 0x000fe40000000064 */
[----:B------:R-:W-:Y:S01]  /*2c40*/  PRMT R52, R36, 0x7610, R52 ;  /* 0x0000761024347816 */ /* 0x000fe20000000034 */
[----:B------:R-:W-:Y:S01]  /*2c50*/  IMAD.MOV.U32 R36, RZ, RZ, R42 ;  /* 0x000000ffff247224 */ /* 0x000fe200078e002a */
[----:B------:R-:W-:Y:S01]  /*2c60*/  PRMT R53, R37, 0x7610, R53 ;  /* 0x0000761025357816 */ /* 0x000fe20000000035 */
[----:B------:R-:W-:Y:S01]  /*2c70*/  IMAD.MOV.U32 R37, RZ, RZ, R43 ;  /* 0x000000ffff257224 */ /* 0x000fe200078e002b */
[----:B------:R-:W-:Y:S01]  /*2c80*/  PRMT R92, R38, 0x7610, R92 ;  /* 0x00007610265c7816 */ /* 0x000fe2000000005c */
[----:B------:R-:W-:Y:S01]  /*2c90*/  IMAD.MOV.U32 R38, RZ, RZ, R50 ;  /* 0x000000ffff267224 */ /* 0x000fe200078e0032 */
[----:B------:R-:W-:Y:S01]  /*2ca0*/  PRMT R93, R39, 0x7610, R93 ;  /* 0x00007610275d7816 */ /* 0x000fe2000000005d */
[----:B------:R-:W-:Y:S01]  /*2cb0*/  IMAD.MOV.U32 R39, RZ, RZ, R51 ;  /* 0x000000ffff277224 */ /* 0x000fe200078e0033 */
[----:B------:R-:W-:-:S02]  /*2cc0*/  PRMT R54, R36, 0x7610, R54 ;  /* 0x0000761024367816 */ /* 0x000fc40000000036 */
[----:B------:R-:W-:Y:S02]  /*2cd0*/  PRMT R55, R37, 0x7610, R55 ;  /* 0x0000761025377816 */ /* 0x000fe40000000037 */
[----:B------:R-:W-:Y:S02]  /*2ce0*/  PRMT R95, R38, 0x7610, R95 ;  /* 0x00007610265f7816 */ /* 0x000fe4000000005f */
[----:B------:R-:W-:Y:S02]  /*2cf0*/  PRMT R97, R39, 0x7610, R97 ;  /* 0x0000761027617816 */ /* 0x000fe40000000061 */
[----:B--2---:R-:W-:-:S13]  /*2d00*/  ISETP.NE.AND P3, PT, R84, 0x3, PT ;  /* 0x000000035400780c */ /* 0x004fda0003f65270 */
[----:B------:R-:W-:Y:S05]  /*2d10*/  @!P3 BRA `(.L_x_327) ;  /* 0x000000000004b947 */ /* 0x000fea0003800000 */
[----:B------:R-:W-:Y:S01]  /*2d20*/  BPT.TRAP 0x1 ;  /* 0x000000040000795c */ /* 0x000fe20000300000 */
.L_x_327:
[----:B------:R-:W-:Y:S01]  /*2d30*/  IMAD R84, R19, 0x8, R2 ;  /* 0x0000000813547824 */ /* 0x000fe200078e0202 */
[----:B------:R-:W-:Y:S01]  /*2d40*/  SHF.L.U32 R96, R23, 0x1f, RZ ;  /* 0x0000001f17607819 */ /* 0x000fe200000006ff */
[----:B------:R-:W-:Y:S03]  /*2d50*/  BSSY B1, `(.L_x_328) ;  /* 0x0000003000017945 */ /* 0x000fe60003800000 */
[----:B------:R-:W0:Y:S02]  /*2d60*/  SYNCS.PHASECHK.TRANS64.TRYWAIT P6, [R84+URZ+0x30890], R96 ;  /* 0x03089060540075a7 */ /* 0x000e2400080c017f */
[----:B0-----:R-:W-:Y:S05]  /*2d70*/  @!P6 BRA `(.L_x_329) ;  /* 0x0000013c00cce947 */ /* 0x001fea0003800000 */
.L_x_546:
[----:B------:R-:W-:Y:S05]  /*2d80*/  BSYNC B1 ;  /* 0x0000000000017941 */ /* 0x000fea0003800000 */
.L_x_328:
[----:B------:R-:W-:Y:S04]  /*2d90*/  BSSY B1, `(.L_x_330) ;  /* 0x000006d000017945 */ /* 0x000fe80003800000 */
[----:B------:R-:W-:Y:S05]  /*2da0*/  @P4 BRA `(.L_x_331) ;  /* 0x0000000400ac4947 */ /* 0x000fea0003800000 */
[----:B------:R-:W-:Y:S04]  /*2db0*/  BSSY B2, `(.L_x_332) ;  /* 0x0000035000027945 */ /* 0x000fe80003800000 */
[----:B------:R-:W-:Y:S05]  /*2dc0*/  @P1 BRA `(.L_x_333) ;  /* 0x0000000000cc1947 */ /* 0x000fea0003800000 */
[----:B------:R1:W2:Y:S01]  /*2dd0*/  LDS.128 R36, [R89+0x12000] ;  /* 0x0120000059247984 */ /* 0x0002a20000000c00 */
[----:B------:R-:W-:Y:S01]  /*2de0*/  ISETP.GE.AND P4, PT, R60, R94, PT ;  /* 0x0000005e3c00720c */ /* 0x000fe20003f86270 */
[----:B------:R-:W-:-:S12]  /*2df0*/  BSSY B3, `(.L_x_334) ;  /* 0x000002f000037945 */ /* 0x000fd80003800000 */
[----:B-1----:R-:W-:Y:S05]  /*2e00*/  @P4 BRA `(.L_x_335) ;  /* 0x0000000000b44947 */ /* 0x002fea0003800000 */
[----:B------:R-:W-:Y:S02]  /*2e10*/  SHF.R.U64 R105, R90, 0x10, R91 ;  /* 0x000000105a697819 */ /* 0x000fe4000000125b */
[----:B------:R-:W-:Y:S02]  /*2e20*/  SHF.R.U64 R102, R86, 0x10, R87 ;  /* 0x0000001056667819 */ /* 0x000fe40000001257 */
[----:B------:R-:W-:Y:S02]  /*2e30*/  PRMT R105, R103, 0x5410, R105 ;  /* 0x0000541067697816 */ /* 0x000fe40000000069 */
[----:B------:R-:W-:Y:S02]  /*2e40*/  PRMT R102, R52, 0x5432, R102 ;  /* 0x0000543234667816 */ /* 0x000fe40000000066 */
[----:B------:R-:W-:Y:S01]  /*2e50*/  SHF.R.U32.HI R104, RZ, 0x10, R87 ;  /* 0x00000010ff687819 */ /* 0x000fe20000011657 */
[----:B--2---:R-:W-:Y:S01]  /*2e60*/  IMAD.U32 R87, R38, 0x10000, RZ ;  /* 0x0001000026577824 */ /* 0x004fe200078e00ff */
[----:B------:R-:W-:-:S02]  /*2e70*/  SHF.R.U32.HI R108, RZ, 0x10, R91 ;  /* 0x00000010ff6c7819 */ /* 0x000fc4000001165b */
[----:B------:R-:W-:Y:S02]  /*2e80*/  LOP3.LUT R90, R37, 0xffff0000, RZ, 0xc0, !PT ;  /* 0xffff0000255a7812 */ /* 0x000fe400078ec0ff */
[C---:B------:R-:W-:Y:S01]  /*2e90*/  LOP3.LUT R107, R105.reuse, 0xffff0000, RZ, 0xc0, !PT ;  /* 0xffff0000696b7812 */ /* 0x040fe200078ec0ff */
[----:B------:R-:W-:Y:S01]  /*2ea0*/  IMAD.U32 R105, R105, 0x10000, RZ ;  /* 0x0001000069697824 */ /* 0x000fe200078e00ff */
[C---:B------:R-:W-:Y:S01]  /*2eb0*/  LOP3.LUT R103, R102.reuse, 0xffff0000, RZ, 0xc0, !PT ;  /* 0xffff000066677812 */ /* 0x040fe200078ec0ff */
[----:B------:R-:W-:Y:S01]  /*2ec0*/  IMAD.U32 R102, R102, 0x10000, RZ ;  /* 0x0001000066667824 */ /* 0x000fe200078e00ff */
[----:B------:R-:W-:Y:S01]  /*2ed0*/  PRMT R104, R53, 0x5432, R104 ;  /* 0x0000543235687816 */ /* 0x000fe20000000068 */
[----:B------:R-:W-:Y:S01]  /*2ee0*/  FMUL.FTZ R112, R90, R107 ;  /* 0x0000006b5a707220 */ /* 0x000fe20000410000 */
[----:B------:R-:W-:Y:S01]  /*2ef0*/  PRMT R108, R54, 0x5432, R108 ;  /* 0x00005432366c7816 */ /* 0x000fe2000000006c */
[----:B------:R-:W-:Y:S01]  /*2f00*/  FMUL.FTZ R90, R90, R103 ;  /* 0x000000675a5a7220 */ /* 0x000fe20000410000 */
[----:B------:R-:W-:Y:S01]  /*2f10*/  LOP3.LUT R91, R38, 0xffff0000, RZ, 0xc0, !PT ;  /* 0xffff0000265b7812 */ /* 0x000fe200078ec0ff */
[----:B------:R-:W-:Y:S01]  /*2f20*/  IMAD.U32 R106, R104, 0x10000, RZ ;  /* 0x00010000686a7824 */ /* 0x000fe200078e00ff */
[C---:B------:R-:W-:Y:S01]  /*2f30*/  LOP3.LUT R86, R39.reuse, 0xffff0000, RZ, 0xc0, !PT ;  /* 0xffff000027567812 */ /* 0x040fe200078ec0ff */
[----:B------:R-:W-:Y:S01]  /*2f40*/  IMAD.U32 R110, R108, 0x10000, RZ ;  /* 0x000100006c6e7824 */ /* 0x000fe200078e00ff */
[----:B------:R-:W-:Y:S01]  /*2f50*/  SHF.L.U32 R38, R39, 0x10, RZ ;  /* 0x0000001027267819 */ /* 0x000fe200000006ff */
[----:B------:R-:W-:-:S02]  /*2f60*/  IMAD.U32 R39, R37, 0x10000, RZ ;  /* 0x0001000025277824 */ /* 0x000fc400078e00ff */
[----:B------:R-:W-:Y:S01]  /*2f70*/  FMUL.FTZ R114, R91, R110 ;  /* 0x0000006e5b727220 */ /* 0x000fe20000410000 */
[----:B------:R-:W-:Y:S02]  /*2f80*/  IMAD.U32 R37, R36, 0x10000, RZ ;  /* 0x0001000024257824 */ /* 0x000fe400078e00ff */
[C---:B------:R-:W-:Y:S01]  /*2f90*/  FFMA.FTZ R107, R39.reuse, R107, R90 ;  /* 0x0000006b276b7223 */ /* 0x040fe2000001005a */
[----:B------:R-:W-:Y:S01]  /*2fa0*/  FFMA.FTZ R112, R39, R103, -R112 ;  /* 0x0000006727707223 */ /* 0x000fe20000010870 */
[-C--:B------:R-:W-:Y:S01]  /*2fb0*/  FMUL.FTZ R90, R91, R106.reuse ;  /* 0x0000006a5b5a7220 */ /* 0x080fe20000410000 */
[----:B------:R-:W-:Y:S01]  /*2fc0*/  LOP3.LUT R91, R108, 0xffff0000, RZ, 0xc0, !PT ;  /* 0xffff00006c5b7812 */ /* 0x000fe200078ec0ff */
[C---:B------:R-:W-:Y:S01]  /*2fd0*/  FFMA.FTZ R114, R87.reuse, R106, -R114 ;  /* 0x0000006a57727223 */ /* 0x040fe20000010872 */
[----:B------:R-:W-:Y:S01]  /*2fe0*/  LOP3.LUT R39, R104, 0xffff0000, RZ, 0xc0, !PT ;  /* 0xffff000068277812 */ /* 0x000fe200078ec0ff */
[----:B------:R-:W-:Y:S01]  /*2ff0*/  FFMA.FTZ R87, R87, R110, R90 ;  /* 0x0000006e57577223 */ /* 0x000fe2000001005a */
[----:B------:R-:W-:Y:S01]  /*3000*/  LOP3.LUT R36, R36, 0xffff0000, RZ, 0xc0, !PT ;  /* 0xffff000024247812 */ /* 0x000fe200078ec0ff */
[C---:B------:R-:W-:Y:S01]  /*3010*/  FMUL.FTZ R103, R86.reuse, R91 ;  /* 0x0000005b56677220 */ /* 0x040fe20000410000 */
[----:B------:R-:W-:Y:S01]  /*3020*/  F2FP.BF16.F32.PACK_AB R107, R107, R112 ;  /* 0x000000706b6b723e */ /* 0x000fe200000010ff */
[----:B------:R-:W-:-:S02]  /*3030*/  FMUL.FTZ R90, R86, R39 ;  /* 0x00000027565a7220 */ /* 0x000fc40000410000 */
[C---:B------:R-:W-:Y:S01]  /*3040*/  FMUL.FTZ R86, R36.reuse, R105 ;  /* 0x0000006924567220 */ /* 0x040fe20000410000 */
[-C--:B------:R-:W-:Y:S01]  /*3050*/  FMUL.FTZ R36, R36, R102.reuse ;  /* 0x0000006624247220 */ /* 0x080fe20000410000 */
[C---:B------:R-:W-:Y:S01]  /*3060*/  FFMA.FTZ R103, R38.reuse, R39, -R103 ;  /* 0x0000002726677223 */ /* 0x040fe20000010867 */
[----:B------:R-:W-:Y:S01]  /*3070*/  FFMA.FTZ R90, R38, R91, R90 ;  /* 0x0000005b265a7223 */ /* 0x000fe2000001005a */
[C---:B------:R-:W-:Y:S01]  /*3080*/  FFMA.FTZ R86, R37.reuse, R102, -R86 ;  /* 0x0000006625567223 */ /* 0x040fe20000010856 */
[----:B------:R-:W-:Y:S01]  /*3090*/  FFMA.FTZ R37, R37, R105, R36 ;  /* 0x0000006925257223 */ /* 0x000fe20000010024 */
[----:B------:R-:W-:Y:S02]  /*30a0*/  F2FP.BF16.F32.PACK_AB R38, R87, R114 ;  /* 0x000000725726723e */ /* 0x000fe400000010ff */
[----:B------:R-:W-:Y:S02]  /*30b0*/  F2FP.BF16.F32.PACK_AB R39, R90, R103 ;  /* 0x000000675a27723e */ /* 0x000fe400000010ff */
[----:B------:R-:W-:Y:S01]  /*30c0*/  F2FP.BF16.F32.PACK_AB R36, R37, R86 ;  /* 0x000000562524723e */ /* 0x000fe200000010ff */
[----:B------:R-:W-:-:S07]  /*30d0*/  IMAD.MOV.U32 R37, RZ, RZ, R107 ;  /* 0x000000ffff257224 */ /* 0x000fce00078e006b */
.L_x_335:
[----:B------:R-:W-:Y:S05]  /*30e0*/  BSYNC B3 ;  /* 0x0000000000037941 */ /* 0x000fea0003800000 */
.L_x_334:
[----:B--2---:R1:W-:Y:S02]  /*30f0*/  STG.E.128 desc[UR56][R46.64], R36 ;  /* 0x000000242e007986 */ /* 0x0043e4000c101d38 */
.L_x_333:
[----:B------:R-:W-:Y:S05]  /*3100*/  BSYNC B2 ;  /* 0x0000000000027941 */ /* 0x000fea0003800000 */
.L_x_332:
[----:B------:R-:W-:Y:S05]  /*3110*/  @P2 BRA `(.L_x_331) ;  /* 0x0000000000d02947 */ /* 0x000fea0003800000 */
[----:B-1----:R1:W2:Y:S01]  /*3120*/  LDS.128 R36, [R85+0x12000] ;  /* 0x0120000055247984 */ /* 0x0022a20000000c00 */
[----:B------:R-:W-:Y:S01]  /*3130*/  IADD3 R87, R60, 0x10, RZ ;  /* 0x000000103c577810 */ /* 0x000fe20007ffe0ff */
[----:B------:R-:W-:Y:S03]  /*3140*/  BSSY B2, `(.L_x_336) ;  /* 0x0000030000027945 */ /* 0x000fe60003800000 */
[----:B------:R-:W-:-:S13]  /*3150*/  ISETP.GE.AND P4, PT, R87, R94, PT ;  /* 0x0000005e5700720c */ /* 0x000fda0003f86270 */
[----:B-1----:R-:W-:Y:S05]  /*3160*/  @P4 BRA `(.L_x_337) ;  /* 0x0000000000b44947 */ /* 0x002fea0003800000 */
[----:B------:R-:W-:Y:S02]  /*3170*/  SHF.R.U64 R86, R56, 0x10, R57 ;  /* 0x0000001038567819 */ /* 0x000fe40000001239 */
[--C-:B------:R-:W-:Y:S02]  /*3180*/  SHF.R.U64 R56, R58, 0x10, R59.reuse ;  /* 0x000000103a387819 */ /* 0x100fe4000000123b */
[----:B------:R-:W-:Y:S02]  /*3190*/  SHF.R.U32.HI R87, RZ, 0x10, R59 ;  /* 0x00000010ff577819 */ /* 0x000fe4000001163b */
[----:B------:R-:W-:Y:S01]  /*31a0*/  SHF.R.U32.HI R91, RZ, 0x10, R57 ;  /* 0x00000010ff5b7819 */ /* 0x000fe20000011639 */
[----:B--2---:R-:W-:Y:S01]  /*31b0*/  IMAD.U32 R57, R38, 0x10000, RZ ;  /* 0x0001000026397824 */ /* 0x004fe200078e00ff */
[----:B------:R-:W-:Y:S02]  /*31c0*/  PRMT R101, R101, 0x5410, R86 ;  /* 0x0000541065657816 */ /* 0x000fe40000000056 */
[----:B------:R-:W-:-:S02]  /*31d0*/  PRMT R99, R99, 0x5410, R56 ;  /* 0x0000541063637816 */ /* 0x000fc40000000038 */
[----:B------:R-:W-:Y:S02]  /*31e0*/  PRMT R98, R98, 0x5410, R87 ;  /* 0x0000541062627816 */ /* 0x000fe40000000057 */
[----:B------:R-:W-:Y:S02]  /*31f0*/  PRMT R100, R100, 0x5410, R91 ;  /* 0x0000541064647816 */ /* 0x000fe4000000005b */
[----:B------:R-:W-:Y:S01]  /*3200*/  LOP3.LUT R56, R37, 0xffff0000, RZ, 0xc0, !PT ;  /* 0xffff000025387812 */ /* 0x000fe200078ec0ff */
[----:B------:R-:W-:Y:S01]  /*3210*/  IMAD.U32 R91, R98, 0x10000, RZ ;  /* 0x00010000625b7824 */ /* 0x000fe200078e00ff */
[----:B------:R-:W-:Y:S01]  /*3220*/  LOP3.LUT R90, R99, 0xffff0000, RZ, 0xc0, !PT ;  /* 0xffff0000635a7812 */ /* 0x000fe200078ec0ff */
[----:B------:R-:W-:Y:S01]  /*3230*/  IMAD.U32 R87, R100, 0x10000, RZ ;  /* 0x0001000064577824 */ /* 0x000fe200078e00ff */
[----:B------:R-:W-:Y:S01]  /*3240*/  LOP3.LUT R86, R101, 0xffff0000, RZ, 0xc0, !PT ;  /* 0xffff000065567812 */ /* 0x000fe200078ec0ff */
[----:B------:R-:W-:Y:S01]  /*3250*/  IMAD.U32 R99, R99, 0x10000, RZ ;  /* 0x0001000063637824 */ /* 0x000fe200078e00ff */
[----:B------:R-:W-:Y:S01]  /*3260*/  LOP3.LUT R58, R38, 0xffff0000, RZ, 0xc0, !PT ;  /* 0xffff0000263a7812 */ /* 0x000fe200078ec0ff */
[C---:B------:R-:W-:Y:S01]  /*3270*/  IMAD.U32 R38, R39.reuse, 0x10000, RZ ;  /* 0x0001000027267824 */ /* 0x040fe200078e00ff */
[----:B------:R-:W-:Y:S01]  /*3280*/  LOP3.LUT R59, R39, 0xffff0000, RZ, 0xc0, !PT ;  /* 0xffff0000273b7812 */ /* 0x000fe200078ec0ff */
[----:B------:R-:W-:-:S02]  /*3290*/  IMAD.U32 R39, R37, 0x10000, RZ ;  /* 0x0001000025277824 */ /* 0x000fc400078e00ff */
[----:B------:R-:W-:Y:S01]  /*32a0*/  FMUL.FTZ R102, R56, R90 ;  /* 0x0000005a38667220 */ /* 0x000fe20000410000 */
[----:B------:R-:W-:Y:S02]  /*32b0*/  IMAD.U32 R37, R36, 0x10000, RZ ;  /* 0x0001000024257824 */ /* 0x000fe400078e00ff */
[-C--:B------:R-:W-:Y:S01]  /*32c0*/  FMUL.FTZ R103, R56, R86.reuse ;  /* 0x0000005638677220 */ /* 0x080fe20000410000 */
[----:B------:R-:W-:Y:S01]  /*32d0*/  LOP3.LUT R36, R36, 0xffff0000, RZ, 0xc0, !PT ;  /* 0xffff000024247812 */ /* 0x000fe200078ec0ff */
[----:B------:R-:W-:Y:S01]  /*32e0*/  FMUL.FTZ R56, R58, R91 ;  /* 0x0000005b3a387220 */ /* 0x000fe20000410000 */
[----:B------:R-:W-:Y:S01]  /*32f0*/  LOP3.LUT R98, R98, 0xffff0000, RZ, 0xc0, !PT ;  /* 0xffff000062627812 */ /* 0x000fe200078ec0ff */
[-C--:B------:R-:W-:Y:S01]  /*3300*/  FMUL.FTZ R58, R58, R87.reuse ;  /* 0x000000573a3a7220 */ /* 0x080fe20000410000 */
[----:B------:R-:W-:Y:S01]  /*3310*/  LOP3.LUT R100, R100, 0xffff0000, RZ, 0xc0, !PT ;  /* 0xffff000064647812 */ /* 0x000fe200078ec0ff */
[----:B------:R-:W-:Y:S01]  /*3320*/  FFMA.FTZ R102, R39, R86, -R102 ;  /* 0x0000005627667223 */ /* 0x000fe20000010866 */
[----:B------:R-:W-:Y:S01]  /*3330*/  SHF.L.U32 R101, R101, 0x10, RZ ;  /* 0x0000001065657819 */ /* 0x000fe200000006ff */
[----:B------:R-:W-:Y:S01]  /*3340*/  FFMA.FTZ R103, R39, R90, R103 ;  /* 0x0000005a27677223 */ /* 0x000fe20000010067 */
[----:B------:R-:W-:Y:S01]  /*3350*/  FFMA.FTZ R87, R57, R87, -R56 ;  /* 0x0000005739577223 */ /* 0x000fe20000010838 */
[C---:B------:R-:W-:Y:S01]  /*3360*/  FMUL.FTZ R39, R59.reuse, R98 ;  /* 0x000000623b277220 */ /* 0x040fe20000410000 */
[C---:B------:R-:W-:Y:S01]  /*3370*/  FMUL.FTZ R56, R36.reuse, R99 ;  /* 0x0000006324387220 */ /* 0x040fe20000410000 */
[-C--:B------:R-:W-:Y:S01]  /*3380*/  FMUL.FTZ R59, R59, R100.reuse ;  /* 0x000000643b3b7220 */ /* 0x080fe20000410000 */
[-C--:B------:R-:W-:Y:S01]  /*3390*/  FMUL.FTZ R36, R36, R101.reuse ;  /* 0x0000006524247220 */ /* 0x080fe20000410000 */
[C---:B------:R-:W-:Y:S01]  /*33a0*/  FFMA.FTZ R39, R38.reuse, R100, -R39 ;  /* 0x0000006426277223 */ /* 0x040fe20000010827 */
[C---:B------:R-:W-:Y:S01]  /*33b0*/  FFMA.FTZ R56, R37.reuse, R101, -R56 ;  /* 0x0000006525387223 */ /* 0x040fe20000010838 */
[----:B------:R-:W-:Y:S01]  /*33c0*/  FFMA.FTZ R38, R38, R98, R59 ;  /* 0x0000006226267223 */ /* 0x000fe2000001003b */
[----:B------:R-:W-:Y:S01]  /*33d0*/  FFMA.FTZ R37, R37, R99, R36 ;  /* 0x0000006325257223 */ /* 0x000fe20000010024 */
[----:B------:R-:W-:Y:S01]  /*33e0*/  FFMA.FTZ R58, R57, R91, R58 ;  /* 0x0000005b393a7223 */ /* 0x000fe2000001003a */
[----:B------:R-:W-:-:S02]  /*33f0*/  F2FP.BF16.F32.PACK_AB R102, R103, R102 ;  /* 0x000000666766723e */ /* 0x000fc400000010ff */
[----:B------:R-:W-:Y:S02]  /*3400*/  F2FP.BF16.F32.PACK_AB R39, R38, R39 ;  /* 0x000000272627723e */ /* 0x000fe400000010ff */
[----:B------:R-:W-:Y:S01]  /*3410*/  F2FP.BF16.F32.PACK_AB R36, R37, R56 ;  /* 0x000000382524723e */ /* 0x000fe200000010ff */
[----:B------:R-:W-:Y:S01]  /*3420*/  IMAD.MOV.U32 R37, RZ, RZ, R102 ;  /* 0x000000ffff257224 */ /* 0x000fe200078e0066 */
[----:B------:R-:W-:-:S07]  /*3430*/  F2FP.BF16.F32.PACK_AB R38, R58, R87 ;  /* 0x000000573a26723e */ /* 0x000fce00000010ff */
.L_x_337:
[----:B------:R-:W-:Y:S05]  /*3440*/  BSYNC B2 ;  /* 0x0000000000027941 */ /* 0x000fea0003800000 */
.L_x_336:
[----:B--2---:R2:W-:Y:S02]  /*3450*/  STG.E.128 desc[UR56][R46.64+0x40], R36 ;  /* 0x000040242e007986 */ /* 0x0045e4000c101d38 */
.L_x_331:
[----:B------:R-:W-:Y:S05]  /*3460*/  BSYNC B1 ;  /* 0x0000000000017941 */ /* 0x000fea0003800000 */
.L_x_330:
[----:B------:R-:W-:Y:S05]  /*3470*/  @P5 BRA `(.L_x_338) ;  /* 0x0000001c00e85947 */ /* 0x000fea0003800000 */
[----:B------:R-:W-:Y:S04]  /*3480*/  BSSY B1, `(.L_x_339) ;  /* 0x0000036000017945 */ /* 0x000fe80003800000 */
[----:B------:R-:W-:Y:S05]  /*3490*/  @P1 BRA `(.L_x_340) ;  /* 0x0000000000d01947 */ /* 0x000fea0003800000 */
[----:B-12---:R1:W2:Y:S01]  /*34a0*/  LDS.128 R36, [R89+0x15000] ;  /* 0x0150000059247984 */ /* 0x0062a20000000c00 */
[----:B------:R-:W-:Y:S01]  /*34b0*/  ISETP.GE.AND P4, PT, R60, R94, PT ;  /* 0x0000005e3c00720c */ /* 0x000fe20003f86270 */
[----:B------:R-:W-:-:S12]  /*34c0*/  BSSY B2, `(.L_x_341) ;  /* 0x0000030000027945 */ /* 0x000fd80003800000 */
[----:B-1----:R-:W-:Y:S05]  /*34d0*/  @P4 BRA `(.L_x_342) ;  /* 0x0000000000b84947 */ /* 0x002fea0003800000 */
[----:B------:R-:W-:Y:S01]  /*34e0*/  SHF.R.U64 R56, R50, 0x10, R51 ;  /* 0x0000001032387819 */ /* 0x000fe20000001233 */
[----:B--2---:R-:W-:Y:S01]  /*34f0*/  IMAD.U32 R46, R38, 0x10000, RZ ;  /* 0x00010000262e7824 */ /* 0x004fe200078e00ff */
[----:B------:R-:W-:Y:S01]  /*3500*/  SHF.R.U64 R57, R48, 0x10, R49 ;  /* 0x0000001030397819 */ /* 0x000fe20000001231 */
[----:B------:R-:W-:Y:S01]  /*3510*/  IMAD.U32 R48, R39, 0x10000, RZ ;  /* 0x0001000027307824 */ /* 0x000fe200078e00ff */
[----:B------:R-:W-:Y:S02]  /*3520*/  SHF.R.U32.HI R50, RZ, 0x10, R51 ;  /* 0x00000010ff327819 */ /* 0x000fe40000011633 */
[----:B------:R-:W-:Y:S02]  /*3530*/  SHF.R.U32.HI R58, RZ, 0x10, R49 ;  /* 0x00000010ff3a7819 */ /* 0x000fe40000011631 */
[----:B------:R-:W-:Y:S02]  /*3540*/  PRMT R95, R95, 0x5410, R56 ;  /* 0x000054105f5f7816 */ /* 0x000fe40000000038 */
[----:B------:R-:W-:-:S02]  /*3550*/  PRMT R92, R92, 0x5410, R57 ;  /* 0x000054105c5c7816 */ /* 0x000fc40000000039 */
[----:B------:R-:W-:Y:S02]  /*3560*/  PRMT R97, R97, 0x5410, R50 ;  /* 0x0000541061617816 */ /* 0x000fe40000000032 */
[----:B------:R-:W-:Y:S02]  /*3570*/  LOP3.LUT R49, R39, 0xffff0000, RZ, 0xc0, !PT ;  /* 0xffff000027317812 */ /* 0x000fe400078ec0ff */
[----:B------:R-:W-:Y:S01]  /*3580*/  PRMT R93, R93, 0x5410, R58 ;  /* 0x000054105d5d7816 */ /* 0x000fe2000000003a */
[----:B------:R-:W-:Y:S01]  /*3590*/  IMAD.U32 R57, R97, 0x10000, RZ ;  /* 0x0001000061397824 */ /* 0x000fe200078e00ff */
[----:B------:R-:W-:Y:S02]  /*35a0*/  LOP3.LUT R39, R37, 0xffff0000, RZ, 0xc0, !PT ;  /* 0xffff000025277812 */ /* 0x000fe400078ec0ff */
[----:B------:R-:W-:Y:S01]  /*35b0*/  LOP3.LUT R56, R95, 0xffff0000, RZ, 0xc0, !PT ;  /* 0xffff00005f387812 */ /* 0x000fe200078ec0ff */
[----:B------:R-:W-:Y:S01]  /*35c0*/  IMAD.U32 R51, R93, 0x10000, RZ ;  /* 0x000100005d337824 */ /* 0x000fe200078e00ff */
[C---:B------:R-:W-:Y:S01]  /*35d0*/  LOP3.LUT R50, R92.reuse, 0xffff0000, RZ, 0xc0, !PT ;  /* 0xffff00005c327812 */ /* 0x040fe200078ec0ff */
[----:B------:R-:W-:Y:S01]  /*35e0*/  IMAD.U32 R92, R92, 0x10000, RZ ;  /* 0x000100005c5c7824 */ /* 0x000fe200078e00ff */
[----:B------:R-:W-:Y:S01]  /*35f0*/  LOP3.LUT R47, R38, 0xffff0000, RZ, 0xc0, !PT ;  /* 0xffff0000262f7812 */ /* 0x000fe200078ec0ff */
[----:B------:R-:W-:-:S02]  /*3600*/  IMAD.U32 R38, R37, 0x10000, RZ ;  /* 0x0001000025267824 */ /* 0x000fc400078e00ff */
[C---:B------:R-:W-:Y:S01]  /*3610*/  FMUL.FTZ R59, R39.reuse, R56 ;  /* 0x00000038273b7220 */ /* 0x040fe20000410000 */
[C---:B------:R-:W-:Y:S02]  /*3620*/  IMAD.U32 R37, R36.reuse, 0x10000, RZ ;  /* 0x0001000024257824 */ /* 0x040fe400078e00ff */
[-C--:B------:R-:W-:Y:S01]  /*3630*/  FMUL.FTZ R39, R39, R50.reuse ;  /* 0x0000003227277220 */ /* 0x080fe20000410000 */
[----:B------:R-:W-:Y:S01]  /*3640*/  LOP3.LUT R36, R36, 0xffff0000, RZ, 0xc0, !PT ;  /* 0xffff000024247812 */ /* 0x000fe200078ec0ff */
[----:B------:R-:W-:Y:S01]  /*3650*/  FMUL.FTZ R87, R47, R57 ;  /* 0x000000392f577220 */ /* 0x000fe20000410000 */
[----:B------:R-:W-:Y:S01]  /*3660*/  SHF.L.U32 R95, R95, 0x10, RZ ;  /* 0x000000105f5f7819 */ /* 0x000fe200000006ff */
[-C--:B------:R-:W-:Y:S01]  /*3670*/  FMUL.FTZ R47, R47, R51.reuse ;  /* 0x000000332f2f7220 */ /* 0x080fe20000410000 */
[----:B------:R-:W-:Y:S01]  /*3680*/  LOP3.LUT R97, R97, 0xffff0000, RZ, 0xc0, !PT ;  /* 0xffff000061617812 */ /* 0x000fe200078ec0ff */
[C---:B------:R-:W-:Y:S01]  /*3690*/  FFMA.FTZ R59, R38.reuse, R50, -R59 ;  /* 0x00000032263b7223 */ /* 0x040fe2000001083b */
[----:B------:R-:W-:Y:S01]  /*36a0*/  LOP3.LUT R93, R93, 0xffff0000, RZ, 0xc0, !PT ;  /* 0xffff00005d5d7812 */ /* 0x000fe200078ec0ff */
[----:B------:R-:W-:Y:S01]  /*36b0*/  FFMA.FTZ R56, R38, R56, R39 ;  /* 0x0000003826387223 */ /* 0x000fe20000010027 */
[----:B------:R-:W-:Y:S01]  /*36c0*/  FFMA.FTZ R87, R46, R51, -R87 ;  /* 0x000000332e577223 */ /* 0x000fe20000010857 */
[----:B------:R-:W-:Y:S01]  /*36d0*/  FMUL.FTZ R38, R36, R95 ;  /* 0x0000005f24267220 */ /* 0x000fe20000410000 */
[----:B------:R-:W-:Y:S01]  /*36e0*/  FFMA.FTZ R46, R46, R57, R47 ;  /* 0x000000392e2e7223 */ /* 0x000fe2000001002f */
[-C--:B------:R-:W-:Y:S01]  /*36f0*/  FMUL.FTZ R36, R36, R92.reuse ;  /* 0x0000005c24247220 */ /* 0x080fe20000410000 */
[C---:B------:R-:W-:Y:S01]  /*3700*/  FMUL.FTZ R39, R49.reuse, R97 ;  /* 0x0000006131277220 */ /* 0x040fe20000410000 */
[----:B------:R-:W-:Y:S01]  /*3710*/  FMUL.FTZ R50, R49, R93 ;  /* 0x0000005d31327220 */ /* 0x000fe20000410000 */
[C---:B------:R-:W-:Y:S01]  /*3720*/  FFMA.FTZ R38, R37.reuse, R92, -R38 ;  /* 0x0000005c25267223 */ /* 0x040fe20000010826 */
[----:B------:R-:W-:Y:S01]  /*3730*/  FFMA.FTZ R37, R37, R95, R36 ;  /* 0x0000005f25257223 */ /* 0x000fe20000010024 */
[C---:B------:R-:W-:Y:S01]  /*3740*/  FFMA.FTZ R39, R48.reuse, R93, -R39 ;  /* 0x0000005d30277223 */ /* 0x040fe20000010827 */
[----:B------:R-:W-:Y:S01]  /*3750*/  FFMA.FTZ R50, R48, R97, R50 ;  /* 0x0000006130327223 */ /* 0x000fe20000010032 */
[----:B------:R-:W-:-:S02]  /*3760*/  F2FP.BF16.F32.PACK_AB R56, R56, R59 ;  /* 0x0000003b3838723e */ /* 0x000fc400000010ff */
[----:B------:R-:W-:Y:S02]  /*3770*/  F2FP.BF16.F32.PACK_AB R46, R46, R87 ;  /* 0x000000572e2e723e */ /* 0x000fe400000010ff */
[----:B------:R-:W-:Y:S01]  /*3780*/  F2FP.BF16.F32.PACK_AB R36, R37, R38 ;  /* 0x000000262524723e */ /* 0x000fe200000010ff */
[----:B------:R-:W-:Y:S01]  /*3790*/  IMAD.MOV.U32 R37, RZ, RZ, R56 ;  /* 0x000000ffff257224 */ /* 0x000fe200078e0038 */
[----:B------:R-:W-:Y:S01]  /*37a0*/  F2FP.BF16.F32.PACK_AB R39, R50, R39 ;  /* 0x000000273227723e */ /* 0x000fe200000010ff */
[----:B------:R-:W-:-:S07]  /*37b0*/  IMAD.MOV.U32 R38, RZ, RZ, R46 ;  /* 0x000000ffff267224 */ /* 0x000fce00078e002e */
.L_x_342:
[----:B------:R-:W-:Y:S05]  /*37c0*/  BSYNC B2 ;  /* 0x0000000000027941 */ /* 0x000fea0003800000 */
.L_x_341:
[----:B--2---:R3:W-:Y:S02]  /*37d0*/  STG.E.128 desc[UR56][R44.64], R36 ;  /* 0x000000242c007986 */ /* 0x0047e4000c101d38 */
.L_x_340:
[----:B------:R-:W-:Y:S05]  /*37e0*/  BSYNC B1 ;  /* 0x0000000000017941 */ /* 0x000fea0003800000 */
.L_x_339:
[----:B------:R-:W-:Y:S05]  /*37f0*/  @P2 BRA `(.L_x_338) ;  /* 0x0000001c00082947 */ /* 0x000fea0003800000 */
[----:B-123--:R1:W2:Y:S01]  /*3800*/  LDS.128 R36, [R85+0x15000] ;  /* 0x0150000055247984 */ /* 0x00e2a20000000c00 */
[----:B------:R-:W-:Y:S01]  /*3810*/  VIADD R47, R60, 0x10 ;  /* 0x000000103c2f7836 */ /* 0x000fe20000000000 */
[----:B------:R-:W-:Y:S04]  /*3820*/  BSSY B1, `(.L_x_343) ;  /* 0x0000031000017945 */ /* 0x000fe80003800000 */
[----:B------:R-:W-:-:S13]  /*3830*/  ISETP.GE.AND P4, PT, R47, R94, PT ;  /* 0x0000005e2f00720c */ /* 0x000fda0003f86270 */
[----:B-1----:R-:W-:Y:S05]  /*3840*/  @P4 BRA `(.L_x_344) ;  /* 0x0000000000b84947 */ /* 0x002fea0003800000 */
[----:B------:R-:W-:Y:S02]  /*3850*/  SHF.R.U32.HI R46, RZ, 0x10, R43 ;  /* 0x00000010ff2e7819 */ /* 0x000fe4000001162b */
[----:B------:R-:W-:Y:S02]  /*3860*/  SHF.R.U32.HI R48, RZ, 0x10, R41 ;  /* 0x00000010ff307819 */ /* 0x000fe40000011629 */
[----:B------:R-:W-:Y:S01]  /*3870*/  SHF.R.U64 R47, R42, 0x10, R43 ;  /* 0x000000102a2f7819 */ /* 0x000fe2000000122b */
[----:B--2---:R-:W-:Y:S01]  /*3880*/  IMAD.U32 R42, R39, 0x10000, RZ ;  /* 0x00010000272a7824 */ /* 0x004fe200078e00ff */
[----:B------:R-:W-:Y:S01]  /*3890*/  SHF.R.U64 R49, R40, 0x10, R41 ;  /* 0x0000001028317819 */ /* 0x000fe20000001229 */
[----:B------:R-:W-:Y:S01]  /*38a0*/  IMAD.U32 R40, R38, 0x10000, RZ ;  /* 0x0001000026287824 */ /* 0x000fe200078e00ff */
[----:B------:R-:W-:Y:S02]  /*38b0*/  PRMT R55, R55, 0x5410, R46 ;  /* 0x0000541037377816 */ /* 0x000fe4000000002e */
[----:B------:R-:W-:-:S02]  /*38c0*/  PRMT R53, R53, 0x5410, R48 ;  /* 0x0000541035357816 */ /* 0x000fc40000000030 */
[----:B------:R-:W-:Y:S02]  /*38d0*/  PRMT R54, R54, 0x5410, R47 ;  /* 0x0000541036367816 */ /* 0x000fe4000000002f */
[----:B------:R-:W-:Y:S01]  /*38e0*/  LOP3.LUT R41, R38, 0xffff0000, RZ, 0xc0, !PT ;  /* 0xffff000026297812 */ /* 0x000fe200078ec0ff */
[----:B------:R-:W-:Y:S01]  /*38f0*/  IMAD.U32 R47, R53, 0x10000, RZ ;  /* 0x00010000352f7824 */ /* 0x000fe200078e00ff */
[----:B------:R-:W-:Y:S01]  /*3900*/  LOP3.LUT R43, R39, 0xffff0000, RZ, 0xc0, !PT ;  /* 0xffff0000272b7812 */ /* 0x000fe200078ec0ff */
[----:B------:R-:W-:Y:S01]  /*3910*/  IMAD.U32 R38, R37, 0x10000, RZ ;  /* 0x0001000025267824 */ /* 0x000fe200078e00ff */
[----:B------:R-:W-:Y:S01]  /*3920*/  PRMT R52, R52, 0x5410, R49 ;  /* 0x0000541034347816 */ /* 0x000fe20000000031 */
[----:B------:R-:W-:Y:S01]  /*3930*/  IMAD.U32 R49, R55, 0x10000, RZ ;  /* 0x0001000037317824 */ /* 0x000fe200078e00ff */
[----:B------:R-:W-:Y:S02]  /*3940*/  LOP3.LUT R39, R37, 0xffff0000, RZ, 0xc0, !PT ;  /* 0xffff000025277812 */ /* 0x000fe400078ec0ff */
[----:B------:R-:W-:Y:S01]  /*3950*/  LOP3.LUT R48, R54, 0xffff0000, RZ, 0xc0, !PT ;  /* 0xffff000036307812 */ /* 0x000fe200078ec0ff */
[C---:B------:R-:W-:Y:S01]  /*3960*/  FMUL.FTZ R57, R41.reuse, R49 ;  /* 0x0000003129397220 */ /* 0x040fe20000410000 */
[----:B------:R-:W-:Y:S01]  /*3970*/  LOP3.LUT R46, R52, 0xffff0000, RZ, 0xc0, !PT ;  /* 0xffff0000342e7812 */ /* 0x000fe200078ec0ff */
[-C--:B------:R-:W-:Y:S01]  /*3980*/  FMUL.FTZ R41, R41, R47.reuse ;  /* 0x0000002f29297220 */ /* 0x080fe20000410000 */
[----:B------:R-:W-:Y:S01]  /*3990*/  LOP3.LUT R55, R55, 0xffff0000, RZ, 0xc0, !PT ;  /* 0xffff000037377812 */ /* 0x000fe200078ec0ff */
[----:B------:R-:W-:Y:S01]  /*39a0*/  FMUL.FTZ R51, R39, R48 ;  /* 0x0000003027337220 */ /* 0x000fe20000410000 */
[----:B------:R-:W-:Y:S01]  /*39b0*/  LOP3.LUT R53, R53, 0xffff0000, RZ, 0xc0, !PT ;  /* 0xffff000035357812 */ /* 0x000fe200078ec0ff */
[----:B------:R-:W-:Y:S01]  /*39c0*/  FFMA.FTZ R57, R40, R47, -R57 ;  /* 0x0000002f28397223 */ /* 0x000fe20000010839 */
[C---:B------:R-:W-:Y:S01]  /*39d0*/  SHF.L.U32 R37, R36.reuse, 0x10, RZ ;  /* 0x0000001024257819 */ /* 0x040fe200000006ff */
[-C--:B------:R-:W-:Y:S01]  /*39e0*/  FMUL.FTZ R39, R39, R46.reuse ;  /* 0x0000002e27277220 */ /* 0x080fe20000410000 */
[----:B------:R-:W-:Y:S01]  /*39f0*/  LOP3.LUT R36, R36, 0xffff0000, RZ, 0xc0, !PT ;  /* 0xffff000024247812 */ /* 0x000fe200078ec0ff */
[----:B------:R-:W-:Y:S01]  /*3a00*/  FFMA.FTZ R51, R38, R46, -R51 ;  /* 0x0000002e26337223 */ /* 0x000fe20000010833 */
[----:B------:R-:W-:Y:S01]  /*3a10*/  FFMA.FTZ R40, R40, R49, R41 ;  /* 0x0000003128287223 */ /* 0x000fe20000010029 */
[----:B------:R-:W-:-:S02]  /*3a20*/  IMAD.U32 R54, R54, 0x10000, RZ ;  /* 0x0001000036367824 */ /* 0x000fc400078e00ff */
[C---:B------:R-:W-:Y:S01]  /*3a30*/  FMUL.FTZ R41, R43.reuse, R55 ;  /* 0x000000372b297220 */ /* 0x040fe20000410000 */
[----:B------:R-:W-:Y:S02]  /*3a40*/  IMAD.U32 R52, R52, 0x10000, RZ ;  /* 0x0001000034347824 */ /* 0x000fe400078e00ff */
[-C--:B------:R-:W-:Y:S01]  /*3a50*/  FMUL.FTZ R46, R43, R53.reuse ;  /* 0x000000352b2e7220 */ /* 0x080fe20000410000 */
[----:B------:R-:W-:Y:S01]  /*3a60*/  FFMA.FTZ R48, R38, R48, R39 ;  /* 0x0000003026307223 */ /* 0x000fe20000010027 */
[C---:B------:R-:W-:Y:S01]  /*3a70*/  FMUL.FTZ R38, R36.reuse, R54 ;  /* 0x0000003624267220 */ /* 0x040fe20000410000 */
[-C--:B------:R-:W-:Y:S01]  /*3a80*/  FMUL.FTZ R39, R36, R52.reuse ;  /* 0x0000003424277220 */ /* 0x080fe20000410000 */
        /* <DEDUP_REMOVED lines=10> */
.L_x_344:
[----:B------:R-:W-:Y:S05]  /*3b30*/  BSYNC B1 ;  /* 0x0000000000017941 */ /* 0x000fea0003800000 */
.L_x_343:
[----:B--2---:R1:W-:Y:S01]  /*3b40*/  STG.E.128 desc[UR56][R44.64+0x40], R36 ;  /* 0x000040242c007986 */ /* 0x0043e2000c101d38 */
[----:B------:R-:W-:Y:S05]  /*3b50*/  BRA `(.L_x_338) ;  /* 0x0000001800307947 */ /* 0x000fea0003800000 */
.L_x_322:
[C---:B------:R-:W-:Y:S02]  /*3b60*/  ISETP.GE.AND P3, PT, R18.reuse, R88, PT ;  /* 0x000000581200720c */ /* 0x040fe40003f66270 */
[----:B0-----:R-:W-:Y:S02]  /*3b70*/  CS2R R42, SRZ ;  /* 0x00000000002a7805 */ /* 0x001fe4000001ff00 */
[----:B------:R-:W-:Y:S01]  /*3b80*/  CS2R R40, SRZ ;  /* 0x0000000000287805 */ /* 0x000fe2000001ff00 */
[----:B------:R-:W-:Y:S01]  /*3b90*/  VIADD R48, R18, 0x60 ;  /* 0x0000006012307836 */ /* 0x000fe20000000000 */
[----:B------:R-:W-:-:S13]  /*3ba0*/  ISETP.GE.OR P3, PT, R16, R94, P3 ;  /* 0x0000005e1000720c */ /* 0x000fda0001f66670 */
[----:B------:R-:W0:Y:S01]  /*3bb0*/  @!P3 LDC.64 R44, c[0x0][0x3c8] ;  /* 0x0000f200ff2cbb82 */ /* 0x000e220000000a00 */
[----:B------:R-:W-:-:S05]  /*3bc0*/  @!P3 IADD3 R38, P4, R20, R54, RZ ;  /* 0x000000361426b210 */ /* 0x000fca0007f9e0ff */
[----:B------:R-:W-:Y:S01]  /*3bd0*/  @!P3 IMAD.X R39, R95, 0x1, R70, P4 ;  /* 0x000000015f27b824 */ /* 0x000fe200020e0646 */
[----:B------:R-:W-:Y:S01]  /*3be0*/  @!P3 IADD3 R36, P4, R10, R52, RZ ;  /* 0x000000340a24b210 */ /* 0x000fe20007f9e0ff */
[----:B------:R-:W1:Y:S03]  /*3bf0*/  @!P3 LDC.64 R46, c[0x0][0x3e0] ;  /* 0x0000f800ff2ebb82 */ /* 0x000e660000000a00 */
[----:B------:R-:W-:Y:S02]  /*3c00*/  @!P3 IADD3.X R37, R84, R69, RZ, P4, !PT ;  /* 0x000000455425b210 */ /* 0x000fe400027fe4ff */
[----:B0-----:R-:W-:-:S04]  /*3c10*/  @!P3 LEA R44, P4, R38, R44, 0x1 ;  /* 0x0000002c262cb211 */ /* 0x001fc800078808ff */
[----:B------:R-:W-:Y:S02]  /*3c20*/  @!P3 LEA.HI.X R45, R38, R45, R39, 0x1, P4 ;  /* 0x0000002d262db211 */ /* 0x000fe400020f0c27 */
[----:B------:R-:W-:Y:S02]  /*3c30*/  CS2R R38, SRZ ;  /* 0x0000000000267805 */ /* 0x000fe4000001ff00 */
[----:B-1----:R-:W-:-:S04]  /*3c40*/  @!P3 LEA R46, P4, R36, R46, 0x1 ;  /* 0x0000002e242eb211 */ /* 0x002fc800078808ff */
[----:B------:R-:W-:Y:S02]  /*3c50*/  @!P3 LEA.HI.X R47, R36, R47, R37, 0x1, P4 ;  /* 0x0000002f242fb211 */ /* 0x000fe400020f0c25 */
[----:B------:R-:W-:-:S03]  /*3c60*/  CS2R R36, SRZ ;  /* 0x0000000000247805 */ /* 0x000fc6000001ff00 */
[----:B------:R0:W5:Y:S04]  /*3c70*/  @!P3 LDG.E.128 R40, desc[UR56][R46.64] ;  /* 0x000000382e28b981 */ /* 0x000168000c1e1d00 */
[----:B------:R1:W5:Y:S01]  /*3c80*/  @!P3 LDG.E.128 R36, desc[UR56][R44.64] ;  /* 0x000000382c24b981 */ /* 0x000362000c1e1d00 */
[----:B------:R-:W-:-:S04]  /*3c90*/  ISETP.GE.AND P3, PT, R48, R88, PT ;  /* 0x000000583000720c */ /* 0x000fc80003f66270 */
[CC--:B------:R-:W-:Y:S01]  /*3ca0*/  ISETP.GE.OR P3, PT, R16.reuse, R94.reuse, P3 ;  /* 0x0000005e1000720c */ /* 0x0c0fe20001f66670 */
[----:B------:R-:W-:Y:S01]  /*3cb0*/  BSSY B1, `(.L_x_345) ;  /* 0x000001b000017945 */ /* 0x000fe20003800000 */
[----:B0-----:R-:W-:Y:S02]  /*3cc0*/  CS2R R46, SRZ ;  /* 0x00000000002e7805 */ /* 0x001fe4000001ff00 */
[----:B------:R-:W-:Y:S02]  /*3cd0*/  CS2R R50, SRZ ;  /* 0x0000000000327805 */ /* 0x000fe4000001ff00 */
[----:B------:R-:W-:Y:S02]  /*3ce0*/  CS2R R48, SRZ ;  /* 0x0000000000307805 */ /* 0x000fe4000001ff00 */
[----:B-1----:R-:W-:Y:S02]  /*3cf0*/  CS2R R44, SRZ ;  /* 0x00000000002c7805 */ /* 0x002fe4000001ff00 */
[----:B------:R-:W-:-:S03]  /*3d00*/  ISETP.GE.AND P4, PT, R16, R94, PT ;  /* 0x0000005e1000720c */ /* 0x000fc60003f86270 */
[----:B------:R-:W-:Y:S10]  /*3d10*/  @P3 BRA `(.L_x_346) ;  /* 0x0000000000503947 */ /* 0x000ff40003800000 */
[----:B------:R-:W0:Y:S01]  /*3d20*/  LDC.64 R44, c[0x0][0x3d8] ;  /* 0x0000f600ff2c7b82 */ /* 0x000e220000000a00 */
[----:B------:R-:W-:Y:S01]  /*3d30*/  IMAD.MOV.U32 R55, RZ, RZ, R95 ;  /* 0x000000ffff377224 */ /* 0x000fe200078e005f */
[----:B------:R-:W-:Y:S01]  /*3d40*/  ULDC.64 UR4, c[0x0][0x3c8] ;  /* 0x0000f20000047ab9 */ /* 0x000fe20000000a00 */
[----:B------:R-:W-:Y:S02]  /*3d50*/  IMAD.MOV.U32 R53, RZ, RZ, R84 ;  /* 0x000000ffff357224 */ /* 0x000fe400078e0054 */
        /* <DEDUP_REMOVED lines=14> */
[----:B------:R-:W5:Y:S04]  /*3e40*/  LDG.E.128 R44, desc[UR56][R44.64] ;  /* 0x000000382c2c7981 */ /* 0x000f68000c1e1d00 */
[----:B------:R-:W5:Y:S03]  /*3e50*/  LDG.E.128 R48, desc[UR56][R48.64] ;  /* 0x0000003830307981 */ /* 0x000f66000c1e1d00 */
.L_x_346:
[----:B------:R-:W-:Y:S05]  /*3e60*/  BSYNC B1 ;  /* 0x0000000000017941 */ /* 0x000fea0003800000 */
.L_x_345:
[----:B------:R-:W2:Y:S01]  /*3e70*/  LDL R56, [R1+0x14] ;  /* 0x0000140001387983 */ /* 0x000ea20000100800 */
[----:B-----5:R-:W-:Y:S02]  /*3e80*/  IMAD.MOV.U32 R53, RZ, RZ, R47 ;  /* 0x000000ffff357224 */ /* 0x020fe400078e002f */
[----:B------:R-:W-:Y:S02]  /*3e90*/  IMAD.MOV.U32 R54, RZ, RZ, R44 ;  /* 0x000000ffff367224 */ /* 0x000fe400078e002c */
        /* <DEDUP_REMOVED lines=9> */
[----:B------:R-:W-:-:S02]  /*3f30*/  MOV R52, R50 ;  /* 0x0000003200347202 */ /* 0x000fc40000000f00 */
        /* <DEDUP_REMOVED lines=15> */
[----:B------:R-:W-:Y:S02]  /*4030*/  MOV R52, R42 ;  /* 0x0000002a00347202 */ /* 0x000fe40000000f00 */
[----:B------:R-:W-:Y:S02]  /*4040*/  PRMT R108, R108, 0x5410, R53 ;  /* 0x000054106c6c7816 */ /* 0x000fe40000000035 */
[----:B------:R-:W-:Y:S02]  /*4050*/  PRMT R107, R107, 0x5410, R52 ;  /* 0x000054106b6b7816 */ /* 0x000fe40000000034 */
[----:B------:R-:W-:Y:S02]  /*4060*/  PRMT R119, R54, 0x7610, R119 ;  /* 0x0000761036777816 */ /* 0x000fe40000000077 */
[----:B------:R-:W-:Y:S02]  /*4070*/  PRMT R123, R55, 0x7610, R123 ;  /* 0x00007610377b7816 */ /* 0x000fe4000000007b */
[----:B--2---:R-:W-:-:S13]  /*4080*/  ISETP.NE.AND P3, PT, R56, 0x3, PT ;  /* 0x000000033800780c */ /* 0x004fda0003f65270 */
[----:B------:R-:W-:Y:S05]  /*4090*/  @!P3 BRA `(.L_x_347) ;  /* 0x000000000004b947 */ /* 0x000fea0003800000 */
[----:B------:R-:W-:Y:S01]  /*40a0*/  BPT.TRAP 0x1 ;  /* 0x000000040000795c */ /* 0x000fe20000300000 */
.L_x_347:
[----:B------:R-:W-:Y:S01]  /*40b0*/  IMAD R84, R19, 0x8, R2 ;  /* 0x0000000813547824 */ /* 0x000fe200078e0202 */
[----:B------:R-:W-:Y:S01]  /*40c0*/  SHF.L.U32 R96, R23, 0x1f, RZ ;  /* 0x0000001f17607819 */ /* 0x000fe200000006ff */
[----:B------:R-:W0:Y:S01]  /*40d0*/  LDC R98, c[0x0][0x2e4] ;  /* 0x0000b900ff627b82 */ /* 0x000e220000000800 */
[----:B------:R-:W-:Y:S02]  /*40e0*/  BSSY B1, `(.L_x_348) ;  /* 0x0000004000017945 */ /* 0x000fe40003800000 */
[----:B------:R-:W1:Y:S01]  /*40f0*/  SYNCS.PHASECHK.TRANS64.TRYWAIT P5, [R84+URZ+0x30890], R96 ;  /* 0x03089060540075a7 */ /* 0x000e6200080a017f */
[----:B0-----:R-:W-:Y:S01]  /*4100*/  IMAD.IADD R100, R98, 0x1, -R75 ;  /* 0x0000000162647824 */ /* 0x001fe200078e0a4b */
[----:B-1----:R-:W-:Y:S06]  /*4110*/  @!P5 BRA `(.L_x_349) ;  /* 0x0000012800f8d947 */ /* 0x002fec0003800000 */
.L_x_547:
[----:B------:R-:W-:Y:S05]  /*4120*/  BSYNC B1 ;  /* 0x0000000000017941 */ /* 0x000fea0003800000 */
.L_x_348:
[----:B------:R-:W-:Y:S01]  /*4130*/  ISETP.GE.OR P5, PT, R18, R88, P1 ;  /* 0x000000581200720c */ /* 0x000fe20000fa6670 */
[----:B------:R-:W-:-:S12]  /*4140*/  BSSY B1, `(.L_x_350) ;  /* 0x0000088000017945 */ /* 0x000fd80003800000 */
[----:B------:R-:W-:Y:S05]  /*4150*/  @P5 BRA `(.L_x_351) ;  /* 0x0000000800185947 */ /* 0x000fea0003800000 */
[----:B------:R-:W1:Y:S01]  /*4160*/  S2R R54, SR_TID.X ;  /* 0x0000000000367919 */ /* 0x000e620000002100 */
[----:B------:R-:W-:Y:S01]  /*4170*/  SHF.R.S32.HI R52, RZ, 0x1f, R18 ;  /* 0x0000001fff347819 */ /* 0x000fe20000011412 */
[-C--:B------:R-:W-:Y:S01]  /*4180*/  IMAD.WIDE.U32 R94, R18, R92.reuse, R90 ;  /* 0x0000005c125e7225 */ /* 0x080fe200078e005a */
[----:B------:R-:W-:Y:S03]  /*4190*/  BSSY B2, `(.L_x_352) ;  /* 0x0000076000027945 */ /* 0x000fe60003800000 */
[----:B------:R-:W-:Y:S01]  /*41a0*/  IMAD R52, R52, R92, RZ ;  /* 0x0000005c34347224 */ /* 0x000fe200078e02ff */
[----:B------:R-:W-:-:S03]  /*41b0*/  IADD3 R97, P5, P6, R62, R94, R67 ;  /* 0x0000005e3e617210 */ /* 0x000fc60007ebe043 */
[----:B------:R-:W-:Y:S01]  /*41c0*/  IMAD R53, R18, R93, R52 ;  /* 0x0000005d12357224 */ /* 0x000fe200078e0234 */
[----:B------:R-:W-:-:S03]  /*41d0*/  SEL R52, R75, R100, !P0 ;  /* 0x000000644b347207 */ /* 0x000fc60004000000 */
[----:B------:R-:W-:Y:S01]  /*41e0*/  IMAD.IADD R104, R53, 0x1, R95 ;  /* 0x0000000135687824 */ /* 0x000fe200078e025f */
[----:B------:R-:W-:-:S04]  /*41f0*/  SHF.R.S32.HI R53, RZ, 0x1f, R52 ;  /* 0x0000001fff357819 */ /* 0x000fc80000011434 */
[----:B------:R-:W-:Y:S02]  /*4200*/  LEA.HI R53, R53, R52, RZ, 0x4 ;  /* 0x0000003435357211 */ /* 0x000fe400078f20ff */
[----:B------:R-:W-:Y:S02]  /*4210*/  IADD3.X R102, R83, R104, R66, P5, P6 ;  /* 0x0000006853667210 */ /* 0x000fe40002fec442 */
[----:B------:R-:W-:-:S04]  /*4220*/  LEA.HI.SX32 R53, R53, R68, 0x1c ;  /* 0x0000004435357211 */ /* 0x000fc800078fe2ff */
[----:B------:R-:W-:Y:S01]  /*4230*/  SHF.L.U32 R99, R53, 0x3, RZ ;  /* 0x0000000335637819 */ /* 0x000fe200000006ff */
[----:B------:R-:W-:-:S03]  /*4240*/  IMAD R53, R19, 0x3000, R65 ;  /* 0x0000300013357824 */ /* 0x000fc600078e0241 */
[----:B------:R-:W-:Y:S01]  /*4250*/  LOP3.LUT R52, R80, 0x38, R99, 0xf8, !PT ;  /* 0x0000003850347812 */ /* 0x000fe200078ef863 */
[----:B-1----:R-:W-:Y:S02]  /*4260*/  VIADD R55, R54, 0xffffff80 ;  /* 0xffffff8036377836 */ /* 0x002fe40000000000 */
[----:B------:R-:W-:Y:S01]  /*4270*/  IMAD R53, R53, 0x2, R2 ;  /* 0x0000000235357824 */ /* 0x000fe200078e0202 */
[----:B------:R-:W-:Y:S02]  /*4280*/  LOP3.LUT R52, R52, R77, RZ, 0x3c, !PT ;  /* 0x0000004d34347212 */ /* 0x000fe400078e3cff */
[----:B------:R-:W-:-:S04]  /*4290*/  SHF.R.S32.HI R54, RZ, 0x1f, R55 ;  /* 0x0000001fff367819 */ /* 0x000fc80000011437 */
[----:B------:R-:W-:-:S04]  /*42a0*/  LEA.HI R54, R54, R55, RZ, 0x5 ;  /* 0x0000003736367211 */ /* 0x000fc800078f28ff */
[----:B------:R-:W-:-:S05]  /*42b0*/  SHF.R.S32.HI R54, RZ, 0x5, R54 ;  /* 0x00000005ff367819 */ /* 0x000fca0000011436 */
[----:B------:R-:W-:-:S04]  /*42c0*/  IMAD R52, R54, 0x200, R52 ;  /* 0x0000020036347824 */ /* 0x000fc800078e0234 */
[----:B------:R-:W-:-:S04]  /*42d0*/  IMAD R55, R19, 0x3000, R52 ;  /* 0x0000300013377824 */ /* 0x000fc800078e0234 */
[----:B------:R-:W-:Y:S02]  /*42e0*/  IMAD R56, R55, 0x2, R2 ;  /* 0x0000000237387824 */ /* 0x000fe400078e0202 */
[----:B------:R-:W1:Y:S04]  /*42f0*/  LDS.128 R52, [R53+0x12400] ;  /* 0x0124000035347984 */ /* 0x000e680000000c00 */
[----:B------:R-:W2:Y:S01]  /*4300*/  LDS.128 R56, [R56+0x12400] ;  /* 0x0124000038387984 */ /* 0x000ea20000000c00 */
[----:B------:R-:W-:Y:S05]  /*4310*/  @P4 BRA `(.L_x_353) ;  /* 0x0000000400744947 */ /* 0x000fea0003800000 */
[--C-:B------:R-:W-:Y:S01]  /*4320*/  SHF.R.U64 R38, R38, 0x10, R39.reuse ;  /* 0x0000001026267819 */ /* 0x100fe20000001227 */
[----:B--2---:R-:W-:Y:S01]  /*4330*/  IMAD.U32 R105, R57, 0x10000, RZ ;  /* 0x0001000039697824 */ /* 0x004fe200078e00ff */
[----:B------:R-:W-:Y:S01]  /*4340*/  SHF.R.U32.HI R101, RZ, 0x10, R39 ;  /* 0x00000010ff657819 */ /* 0x000fe20000011627 */
[----:B-1----:R-:W-:Y:S01]  /*4350*/  IMAD.U32 R103, R53, 0x10000, RZ ;  /* 0x0001000035677824 */ /* 0x002fe200078e00ff */
[----:B------:R-:W-:Y:S01]  /*4360*/  SHF.R.U64 R36, R36, 0x10, R37 ;  /* 0x0000001024247819 */ /* 0x000fe20000001225 */
[----:B------:R-:W-:Y:S01]  /*4370*/  IMAD.U32 R118, R59, 0x10000, RZ ;  /* 0x000100003b767824 */ /* 0x000fe200078e00ff */
[----:B------:R-:W-:Y:S01]  /*4380*/  SHF.R.U64 R39, R40, 0x10, R41 ;  /* 0x0000001028277819 */ /* 0x000fe20000001229 */
[----:B------:R-:W-:Y:S01]  /*4390*/  IMAD.U32 R115, R54, 0x10000, RZ ;  /* 0x0001000036737824 */ /* 0x000fe200078e00ff */
[----:B------:R-:W-:Y:S02]  /*43a0*/  SHF.R.U32.HI R37, RZ, 0x10, R37 ;  /* 0x00000010ff257819 */ /* 0x000fe40000011625 */
[----:B------:R-:W-:-:S02]  /*43b0*/  SHF.R.U32.HI R41, RZ, 0x10, R41 ;  /* 0x00000010ff297819 */ /* 0x000fc40000011629 */
[----:B------:R-:W-:Y:S02]  /*43c0*/  PRMT R37, R122, 0x5410, R37 ;  /* 0x000054107a257816 */ /* 0x000fe40000000025 */
[----:B------:R-:W-:Y:S02]  /*43d0*/  PRMT R123, R123, 0x5410, R41 ;  /* 0x000054107b7b7816 */ /* 0x000fe40000000029 */
[--C-:B------:R-:W-:Y:S01]  /*43e0*/  SHF.R.U64 R40, R42, 0x10, R43.reuse ;  /* 0x000000102a287819 */ /* 0x100fe2000000122b */
[----:B------:R-:W-:Y:S01]  /*43f0*/  IMAD.U32 R124, R37, 0x10000, RZ ;  /* 0x00010000257c7824 */ /* 0x000fe200078e00ff */
[----:B------:R-:W-:Y:S01]  /*4400*/  SHF.R.U32.HI R42, RZ, 0x10, R43 ;  /* 0x00000010ff2a7819 */ /* 0x000fe2000001162b */
[----:B------:R-:W-:Y:S01]  /*4410*/  IMAD.U32 R122, R123, 0x10000, RZ ;  /* 0x000100007b7a7824 */ /* 0x000fe200078e00ff */
[----:B------:R-:W-:Y:S01]  /*4420*/  PRMT R101, R121, 0x5410, R101 ;  /* 0x0000541079657816 */ /* 0x000fe20000000065 */
[----:B------:R-:W-:Y:S01]  /*4430*/  FMUL.FTZ R121, R105, R124 ;  /* 0x0000007c69797220 */ /* 0x000fe20000410000 */
[----:B------:R-:W-:Y:S01]  /*4440*/  LOP3.LUT R106, R57, 0xffff0000, RZ, 0xc0, !PT ;  /* 0xffff0000396a7812 */ /* 0x000fe200078ec0ff */
[----:B------:R-:W-:Y:S01]  /*4450*/  FMUL.FTZ R126, R105, R122 ;  /* 0x0000007a697e7220 */ /* 0x000fe20000410000 */
[----:B------:R-:W-:Y:S01]  /*4460*/  PRMT R39, R119, 0x5410, R39 ;  /* 0x0000541077277816 */ /* 0x000fe20000000027 */
[----:B------:R-:W-:Y:S01]  /*4470*/  IMAD.U32 R57, R56, 0x10000, RZ ;  /* 0x0001000038397824 */ /* 0x000fe200078e00ff */
[----:B------:R-:W-:Y:S01]  /*4480*/  LOP3.LUT R105, R123, 0xffff0000, RZ, 0xc0, !PT ;  /* 0xffff00007b697812 */ /* 0x000fe200078ec0ff */
[C---:B------:R-:W-:Y:S01]  /*4490*/  FFMA.FTZ R41, R103.reuse, R124, -R126 ;  /* 0x0000007c67297223 */ /* 0x040fe2000001087e */
[----:B------:R-:W-:Y:S01]  /*44a0*/  PRMT R119, R108, 0x5432, R42 ;  /* 0x000054326c777816 */ /* 0x000fe2000000002a */
[----:B------:R-:W-:Y:S01]  /*44b0*/  FFMA.FTZ R103, R103, R122, R121 ;  /* 0x0000007a67677223 */ /* 0x000fe20000010079 */
[----:B------:R-:W-:Y:S01]  /*44c0*/  LOP3.LUT R43, R53, 0xffff0000, RZ, 0xc0, !PT ;  /* 0xffff0000352b7812 */ /* 0x000fe200078ec0ff */
[----:B------:R-:W-:Y:S01]  /*44d0*/  FMUL.FTZ R42, R106, R105 ;  /* 0x000000696a2a7220 */ /* 0x000fe20000410000 */
[----:B------:R-:W-:Y:S01]  /*44e0*/  LOP3.LUT R37, R37, 0xffff0000, RZ, 0xc0, !PT ;  /* 0xffff000025257812 */ /* 0x000fe200078ec0ff */
[----:B------:R-:W-:Y:S01]  /*44f0*/  IMAD.U32 R121, R119, 0x10000, RZ ;  /* 0x0001000077797824 */ /* 0x000fe200078e00ff */
[----:B------:R-:W-:Y:S01]  /*4500*/  SHF.L.U32 R116, R55, 0x10, RZ ;  /* 0x0000001037747819 */ /* 0x000fe200000006ff */
[----:B------:R-:W-:Y:S01]  /*4510*/  IMAD.U32 R123, R101, 0x10000, RZ ;  /* 0x00010000657b7824 */ /* 0x000fe200078e00ff */
[----:B------:R-:W-:Y:S01]  /*4520*/  PRMT R36, R110, 0x5432, R36 ;  /* 0x000054326e247816 */ /* 0x000fe20000000024 */
[-C--:B------:R-:W-:Y:S01]  /*4530*/  FMUL.FTZ R106, R106, R37.reuse ;  /* 0x000000256a6a7220 */ /* 0x080fe20000410000 */
[C---:B------:R-:W-:Y:S01]  /*4540*/  FFMA.FTZ R42, R43.reuse, R37, -R42 ;  /* 0x000000252b2a7223 */ /* 0x040fe2000001082a */
[C---:B------:R-:W-:Y:S01]  /*4550*/  FMUL.FTZ R37, R118.reuse, R121 ;  /* 0x0000007976257220 */ /* 0x040fe20000410000 */
[----:B------:R-:W-:Y:S01]  /*4560*/  FMUL.FTZ R124, R118, R123 ;  /* 0x0000007b767c7220 */ /* 0x000fe20000410000 */
[----:B------:R-:W-:Y:S01]  /*4570*/  SHF.L.U32 R126, R36, 0x10, RZ ;  /* 0x00000010247e7819 */ /* 0x000fe200000006ff */
[----:B------:R-:W-:Y:S01]  /*4580*/  FFMA.FTZ R106, R43, R105, R106 ;  /* 0x000000692b6a7223 */ /* 0x000fe2000001006a */
[C---:B------:R-:W-:Y:S01]  /*4590*/  FFMA.FTZ R37, R116.reuse, R123, -R37 ;  /* 0x0000007b74257223 */ /* 0x040fe20000010825 */
[----:B------:R-:W-:Y:S01]  /*45a0*/  FFMA.FTZ R116, R116, R121, R124 ;  /* 0x0000007974747223 */ /* 0x000fe2000001007c */
[----:B------:R-:W-:Y:S01]  /*45b0*/  IMAD.U32 R124, R39, 0x10000, RZ ;  /* 0x00010000277c7824 */ /* 0x000fe200078e00ff */
[----:B------:R-:W-:Y:S01]  /*45c0*/  LOP3.LUT R43, R36, 0xffff0000, RZ, 0xc0, !PT ;  /* 0xffff0000242b7812 */ /* 0x000fe200078ec0ff */
[----:B------:R-:W-:Y:S01]  /*45d0*/  IMAD.U32 R53, R52, 0x10000, RZ ;  /* 0x0001000034357824 */ /* 0x000fe200078e00ff */
[----:B------:R-:W-:Y:S01]  /*45e0*/  LOP3.LUT R59, R59, 0xffff0000, RZ, 0xc0, !PT ;  /* 0xffff00003b3b7812 */ /* 0x000fe200078ec0ff */
[----:B------:R-:W-:Y:S01]  /*45f0*/  FMUL.FTZ R36, R57, R124 ;  /* 0x0000007c39247220 */ /* 0x000fe20000410000 */
[----:B------:R-:W-:Y:S01]  /*4600*/  PRMT R40, R107, 0x5432, R40 ;  /* 0x000054326b287816 */ /* 0x000fe20000000028 */
[-C--:B------:R-:W-:Y:S01]  /*4610*/  FMUL.FTZ R57, R57, R126.reuse ;  /* 0x0000007e39397220 */ /* 0x080fe20000410000 */
[----:B------:R-:W-:Y:S01]  /*4620*/  LOP3.LUT R122, R119, 0xffff0000, RZ, 0xc0, !PT ;  /* 0xffff0000777a7812 */ /* 0x000fe200078ec0ff */
[----:B------:R-:W-:Y:S01]  /*4630*/  FFMA.FTZ R36, R53, R126, -R36 ;  /* 0x0000007e35247223 */ /* 0x000fe20000010824 */
[----:B------:R-:W-:Y:S01]  /*4640*/  LOP3.LUT R118, R101, 0xffff0000, RZ, 0xc0, !PT ;  /* 0xffff000065767812 */ /* 0x000fe200078ec0ff */
[----:B------:R-:W-:Y:S01]  /*4650*/  FFMA.FTZ R53, R53, R124, R57 ;  /* 0x0000007c35357223 */ /* 0x000fe20000010039 */
[----:B------:R-:W-:Y:S01]  /*4660*/  LOP3.LUT R56, R56, 0xffff0000, RZ, 0xc0, !PT ;  /* 0xffff000038387812 */ /* 0x000fe200078ec0ff */
[----:B------:R-:W-:Y:S01]  /*4670*/  FMUL.FTZ R128, R59, R122 ;  /* 0x0000007a3b807220 */ /* 0x000fe20000410000 */
[----:B------:R-:W-:Y:S01]  /*4680*/  LOP3.LUT R39, R39, 0xffff0000, RZ, 0xc0, !PT ;  /* 0xffff000027277812 */ /* 0x000fe200078ec0ff */
[----:B------:R-:W-:Y:S01]  /*4690*/  IMAD.U32 R57, R40, 0x10000, RZ ;  /* 0x0001000028397824 */ /* 0x000fe200078e00ff */
[----:B------:R-:W-:Y:S01]  /*46a0*/  PRMT R38, R109, 0x5432, R38 ;  /* 0x000054326d267816 */ /* 0x000fe20000000026 */
[-C--:B------:R-:W-:Y:S01]  /*46b0*/  FMUL.FTZ R130, R59, R118.reuse ;  /* 0x000000763b827220 */ /* 0x080fe20000410000 */
[----:B------:R-:W-:Y:S01]  /*46c0*/  LOP3.LUT R55, R55, 0xffff0000, RZ, 0xc0, !PT ;  /* 0xffff000037377812 */ /* 0x000fe200078ec0ff */
[----:B------:R-:W-:Y:S01]  /*46d0*/  FMUL.FTZ R59, R56, R39 ;  /* 0x00000027383b7220 */ /* 0x000fe20000410000 */
[----:B------:R-:W-:Y:S01]  /*46e0*/  LOP3.LUT R117, R54, 0xffff0000, RZ, 0xc0, !PT ;  /* 0xffff000036757812 */ /* 0x000fe200078ec0ff */
[C---:B------:R-:W-:Y:S01]  /*46f0*/  IMAD.U32 R54, R58.reuse, 0x10000, RZ ;  /* 0x000100003a367824 */ /* 0x040fe200078e00ff */
[----:B------:R-:W-:Y:S01]  /*4700*/  LOP3.LUT R58, R58, 0xffff0000, RZ, 0xc0, !PT ;  /* 0xffff00003a3a7812 */ /* 0x000fe200078ec0ff */
[----:B------:R-:W-:Y:S01]  /*4710*/  FMUL.FTZ R101, R56, R43 ;  /* 0x0000002b38657220 */ /* 0x000fe20000410000 */
[----:B------:R-:W-:Y:S01]  /*4720*/  LOP3.LUT R40, R40, 0xffff0000, RZ, 0xc0, !PT ;  /* 0xffff000028287812 */ /* 0x000fe200078ec0ff */
[----:B------:R-:W-:Y:S01]  /*4730*/  IMAD.U32 R56, R38, 0x10000, RZ ;  /* 0x0001000026387824 */ /* 0x000fe200078e00ff */
[----:B------:R-:W-:Y:S01]  /*4740*/  LOP3.LUT R52, R52, 0xffff0000, RZ, 0xc0, !PT ;  /* 0xffff000034347812 */ /* 0x000fe200078ec0ff */
[C---:B------:R-:W-:Y:S01]  /*4750*/  FFMA.FTZ R118, R55.reuse, R118, -R128 ;  /* 0x0000007637767223 */ /* 0x040fe20000010880 */
[----:B------:R-:W-:Y:S01]  /*4760*/  LOP3.LUT R38, R38, 0xffff0000, RZ, 0xc0, !PT ;  /* 0xffff000026267812 */ /* 0x000fe200078ec0ff */
[----:B------:R-:W-:Y:S01]  /*4770*/  FFMA.FTZ R55, R55, R122, R130 ;  /* 0x0000007a37377223 */ /* 0x000fe20000010082 */
[----:B------:R-:W-:Y:S01]  /*4780*/  FMUL.FTZ R122, R54, R57 ;  /* 0x00000039367a7220 */ /* 0x000fe20000410000 */
[----:B------:R-:W-:Y:S01]  /*4790*/  FMUL.FTZ R124, R58, R40 ;  /* 0x000000283a7c7220 */ /* 0x000fe20000410000 */
[C---:B------:R-:W-:Y:S01]  /*47a0*/  FFMA.FTZ R43, R52.reuse, R43, -R59 ;  /* 0x0000002b342b7223 */ /* 0x040fe2000001083b */
[----:B------:R-:W-:Y:S01]  /*47b0*/  FFMA.FTZ R52, R52, R39, R101 ;  /* 0x0000002734347223 */ /* 0x000fe20000010065 */
[----:B------:R-:W-:Y:S01]  /*47c0*/  FMUL.FTZ R59, R58, R38 ;  /* 0x000000263a3b7220 */ /* 0x000fe20000410000 */
[-C--:B------:R-:W-:Y:S01]  /*47d0*/  FMUL.FTZ R54, R54, R56.reuse ;  /* 0x0000003836367220 */ /* 0x080fe20000410000 */
[----:B------:R-:W-:Y:S01]  /*47e0*/  FFMA.FTZ R122, R115, R56, -R122 ;  /* 0x00000038737a7223 */ /* 0x000fe2000001087a */
[C---:B------:R-:W-:Y:S01]  /*47f0*/  FFMA.FTZ R39, R117.reuse, R38, -R124 ;  /* 0x0000002675277223 */ /* 0x040fe2000001087c */
[----:B------:R-:W-:Y:S01]  /*4800*/  FFMA.FTZ R59, R117, R40, R59 ;  /* 0x00000028753b7223 */ /* 0x000fe2000001003b */
[----:B------:R-:W-:Y:S01]  /*4810*/  FFMA.FTZ R54, R115, R57, R54 ;  /* 0x0000003973367223 */ /* 0x000fe20000010036 */
[----:B------:R-:W-:-:S02]  /*4820*/  F2FP.BF16.F32.PACK_AB R40, R43, R36 ;  /* 0x000000242b28723e */ /* 0x000fc400000010ff */
[----:B------:R-:W-:Y:S02]  /*4830*/  F2FP.BF16.F32.PACK_AB R41, R42, R41 ;  /* 0x000000292a29723e */ /* 0x000fe400000010ff */
[----:B------:R-:W-:Y:S02]  /*4840*/  F2FP.BF16.F32.PACK_AB R37, R118, R37 ;  /* 0x000000257625723e */ /* 0x000fe400000010ff */
[----:B------:R-:W-:Y:S02]  /*4850*/  F2FP.BF16.F32.PACK_AB R36, R39, R122 ;  /* 0x0000007a2724723e */ /* 0x000fe400000010ff */
[----:B------:R-:W-:Y:S01]  /*4860*/  F2FP.BF16.F32.PACK_AB R116, R55, R116 ;  /* 0x000000743774723e */ /* 0x000fe200000010ff */
[----:B------:R-:W-:Y:S01]  /*4870*/  IMAD.MOV.U32 R55, RZ, RZ, R37 ;  /* 0x000000ffff377224 */ /* 0x000fe200078e0025 */
[----:B------:R-:W-:Y:S01]  /*4880*/  F2FP.BF16.F32.PACK_AB R56, R52, R53 ;  /* 0x000000353438723e */ /* 0x000fe200000010ff */
[----:B------:R-:W-:Y:S01]  /*4890*/  IMAD.MOV.U32 R52, RZ, RZ, R40 ;  /* 0x000000ffff347224 */ /* 0x000fe200078e0028 */
[----:B------:R-:W-:Y:S01]  /*48a0*/  F2FP.BF16.F32.PACK_AB R58, R59, R54 ;  /* 0x000000363b3a723e */ /* 0x000fe200000010ff */
[----:B------:R-:W-:Y:S01]  /*48b0*/  IMAD.MOV.U32 R53, RZ, RZ, R41 ;  /* 0x000000ffff357224 */ /* 0x000fe200078e0029 */
[----:B------:R-:W-:Y:S01]  /*48c0*/  F2FP.BF16.F32.PACK_AB R57, R106, R103 ;  /* 0x000000676a39723e */ /* 0x000fe200000010ff */
[----:B------:R-:W-:Y:S01]  /*48d0*/  IMAD.MOV.U32 R54, RZ, RZ, R36 ;  /* 0x000000ffff367224 */ /* 0x000fe200078e0024 */
[----:B------:R-:W-:-:S07]  /*48e0*/  MOV R59, R116 ;  /* 0x00000074003b7202 */ /* 0x000fce0000000f00 */
.L_x_353:
[----:B------:R-:W-:Y:S05]  /*48f0*/  BSYNC B2 ;  /* 0x0000000000027941 */ /* 0x000fea0003800000 */
.L_x_352:
[----:B------:R-:W-:Y:S02]  /*4900*/  ISETP.GE.AND P5, PT, R99, R98, PT ;  /* 0x000000626300720c */ /* 0x000fe40003fa6270 */
[----:B------:R-:W-:-:S11]  /*4910*/  P2R R37, PR, RZ, 0x1 ;  /* 0x00000001ff257803 */ /* 0x000fd60000000000 */
[--C-:B------:R-:W-:Y:S02]  /*4920*/  @!P5 SHF.R.S32.HI R36, RZ, 0x1f, R99.reuse ;  /* 0x0000001fff24d819 */ /* 0x100fe40000011463 */
[----:B------:R-:W-:-:S04]  /*4930*/  @!P5 IADD3 R94, P0, P6, R62, R94, R99 ;  /* 0x0000005e3e5ed210 */ /* 0x000fc80007e1e063 */
[----:B------:R-:W-:Y:S02]  /*4940*/  @!P5 IADD3.X R104, R83, R104, R36, P0, P6 ;  /* 0x000000685368d210 */ /* 0x000fe400007ec424 */
[-C--:B------:R-:W-:Y:S02]  /*4950*/  LEA R36, P6, R97, R86.reuse, 0x1 ;  /* 0x0000005661247211 */ /* 0x080fe400078c08ff */
[----:B------:R-:W-:Y:S02]  /*4960*/  ISETP.NE.AND P0, PT, R37, RZ, PT ;  /* 0x000000ff2500720c */ /* 0x000fe40003f05270 */
[----:B------:R-:W-:Y:S02]  /*4970*/  LEA.HI.X R37, R97, R87, R102, 0x1, P6 ;  /* 0x0000005761257211 */ /* 0x000fe400030f0c66 */
[----:B------:R-:W-:-:S03]  /*4980*/  @!P5 LEA R38, P6, R94, R86, 0x1 ;  /* 0x000000565e26d211 */ /* 0x000fc600078c08ff */
[----:B-1----:R1:W-:Y:S01]  /*4990*/  STG.E.128 desc[UR56][R36.64], R52 ;  /* 0x0000003424007986 */ /* 0x0023e2000c101d38 */
[----:B------:R-:W-:-:S05]  /*49a0*/  @!P5 LEA.HI.X R39, R94, R87, R104, 0x1, P6 ;  /* 0x000000575e27d211 */ /* 0x000fca00030f0c68 */
[----:B--2---:R1:W-:Y:S04]  /*49b0*/  @!P5 STG.E.128 desc[UR56][R38.64], R56 ;  /* 0x000000382600d986 */ /* 0x0043e8000c101d38 */
.L_x_351:
[----:B------:R-:W-:Y:S05]  /*49c0*/  BSYNC B1 ;  /* 0x0000000000017941 */ /* 0x000fea0003800000 */
.L_x_350:
[----:B-1----:R-:W-:Y:S02]  /*49d0*/  VIADD R37, R18, 0x60 ;  /* 0x0000006012257836 */ /* 0x002fe40000000000 */
[-C--:B------:R-:W-:Y:S02]  /*49e0*/  IMAD R36, R78, R92.reuse, RZ ;  /* 0x0000005c4e247224 */ /* 0x080fe400078e02ff */
[C---:B------:R-:W-:Y:S01]  /*49f0*/  IMAD.WIDE.U32 R90, R37.reuse, R92, R90 ;  /* 0x0000005c255a7225 */ /* 0x040fe200078e005a */
[----:B------:R-:W-:-:S03]  /*4a00*/  ISETP.GE.OR P5, PT, R37, R88, P1 ;  /* 0x000000582500720c */ /* 0x000fc60000fa6670 */
[----:B------:R-:W-:-:S10]  /*4a10*/  IMAD R93, R37, R93, R36 ;  /* 0x0000005d255d7224 */ /* 0x000fd400078e0224 */
[----:B------:R-:W-:Y:S05]  /*4a20*/  @P5 BRA `(.L_x_338) ;  /* 0x00000008007c5947 */ /* 0x000fea0003800000 */
[----:B------:R-:W2:Y:S01]  /*4a30*/  LDL R38, [R1+0x68] ;  /* 0x0000680001267983 */ /* 0x000ea20000100800 */
[----:B------:R-:W-:Y:S01]  /*4a40*/  IMAD.IADD R54, R91, 0x1, R93 ;  /* 0x000000015b367824 */ /* 0x000fe200078e025d */
[----:B------:R-:W-:Y:S01]  /*4a50*/  IADD3 R36, P5, P6, R62, R90, R67 ;  /* 0x0000005a3e247210 */ /* 0x000fe20007ebe043 */
[C---:B------:R-:W-:Y:S01]  /*4a60*/  VIADD R39, R18.reuse, 0x60 ;  /* 0x0000006012277836 */ /* 0x040fe20000000000 */
[----:B------:R-:W-:Y:S01]  /*4a70*/  SEL R100, R75, R100, !P0 ;  /* 0x000000644b647207 */ /* 0x000fe20004000000 */
[----:B------:R-:W-:Y:S01]  /*4a80*/  VIADD R40, R18, 0x60 ;  /* 0x0000006012287836 */ /* 0x000fe20000000000 */
[----:B------:R-:W-:Y:S01]  /*4a90*/  IADD3.X R37, R83, R54, R66, P5, P6 ;  /* 0x0000003653257210 */ /* 0x000fe20002fec442 */
[----:B------:R-:W-:Y:S01]  /*4aa0*/  IMAD.SHL.U32 R39, R39, 0x40, RZ ;  /* 0x0000004027277824 */ /* 0x000fe200078e00ff */
[----:B------:R-:W-:Y:S01]  /*4ab0*/  LEA R52, P5, R36, R86, 0x1 ;  /* 0x0000005624347211 */ /* 0x000fe200078a08ff */
[----:B------:R-:W-:Y:S01]  /*4ac0*/  IMAD.SHL.U32 R40, R40, 0x40, RZ ;  /* 0x0000004028287824 */ /* 0x000fe200078e00ff */
[----:B------:R-:W-:Y:S02]  /*4ad0*/  BSSY B1, `(.L_x_354) ;  /* 0x000006f000017945 */ /* 0x000fe40003800000 */
[----:B------:R-:W-:-:S02]  /*4ae0*/  LEA.HI.X R53, R36, R87, R37, 0x1, P5 ;  /* 0x0000005724357211 */ /* 0x000fc400028f0c25 */
[----:B------:R-:W-:Y:S02]  /*4af0*/  SHF.R.S32.HI R37, RZ, 0x1f, R100 ;  /* 0x0000001fff257819 */ /* 0x000fe40000011464 */
[----:B------:R-:W-:Y:S02]  /*4b00*/  LOP3.LUT R39, R39, 0x1c0, RZ, 0xc0, !PT ;  /* 0x000001c027277812 */ /* 0x000fe400078ec0ff */
[----:B------:R-:W-:Y:S02]  /*4b10*/  LEA.HI R37, R37, R100, RZ, 0x4 ;  /* 0x0000006425257211 */ /* 0x000fe400078f20ff */
[----:B------:R-:W-:Y:S02]  /*4b20*/  LOP3.LUT R40, R40, 0x1c0, RZ, 0xc0, !PT ;  /* 0x000001c028287812 */ /* 0x000fe400078ec0ff */
[----:B------:R-:W-:Y:S02]  /*4b30*/  LEA.HI.SX32 R37, R37, R68, 0x1c ;  /* 0x0000004425257211 */ /* 0x000fe400078fe2ff */
[----:B------:R-:W-:-:S03]  /*4b40*/  SHF.R.U32.HI R39, RZ, 0x3, R39 ;  /* 0x00000003ff277819 */ /* 0x000fc60000011627 */
[----:B------:R-:W-:Y:S02]  /*4b50*/  IMAD.SHL.U32 R55, R37, 0x8, RZ ;  /* 0x0000000825377824 */ /* 0x000fe400078e00ff */
[----:B------:R-:W-:-:S03]  /*4b60*/  IMAD R37, R19, 0x3000, R64 ;  /* 0x0000300013257824 */ /* 0x000fc600078e0240 */
[----:B------:R-:W-:Y:S01]  /*4b70*/  LOP3.LUT R36, R40, 0x38, R55, 0xf8, !PT ;  /* 0x0000003828247812 */ /* 0x000fe200078ef837 */
[----:B------:R-:W-:-:S03]  /*4b80*/  IMAD R37, R37, 0x2, R2 ;  /* 0x0000000225257824 */ /* 0x000fc600078e0202 */
[----:B------:R-:W-:-:S04]  /*4b90*/  LOP3.LUT R36, R36, R39, RZ, 0x3c, !PT ;  /* 0x0000002724247212 */ /* 0x000fc800078e3cff */
[----:B--2---:R-:W-:-:S05]  /*4ba0*/  IADD3 R36, R38, R36, RZ ;  /* 0x0000002426247210 */ /* 0x004fca0007ffe0ff */
[----:B------:R-:W-:-:S04]  /*4bb0*/  IMAD R39, R19, 0x3000, R36 ;  /* 0x0000300013277824 */ /* 0x000fc800078e0224 */
[----:B------:R-:W-:Y:S02]  /*4bc0*/  IMAD R40, R39, 0x2, R2 ;  /* 0x0000000227287824 */ /* 0x000fe400078e0202 */
[----:B------:R-:W1:Y:S04]  /*4bd0*/  LDS.128 R36, [R37+0x12400] ;  /* 0x0124000025247984 */ /* 0x000e680000000c00 */
[----:B------:R-:W2:Y:S01]  /*4be0*/  LDS.128 R40, [R40+0x12400] ;  /* 0x0124000028287984 */ /* 0x000ea20000000c00 */
[----:B------:R-:W-:Y:S05]  /*4bf0*/  @P4 BRA `(.L_x_355) ;  /* 0x0000000400704947 */ /* 0x000fea0003800000 */
[----:B------:R-:W-:Y:S01]  /*4c00*/  SHF.R.U32.HI R57, RZ, 0x10, R49 ;  /* 0x00000010ff397819 */ /* 0x000fe20000011631 */
[----:B--2---:R-:W-:Y:S01]  /*4c10*/  IMAD.U32 R56, R41, 0x10000, RZ ;  /* 0x0001000029387824 */ /* 0x004fe200078e00ff */
[----:B------:R-:W-:Y:S02]  /*4c20*/  SHF.R.U32.HI R95, RZ, 0x10, R45 ;  /* 0x00000010ff5f7819 */ /* 0x000fe4000001162d */
[----:B------:R-:W-:Y:S02]  /*4c30*/  PRMT R114, R114, 0x5410, R57 ;  /* 0x0000541072727816 */ /* 0x000fe40000000039 */
[----:B------:R-:W-:Y:S02]  /*4c40*/  PRMT R110, R110, 0x5410, R95 ;  /* 0x000054106e6e7816 */ /* 0x000fe4000000005f */
[----:B------:R-:W-:Y:S01]  /*4c50*/  SHF.R.U32.HI R93, RZ, 0x10, R51 ;  /* 0x00000010ff5d7819 */ /* 0x000fe20000011633 */
[----:B------:R-:W-:Y:S01]  /*4c60*/  IMAD.U32 R57, R114, 0x10000, RZ ;  /* 0x0001000072397824 */ /* 0x000fe200078e00ff */
[----:B------:R-:W-:-:S02]  /*4c70*/  SHF.R.U32.HI R59, RZ, 0x10, R47 ;  /* 0x00000010ff3b7819 */ /* 0x000fc4000001162f */
[----:B------:R-:W-:Y:S02]  /*4c80*/  SHF.R.U64 R92, R48, 0x10, R49 ;  /* 0x00000010305c7819 */ /* 0x000fe40000001231 */
[----:B------:R-:W-:Y:S01]  /*4c90*/  SHF.R.U64 R58, R50, 0x10, R51 ;  /* 0x00000010323a7819 */ /* 0x000fe20000001233 */
[C---:B------:R-:W-:Y:S01]  /*4ca0*/  IMAD.U32 R51, R43.reuse, 0x10000, RZ ;  /* 0x000100002b337824 */ /* 0x040fe200078e00ff */
[----:B------:R-:W-:Y:S01]  /*4cb0*/  LOP3.LUT R49, R43, 0xffff0000, RZ, 0xc0, !PT ;  /* 0xffff00002b317812 */ /* 0x000fe200078ec0ff */
[----:B------:R-:W-:Y:S01]  /*4cc0*/  IMAD.U32 R43, R110, 0x10000, RZ ;  /* 0x000100006e2b7824 */ /* 0x000fe200078e00ff */
[----:B------:R-:W-:Y:S01]  /*4cd0*/  PRMT R112, R112, 0x5410, R93 ;  /* 0x0000541070707816 */ /* 0x000fe2000000005d */
[----:B-1----:R-:W-:Y:S01]  /*4ce0*/  IMAD.U32 R50, R39, 0x10000, RZ ;  /* 0x0001000027327824 */ /* 0x002fe200078e00ff */
[----:B------:R-:W-:Y:S01]  /*4cf0*/  SHF.R.U64 R94, R46, 0x10, R47 ;  /* 0x000000102e5e7819 */ /* 0x000fe2000000122f */
[----:B------:R-:W-:Y:S01]  /*4d00*/  IMAD.U32 R46, R37, 0x10000, RZ ;  /* 0x00010000252e7824 */ /* 0x000fe200078e00ff */
[----:B------:R-:W-:Y:S01]  /*4d10*/  PRMT R108, R108, 0x5410, R59 ;  /* 0x000054106c6c7816 */ /* 0x000fe2000000003b */
[C---:B------:R-:W-:Y:S01]  /*4d20*/  FMUL.FTZ R59, R56.reuse, R57 ;  /* 0x00000039383b7220 */ /* 0x040fe20000410000 */
[----:B------:R-:W-:Y:S01]  /*4d30*/  PRMT R111, R111, 0x5410, R58 ;  /* 0x000054106f6f7816 */ /* 0x000fe2000000003a */
[-C--:B------:R-:W-:Y:S01]  /*4d40*/  FMUL.FTZ R93, R56, R43.reuse ;  /* 0x0000002b385d7220 */ /* 0x080fe20000410000 */
[----:B------:R-:W-:Y:S01]  /*4d50*/  IMAD.U32 R58, R112, 0x10000, RZ ;  /* 0x00010000703a7824 */ /* 0x000fe200078e00ff */
[----:B------:R-:W-:Y:S01]  /*4d60*/  SHF.R.U64 R100, R44, 0x10, R45 ;  /* 0x000000102c647819 */ /* 0x000fe2000000122d */
[----:B------:R-:W-:Y:S01]  /*4d70*/  FFMA.FTZ R43, R46, R43, -R59 ;  /* 0x0000002b2e2b7223 */ /* 0x000fe2000001083b */
[----:B------:R-:W-:Y:S01]  /*4d80*/  IMAD.U32 R56, R108, 0x10000, RZ ;  /* 0x000100006c387824 */ /* 0x000fe200078e00ff */
[----:B------:R-:W-:Y:S01]  /*4d90*/  LOP3.LUT R48, R41, 0xffff0000, RZ, 0xc0, !PT ;  /* 0xffff000029307812 */ /* 0x000fe200078ec0ff */
[----:B------:R-:W-:Y:S01]  /*4da0*/  FFMA.FTZ R46, R46, R57, R93 ;  /* 0x000000392e2e7223 */ /* 0x000fe2000001005d */
[----:B------:R-:W-:Y:S01]  /*4db0*/  LOP3.LUT R114, R114, 0xffff0000, RZ, 0xc0, !PT ;  /* 0xffff000072727812 */ /* 0x000fe200078ec0ff */
[----:B------:R-:W-:Y:S01]  /*4dc0*/  FMUL.FTZ R57, R51, R58 ;  /* 0x0000003a33397220 */ /* 0x000fe20000410000 */
[----:B------:R-:W-:Y:S01]  /*4dd0*/  PRMT R113, R113, 0x5410, R92 ;  /* 0x0000541071717816 */ /* 0x000fe2000000005c */
[----:B------:R-:W-:Y:S01]  /*4de0*/  FMUL.FTZ R59, R51, R56 ;  /* 0x00000038333b7220 */ /* 0x000fe20000410000 */
[----:B------:R-:W-:Y:S01]  /*4df0*/  PRMT R109, R109, 0x5410, R100 ;  /* 0x000054106d6d7816 */ /* 0x000fe20000000064 */
[----:B------:R-:W-:Y:S01]  /*4e00*/  FMUL.FTZ R92, R48, R114 ;  /* 0x00000072305c7220 */ /* 0x000fe20000410000 */
[----:B------:R-:W-:Y:S01]  /*4e10*/  LOP3.LUT R110, R110, 0xffff0000, RZ, 0xc0, !PT ;  /* 0xffff00006e6e7812 */ /* 0x000fe200078ec0ff */
[----:B------:R-:W-:Y:S01]  /*4e20*/  FFMA.FTZ R51, R50, R56, -R57 ;  /* 0x0000003832337223 */ /* 0x000fe20000010839 */
[----:B------:R-:W-:Y:S01]  /*4e30*/  LOP3.LUT R47, R37, 0xffff0000, RZ, 0xc0, !PT ;  /* 0xffff0000252f7812 */ /* 0x000fe200078ec0ff */
[----:B------:R-:W-:Y:S01]  /*4e40*/  IMAD.U32 R41, R40, 0x10000, RZ ;  /* 0x0001000028297824 */ /* 0x000fe200078e00ff */
[----:B------:R-:W-:Y:S01]  /*4e50*/  LOP3.LUT R112, R112, 0xffff0000, RZ, 0xc0, !PT ;  /* 0xffff000070707812 */ /* 0x000fe200078ec0ff */
[----:B------:R-:W-:Y:S01]  /*4e60*/  FFMA.FTZ R59, R50, R58, R59 ;  /* 0x0000003a323b7223 */ /* 0x000fe2000001003b */
[----:B------:R-:W-:Y:S01]  /*4e70*/  LOP3.LUT R108, R108, 0xffff0000, RZ, 0xc0, !PT ;  /* 0xffff00006c6c7812 */ /* 0x000fe200078ec0ff */
[----:B------:R-:W-:Y:S01]  /*4e80*/  IMAD.U32 R50, R109, 0x10000, RZ ;  /* 0x000100006d327824 */ /* 0x000fe200078e00ff */
[----:B------:R-:W-:Y:S01]  /*4e90*/  SHF.L.U32 R56, R113, 0x10, RZ ;  /* 0x0000001071387819 */ /* 0x000fe200000006ff */
[----:B------:R-:W-:Y:S01]  /*4ea0*/  FMUL.FTZ R58, R49, R112 ;  /* 0x00000070313a7220 */ /* 0x000fe20000410000 */
[----:B------:R-:W-:Y:S01]  /*4eb0*/  PRMT R107, R107, 0x5410, R94 ;  /* 0x000054106b6b7816 */ /* 0x000fe2000000005e */
[-C--:B------:R-:W-:Y:S01]  /*4ec0*/  FMUL.FTZ R94, R48, R110.reuse ;  /* 0x0000006e305e7220 */ /* 0x080fe20000410000 */
[----:B------:R-:W-:Y:S01]  /*4ed0*/  FFMA.FTZ R48, R47, R110, -R92 ;  /* 0x0000006e2f307223 */ /* 0x000fe2000001085c */
[----:B------:R-:W-:Y:S01]  /*4ee0*/  FMUL.FTZ R92, R49, R108 ;  /* 0x0000006c315c7220 */ /* 0x000fe20000410000 */
[----:B------:R-:W-:Y:S01]  /*4ef0*/  IMAD.U32 R44, R36, 0x10000, RZ ;  /* 0x00010000242c7824 */ /* 0x000fe200078e00ff */
[----:B------:R-:W-:Y:S01]  /*4f00*/  LOP3.LUT R45, R39, 0xffff0000, RZ, 0xc0, !PT ;  /* 0xffff0000272d7812 */ /* 0x000fe200078ec0ff */
[C---:B------:R-:W-:Y:S01]  /*4f10*/  FMUL.FTZ R49, R41.reuse, R56 ;  /* 0x0000003829317220 */ /* 0x040fe20000410000 */
[----:B------:R-:W-:Y:S01]  /*4f20*/  LOP3.LUT R40, R40, 0xffff0000, RZ, 0xc0, !PT ;  /* 0xffff000028287812 */ /* 0x000fe200078ec0ff */
[-C--:B------:R-:W-:Y:S01]  /*4f30*/  FMUL.FTZ R41, R41, R50.reuse ;  /* 0x0000003229297220 */ /* 0x080fe20000410000 */
[----:B------:R-:W-:Y:S01]  /*4f40*/  LOP3.LUT R113, R113, 0xffff0000, RZ, 0xc0, !PT ;  /* 0xffff000071717812 */ /* 0x000fe200078ec0ff */
[----:B------:R-:W-:Y:S01]  /*4f50*/  FFMA.FTZ R49, R44, R50, -R49 ;  /* 0x000000322c317223 */ /* 0x000fe20000010831 */
[----:B------:R-:W-:Y:S01]  /*4f60*/  LOP3.LUT R109, R109, 0xffff0000, RZ, 0xc0, !PT ;  /* 0xffff00006d6d7812 */ /* 0x000fe200078ec0ff */
[C---:B------:R-:W-:Y:S01]  /*4f70*/  FFMA.FTZ R58, R45.reuse, R108, -R58 ;  /* 0x0000006c2d3a7223 */ /* 0x040fe2000001083a */
[C---:B------:R-:W-:Y:S01]  /*4f80*/  SHF.L.U32 R37, R38.reuse, 0x10, RZ ;  /* 0x0000001026257819 */ /* 0x040fe200000006ff */
[----:B------:R-:W-:Y:S01]  /*4f90*/  FFMA.FTZ R92, R45, R112, R92 ;  /* 0x000000702d5c7223 */ /* 0x000fe2000001005c */
[----:B------:R-:W-:Y:S01]  /*4fa0*/  LOP3.LUT R39, R38, 0xffff0000, RZ, 0xc0, !PT ;  /* 0xffff000026277812 */ /* 0x000fe200078ec0ff */
[----:B------:R-:W-:Y:S01]  /*4fb0*/  FFMA.FTZ R44, R44, R56, R41 ;  /* 0x000000382c2c7223 */ /* 0x000fe20000010029 */
[----:B------:R-:W-:Y:S01]  /*4fc0*/  LOP3.LUT R36, R36, 0xffff0000, RZ, 0xc0, !PT ;  /* 0xffff000024247812 */ /* 0x000fe200078ec0ff */
[----:B------:R-:W-:-:S02]  /*4fd0*/  IMAD.U32 R38, R42, 0x10000, RZ ;  /* 0x000100002a267824 */ /* 0x000fc400078e00ff */
[C---:B------:R-:W-:Y:S01]  /*4fe0*/  FMUL.FTZ R45, R40.reuse, R113 ;  /* 0x00000071282d7220 */ /* 0x040fe20000410000 */
[-C--:B------:R-:W-:Y:S01]  /*4ff0*/  FMUL.FTZ R57, R40, R109.reuse ;  /* 0x0000006d28397220 */ /* 0x080fe20000410000 */
[----:B------:R-:W-:Y:S01]  /*5000*/  IMAD.U32 R41, R111, 0x10000, RZ ;  /* 0x000100006f297824 */ /* 0x000fe200078e00ff */
        /* <DEDUP_REMOVED lines=8> */
[-C--:B------:R-:W-:Y:S01]  /*5090*/  FMUL.FTZ R38, R38, R40.reuse ;  /* 0x0000002826267220 */ /* 0x080fe20000410000 */
[-C--:B------:R-:W-:Y:S01]  /*50a0*/  FMUL.FTZ R42, R42, R107.reuse ;  /* 0x0000006b2a2a7220 */ /* 0x080fe20000410000 */
[----:B------:R-:W-:Y:S01]  /*50b0*/  FFMA.FTZ R36, R37, R40, -R36 ;  /* 0x0000002825247223 */ /* 0x000fe20000010824 */
[----:B------:R-:W-:Y:S01]  /*50c0*/  FFMA.FTZ R107, R39, R107, -R56 ;  /* 0x0000006b276b7223 */ /* 0x000fe20000010838 */
[----:B------:R-:W-:Y:S01]  /*50d0*/  FFMA.FTZ R38, R37, R41, R38 ;  /* 0x0000002925267223 */ /* 0x000fe20000010026 */
[----:B------:R-:W-:Y:S01]  /*50e0*/  FFMA.FTZ R39, R39, R111, R42 ;  /* 0x0000006f27277223 */ /* 0x000fe2000001002a */
[----:B------:R-:W-:Y:S01]  /*50f0*/  F2FP.BF16.F32.PACK_AB R40, R57, R44 ;  /* 0x0000002c3928723e */ /* 0x000fe200000010ff */
[----:B------:R-:W-:Y:S01]  /*5100*/  FFMA.FTZ R47, R47, R114, R94 ;  /* 0x000000722f2f7223 */ /* 0x000fe2000001005e */
[----:B------:R-:W-:-:S02]  /*5110*/  F2FP.BF16.F32.PACK_AB R42, R107, R36 ;  /* 0x000000246b2a723e */ /* 0x000fc400000010ff */
        /* <DEDUP_REMOVED lines=9> */
[----:B------:R-:W-:-:S07]  /*51b0*/  IMAD.MOV.U32 R42, RZ, RZ, R44 ;  /* 0x000000ffff2a7224 */ /* 0x000fce00078e002c */
.L_x_355:
[----:B------:R-:W-:Y:S05]  /*51c0*/  BSYNC B1 ;  /* 0x0000000000017941 */ /* 0x000fea0003800000 */
.L_x_354:
[----:B-1----:R3:W-:Y:S01]  /*51d0*/  STG.E.128 desc[UR56][R52.64], R36 ;  /* 0x0000002434007986 */ /* 0x0027e2000c101d38 */
[----:B------:R-:W-:-:S13]  /*51e0*/  ISETP.GE.AND P4, PT, R55, R98, PT ;  /* 0x000000623700720c */ /* 0x000fda0003f86270 */
[----:B------:R-:W-:Y:S05]  /*51f0*/  @P4 BRA `(.L_x_338) ;  /* 0x0000000000884947 */ /* 0x000fea0003800000 */
[--C-:B---3--:R-:W-:Y:S02]  /*5200*/  SHF.R.S32.HI R36, RZ, 0x1f, R55.reuse ;  /* 0x0000001fff247819 */ /* 0x108fe40000011437 */
[----:B------:R-:W-:-:S04]  /*5210*/  IADD3 R55, P4, P5, R62, R90, R55 ;  /* 0x0000005a3e377210 */ /* 0x000fc80007d9e037 */
[----:B------:R-:W-:Y:S02]  /*5220*/  IADD3.X R54, R83, R54, R36, P4, P5 ;  /* 0x0000003653367210 */ /* 0x000fe400027ea424 */
[----:B------:R-:W-:-:S04]  /*5230*/  LEA R86, P4, R55, R86, 0x1 ;  /* 0x0000005637567211 */ /* 0x000fc800078808ff */
[----:B------:R-:W-:-:S05]  /*5240*/  LEA.HI.X R87, R55, R87, R54, 0x1, P4 ;  /* 0x0000005737577211 */ /* 0x000fca00020f0c36 */
[----:B--2---:R4:W-:Y:S01]  /*5250*/  STG.E.128 desc[UR56][R86.64], R40 ;  /* 0x0000002856007986 */ /* 0x0049e2000c101d38 */
[----:B------:R-:W-:Y:S05]  /*5260*/  BRA `(.L_x_338) ;  /* 0x00000000006c7947 */ /* 0x000fea0003800000 */
.L_x_321:
[----:B------:R-:W2:Y:S02]  /*5270*/  LDL R36, [R1+0x14] ;  /* 0x0000140001247983 */ /* 0x000ea40000100800 */
[----:B--2---:R-:W-:-:S13]  /*5280*/  ISETP.NE.AND P3, PT, R36, 0x3, PT ;  /* 0x000000032400780c */ /* 0x004fda0003f65270 */
[----:B------:R-:W-:Y:S05]  /*5290*/  @!P3 BRA `(.L_x_356) ;  /* 0x000000000004b947 */ /* 0x000fea0003800000 */
[----:B------:R-:W-:Y:S01]  /*52a0*/  BPT.TRAP 0x1 ;  /* 0x000000040000795c */ /* 0x000fe20000300000 */
.L_x_356:
[----:B------:R-:W-:Y:S01]  /*52b0*/  IMAD R84, R19, 0x8, R2 ;  /* 0x0000000813547824 */ /* 0x000fe200078e0202 */
[----:B------:R-:W-:Y:S01]  /*52c0*/  SHF.L.U32 R96, R23, 0x1f, RZ ;  /* 0x0000001f17607819 */ /* 0x000fe200000006ff */
[----:B------:R-:W-:Y:S01]  /*52d0*/  IMAD R88, R27, -0xc0, R29 ;  /* 0xffffff401b587824 */ /* 0x000fe200078e021d */
[----:B------:R-:W-:Y:S02]  /*52e0*/  BSSY B1, `(.L_x_357) ;  /* 0x0000004000017945 */ /* 0x000fe40003800000 */
[----:B------:R-:W1:Y:S02]  /*52f0*/  SYNCS.PHASECHK.TRANS64.TRYWAIT P4, [R84+URZ+0x30890], R96 ;  /* 0x03089060540075a7 */ /* 0x000e64000808017f */
[----:B------:R-:W-:Y:S01]  /*5300*/  VIMNMX R88, R88, 0xc0, PT ;  /* 0x000000c058587848 */ /* 0x000fe20003fe0100 */
[----:B-1----:R-:W-:Y:S06]  /*5310*/  @!P4 BRA `(.L_x_358) ;  /* 0x00000118008cc947 */ /* 0x002fec0003800000 */
.L_x_548:
[----:B------:R-:W-:Y:S05]  /*5320*/  BSYNC B1 ;  /* 0x0000000000017941 */ /* 0x000fea0003800000 */
.L_x_357:
[----:B------:R-:W-:Y:S01]  /*5330*/  ISETP.GE.AND P4, PT, R18, R88, PT ;  /* 0x000000581200720c */ /* 0x000fe20003f86270 */
[----:B------:R-:W-:-:S12]  /*5340*/  BSSY B1, `(.L_x_359) ;  /* 0x0000006000017945 */ /* 0x000fd80003800000 */
[----:B------:R-:W-:Y:S05]  /*5350*/  @P4 BRA `(.L_x_360) ;  /* 0x0000000000104947 */ /* 0x000fea0003800000 */
[----:B------:R-:W2:Y:S04]  /*5360*/  @!P1 LDS.128 R36, [R89+0x12000] ;  /* 0x0120000059249984 */ /* 0x000ea80000000c00 */
[----:B0-----:R-:W0:Y:S04]  /*5370*/  @!P2 LDS.128 R40, [R85+0x12000] ;  /* 0x012000005528a984 */ /* 0x001e280000000c00 */
[----:B--2---:R2:W-:Y:S04]  /*5380*/  @!P1 STG.E.128 desc[UR56][R46.64], R36 ;  /* 0x000000242e009986 */ /* 0x0045e8000c101d38 */
[----:B0-----:R2:W-:Y:S02]  /*5390*/  @!P2 STG.E.128 desc[UR56][R46.64+0x40], R40 ;  /* 0x000040282e00a986 */ /* 0x0015e4000c101d38 */
.L_x_360:
[----:B------:R-:W-:Y:S05]  /*53a0*/  BSYNC B1 ;  /* 0x0000000000017941 */ /* 0x000fea0003800000 */
.L_x_359:
[----:B--2---:R-:W-:-:S04]  /*53b0*/  IADD3 R36, R18, 0x60, RZ ;  /* 0x0000006012247810 */ /* 0x004fc80007ffe0ff */
[----:B------:R-:W-:-:S13]  /*53c0*/  ISETP.GE.AND P4, PT, R36, R88, PT ;  /* 0x000000582400720c */ /* 0x000fda0003f86270 */
[----:B------:R-:W-:Y:S05]  /*53d0*/  @P4 BRA `(.L_x_338) ;  /* 0x0000000000104947 */ /* 0x000fea0003800000 */
[----:B------:R-:W2:Y:S04]  /*53e0*/  @!P1 LDS.128 R36, [R89+0x15000] ;  /* 0x0150000059249984 */ /* 0x000ea80000000c00 */
[----:B0-----:R-:W0:Y:S04]  /*53f0*/  @!P2 LDS.128 R40, [R85+0x15000] ;  /* 0x015000005528a984 */ /* 0x001e280000000c00 */
[----:B--2---:R2:W-:Y:S04]  /*5400*/  @!P1 STG.E.128 desc[UR56][R44.64], R36 ;  /* 0x000000242c009986 */ /* 0x0045e8000c101d38 */
[----:B0-----:R2:W-:Y:S02]  /*5410*/  @!P2 STG.E.128 desc[UR56][R44.64+0x40], R40 ;  /* 0x000040282c00a986 */ /* 0x0015e4000c101d38 */
.L_x_338:
[----:B------:R-:W-:Y:S05]  /*5420*/  BSYNC B0 ;  /* 0x0000000000007941 */ /* 0x000fea0003800000 */
.L_x_320:
[----:B-123--:R-:W1:Y:S01]  /*5430*/  S2R R36, SR_TID.X ;  /* 0x0000000000247919 */ /* 0x00ee620000002100 */
[----:B------:R-:W-:Y:S01]  /*5440*/  @!PT LDS RZ, [RZ] ;  /* 0x00000000fffff984 */ /* 0x000fe20000000800 */
[----:B------:R-:W-:Y:S01]  /*5450*/  @!PT LDS RZ, [RZ] ;  /* 0x00000000fffff984 */ /* 0x000fe20000000800 */
[----:B------:R-:W-:Y:S01]  /*5460*/  @!PT LDS RZ, [RZ] ;  /* 0x00000000fffff984 */ /* 0x000fe20000000800 */
[----:B------:R-:W-:Y:S01]  /*5470*/  @!PT LDS RZ, [RZ] ;  /* 0x00000000fffff984 */ /* 0x000fe20000000800 */
[----:B------:R2:W-:Y:S06]  /*5480*/  MEMBAR.ALL.CTA ;  /* 0x0000000000007992 */ /* 0x0005ec0000008000 */
[----:B--2---:R-:W2:Y:S01]  /*5490*/  FENCE.VIEW.ASYNC.S ;  /* 0x00000000000073c6 */ /* 0x004ea20000000000 */
[----:B------:R-:W-:Y:S05]  /*54a0*/  WARPSYNC.ALL ;  /* 0x0000000000007948 */ /* 0x000fea0003800000 */
[----:B------:R-:W-:Y:S01]  /*54b0*/  BSSY B0, `(.L_x_361) ;  /* 0x0000009000007945 */ /* 0x000fe20003800000 */
[----:B-1----:R-:W-:Y:S01]  /*54c0*/  LOP3.LUT R36, R36, 0x7f, RZ, 0xc0, !PT ;  /* 0x0000007f24247812 */ /* 0x002fe200078ec0ff */
[----:B--2---:R1:W-:Y:S03]  /*54d0*/  BAR.SYNC.DEFER_BLOCKING R76, 0x80 ;  /* 0x0002004c0000751d */ /* 0x0043e60000010000 */
[----:B------:R-:W-:-:S13]  /*54e0*/  ISETP.NE.AND P4, PT, R36, RZ, PT ;  /* 0x000000ff2400720c */ /* 0x000fda0003f85270 */
[----:B------:R-:W-:-:S05]  /*54f0*/  @!P4 VIADD R36, R84, 0x308a0 ;  /* 0x000308a05424c836 */ /* 0x000fca0000000000 */
[----:B------:R-:W-:-:S04]  /*5500*/  @!P4 PRMT R36, RZ, 0x654, R36 ;  /* 0x00000654ff24c816 */ /* 0x000fc80000000024 */
[----:B------:R1:W-:Y:S01]  /*5510*/  @!P4 SYNCS.ARRIVE.TRANS64.RED.A1T0 RZ, [R36+URZ], RZ ;  /* 0x000000ff24ffc9a7 */ /* 0x0003e2000810043f */
[----:B------:R-:W-:Y:S05]  /*5520*/  @!P3 BRA `(.L_x_362) ;  /* 0x000000000004b947 */ /* 0x000fea0003800000 */
[----:B------:R-:W-:Y:S01]  /*5530*/  BPT.TRAP 0x1 ;  /* 0x000000040000795c */ /* 0x000fe20000300000 */
.L_x_362:
[----:B------:R-:W-:Y:S05]  /*5540*/  BSYNC B0 ;  /* 0x0000000000007941 */ /* 0x000fea0003800000 */
.L_x_361:
[----:B------:R-:W2:Y:S01]  /*5550*/  SYNCS.PHASECHK.TRANS64.TRYWAIT P3, [R84+URZ+0x308b0], R96 ;  /* 0x0308b060540075a7 */ /* 0x000ea2000806017f */
[----:B------:R-:W-:Y:S01]  /*5560*/  ULDC UR58, c[0x0][0x2e4] ;  /* 0x0000b900003a7ab9 */ /* 0x000fe20000000800 */
[----:B------:R-:W-:Y:S01]  /*5570*/  ULDC.64 UR38, c[0x0][0x318] ;  /* 0x0000c60000267ab9 */ /* 0x000fe20000000a00 */
[----:B------:R-:W-:Y:S01]  /*5580*/  ULDC.64 UR36, c[0x0][0x308] ;  /* 0x0000c20000247ab9 */ /* 0x000fe20000000a00 */
[----:B------:R-:W-:Y:S01]  /*5590*/  BSSY B0, `(.L_x_363) ;  /* 0x0000003000007945 */ /* 0x000fe20003800000 */
[----:B----4-:R-:W-:-:S03]  /*55a0*/  IMAD.WIDE R40, R27, 0xc0, R4 ;  /* 0x000000c01b287825 */ /* 0x010fc600078e0204 */
[----:B--2---:R-:W-:Y:S05]  /*55b0*/  @!P3 BRA `(.L_x_364) ;  /* 0x0000011400f8b947 */ /* 0x004fea0003800000 */
.L_x_549:
[----:B------:R-:W-:Y:S05]  /*55c0*/  BSYNC B0 ;  /* 0x0000000000007941 */ /* 0x000fea0003800000 */
.L_x_363:
[----:B------:R-:W-:Y:S01]  /*55d0*/  ISETP.GE.AND P3, PT, R18, R88, PT ;  /* 0x000000581200720c */ /* 0x000fe20003f66270 */
[----:B------:R-:W-:-:S12]  /*55e0*/  BSSY B0, `(.L_x_365) ;  /* 0x0000010000007945 */ /* 0x000fd80003800000 */
[----:B------:R-:W-:Y:S05]  /*55f0*/  @P3 BRA `(.L_x_366) ;  /* 0x0000000000383947 */ /* 0x000fea0003800000 */
[----:B------:R-:W-:Y:S02]  /*5600*/  IMAD R39, R41, UR38, RZ ;  /* 0x0000002629277c24 */ /* 0x000fe4000f8e02ff */
[----:B-1----:R-:W-:Y:S02]  /*5610*/  IMAD.MOV.U32 R36, RZ, RZ, R34 ;  /* 0x000000ffff247224 */ /* 0x002fe400078e0022 */
[----:B------:R-:W-:Y:S02]  /*5620*/  IMAD.MOV.U32 R37, RZ, RZ, R0 ;  /* 0x000000ffff257224 */ /* 0x000fe400078e0000 */
[C---:B------:R-:W-:Y:S02]  /*5630*/  IMAD R39, R40.reuse, UR39, R39 ;  /* 0x0000002728277c24 */ /* 0x040fe4000f8e0227 */
[----:B------:R-:W-:-:S04]  /*5640*/  IMAD.WIDE.U32 R36, R40, UR38, R36 ;  /* 0x0000002628247c25 */ /* 0x000fc8000f8e0024 */
[----:B------:R-:W-:Y:S01]  /*5650*/  IMAD.IADD R37, R37, 0x1, R39 ;  /* 0x0000000125257824 */ /* 0x000fe200078e0227 */
[----:B------:R-:W-:-:S04]  /*5660*/  LEA R42, P3, R36, UR36, 0x1 ;  /* 0x00000024242a7c11 */ /* 0x000fc8000f8608ff */
[----:B0-----:R-:W-:Y:S02]  /*5670*/  LEA.HI.X R43, R36, UR37, R37, 0x1, P3 ;  /* 0x00000025242b7c11 */ /* 0x001fe400098f0c25 */
[----:B------:R-:W-:-:S13]  /*5680*/  ISETP.GE.AND P3, PT, R16, UR58, PT ;  /* 0x0000003a10007c0c */ /* 0x000fda000bf66270 */
[----:B------:R-:W0:Y:S04]  /*5690*/  @!P3 LDS.128 R36, [R89] ;  /* 0x000000005924b984 */ /* 0x000e280000000c00 */
[----:B0-----:R-:W-:Y:S01]  /*56a0*/  @!P3 STG.E.128 desc[UR56][R42.64], R36 ;  /* 0x000000242a00b986 */ /* 0x001fe2000c101d38 */
[----:B------:R-:W-:-:S13]  /*56b0*/  ISETP.GE.AND P3, PT, R79, UR58, PT ;  /* 0x0000003a4f007c0c */ /* 0x000fda000bf66270 */
[----:B------:R-:W0:Y:S04]  /*56c0*/  @!P3 LDS.128 R36, [R85] ;  /* 0x000000005524b984 */ /* 0x000e280000000c00 */
[----:B0-----:R3:W-:Y:S02]  /*56d0*/  @!P3 STG.E.128 desc[UR56][R42.64+0x40], R36 ;  /* 0x000040242a00b986 */ /* 0x0017e4000c101d38 */
.L_x_366:
[----:B------:R-:W-:Y:S05]  /*56e0*/  BSYNC B0 ;  /* 0x0000000000007941 */ /* 0x000fea0003800000 */
.L_x_365:
[----:B-1-3--:R-:W-:Y:S01]  /*56f0*/  VIADD R36, R18, 0x60 ;  /* 0x0000006012247836 */ /* 0x00afe20000000000 */
[----:B------:R-:W-:Y:S04]  /*5700*/  BSSY B0, `(.L_x_367) ;  /* 0x0000013000007945 */ /* 0x000fe80003800000 */
[----:B------:R-:W-:-:S13]  /*5710*/  ISETP.GE.AND P3, PT, R36, R88, PT ;  /* 0x000000582400720c */ /* 0x000fda0003f66270 */
[----:B------:R-:W-:Y:S05]  /*5720*/  @P3 BRA `(.L_x_368) ;  /* 0x0000000000403947 */ /* 0x000fea0003800000 */
[----:B------:R-:W-:Y:S01]  /*5730*/  IADD3 R39, P3, R40, 0x60, RZ ;  /* 0x0000006028277810 */ /* 0x000fe20007f7e0ff */
[----:B------:R-:W-:Y:S01]  /*5740*/  IMAD.MOV.U32 R36, RZ, RZ, R34 ;  /* 0x000000ffff247224 */ /* 0x000fe200078e0022 */
[----:B------:R-:W-:-:S03]  /*5750*/  MOV R37, R0 ;  /* 0x0000000000257202 */ /* 0x000fc60000000f00 */
[----:B------:R-:W-:Y:S02]  /*5760*/  IMAD.X R40, RZ, RZ, R41, P3 ;  /* 0x000000ffff287224 */ /* 0x000fe400018e0629 */
[----:B------:R-:W-:-:S04]  /*5770*/  IMAD.WIDE.U32 R36, R39, UR38, R36 ;  /* 0x0000002627247c25 */ /* 0x000fc8000f8e0024 */
[----:B------:R-:W-:-:S04]  /*5780*/  IMAD R40, R40, UR38, RZ ;  /* 0x0000002628287c24 */ /* 0x000fc8000f8e02ff */
[----:B------:R-:W-:Y:S01]  /*5790*/  IMAD R39, R39, UR39, R40 ;  /* 0x0000002727277c24 */ /* 0x000fe2000f8e0228 */
[----:B------:R-:W-:-:S03]  /*57a0*/  LEA R40, P3, R36, UR36, 0x1 ;  /* 0x0000002424287c11 */ /* 0x000fc6000f8608ff */
[----:B------:R-:W-:-:S05]  /*57b0*/  IMAD.IADD R37, R37, 0x1, R39 ;  /* 0x0000000125257824 */ /* 0x000fca00078e0227 */
[----:B------:R-:W-:Y:S02]  /*57c0*/  LEA.HI.X R41, R36, UR37, R37, 0x1, P3 ;  /* 0x0000002524297c11 */ /* 0x000fe400098f0c25 */
[----:B------:R-:W-:-:S13]  /*57d0*/  ISETP.GE.AND P3, PT, R16, UR58, PT ;  /* 0x0000003a10007c0c */ /* 0x000fda000bf66270 */
[----:B------:R-:W1:Y:S04]  /*57e0*/  @!P3 LDS.128 R36, [R89+0x3000] ;  /* 0x003000005924b984 */ /* 0x000e680000000c00 */
[----:B-1----:R-:W-:Y:S01]  /*57f0*/  @!P3 STG.E.128 desc[UR56][R40.64], R36 ;  /* 0x000000242800b986 */ /* 0x002fe2000c101d38 */
[----:B------:R-:W-:-:S13]  /*5800*/  ISETP.GE.AND P3, PT, R79, UR58, PT ;  /* 0x0000003a4f007c0c */ /* 0x000fda000bf66270 */
[----:B------:R-:W1:Y:S04]  /*5810*/  @!P3 LDS.128 R36, [R85+0x3000] ;  /* 0x003000005524b984 */ /* 0x000e680000000c00 */
[----:B-1----:R1:W-:Y:S02]  /*5820*/  @!P3 STG.E.128 desc[UR56][R40.64+0x40], R36 ;  /* 0x000040242800b986 */ /* 0x0023e4000c101d38 */
.L_x_368:
[----:B------:R-:W-:Y:S05]  /*5830*/  BSYNC B0 ;  /* 0x0000000000007941 */ /* 0x000fea0003800000 */
.L_x_367:
[----:B-1----:R-:W3:Y:S01]  /*5840*/  LDL R36, [R1] ;  /* 0x0000000001247983 */ /* 0x002ee20000100800 */
[----:B------:R-:W-:Y:S02]  /*5850*/  VIADD R19, R19, 0x1 ;  /* 0x0000000113137836 */ /* 0x000fe40000000000 */
[----:B0-2---:R-:W-:Y:S01]  /*5860*/  @!P4 VIADD R84, R84, 0x308c0 ;  /* 0x000308c05454c836 */ /* 0x005fe20000000000 */
[----:B------:R-:W-:Y:S01]  /*5870*/  @!PT LDS RZ, [RZ] ;  /* 0x00000000fffff984 */ /* 0x000fe20000000800 */
[----:B------:R-:W-:Y:S01]  /*5880*/  @!PT LDS RZ, [RZ] ;  /* 0x00000000fffff984 */ /* 0x000fe20000000800 */
[----:B------:R-:W-:Y:S01]  /*5890*/  @!PT LDS RZ, [RZ] ;  /* 0x00000000fffff984 */ /* 0x000fe20000000800 */
[----:B------:R-:W-:Y:S01]  /*58a0*/  @!PT LDS RZ, [RZ] ;  /* 0x00000000fffff984 */ /* 0x000fe20000000800 */
[----:B------:R0:W-:Y:S06]  /*58b0*/  MEMBAR.ALL.CTA ;  /* 0x0000000000007992 */ /* 0x0001ec0000008000 */
[----:B0-----:R-:W0:Y:S02]  /*58c0*/  FENCE.VIEW.ASYNC.S ;  /* 0x00000000000073c6 */ /* 0x001e240000000000 */
[----:B0-----:R0:W-:Y:S01]  /*58d0*/  BAR.SYNC.DEFER_BLOCKING R76, 0x80 ;  /* 0x0002004c0000751d */ /* 0x0011e20000010000 */
[----:B------:R-:W-:-:S02]  /*58e0*/  ISETP.NE.AND P3, PT, R19, 0x2, PT ;  /* 0x000000021300780c */ /* 0x000fc40003f65270 */
[----:B------:R-:W-:Y:S02]  /*58f0*/  @!P4 PRMT R84, RZ, 0x654, R84 ;  /* 0x00000654ff54c816 */ /* 0x000fe40000000054 */
[----:B------:R-:W-:Y:S02]  /*5900*/  SEL R19, R19, RZ, P3 ;  /* 0x000000ff13137207 */ /* 0x000fe40001800000 */
[----:B------:R0:W-:Y:S01]  /*5910*/  @!P4 SYNCS.ARRIVE.TRANS64.RED.A1T0 RZ, [R84+URZ], RZ ;  /* 0x000000ff54ffc9a7 */ /* 0x0001e2000810043f */
[----:B---3--:R-:W-:Y:S02]  /*5920*/  LOP3.LUT P5, RZ, R36, 0x2, RZ, 0xc0, !PT ;  /* 0x0000000224ff7812 */ /* 0x008fe400078ac0ff */
[----:B------:R-:W-:-:S04]  /*5930*/  SEL R36, RZ, 0x1, P3 ;  /* 0x00000001ff247807 */ /* 0x000fc80001800000 */
[----:B------:R-:W-:-:S07]  /*5940*/  LOP3.LUT R23, R23, R36, RZ, 0x3c, !PT ;  /* 0x0000002417177212 */ /* 0x000fce00078e3cff */
[----:B0-----:R-:W-:Y:S05]  /*5950*/  @P5 BRA `(.L_x_369) ;  /* 0xffffffc800905947 */ /* 0x001fea000383ffff */
[----:B------:R-:W0:Y:S01]  /*5960*/  S2R R37, SR_TID.X ;  /* 0x0000000000257919 */ /* 0x000e220000002100 */
[----:B------:R-:W-:Y:S02]  /*5970*/  PLOP3.LUT P0, PT, PT, PT, PT, 0x8, 0x0 ;  /* 0x000000000000781c */ /* 0x000fe40003f0e170 */
[----:B0-----:R-:W-:-:S04]  /*5980*/  SHF.R.U32.HI R37, RZ, 0x7, R37 ;  /* 0x00000007ff257819 */ /* 0x001fc80000011625 */
[----:B------:R-:W-:-:S13]  /*5990*/  ISETP.NE.AND P5, PT, R37, 0x1, PT ;  /* 0x000000012500780c */ /* 0x000fda0003fa5270 */
[----:B------:R-:W-:Y:S06]  /*59a0*/  @!P5 BAR.ARV 0x9, 0x100 ;  /* 0x024400000000db1d */ /* 0x000fec0000002000 */
.L_x_315:
[----:B------:R-:W-:Y:S01]  /*59b0*/  ISETP.GE.AND P2, PT, R120, 0x1, PT ;  /* 0x000000017800780c */ /* 0x000fe20003f46270 */
[----:B------:R-:W-:Y:S01]  /*59c0*/  IMAD.MOV.U32 R21, RZ, RZ, RZ ;  /* 0x000000ffff157224 */ /* 0x000fe200078e00ff */
[----:B------:R-:W-:Y:S01]  /*59d0*/  PLOP3.LUT P1, PT, PT, PT, PT, 0x80, 0x0 ;  /* 0x000000000000781c */ /* 0x000fe20003f2f070 */
[----:B------:R-:W-:Y:S01]  /*59e0*/  IMAD.MOV.U32 R3, RZ, RZ, RZ ;  /* 0x000000ffff037224 */ /* 0x000fe200078e00ff */
[----:B------:R-:W-:Y:S01]  /*59f0*/  CS2R R44, SRZ ;  /* 0x00000000002c7805 */ /* 0x000fe2000001ff00 */
[----:B------:R-:W-:Y:S01]  /*5a00*/  IMAD.MOV.U32 R151, RZ, RZ, RZ ;  /* 0x000000ffff977224 */ /* 0x000fe200078e00ff */
[----:B------:R-:W-:Y:S01]  /*5a10*/  CS2R R28, SRZ ;  /* 0x00000000001c7805 */ /* 0x000fe2000001ff00 */
[----:B------:R-:W-:Y:S01]  /*5a20*/  IMAD.MOV.U32 R27, RZ, RZ, RZ ;  /* 0x000000ffff1b7224 */ /* 0x000fe200078e00ff */
        /* <DEDUP_REMOVED lines=9> */
[----:B------:R-:W-:Y:S02]  /*5ac0*/  MOV R54, RZ ;  /* 0x000000ff00367202 */ /* 0x000fe40000000f00 */
[----:B------:R-:W-:Y:S01]  /*5ad0*/  CS2R R14, SRZ ;  /* 0x00000000000e7805 */ /* 0x000fe2000001ff00 */
[----:B------:R-:W-:Y:S02]  /*5ae0*/  IMAD.MOV.U32 R56, RZ, RZ, RZ ;  /* 0x000000ffff387224 */ /* 0x000fe400078e00ff */
[----:B------:R-:W-:Y:S02]  /*5af0*/  IMAD.MOV.U32 R13, RZ, RZ, RZ ;  /* 0x000000ffff0d7224 */ /* 0x000fe400078e00ff */
[----:B------:R-:W-:Y:S01]  /*5b00*/  IMAD.MOV.U32 R58, RZ, RZ, RZ ;  /* 0x000000ffff3a7224 */ /* 0x000fe200078e00ff */
[----:B------:R-:W-:Y:S06]  /*5b10*/  @P0 BRA `(.L_x_370) ;  /* 0x00000000000c0947 */ /* 0x000fec0003800000 */
[----:B------:R-:W0:Y:S01]  /*5b20*/  FENCE.VIEW.ASYNC.G ;  /* 0x00000000000073c6 */ /* 0x000e220000000100 */
[----:B------:R-:W-:Y:S05]  /*5b30*/  WARPSYNC.ALL ;  /* 0x0000000000007948 */ /* 0x000fea0003800000 */
[----:B0-----:R-:W-:Y:S06]  /*5b40*/  BAR.ARV 0xc, 0x1a0 ;  /* 0x0306800000007b1d */ /* 0x001fec0000002000 */
.L_x_370:
[----:B------:R-:W-:Y:S02]  /*5b50*/  IMAD.MOV.U32 R12, RZ, RZ, RZ ;  /* 0x000000ffff0c7224 */ /* 0x000fe400078e00ff */
[----:B------:R-:W-:Y:S01]  /*5b60*/  IMAD.MOV.U32 R55, RZ, RZ, RZ ;  /* 0x000000ffff377224 */ /* 0x000fe200078e00ff */
[----:B------:R-:W-:Y:S06]  /*5b70*/  @!P2 BRA `(.L_x_371) ;  /* 0x000000ac0064a947 */ /* 0x000fec0003800000 */
[----:B------:R-:W-:-:S03]  /*5b80*/  UMOV UR4, 0xffffffff ;  /* 0xffffffff00047882 */ /* 0x000fc60000000000 */
[----:B------:R-:W-:Y:S05]  /*5b90*/  BRA.DIV UR4, `(.L_x_372) ;  /* 0x0000011204947947 */ /* 0x000fea000b800000 */
[----:B------:R-:W0:Y:S02]  /*5ba0*/  S2R R0, SR_TID.X ;  /* 0x0000000000007919 */ /* 0x000e240000002100 */
[----:B0-----:R-:W-:-:S05]  /*5bb0*/  VIADD R3, R0, 0xffffff80 ;  /* 0xffffff8000037836 */ /* 0x001fca0000000000 */
[----:B------:R-:W-:-:S04]  /*5bc0*/  SHF.R.S32.HI R0, RZ, 0x1f, R3 ;  /* 0x0000001fff007819 */ /* 0x000fc80000011403 */
[----:B------:R-:W-:-:S04]  /*5bd0*/  LEA.HI R0, R0, R3, RZ, 0x7 ;  /* 0x0000000300007211 */ /* 0x000fc800078f38ff */
[----:B------:R-:W-:-:S06]  /*5be0*/  SHF.R.S32.HI R0, RZ, 0x7, R0 ;  /* 0x00000007ff007819 */ /* 0x000fcc0000011400 */
[----:B------:R-:W0:Y:S04]  /*5bf0*/  SHFL.IDX PT, R0, R0, RZ, 0x1f ;  /* 0x00001fff00007589 */ /* 0x000e2800000e0000 */
[----:B0-----:R1:W-:Y:S02]  /*5c00*/  STL [R1+0x60], R0 ;  /* 0x0000600001007387 */ /* 0x0013e40000100800 */
.L_x_552:
[----:B------:R-:W1:Y:S01]  /*5c10*/  LDL R4, [R1+0x60] ;  /* 0x0000600001047983 */ /* 0x000e620000100800 */
[----:B------:R-:W-:Y:S01]  /*5c20*/  VIADD R3, R2, 0x1e800 ;  /* 0x0001e80002037836 */ /* 0x000fe20000000000 */
[----:B------:R-:W-:Y:S04]  /*5c30*/  BSSY B6, `(.L_x_373) ;  /* 0x0000016000067945 */ /* 0x000fe80003800000 */
[----:B------:R-:W-:Y:S01]  /*5c40*/  LOP3.LUT P0, RZ, R3, 0x3ff, RZ, 0xc0, !PT ;  /* 0x000003ff03ff7812 */ /* 0x000fe2000780c0ff */
[----:B-1----:R-:W-:-:S05]  /*5c50*/  IMAD.HI R0, R4, 0x55555556, RZ ;  /* 0x5555555604007827 */ /* 0x002fca00078e02ff */
[----:B------:R-:W-:-:S05]  /*5c60*/  LEA.HI R35, R0, R0, RZ, 0x1 ;  /* 0x0000000000237211 */ /* 0x000fca00078f08ff */
[----:B------:R-:W-:Y:S02]  /*5c70*/  IMAD R35, R35, -0x3, R4 ;  /* 0xfffffffd23237824 */ /* 0x000fe400078e0204 */
[----:B------:R-:W-:Y:S05]  /*5c80*/  @!P0 BRA `(.L_x_374) ;  /* 0x0000000000408947 */ /* 0x000fea0003800000 */
[----:B------:R-:W-:Y:S01]  /*5c90*/  MOV R0, 0x0 ;  /* 0x0000000000007802 */ /* 0x000fe20000000f00 */
[----:B------:R-:W-:Y:S01]  /*5ca0*/  ULDC.64 UR4, c[0x4][0xa8] ;  /* 0x01002a0000047ab9 */ /* 0x000fe20000000a00 */
[----:B------:R-:W-:Y:S01]  /*5cb0*/  ULDC.64 UR6, c[0x4][0xb0] ;  /* 0x01002c0000067ab9 */ /* 0x000fe20000000a00 */
[----:B------:R-:W-:Y:S01]  /*5cc0*/  MOV R4, UR4 ;  /* 0x0000000400047c02 */ /* 0x000fe20008000f00 */
[----:B0-----:R0:W1:Y:S01]  /*5cd0*/  LDC.64 R14, c[0x4][R0] ;  /* 0x01000000000e7b82 */ /* 0x0010620000000a00 */
[----:B------:R-:W-:Y:S01]  /*5ce0*/  IMAD.U32 R5, RZ, RZ, UR5 ;  /* 0x00000005ff057e24 */ /* 0x000fe2000f8e00ff */
[----:B------:R-:W-:Y:S01]  /*5cf0*/  ULDC.64 UR4, c[0x4][0x48] ;  /* 0x0100120000047ab9 */ /* 0x000fe20000000a00 */
[----:B------:R-:W-:Y:S01]  /*5d00*/  IMAD.U32 R6, RZ, RZ, UR6 ;  /* 0x00000006ff067e24 */ /* 0x000fe2000f8e00ff */
[----:B------:R-:W-:Y:S01]  /*5d10*/  MOV R13, RZ ;  /* 0x000000ff000d7202 */ /* 0x000fe20000000f00 */
[----:B------:R-:W-:Y:S02]  /*5d20*/  IMAD.U32 R7, RZ, RZ, UR7 ;  /* 0x00000007ff077e24 */ /* 0x000fe4000f8e00ff */
[----:B------:R-:W-:-:S02]  /*5d30*/  IMAD.U32 R10, RZ, RZ, UR4 ;  /* 0x00000004ff0a7e24 */ /* 0x000fc4000f8e00ff */
[----:B------:R-:W-:Y:S02]  /*5d40*/  IMAD.U32 R11, RZ, RZ, UR5 ;  /* 0x00000005ff0b7e24 */ /* 0x000fe4000f8e00ff */
[----:B------:R-:W-:Y:S02]  /*5d50*/  IMAD.MOV.U32 R8, RZ, RZ, 0x70 ;  /* 0x00000070ff087424 */ /* 0x000fe400078e00ff */
[----:B0-----:R-:W-:-:S07]  /*5d60*/  IMAD.MOV.U32 R12, RZ, RZ, 0x1 ;  /* 0x00000001ff0c7424 */ /* 0x001fce00078e00ff */
[----:B------:R-:W-:-:S07]  /*5d70*/  LEPC R20, `(.L_x_374) ;  /* 0x000000001014794e */ /* 0x000fce0000000000 */
[----:B-1---5:R-:W-:Y:S05]  /*5d80*/  CALL.ABS.NOINC R14 ;  /* 0x000000000e007343 */ /* 0x022fea0003c00000 */
.L_x_374:
[----:B------:R-:W-:Y:S05]  /*5d90*/  BSYNC B6 ;  /* 0x0000000000067941 */ /* 0x000fea0003800000 */
.L_x_373:
[----:B------:R-:W-:Y:S02]  /*5da0*/  ULDC UR4, c[0x0][0x3d4] ;  /* 0x0000f50000047ab9 */ /* 0x000fe40000000800 */
[----:B------:R-:W-:-:S13]  /*5db0*/  ISETP.LT.AND P0, PT, RZ, UR4, PT ;  /* 0x00000004ff007c0c */ /* 0x000fda000bf01270 */
[----:B------:R-:W-:Y:S05]  /*5dc0*/  @P0 BRA `(.L_x_375) ;  /* 0x0000000000400947 */ /* 0x000fea0003800000 */
[----:B------:R-:W2:Y:S02]  /*5dd0*/  LDL R20, [R1+0x80] ;  /* 0x0000800001147983 */ /* 0x000ea40000100800 */
[----:B--2---:R-:W-:-:S04]  /*5de0*/  LEA.HI R0, R20, R20, RZ, 0x1 ;  /* 0x0000001414007211 */ /* 0x004fc800078f08ff */
[----:B------:R-:W-:-:S05]  /*5df0*/  LOP3.LUT R0, R0, 0xfffffffe, RZ, 0xc0, !PT ;  /* 0xfffffffe00007812 */ /* 0x000fca00078ec0ff */
[----:B------:R-:W-:-:S05]  /*5e00*/  IMAD.IADD R0, R20, 0x1, -R0 ;  /* 0x0000000114007824 */ /* 0x000fca00078e0a00 */
[----:B------:R-:W-:-:S04]  /*5e10*/  SHF.L.U32 R3, R0, 0x1f, RZ ;  /* 0x0000001f00037819 */ /* 0x000fc800000006ff */
[----:B------:R1:W2:Y:S03]  /*5e20*/  SYNCS.PHASECHK.TRANS64.TRYWAIT P0, [R2+URZ+0x30800], R3 ;  /* 0x03080003020075a7 */ /* 0x0002a6000800017f */
[----:B--2---:R-:W-:Y:S05]  /*5e30*/  @!P0 NANOSLEEP.SYNCS 0x989680 ;  /* 0x009896800000895d */ /* 0x004fea0003900000 */
[----:B------:R-:W2:Y:S01]  /*5e40*/  @!P0 SYNCS.PHASECHK.TRANS64 P0, [R2+URZ+0x30800], R3 ;  /* 0x03080003020085a7 */ /* 0x000ea2000800007f */
[----:B------:R-:W-:Y:S04]  /*5e50*/  BSSY B0, `(.L_x_376) ;  /* 0x0000006000007945 */ /* 0x000fe80003800000 */
[----:B--2---:R-:W-:Y:S05]  /*5e60*/  @P0 BRA `(.L_x_377) ;  /* 0x0000000000100947 */ /* 0x004fea0003800000 */
.L_x_378:
[----:B--2---:R2:W3:Y:S02]  /*5e70*/  SYNCS.PHASECHK.TRANS64.TRYWAIT P0, [R2+URZ+0x30800], R3 ;  /* 0x03080003020075a7 */ /* 0x0044e4000800017f */
[----:B---3--:R-:W-:Y:S05]  /*5e80*/  @!P0 NANOSLEEP.SYNCS 0x989680 ;  /* 0x009896800000895d */ /* 0x008fea0003900000 */
[----:B------:R-:W3:Y:S02]  /*5e90*/  @!P0 SYNCS.PHASECHK.TRANS64 P0, [R2+URZ+0x30800], R3 ;  /* 0x03080003020085a7 */ /* 0x000ee4000800007f */
[----:B---3--:R-:W-:Y:S05]  /*5ea0*/  @!P0 BRA `(.L_x_378) ;  /* 0xfffffffc00f08947 */ /* 0x008fea000383ffff */
.L_x_377:
[----:B------:R-:W-:Y:S05]  /*5eb0*/  BSYNC B0 ;  /* 0x0000000000007941 */ /* 0x000fea0003800000 */
.L_x_376:
[----:B------:R-:W-:Y:S05]  /*5ec0*/  BRA `(.L_x_379) ;  /* 0x0000002400007947 */ /* 0x000fea0003800000 */
.L_x_375:
[----:B------:R-:W1:Y:S01]  /*5ed0*/  S2R R0, SR_TID.X ;  /* 0x0000000000007919 */ /* 0x000e620000002100 */
[----:B------:R-:W-:Y:S01]  /*5ee0*/  VIADD R4, R2, 0xc400 ;  /* 0x0000c40002047836 */ /* 0x000fe20000000000 */
[----:B------:R-:W-:Y:S01]  /*5ef0*/  ULDC.64 UR4, c[0x0][0x3d8] ;  /* 0x0000f60000047ab9 */ /* 0x000fe20000000a00 */
[----:B------:R-:W-:Y:S01]  /*5f00*/  ULDC.64 UR6, c[0x0][0x3e8] ;  /* 0x0000fa0000067ab9 */ /* 0x000fe20000000a00 */
[----:B------:R-:W-:Y:S01]  /*5f10*/  SHF.R.S32.HI R10, RZ, 0x1f, R16 ;  /* 0x0000001fff0a7819 */ /* 0x000fe20000011410 */
[----:B------:R-:W-:Y:S01]  /*5f20*/  BSSY B6, `(.L_x_380) ;  /* 0x0000039000067945 */ /* 0x000fe20003800000 */
[----:B------:R-:W-:Y:S01]  /*5f30*/  LOP3.LUT P0, RZ, R4, 0x3ff, RZ, 0xc0, !PT ;  /* 0x000003ff04ff7812 */ /* 0x000fe2000780c0ff */
[----:B-1----:R-:W-:Y:S01]  /*5f40*/  VIADD R44, R0, 0xffffff80 ;  /* 0xffffff80002c7836 */ /* 0x002fe20000000000 */
[----:B-----5:R-:W-:-:S04]  /*5f50*/  SHF.R.S32.HI R0, RZ, 0x1f, R24 ;  /* 0x0000001fff007819 */ /* 0x020fc80000011418 */
[----:B------:R-:W-:Y:S01]  /*5f60*/  SHF.R.S32.HI R3, RZ, 0x1f, R44 ;  /* 0x0000001fff037819 */ /* 0x000fe2000001142c */
[----:B------:R-:W-:-:S03]  /*5f70*/  IMAD R7, R0, UR6, RZ ;  /* 0x0000000600077c24 */ /* 0x000fc6000f8e02ff */
[----:B------:R-:W-:Y:S01]  /*5f80*/  LEA.HI R4, R3, R44, RZ, 0x2 ;  /* 0x0000002c03047211 */ /* 0x000fe200078f10ff */
[----:B------:R-:W-:Y:S02]  /*5f90*/  IMAD R3, R0, UR4, RZ ;  /* 0x0000000400037c24 */ /* 0x000fe4000f8e02ff */
[----:B------:R-:W-:Y:S01]  /*5fa0*/  IMAD R31, R24, UR7, R7 ;  /* 0x00000007181f7c24 */ /* 0x000fe2000f8e0207 */
[----:B------:R-:W-:Y:S01]  /*5fb0*/  LOP3.LUT R0, R4, 0xfffffffc, RZ, 0xc0, !PT ;  /* 0xfffffffc04007812 */ /* 0x000fe200078ec0ff */
[----:B------:R-:W-:-:S04]  /*5fc0*/  IMAD.WIDE.U32 R4, R24, UR4, RZ ;  /* 0x0000000418047c25 */ /* 0x000fc8000f8e00ff */
[----:B------:R-:W-:Y:S02]  /*5fd0*/  IMAD.IADD R0, R44, 0x1, -R0 ;  /* 0x000000012c007824 */ /* 0x000fe400078e0a00 */
[C---:B------:R-:W-:Y:S01]  /*5fe0*/  IMAD R3, R24.reuse, UR5, R3 ;  /* 0x0000000518037c24 */ /* 0x040fe2000f8e0203 */
[----:B------:R-:W-:Y:S01]  /*5ff0*/  ULDC.64 UR4, c[0x0][0x3c8] ;  /* 0x0000f20000047ab9 */ /* 0x000fe20000000a00 */
[----:B------:R-:W-:Y:S01]  /*6000*/  IMAD.WIDE.U32 R6, R24, UR6, RZ ;  /* 0x0000000618067c25 */ /* 0x000fe2000f8e00ff */
[----:B------:R-:W-:Y:S01]  /*6010*/  LEA R28, P1, R4, UR4, 0x1 ;  /* 0x00000004041c7c11 */ /* 0x000fe2000f8208ff */
[----:B------:R-:W-:Y:S02]  /*6020*/  ULDC.64 UR6, c[0x0][0x3e0] ;  /* 0x0000f80000067ab9 */ /* 0x000fe40000000a00 */
[----:B------:R-:W-:Y:S01]  /*6030*/  IMAD.SHL.U32 R26, R0, 0x4, RZ ;  /* 0x00000004001a7824 */ /* 0x000fe200078e00ff */
[C---:B------:R-:W-:Y:S01]  /*6040*/  IADD3 R0, P4, R16.reuse, R6, RZ ;  /* 0x0000000610007210 */ /* 0x040fe20007f9e0ff */
[----:B------:R-:W-:Y:S01]  /*6050*/  IMAD.IADD R11, R3, 0x1, R5 ;  /* 0x00000001030b7824 */ /* 0x000fe200078e0205 */
[-C--:B------:R-:W-:Y:S01]  /*6060*/  IADD3 R5, P2, R16, R4.reuse, RZ ;  /* 0x0000000410057210 */ /* 0x080fe20007f5e0ff */
[----:B------:R-:W-:Y:S01]  /*6070*/  IMAD.IADD R31, R31, 0x1, R7 ;  /* 0x000000011f1f7824 */ /* 0x000fe200078e0207 */
[----:B------:R-:W-:-:S02]  /*6080*/  IADD3 R9, P3, R26, R4, RZ ;  /* 0x000000041a097210 */ /* 0x000fc40007f7e0ff */
[----:B------:R-:W-:Y:S01]  /*6090*/  SHF.R.S32.HI R8, RZ, 0x1f, R26 ;  /* 0x0000001fff087819 */ /* 0x000fe2000001141a */
[----:B------:R-:W-:Y:S01]  /*60a0*/  IMAD.X R3, R10, 0x1, R31, P4 ;  /* 0x000000010a037824 */ /* 0x000fe200020e061f */
[----:B------:R-:W-:Y:S02]  /*60b0*/  IADD3 R7, P5, R26, R6, RZ ;  /* 0x000000061a077210 */ /* 0x000fe40007fbe0ff */
[--C-:B------:R-:W-:Y:S02]  /*60c0*/  LEA.HI.X R29, R4, UR5, R11.reuse, 0x1, P1 ;  /* 0x00000005041d7c11 */ /* 0x100fe400088f0c0b */
[----:B------:R-:W-:Y:S01]  /*60d0*/  IADD3.X R4, R10, R11, RZ, P2, !PT ;  /* 0x0000000b0a047210 */ /* 0x000fe200017fe4ff */
[----:B------:R-:W-:Y:S01]  /*60e0*/  IMAD.X R10, R8, 0x1, R11, P3 ;  /* 0x00000001080a7824 */ /* 0x000fe200018e060b */
[----:B------:R-:W-:Y:S01]  /*60f0*/  LEA R30, P1, R6, UR6, 0x1 ;  /* 0x00000006061e7c11 */ /* 0x000fe2000f8208ff */
[----:B------:R-:W-:Y:S01]  /*6100*/  IMAD.X R8, R8, 0x1, R31, P5 ;  /* 0x0000000108087824 */ /* 0x000fe200028e061f */
[----:B------:R-:W-:-:S02]  /*6110*/  LEA R42, P2, R5, UR4, 0x1 ;  /* 0x00000004052a7c11 */ /* 0x000fc4000f8408ff */
[----:B------:R-:W-:Y:S02]  /*6120*/  LEA R38, P3, R9, UR4, 0x1 ;  /* 0x0000000409267c11 */ /* 0x000fe4000f8608ff */
[----:B------:R-:W-:Y:S02]  /*6130*/  LEA R36, P4, R7, UR6, 0x1 ;  /* 0x0000000607247c11 */ /* 0x000fe4000f8808ff */
[----:B------:R-:W-:Y:S02]  /*6140*/  LEA R40, P5, R0, UR6, 0x1 ;  /* 0x0000000600287c11 */ /* 0x000fe4000f8a08ff */
[----:B------:R-:W-:Y:S02]  /*6150*/  LEA.HI.X R39, R9, UR5, R10, 0x1, P3 ;  /* 0x0000000509277c11 */ /* 0x000fe400098f0c0a */
[----:B------:R-:W-:Y:S02]  /*6160*/  LEA.HI.X R37, R7, UR7, R8, 0x1, P4 ;  /* 0x0000000707257c11 */ /* 0x000fe4000a0f0c08 */
[----:B------:R-:W-:-:S02]  /*6170*/  LEA.HI.X R31, R6, UR7, R31, 0x1, P1 ;  /* 0x00000007061f7c11 */ /* 0x000fc400088f0c1f */
[----:B------:R-:W-:Y:S02]  /*6180*/  LEA.HI.X R43, R5, UR5, R4, 0x1, P2 ;  /* 0x00000005052b7c11 */ /* 0x000fe400090f0c04 */
[----:B------:R-:W-:Y:S01]  /*6190*/  LEA.HI.X R41, R0, UR7, R3, 0x1, P5 ;  /* 0x0000000700297c11 */ /* 0x000fe2000a8f0c03 */
[----:B------:R-:W-:Y:S06]  /*61a0*/  @!P0 BRA `(.L_x_381) ;  /* 0x0000000000408947 */ /* 0x000fec0003800000 */
[----:B------:R-:W-:Y:S01]  /*61b0*/  MOV R0, 0x0 ;  /* 0x0000000000007802 */ /* 0x000fe20000000f00 */
[----:B------:R-:W-:Y:S01]  /*61c0*/  ULDC.64 UR4, c[0x4][0xa8] ;  /* 0x01002a0000047ab9 */ /* 0x000fe20000000a00 */
[----:B------:R-:W-:Y:S01]  /*61d0*/  ULDC.64 UR6, c[0x4][0xb0] ;  /* 0x01002c0000067ab9 */ /* 0x000fe20000000a00 */
[----:B------:R-:W-:Y:S01]  /*61e0*/  IMAD.U32 R4, RZ, RZ, UR4 ;  /* 0x00000004ff047e24 */ /* 0x000fe2000f8e00ff */
[----:B0-----:R0:W1:Y:S01]  /*61f0*/  LDC.64 R14, c[0x4][R0] ;  /* 0x01000000000e7b82 */ /* 0x0010620000000a00 */
        /* <DEDUP_REMOVED lines=10> */
[----:B-1----:R-:W-:Y:S05]  /*62a0*/  CALL.ABS.NOINC R14 ;  /* 0x000000000e007343 */ /* 0x002fea0003c00000 */
.L_x_381:
[----:B------:R-:W-:Y:S05]  /*62b0*/  BSYNC B6 ;  /* 0x0000000000067941 */ /* 0x000fea0003800000 */
.L_x_380:
[----:B------:R-:W-:Y:S01]  /*62c0*/  ULDC.U8 UR4, c[0x0][0x3f0] ;  /* 0x0000fc0000047ab9 */ /* 0x000fe20000000000 */
[----:B------:R-:W-:Y:S01]  /*62d0*/  BSSY B0, `(.L_x_382) ;  /* 0x00001f7000007945 */ /* 0x000fe20003800000 */
[----:B------:R-:W-:-:S13]  /*62e0*/  ISETP.NE.AND P0, PT, RZ, UR4, PT ;  /* 0x00000004ff007c0c */ /* 0x000fda000bf05270 */
[----:B------:R-:W-:Y:S05]  /*62f0*/  @!P0 BRA `(.L_x_383) ;  /* 0x0000000c00f88947 */ /* 0x000fea0003800000 */
[----:B------:R-:W2:Y:S01]  /*6300*/  LDL R34, [R1+0x58] ;  /* 0x0000580001227983 */ /* 0x000ea20000100800 */
[----:B------:R-:W-:Y:S01]  /*6310*/  IMAD R21, R33, -0xc0, R25 ;  /* 0xffffff4021157824 */ /* 0x000fe200078e0219 */
[----:B------:R-:W-:Y:S01]  /*6320*/  BSSY B1, `(.L_x_384) ;  /* 0x0000019000017945 */ /* 0x000fe20003800000 */
[----:B------:R-:W-:Y:S02]  /*6330*/  CS2R R6, SRZ ;  /* 0x0000000000067805 */ /* 0x000fe4000001ff00 */
[----:B------:R-:W-:Y:S02]  /*6340*/  CS2R R4, SRZ ;  /* 0x0000000000047805 */ /* 0x000fe4000001ff00 */
[----:B------:R-:W-:Y:S02]  /*6350*/  CS2R R8, SRZ ;  /* 0x0000000000087805 */ /* 0x000fe4000001ff00 */
[----:B------:R-:W-:Y:S02]  /*6360*/  VIMNMX R21, R21, 0xc0, PT ;  /* 0x000000c015157848 */ /* 0x000fe40003fe0100 */
[----:B------:R-:W-:-:S02]  /*6370*/  CS2R R24, SRZ ;  /* 0x0000000000187805 */ /* 0x000fc4000001ff00 */
[----:B------:R-:W-:Y:S01]  /*6380*/  ISETP.GE.AND P0, PT, R18, R21, PT ;  /* 0x000000151200720c */ /* 0x000fe20003f06270 */
[----:B--2---:R-:W-:-:S05]  /*6390*/  IMAD.SHL.U32 R0, R34, 0x40, RZ ;  /* 0x0000004022007824 */ /* 0x004fca00078e00ff */
[----:B------:R-:W-:-:S04]  /*63a0*/  LOP3.LUT R3, R0, 0x1c0, RZ, 0xc0, !PT ;  /* 0x000001c000037812 */ /* 0x000fc800078ec0ff */
[----:B------:R-:W-:Y:S02]  /*63b0*/  LOP3.LUT R0, R3, 0x18, R16, 0xf8, !PT ;  /* 0x0000001803007812 */ /* 0x000fe400078ef810 */
[----:B------:R-:W-:-:S04]  /*63c0*/  SHF.R.U32.HI R3, RZ, 0x3, R3 ;  /* 0x00000003ff037819 */ /* 0x000fc80000011603 */
[----:B------:R-:W-:Y:S01]  /*63d0*/  LOP3.LUT R3, R0, R3, RZ, 0x3c, !PT ;  /* 0x0000000300037212 */ /* 0x000fe200078e3cff */
[----:B------:R-:W-:Y:S06]  /*63e0*/  @P0 BRA `(.L_x_385) ;  /* 0x0000000000300947 */ /* 0x000fec0003800000 */
[C---:B------:R-:W-:Y:S01]  /*63f0*/  VIADD R0, R26.reuse, 0x10 ;  /* 0x000000101a007836 */ /* 0x040fe20000000000 */
[----:B------:R-:W-:Y:S01]  /*6400*/  ULDC UR4, c[0x0][0x3d4] ;  /* 0x0000f50000047ab9 */ /* 0x000fe20000000800 */
[----:B------:R-:W-:Y:S02]  /*6410*/  CS2R R8, SRZ ;  /* 0x0000000000087805 */ /* 0x000fe4000001ff00 */
[----:B------:R-:W-:Y:S02]  /*6420*/  ISETP.GE.AND P1, PT, R26, UR4, PT ;  /* 0x000000041a007c0c */ /* 0x000fe4000bf26270 */
[----:B------:R-:W-:Y:S02]  /*6430*/  CS2R R24, SRZ ;  /* 0x0000000000187805 */ /* 0x000fe4000001ff00 */
[----:B------:R-:W-:Y:S02]  /*6440*/  ISETP.GE.AND P2, PT, R0, UR4, PT ;  /* 0x0000000400007c0c */ /* 0x000fe4000bf46270 */
[----:B------:R-:W-:-:S02]  /*6450*/  CS2R R6, SRZ ;  /* 0x0000000000067805 */ /* 0x000fc4000001ff00 */
[----:B------:R-:W-:-:S05]  /*6460*/  CS2R R4, SRZ ;  /* 0x0000000000047805 */ /* 0x000fca000001ff00 */
[----:B------:R1:W5:Y:S04]  /*6470*/  @!P1 LDG.E.64 R8, desc[UR56][R38.64] ;  /* 0x0000003826089981 */ /* 0x000368000c1e1b00 */
[----:B------:R1:W5:Y:S04]  /*6480*/  @!P2 LDG.E.64 R24, desc[UR56][R38.64+0x20] ;  /* 0x000020382618a981 */ /* 0x000368000c1e1b00 */
[----:B------:R1:W5:Y:S04]  /*6490*/  @!P1 LDG.E.64 R6, desc[UR56][R36.64] ;  /* 0x0000003824069981 */ /* 0x000368000c1e1b00 */
[----:B------:R1:W5:Y:S02]  /*64a0*/  @!P2 LDG.E.64 R4, desc[UR56][R36.64+0x20] ;  /* 0x000020382404a981 */ /* 0x000364000c1e1b00 */
.L_x_385:
[----:B------:R-:W-:Y:S05]  /*64b0*/  BSYNC B1 ;  /* 0x0000000000017941 */ /* 0x000fea0003800000 */
.L_x_384:
[----:B------:R-:W2:Y:S01]  /*64c0*/  LDL R10, [R1+0x80] ;  /* 0x00008000010a7983 */ /* 0x000ea20000100800 */
[----:B------:R-:W-:Y:S01]  /*64d0*/  UMOV UR4, 0xffffffff ;  /* 0xffffffff00047882 */ /* 0x000fe20000000000 */
[----:B-----5:R-:W-:Y:S01]  /*64e0*/  IMAD.MOV.U32 R20, RZ, RZ, R8 ;  /* 0x000000ffff147224 */ /* 0x020fe200078e0008 */
[----:B------:R-:W-:Y:S02]  /*64f0*/  MOV R27, R9 ;  /* 0x00000009001b7202 */ /* 0x000fe40000000f00 */
[--C-:B------:R-:W-:Y:S02]  /*6500*/  SHF.R.U64 R32, R8, 0x10, R9.reuse ;  /* 0x0000001008207819 */ /* 0x100fe40000001209 */
[----:B------:R-:W-:Y:S02]  /*6510*/  SHF.R.U32.HI R33, RZ, 0x10, R9 ;  /* 0x00000010ff217819 */ /* 0x000fe40000011609 */
[----:B--2---:R-:W-:Y:S01]  /*6520*/  LEA.HI R0, R10, R10, RZ, 0x1 ;  /* 0x0000000a0a007211 */ /* 0x004fe200078f08ff */
[----:B------:R-:W-:Y:S06]  /*6530*/  BRA.DIV UR4, `(.L_x_386) ;  /* 0x0000010a046c7947 */ /* 0x000fec000b800000 */
.L_x_555:
[----:B------:R-:W-:Y:S01]  /*6540*/  UMOV UR4, 0xffffffff ;  /* 0xffffffff00047882 */ /* 0x000fe20000000000 */
[----:B------:R-:W-:Y:S02]  /*6550*/  LOP3.LUT R0, R0, 0xfffffffe, RZ, 0xc0, !PT ;  /* 0xfffffffe00007812 */ /* 0x000fe400078ec0ff */
[----:B------:R-:W-:Y:S05]  /*6560*/  BRA.DIV UR4, `(.L_x_387) ;  /* 0x0000010a04887947 */ /* 0x000fea000b800000 */
.L_x_558:
[----:B------:R-:W-:Y:S01]  /*6570*/  UMOV UR4, 0xffffffff ;  /* 0xffffffff00047882 */ /* 0x000fe20000000000 */
[----:B------:R-:W-:Y:S02]  /*6580*/  IMAD.IADD R0, R10, 0x1, -R0 ;  /* 0x000000010a007824 */ /* 0x000fe400078e0a00 */
[----:B------:R-:W-:Y:S05]  /*6590*/  BRA.DIV UR4, `(.L_x_388) ;  /* 0x0000010a04a47947 */ /* 0x000fea000b800000 */
.L_x_561:
[----:B------:R-:W-:Y:S01]  /*65a0*/  UMOV UR4, 0xffffffff ;  /* 0xffffffff00047882 */ /* 0x000fe20000000000 */
[----:B------:R-:W-:Y:S02]  /*65b0*/  SHF.L.U32 R9, R0, 0x1f, RZ ;  /* 0x0000001f00097819 */ /* 0x000fe400000006ff */
[----:B------:R-:W-:Y:S05]  /*65c0*/  BRA.DIV UR4, `(.L_x_389) ;  /* 0x0000010a04c07947 */ /* 0x000fea000b800000 */
.L_x_564:
[----:B------:R-:W2:Y:S01]  /*65d0*/  SYNCS.PHASECHK.TRANS64.TRYWAIT P1, [R2+URZ+0x30800], R9 ;  /* 0x03080009020075a7 */ /* 0x000ea2000802017f */
[----:B------:R-:W-:Y:S01]  /*65e0*/  SHF.R.S32.HI R0, RZ, 0x1f, R44 ;  /* 0x0000001fff007819 */ /* 0x000fe2000001142c */
[----:B------:R-:W-:Y:S01]  /*65f0*/  IMAD.MOV.U32 R8, RZ, RZ, R24 ;  /* 0x000000ffff087224 */ /* 0x000fe200078e0018 */
[----:B------:R-:W-:Y:S01]  /*6600*/  LOP3.LUT P2, RZ, R34, 0x4, RZ, 0xc0, !PT ;  /* 0x0000000422ff7812 */ /* 0x000fe2000784c0ff */
[--C-:B------:R-:W-:Y:S01]  /*6610*/  IMAD.MOV.U32 R15, RZ, RZ, R25.reuse ;  /* 0x000000ffff0f7224 */ /* 0x100fe200078e0019 */
[----:B------:R-:W-:Y:S01]  /*6620*/  LEA.HI R0, R0, R44, RZ, 0x5 ;  /* 0x0000002c00007211 */ /* 0x000fe200078f28ff */
[----:B-1----:R-:W-:Y:S01]  /*6630*/  IMAD.MOV.U32 R36, RZ, RZ, R6 ;  /* 0x000000ffff247224 */ /* 0x002fe200078e0006 */
[----:B------:R-:W-:Y:S01]  /*6640*/  SHF.R.U64 R24, R24, 0x10, R25 ;  /* 0x0000001018187819 */ /* 0x000fe20000001219 */
[----:B------:R-:W-:Y:S01]  /*6650*/  IMAD.MOV.U32 R12, RZ, RZ, R7 ;  /* 0x000000ffff0c7224 */ /* 0x000fe200078e0007 */
[----:B------:R-:W-:Y:S01]  /*6660*/  SHF.R.S32.HI R0, RZ, 0x5, R0 ;  /* 0x00000005ff007819 */ /* 0x000fe20000011400 */
[----:B------:R-:W-:Y:S01]  /*6670*/  IMAD.MOV.U32 R11, RZ, RZ, R5 ;  /* 0x000000ffff0b7224 */ /* 0x000fe200078e0005 */
[----:B------:R-:W-:Y:S01]  /*6680*/  SHF.R.U64 R28, R6, 0x10, R7 ;  /* 0x00000010061c7819 */ /* 0x000fe20000001207 */
[----:B------:R-:W-:Y:S01]  /*6690*/  BSSY B1, `(.L_x_390) ;  /* 0x0000014000017945 */ /* 0x000fe20003800000 */
[----:B------:R-:W-:Y:S01]  /*66a0*/  SHF.R.U64 R29, R4, 0x10, R5 ;  /* 0x00000010041d7819 */ /* 0x000fe20000001205 */
[----:B------:R-:W-:Y:S01]  /*66b0*/  IMAD R3, R0, 0x200, R3 ;  /* 0x0000020000037824 */ /* 0x000fe200078e0203 */
[----:B------:R-:W-:-:S02]  /*66c0*/  SHF.R.U32.HI R25, RZ, 0x10, R25 ;  /* 0x00000010ff197819 */ /* 0x000fc40000011619 */
[----:B------:R-:W-:Y:S01]  /*66d0*/  SHF.R.U32.HI R7, RZ, 0x10, R7 ;  /* 0x00000010ff077819 */ /* 0x000fe20000011607 */
[----:B------:R-:W-:Y:S01]  /*66e0*/  IMAD R3, R3, 0x2, R2 ;  /* 0x0000000203037824 */ /* 0x000fe200078e0202 */
[----:B------:R-:W-:Y:S02]  /*66f0*/  MOV R10, R4 ;  /* 0x00000004000a7202 */ /* 0x000fe40000000f00 */
[----:B------:R-:W-:Y:S01]  /*6700*/  SHF.R.U32.HI R5, RZ, 0x10, R5 ;  /* 0x00000010ff057819 */ /* 0x000fe20000011605 */
[C---:B------:R-:W-:Y:S01]  /*6710*/  VIADD R6, R3.reuse, 0xc400 ;  /* 0x0000c40003067836 */ /* 0x040fe20000000000 */
[----:B0-----:R-:W-:Y:S01]  /*6720*/  PRMT R14, R20, 0x5410, R32 ;  /* 0x00005410140e7816 */ /* 0x001fe20000000020 */
[----:B------:R-:W-:Y:S01]  /*6730*/  VIADD R0, R3, 0xc440 ;  /* 0x0000c44003007836 */ /* 0x000fe20000000000 */
[----:B------:R-:W-:Y:S01]  /*6740*/  PRMT R13, R27, 0x5410, R33 ;  /* 0x000054101b0d7816 */ /* 0x000fe20000000021 */
[----:B------:R-:W-:Y:S01]  /*6750*/  @P2 VIADD R0, R6, 0xffffffc0 ;  /* 0xffffffc006002836 */ /* 0x000fe20000000000 */
[----:B------:R-:W-:-:S02]  /*6760*/  PRMT R4, R15, 0x5410, R25 ;  /* 0x000054100f047816 */ /* 0x000fc40000000019 */
[----:B------:R-:W-:Y:S02]  /*6770*/  PRMT R8, R8, 0x5410, R24 ;  /* 0x0000541008087816 */ /* 0x000fe40000000018 */
[----:B------:R-:W-:Y:S02]  /*6780*/  PRMT R36, R36, 0x5410, R28 ;  /* 0x0000541024247816 */ /* 0x000fe4000000001c */
[----:B------:R-:W-:Y:S02]  /*6790*/  PRMT R12, R12, 0x5410, R7 ;  /* 0x000054100c0c7816 */ /* 0x000fe40000000007 */
[----:B------:R-:W-:Y:S02]  /*67a0*/  PRMT R10, R10, 0x5410, R29 ;  /* 0x000054100a0a7816 */ /* 0x000fe4000000001d */
[----:B------:R-:W-:Y:S01]  /*67b0*/  PRMT R11, R11, 0x5410, R5 ;  /* 0x000054100b0b7816 */ /* 0x000fe20000000005 */
[----:B--2---:R-:W-:Y:S06]  /*67c0*/  @!P1 BRA `(.L_x_391) ;  /* 0x0000010800689947 */ /* 0x004fec0003800000 */
.L_x_565:
[----:B------:R-:W-:Y:S05]  /*67d0*/  BSYNC B1 ;  /* 0x0000000000017941 */ /* 0x000fea0003800000 */
.L_x_390:
[----:B------:R-:W-:Y:S01]  /*67e0*/  BSSY B1, `(.L_x_392) ;  /* 0x0000057000017945 */ /* 0x000fe20003800000 */
[----:B0-----:R-:W-:-:S03]  /*67f0*/  IMAD.MOV.U32 R9, RZ, RZ, R4 ;  /* 0x000000ffff097224 */ /* 0x001fc600078e0004 */
[----:B------:R-:W-:Y:S05]  /*6800*/  @P0 BRA `(.L_x_393) ;  /* 0x0000000400500947 */ /* 0x000fea0003800000 */
[----:B------:R-:W0:Y:S01]  /*6810*/  LDC R5, c[0x0][0x3d4] ;  /* 0x0000f500ff057b82 */ /* 0x000e220000000800 */
[C---:B------:R-:W-:Y:S01]  /*6820*/  VIADD R4, R26.reuse, 0x10 ;  /* 0x000000101a047836 */ /* 0x040fe20000000000 */
[----:B------:R-:W-:Y:S01]  /*6830*/  BSSY B2, `(.L_x_394) ;  /* 0x000002a000027945 */ /* 0x000fe20003800000 */
[----:B0-----:R-:W-:-:S03]  /*6840*/  ISETP.GE.AND P0, PT, R26, R5, PT ;  /* 0x000000051a00720c */ /* 0x001fc60003f06270 */
[----:B------:R-:W-:-:S10]  /*6850*/  ISETP.GE.AND P1, PT, R4, R5, PT ;  /* 0x000000050400720c */ /* 0x000fd40003f26270 */
[----:B------:R-:W-:Y:S05]  /*6860*/  @P0 BRA `(.L_x_395) ;  /* 0x0000000000980947 */ /* 0x000fea0003800000 */
[----:B------:R-:W0:Y:S01]  /*6870*/  LDS.128 R4, [R3+0xc400] ;  /* 0x00c4000003047984 */ /* 0x000e220000000c00 */
[C---:B------:R-:W-:Y:S01]  /*6880*/  IMAD.U32 R29, R36.reuse, 0x10000, RZ ;  /* 0x00010000241d7824 */ /* 0x040fe200078e00ff */
[----:B------:R-:W-:Y:S01]  /*6890*/  LOP3.LUT R30, R36, 0xffff0000, RZ, 0xc0, !PT ;  /* 0xffff0000241e7812 */ /* 0x000fe200078ec0ff */
[C---:B------:R-:W-:Y:S01]  /*68a0*/  IMAD.U32 R27, R14.reuse, 0x10000, RZ ;  /* 0x000100000e1b7824 */ /* 0x040fe200078e00ff */
[----:B------:R-:W-:Y:S01]  /*68b0*/  LOP3.LUT R28, R14, 0xffff0000, RZ, 0xc0, !PT ;  /* 0xffff00000e1c7812 */ /* 0x000fe200078ec0ff */
[C---:B0-----:R-:W-:Y:S01]  /*68c0*/  IMAD.U32 R15, R4.reuse, 0x10000, RZ ;  /* 0x00010000040f7824 */ /* 0x041fe200078e00ff */
[----:B------:R-:W-:Y:S01]  /*68d0*/  LOP3.LUT R4, R4, 0xffff0000, RZ, 0xc0, !PT ;  /* 0xffff000004047812 */ /* 0x000fe200078ec0ff */
[----:B------:R-:W-:Y:S01]  /*68e0*/  IMAD.U32 R24, R6, 0x10000, RZ ;  /* 0x0001000006187824 */ /* 0x000fe200078e00ff */
[----:B------:R-:W-:Y:S01]  /*68f0*/  SHF.L.U32 R20, R5, 0x10, RZ ;  /* 0x0000001005147819 */ /* 0x000fe200000006ff */
[----:B------:R-:W-:Y:S01]  /*6900*/  IMAD.U32 R25, R7, 0x10000, RZ ;  /* 0x0001000007197824 */ /* 0x000fe200078e00ff */
[----:B------:R-:W-:Y:S01]  /*6910*/  LOP3.LUT R5, R5, 0xffff0000, RZ, 0xc0, !PT ;  /* 0xffff000005057812 */ /* 0x000fe200078ec0ff */
[C---:B------:R-:W-:Y:S01]  /*6920*/  FMUL.FTZ R32, R4.reuse, R29 ;  /* 0x0000001d04207220 */ /* 0x040fe20000410000 */
[----:B------:R-:W-:Y:S01]  /*6930*/  FMUL.FTZ R4, R4, R27 ;  /* 0x0000001b04047220 */ /* 0x000fe20000410000 */
[----:B------:R-:W-:-:S02]  /*6940*/  LOP3.LUT R6, R6, 0xffff0000, RZ, 0xc0, !PT ;  /* 0xffff000006067812 */ /* 0x000fc400078ec0ff */
[----:B------:R-:W-:Y:S01]  /*6950*/  FMUL.FTZ R31, R5, R30 ;  /* 0x0000001e051f7220 */ /* 0x000fe20000410000 */
[C---:B------:R-:W-:Y:S01]  /*6960*/  FFMA.FTZ R32, R15.reuse, R27, -R32 ;  /* 0x0000001b0f207223 */ /* 0x040fe20000010820 */
[----:B------:R-:W-:Y:S01]  /*6970*/  FFMA.FTZ R29, R15, R29, R4 ;  /* 0x0000001d0f1d7223 */ /* 0x000fe20000010004 */
[-C--:B------:R-:W-:Y:S01]  /*6980*/  FMUL.FTZ R27, R5, R28.reuse ;  /* 0x0000001c051b7220 */ /* 0x080fe20000410000 */
[----:B------:R-:W-:Y:S01]  /*6990*/  FFMA.FTZ R31, R20, R28, -R31 ;  /* 0x0000001c141f7223 */ /* 0x000fe2000001081f */
[----:B------:R-:W-:Y:S01]  /*69a0*/  LOP3.LUT R7, R7, 0xffff0000, RZ, 0xc0, !PT ;  /* 0xffff000007077812 */ /* 0x000fe200078ec0ff */
[C---:B------:R-:W-:Y:S01]  /*69b0*/  IMAD.U32 R15, R12.reuse, 0x10000, RZ ;  /* 0x000100000c0f7824 */ /* 0x040fe200078e00ff */
[----:B------:R-:W-:Y:S01]  /*69c0*/  LOP3.LUT R28, R12, 0xffff0000, RZ, 0xc0, !PT ;  /* 0xffff00000c1c7812 */ /* 0x000fe200078ec0ff */
[C---:B------:R-:W-:Y:S01]  /*69d0*/  IMAD.U32 R5, R13.reuse, 0x10000, RZ ;  /* 0x000100000d057824 */ /* 0x040fe200078e00ff */
[----:B------:R-:W-:Y:S01]  /*69e0*/  LOP3.LUT R4, R13, 0xffff0000, RZ, 0xc0, !PT ;  /* 0xffff00000d047812 */ /* 0x000fe200078ec0ff */
[----:B------:R-:W-:Y:S01]  /*69f0*/  FFMA.FTZ R20, R20, R30, R27 ;  /* 0x0000001e14147223 */ /* 0x000fe2000001001b */
[C---:B------:R-:W-:Y:S01]  /*6a00*/  FMUL.FTZ R27, R6.reuse, R15 ;  /* 0x0000000f061b7220 */ /* 0x040fe20000410000 */
[-C--:B------:R-:W-:Y:S01]  /*6a10*/  FMUL.FTZ R30, R6, R5.reuse ;  /* 0x00000005061e7220 */ /* 0x080fe20000410000 */
        /* <DEDUP_REMOVED lines=8> */
[----:B------:R-:W-:Y:S02]  /*6aa0*/  F2FP.BF16.F32.PACK_AB R6, R15, R6 ;  /* 0x000000060f06723e */ /* 0x000fe400000010ff */
[----:B------:R-:W-:-:S05]  /*6ab0*/  F2FP.BF16.F32.PACK_AB R7, R28, R7 ;  /* 0x000000071c07723e */ /* 0x000fca00000010ff */
[----:B------:R0:W-:Y:S02]  /*6ac0*/  STS.128 [R3+0xc400], R4 ;  /* 0x00c4000403007388 */ /* 0x0001e40000000c00 */
.L_x_395:
[----:B------:R-:W-:Y:S05]  /*6ad0*/  BSYNC B2 ;  /* 0x0000000000027941 */ /* 0x000fea0003800000 */
.L_x_394:
[----:B------:R-:W-:Y:S05]  /*6ae0*/  @P1 BRA `(.L_x_393) ;  /* 0x0000000000981947 */ /* 0x000fea0003800000 */
[----:B0-----:R-:W0:Y:S01]  /*6af0*/  LDS.128 R4, [R0] ;  /* 0x0000000000047984 */ /* 0x001e220000000c00 */
        /* <DEDUP_REMOVED lines=17> */
[C---:B------:R-:W-:Y:S01]  /*6c10*/  FFMA.FTZ R31, R20.reuse, R28, -R31 ;  /* 0x0000001c141f7223 */ /* 0x040fe2000001081f */
        /* <DEDUP_REMOVED lines=18> */
[----:B------:R1:W-:Y:S02]  /*6d40*/  STS.128 [R0], R4 ;  /* 0x0000000400007388 */ /* 0x0003e40000000c00 */
.L_x_393:
[----:B------:R-:W-:Y:S05]  /*6d50*/  BSYNC B1 ;  /* 0x0000000000017941 */ /* 0x000fea0003800000 */
.L_x_392:
[----:B01----:R-:W-:-:S05]  /*6d60*/  VIADD R4, R18, 0x60 ;  /* 0x0000006012047836 */ /* 0x003fca0000000000 */
[----:B------:R-:W-:-:S13]  /*6d70*/  ISETP.GE.AND P0, PT, R4, R21, PT ;  /* 0x000000150400720c */ /* 0x000fda0003f06270 */
[----:B------:R-:W-:Y:S05]  /*6d80*/  @P0 BRA `(.L_x_396) ;  /* 0x00000014002c0947 */ /* 0x000fea0003800000 */
[----:B------:R-:W0:Y:S01]  /*6d90*/  LDC R5, c[0x0][0x3d4] ;  /* 0x0000f500ff057b82 */ /* 0x000e220000000800 */
[C---:B------:R-:W-:Y:S01]  /*6da0*/  IADD3 R4, R26.reuse, 0x10, RZ ;  /* 0x000000101a047810 */ /* 0x040fe20007ffe0ff */
[----:B------:R-:W-:Y:S01]  /*6db0*/  BSSY B1, `(.L_x_397) ;  /* 0x000002a000017945 */ /* 0x000fe20003800000 */
[-C--:B0-----:R-:W-:Y:S02]  /*6dc0*/  ISETP.GE.AND P0, PT, R26, R5.reuse, PT ;  /* 0x000000051a00720c */ /* 0x081fe40003f06270 */
[----:B------:R-:W-:-:S11]  /*6dd0*/  ISETP.GE.AND P1, PT, R4, R5, PT ;  /* 0x000000050400720c */ /* 0x000fd60003f26270 */
[----:B------:R-:W-:Y:S05]  /*6de0*/  @P0 BRA `(.L_x_398) ;  /* 0x0000000000980947 */ /* 0x000fea0003800000 */
[----:B------:R-:W0:Y:S01]  /*6df0*/  LDS.128 R4, [R3+0xf400] ;  /* 0x00f4000003047984 */ /* 0x000e220000000c00 */
[C---:B------:R-:W-:Y:S01]  /*6e00*/  IMAD.U32 R29, R36.reuse, 0x10000, RZ ;  /* 0x00010000241d7824 */ /* 0x040fe200078e00ff */
[----:B------:R-:W-:Y:S01]  /*6e10*/  LOP3.LUT R36, R36, 0xffff0000, RZ, 0xc0, !PT ;  /* 0xffff000024247812 */ /* 0x000fe200078ec0ff */
[C---:B------:R-:W-:Y:S01]  /*6e20*/  IMAD.U32 R27, R14.reuse, 0x10000, RZ ;  /* 0x000100000e1b7824 */ /* 0x040fe200078e00ff */
[----:B------:R-:W-:Y:S02]  /*6e30*/  LOP3.LUT R28, R14, 0xffff0000, RZ, 0xc0, !PT ;  /* 0xffff00000e1c7812 */ /* 0x000fe400078ec0ff */
[----:B------:R-:W-:Y:S01]  /*6e40*/  LOP3.LUT R31, R12, 0xffff0000, RZ, 0xc0, !PT ;  /* 0xffff00000c1f7812 */ /* 0x000fe200078ec0ff */
[C---:B0-----:R-:W-:Y:S01]  /*6e50*/  IMAD.U32 R15, R4.reuse, 0x10000, RZ ;  /* 0x00010000040f7824 */ /* 0x041fe200078e00ff */
[----:B------:R-:W-:Y:S01]  /*6e60*/  LOP3.LUT R4, R4, 0xffff0000, RZ, 0xc0, !PT ;  /* 0xffff000004047812 */ /* 0x000fe200078ec0ff */
[C---:B------:R-:W-:Y:S01]  /*6e70*/  IMAD.U32 R20, R5.reuse, 0x10000, RZ ;  /* 0x0001000005147824 */ /* 0x040fe200078e00ff */
[----:B------:R-:W-:Y:S01]  /*6e80*/  LOP3.LUT R5, R5, 0xffff0000, RZ, 0xc0, !PT ;  /* 0xffff000005057812 */ /* 0x000fe200078ec0ff */
[C---:B------:R-:W-:Y:S01]  /*6e90*/  IMAD.U32 R14, R6.reuse, 0x10000, RZ ;  /* 0x00010000060e7824 */ /* 0x040fe200078e00ff */
[----:B------:R-:W-:Y:S01]  /*6ea0*/  LOP3.LUT R6, R6, 0xffff0000, RZ, 0xc0, !PT ;  /* 0xffff000006067812 */ /* 0x000fe200078ec0ff */
[-C--:B------:R-:W-:Y:S01]  /*6eb0*/  FMUL.FTZ R24, R29, R4.reuse ;  /* 0x000000041d187220 */ /* 0x080fe20000410000 */
[----:B------:R-:W-:Y:S01]  /*6ec0*/  FMUL.FTZ R26, R27, R4 ;  /* 0x000000041b1a7220 */ /* 0x000fe20000410000 */
[----:B------:R-:W-:Y:S01]  /*6ed0*/  FMUL.FTZ R25, R36, R5 ;  /* 0x0000000524197220 */ /* 0x000fe20000410000 */
[----:B------:R-:W-:-:S02]  /*6ee0*/  IMAD.U32 R21, R7, 0x10000, RZ ;  /* 0x0001000007157824 */ /* 0x000fc400078e00ff */
[-C--:B------:R-:W-:Y:S01]  /*6ef0*/  FFMA.FTZ R4, R27, R15.reuse, -R24 ;  /* 0x0000000f1b047223 */ /* 0x080fe20000010818 */
[----:B------:R-:W-:Y:S01]  /*6f00*/  FFMA.FTZ R15, R29, R15, R26 ;  /* 0x0000000f1d0f7223 */ /* 0x000fe2000001001a */
[C---:B------:R-:W-:Y:S01]  /*6f10*/  FMUL.FTZ R27, R28.reuse, R5 ;  /* 0x000000051c1b7220 */ /* 0x040fe20000410000 */
[----:B------:R-:W-:Y:S01]  /*6f20*/  LOP3.LUT R7, R7, 0xffff0000, RZ, 0xc0, !PT ;  /* 0xffff000007077812 */ /* 0x000fe200078ec0ff */
[-C--:B------:R-:W-:Y:S01]  /*6f30*/  FFMA.FTZ R5, R28, R20.reuse, -R25 ;  /* 0x000000141c057223 */ /* 0x080fe20000010819 */
[C---:B------:R-:W-:Y:S01]  /*6f40*/  SHF.L.U32 R26, R13.reuse, 0x10, RZ ;  /* 0x000000100d1a7819 */ /* 0x040fe200000006ff */
[----:B------:R-:W-:Y:S01]  /*6f50*/  IMAD.U32 R28, R12, 0x10000, RZ ;  /* 0x000100000c1c7824 */ /* 0x000fe200078e00ff */
[----:B------:R-:W-:Y:S01]  /*6f60*/  LOP3.LUT R29, R13, 0xffff0000, RZ, 0xc0, !PT ;  /* 0xffff00000d1d7812 */ /* 0x000fe200078ec0ff */
[-C--:B------:R-:W-:Y:S01]  /*6f70*/  FMUL.FTZ R12, R31, R7.reuse ;  /* 0x000000071f0c7220 */ /* 0x080fe20000410000 */
[----:B------:R-:W-:Y:S01]  /*6f80*/  FFMA.FTZ R20, R36, R20, R27 ;  /* 0x0000001424147223 */ /* 0x000fe2000001001b */
[-C--:B------:R-:W-:Y:S01]  /*6f90*/  FMUL.FTZ R13, R28, R6.reuse ;  /* 0x000000061c0d7220 */ /* 0x080fe20000410000 */
[C---:B------:R-:W-:Y:S01]  /*6fa0*/  FMUL.FTZ R25, R26.reuse, R6 ;  /* 0x000000061a197220 */ /* 0x040fe20000410000 */
[C---:B------:R-:W-:Y:S01]  /*6fb0*/  FMUL.FTZ R24, R29.reuse, R7 ;  /* 0x000000071d187220 */ /* 0x040fe20000410000 */
[-C--:B------:R-:W-:Y:S01]  /*6fc0*/  FFMA.FTZ R7, R29, R21.reuse, -R12 ;  /* 0x000000151d077223 */ /* 0x080fe2000001080c */
[-C--:B------:R-:W-:Y:S01]  /*6fd0*/  FFMA.FTZ R6, R26, R14.reuse, -R13 ;  /* 0x0000000e1a067223 */ /* 0x080fe2000001080d */
[----:B------:R-:W-:Y:S01]  /*6fe0*/  FFMA.FTZ R25, R28, R14, R25 ;  /* 0x0000000e1c197223 */ /* 0x000fe20000010019 */
[----:B------:R-:W-:Y:S01]  /*6ff0*/  FFMA.FTZ R24, R31, R21, R24 ;  /* 0x000000151f187223 */ /* 0x000fe20000010018 */
[----:B------:R-:W-:-:S02]  /*7000*/  F2FP.BF16.F32.PACK_AB R4, R15, R4 ;  /* 0x000000040f04723e */ /* 0x000fc400000010ff */
[----:B------:R-:W-:Y:S02]  /*7010*/  F2FP.BF16.F32.PACK_AB R5, R20, R5 ;  /* 0x000000051405723e */ /* 0x000fe400000010ff */
[----:B------:R-:W-:Y:S02]  /*7020*/  F2FP.BF16.F32.PACK_AB R6, R25, R6 ;  /* 0x000000061906723e */ /* 0x000fe400000010ff */
[----:B------:R-:W-:-:S05]  /*7030*/  F2FP.BF16.F32.PACK_AB R7, R24, R7 ;  /* 0x000000071807723e */ /* 0x000fca00000010ff */
[----:B------:R0:W-:Y:S02]  /*7040*/  STS.128 [R3+0xf400], R4 ;  /* 0x00f4000403007388 */ /* 0x0001e40000000c00 */
.L_x_398:
[----:B------:R-:W-:Y:S05]  /*7050*/  BSYNC B1 ;  /* 0x0000000000017941 */ /* 0x000fea0003800000 */
.L_x_397:
[----:B------:R-:W-:Y:S05]  /*7060*/  @P1 BRA `(.L_x_396) ;  /* 0x0000001000741947 */ /* 0x000fea0003800000 */
[----:B0-----:R-:W0:Y:S01]  /*7070*/  LDS.128 R4, [R0+0x3000] ;  /* 0x0030000000047984 */ /* 0x001e220000000c00 */
        /* <DEDUP_REMOVED lines=17> */
[----:B------:R-:W-:Y:S01]  /*7190*/  FMUL.FTZ R15, R24, R5 ;  /* 0x00000005180f7220 */ /* 0x000fe20000410000 */
[----:B------:R-:W-:Y:S01]  /*71a0*/  LOP3.LUT R6, R6, 0xffff0000, RZ, 0xc0, !PT ;  /* 0xffff000006067812 */ /* 0x000fe200078ec0ff */
[-C--:B------:R-:W-:Y:S01]  /*71b0*/  FFMA.FTZ R5, R24, R12.reuse, -R13 ;  /* 0x0000000c18057223 */ /* 0x080fe2000001080d */
[----:B------:R-:W-:Y:S01]  /*71c0*/  SHF.L.U32 R14, R9, 0x10, RZ ;  /* 0x00000010090e7819 */ /* 0x000fe200000006ff */
[----:B------:R-:W-:Y:S01]  /*71d0*/  IMAD.U32 R24, R11, 0x10000, RZ ;  /* 0x000100000b187824 */ /* 0x000fe200078e00ff */
[----:B------:R-:W-:Y:S01]  /*71e0*/  LOP3.LUT R20, R9, 0xffff0000, RZ, 0xc0, !PT ;  /* 0xffff000009147812 */ /* 0x000fe200078ec0ff */
[----:B------:R-:W-:Y:S01]  /*71f0*/  FFMA.FTZ R12, R26, R12, R15 ;  /* 0x0000000c1a0c7223 */ /* 0x000fe2000001000f */
[-C--:B------:R-:W-:Y:S01]  /*7200*/  FMUL.FTZ R13, R28, R7.reuse ;  /* 0x000000071c0d7220 */ /* 0x080fe20000410000 */
[-C--:B------:R-:W-:Y:S01]  /*7210*/  FMUL.FTZ R9, R24, R6.reuse ;  /* 0x0000000618097220 */ /* 0x080fe20000410000 */
[----:B------:R-:W-:Y:S01]  /*7220*/  FMUL.FTZ R11, R14, R6 ;  /* 0x000000060e0b7220 */ /* 0x000fe20000410000 */
[C---:B------:R-:W-:Y:S01]  /*7230*/  FMUL.FTZ R15, R20.reuse, R7 ;  /* 0x00000007140f7220 */ /* 0x040fe20000410000 */
[----:B------:R-:W-:Y:S01]  /*7240*/  FFMA.FTZ R7, R20, R10, -R13 ;  /* 0x0000000a14077223 */ /* 0x000fe2000001080d */
[-C--:B------:R-:W-:Y:S01]  /*7250*/  FFMA.FTZ R6, R14, R8.reuse, -R9 ;  /* 0x000000080e067223 */ /* 0x080fe20000010809 */
[----:B------:R-:W-:Y:S01]  /*7260*/  FFMA.FTZ R11, R24, R8, R11 ;  /* 0x00000008180b7223 */ /* 0x000fe2000001000b */
[----:B------:R-:W-:Y:S01]  /*7270*/  FFMA.FTZ R10, R28, R10, R15 ;  /* 0x0000000a1c0a7223 */ /* 0x000fe2000001000f */
[----:B------:R-:W-:-:S02]  /*7280*/  F2FP.BF16.F32.PACK_AB R4, R3, R4 ;  /* 0x000000040304723e */ /* 0x000fc400000010ff */
[----:B------:R-:W-:Y:S02]  /*7290*/  F2FP.BF16.F32.PACK_AB R5, R12, R5 ;  /* 0x000000050c05723e */ /* 0x000fe400000010ff */
[----:B------:R-:W-:Y:S02]  /*72a0*/  F2FP.BF16.F32.PACK_AB R6, R11, R6 ;  /* 0x000000060b06723e */ /* 0x000fe400000010ff */
[----:B------:R-:W-:-:S05]  /*72b0*/  F2FP.BF16.F32.PACK_AB R7, R10, R7 ;  /* 0x000000070a07723e */ /* 0x000fca00000010ff */
[----:B------:R1:W-:Y:S01]  /*72c0*/  STS.128 [R0+0x3000], R4 ;  /* 0x0030000400007388 */ /* 0x0003e20000000c00 */
[----:B------:R-:W-:Y:S05]  /*72d0*/  BRA `(.L_x_396) ;  /* 0x0000000c00d87947 */ /* 0x000fea0003800000 */
.L_x_383:
[----:B------:R-:W1:Y:S01]  /*72e0*/  LDC R3, c[0x0][0x3d4] ;  /* 0x0000f500ff037b82 */ /* 0x000e620000000800 */
[----:B------:R-:W-:Y:S01]  /*72f0*/  IMAD R25, R33, -0xc0, R25 ;  /* 0xffffff4021197824 */ /* 0x000fe200078e0219 */
[----:B------:R-:W2:Y:S01]  /*7300*/  LDL R8, [R1+0x80] ;  /* 0x0000800001087983 */ /* 0x000ea20000100800 */
[----:B------:R-:W-:Y:S02]  /*7310*/  CS2R R4, SRZ ;  /* 0x0000000000047805 */ /* 0x000fe4000001ff00 */
[----:B------:R-:W-:Y:S02]  /*7320*/  CS2R R6, SRZ ;  /* 0x0000000000067805 */ /* 0x000fe4000001ff00 */
[----:B------:R-:W-:Y:S02]  /*7330*/  CS2R R26, SRZ ;  /* 0x00000000001a7805 */ /* 0x000fe4000001ff00 */
[----:B------:R-:W-:Y:S02]  /*7340*/  VIMNMX R21, R25, 0xc0, PT ;  /* 0x000000c019157848 */ /* 0x000fe40003fe0100 */
[----:B------:R-:W-:-:S02]  /*7350*/  CS2R R24, SRZ ;  /* 0x0000000000187805 */ /* 0x000fc4000001ff00 */
[----:B-1----:R-:W-:-:S04]  /*7360*/  ISETP.GE.AND P0, PT, R16, R3, PT ;  /* 0x000000031000720c */ /* 0x002fc80003f06270 */
[----:B------:R-:W-:-:S13]  /*7370*/  ISETP.GE.OR P1, PT, R18, R21, P0 ;  /* 0x000000151200720c */ /* 0x000fda0000726670 */
[----:B------:R1:W5:Y:S04]  /*7380*/  @!P1 LDG.E.128 R4, desc[UR56][R42.64] ;  /* 0x000000382a049981 */ /* 0x000368000c1e1d00 */
[----:B------:R1:W5:Y:S01]  /*7390*/  @!P1 LDG.E.128 R24, desc[UR56][R40.64] ;  /* 0x0000003828189981 */ /* 0x000362000c1e1d00 */
[----:B------:R-:W-:Y:S01]  /*73a0*/  UMOV UR4, 0xffffffff ;  /* 0xffffffff00047882 */ /* 0x000fe20000000000 */
[----:B--2---:R-:W-:Y:S02]  /*73b0*/  LEA.HI R0, R8, R8, RZ, 0x1 ;  /* 0x0000000808007211 */ /* 0x004fe400078f08ff */
[----:B-1----:R-:W-:Y:S05]  /*73c0*/  BRA.DIV UR4, `(.L_x_399) ;  /* 0x000000fe047c7947 */ /* 0x002fea000b800000 */
.L_x_568:
[----:B------:R-:W-:Y:S01]  /*73d0*/  UMOV UR4, 0xffffffff ;  /* 0xffffffff00047882 */ /* 0x000fe20000000000 */
[----:B------:R-:W-:Y:S02]  /*73e0*/  LOP3.LUT R0, R0, 0xfffffffe, RZ, 0xc0, !PT ;  /* 0xfffffffe00007812 */ /* 0x000fe400078ec0ff */
[----:B------:R-:W-:Y:S05]  /*73f0*/  BRA.DIV UR4, `(.L_x_400) ;  /* 0x000000fe04987947 */ /* 0x000fea000b800000 */
.L_x_571:
[----:B------:R-:W-:Y:S01]  /*7400*/  UMOV UR4, 0xffffffff ;  /* 0xffffffff00047882 */ /* 0x000fe20000000000 */
[----:B------:R-:W-:Y:S02]  /*7410*/  IMAD.IADD R0, R8, 0x1, -R0 ;  /* 0x0000000108007824 */ /* 0x000fe400078e0a00 */
[----:B------:R-:W-:Y:S05]  /*7420*/  BRA.DIV UR4, `(.L_x_401) ;  /* 0x000000fe04b47947 */ /* 0x000fea000b800000 */
.L_x_574:
[----:B------:R-:W-:Y:S01]  /*7430*/  UMOV UR4, 0xffffffff ;  /* 0xffffffff00047882 */ /* 0x000fe20000000000 */
[----:B------:R-:W-:Y:S02]  /*7440*/  SHF.L.U32 R9, R0, 0x1f, RZ ;  /* 0x0000001f00097819 */ /* 0x000fe400000006ff */
[----:B------:R-:W-:Y:S05]  /*7450*/  BRA.DIV UR4, `(.L_x_402) ;  /* 0x000000fe04d07947 */ /* 0x000fea000b800000 */
.L_x_577:
[----:B------:R-:W1:Y:S01]  /*7460*/  SYNCS.PHASECHK.TRANS64.TRYWAIT P1, [R2+URZ+0x30800], R9 ;  /* 0x03080009020075a7 */ /* 0x000e62000802017f */
[C---:B------:R-:W-:Y:S01]  /*7470*/  VIADD R0, R18.reuse, 0x60 ;  /* 0x0000006012007836 */ /* 0x040fe20000000000 */
[-C--:B------:R-:W-:Y:S01]  /*7480*/  ISETP.GE.OR P2, PT, R18, R21.reuse, P0 ;  /* 0x000000151200720c */ /* 0x080fe20000746670 */
[----:B-----5:R-:W-:Y:S01]  /*7490*/  IMAD.MOV.U32 R20, RZ, RZ, R4 ;  /* 0x000000ffff147224 */ /* 0x020fe200078e0004 */
[--C-:B------:R-:W-:Y:S01]  /*74a0*/  SHF.R.U64 R4, R4, 0x10, R5.reuse ;  /* 0x0000001004047819 */ /* 0x100fe20000001205 */
[----:B------:R-:W-:Y:S01]  /*74b0*/  IMAD.MOV.U32 R12, RZ, RZ, R6 ;  /* 0x000000ffff0c7224 */ /* 0x000fe200078e0006 */
[----:B------:R-:W-:Y:S01]  /*74c0*/  ISETP.GE.OR P0, PT, R0, R21, P0 ;  /* 0x000000150000720c */ /* 0x000fe20000706670 */
[--C-:B------:R-:W-:Y:S01]  /*74d0*/  IMAD.MOV.U32 R0, RZ, RZ, R5.reuse ;  /* 0x000000ffff007224 */ /* 0x100fe200078e0005 */
[----:B------:R-:W-:Y:S01]  /*74e0*/  SHF.R.U32.HI R5, RZ, 0x10, R5 ;  /* 0x00000010ff057819 */ /* 0x000fe20000011605 */
[--C-:B------:R-:W-:Y:S01]  /*74f0*/  IMAD.MOV.U32 R21, RZ, RZ, R7.reuse ;  /* 0x000000ffff157224 */ /* 0x100fe200078e0007 */
[--C-:B------:R-:W-:Y:S01]  /*7500*/  SHF.R.U64 R6, R6, 0x10, R7.reuse ;  /* 0x0000001006067819 */ /* 0x100fe20000001207 */
[----:B------:R-:W-:Y:S01]  /*7510*/  IMAD.MOV.U32 R13, RZ, RZ, R24 ;  /* 0x000000ffff0d7224 */ /* 0x000fe200078e0018 */
[----:B------:R-:W-:Y:S01]  /*7520*/  SHF.R.U32.HI R7, RZ, 0x10, R7 ;  /* 0x00000010ff077819 */ /* 0x000fe20000011607 */
[----:B------:R-:W-:Y:S01]  /*7530*/  IMAD.MOV.U32 R15, RZ, RZ, R26 ;  /* 0x000000ffff0f7224 */ /* 0x000fe200078e001a */
[----:B------:R-:W-:Y:S01]  /*7540*/  PRMT R20, R20, 0x5410, R4 ;  /* 0x0000541014147816 */ /* 0x000fe20000000004 */
[----:B------:R-:W-:Y:S01]  /*7550*/  BSSY B1, `(.L_x_403) ;  /* 0x0000010000017945 */ /* 0x000fe20003800000 */
[----:B------:R-:W-:Y:S01]  /*7560*/  PRMT R4, R4, 0x5410, R5 ;  /* 0x0000541004047816 */ /* 0x000fe20000000005 */
[----:B------:R-:W-:Y:S01]  /*7570*/  IMAD.MOV.U32 R5, RZ, RZ, R27 ;  /* 0x000000ffff057224 */ /* 0x000fe200078e001b */
[----:B------:R-:W-:-:S02]  /*7580*/  PRMT R12, R12, 0x5410, R6 ;  /* 0x000054100c0c7816 */ /* 0x000fc40000000006 */
[----:B------:R-:W-:Y:S02]  /*7590*/  PRMT R21, R21, 0x5410, R7 ;  /* 0x0000541015157816 */ /* 0x000fe40000000007 */
[----:B0-----:R-:W-:Y:S02]  /*75a0*/  MOV R14, R25 ;  /* 0x00000019000e7202 */ /* 0x001fe40000000f00 */
[--C-:B------:R-:W-:Y:S02]  /*75b0*/  SHF.R.U64 R6, R24, 0x10, R25.reuse ;  /* 0x0000001018067819 */ /* 0x100fe40000001219 */
[----:B------:R-:W-:Y:S02]  /*75c0*/  SHF.R.U32.HI R7, RZ, 0x10, R25 ;  /* 0x00000010ff077819 */ /* 0x000fe40000011619 */
[--C-:B------:R-:W-:Y:S02]  /*75d0*/  SHF.R.U64 R8, R26, 0x10, R27.reuse ;  /* 0x000000101a087819 */ /* 0x100fe4000000121b */
[----:B------:R-:W-:-:S02]  /*75e0*/  SHF.R.U32.HI R10, RZ, 0x10, R27 ;  /* 0x00000010ff0a7819 */ /* 0x000fc4000001161b */
[----:B------:R-:W-:Y:S02]  /*75f0*/  PRMT R0, R0, 0x5410, R5 ;  /* 0x0000541000007816 */ /* 0x000fe40000000005 */
[----:B------:R-:W-:Y:S02]  /*7600*/  PRMT R13, R13, 0x5410, R6 ;  /* 0x000054100d0d7816 */ /* 0x000fe40000000006 */
[----:B------:R-:W-:Y:S02]  /*7610*/  PRMT R14, R14, 0x5410, R7 ;  /* 0x000054100e0e7816 */ /* 0x000fe40000000007 */
[----:B------:R-:W-:Y:S02]  /*7620*/  PRMT R15, R15, 0x5410, R8 ;  /* 0x000054100f0f7816 */ /* 0x000fe40000000008 */
[----:B------:R-:W-:Y:S01]  /*7630*/  PRMT R5, R5, 0x5410, R10 ;  /* 0x0000541005057816 */ /* 0x000fe2000000000a */
[----:B-1----:R-:W-:Y:S06]  /*7640*/  @!P1 BRA `(.L_x_404) ;  /* 0x000000fc007c9947 */ /* 0x002fec0003800000 */
.L_x_578:
[----:B------:R-:W-:Y:S05]  /*7650*/  BSYNC B1 ;  /* 0x0000000000017941 */ /* 0x000fea0003800000 */
.L_x_403:
[----:B------:R-:W-:Y:S01]  /*7660*/  BSSY B1, `(.L_x_405) ;  /* 0x0000062000017945 */ /* 0x000fe20003800000 */
[C---:B------:R-:W-:Y:S02]  /*7670*/  PRMT R24, R0.reuse, 0x7610, R4 ;  /* 0x0000761000187816 */ /* 0x040fe40000000004 */
[----:B------:R-:W-:Y:S01]  /*7680*/  PRMT R0, R0, 0x7632, R5 ;  /* 0x0000763200007816 */ /* 0x000fe20000000005 */
[----:B------:R-:W-:Y:S06]  /*7690*/  @P2 BRA `(.L_x_406) ;  /* 0x0000000400782947 */ /* 0x000fec0003800000 */
[----:B------:R-:W2:Y:S01]  /*76a0*/  LDL R7, [R1+0x58] ;  /* 0x0000580001077983 */ /* 0x000ea20000100800 */
[----:B------:R-:W-:Y:S01]  /*76b0*/  IMAD.IADD R5, R16, 0x1, R3 ;  /* 0x0000000110057824 */ /* 0x000fe200078e0203 */
[C---:B------:R-:W-:Y:S01]  /*76c0*/  SHF.L.U32 R36, R13.reuse, 0x10, RZ ;  /* 0x000000100d247819 */ /* 0x040fe200000006ff */
[----:B------:R-:W-:Y:S01]  /*76d0*/  IMAD.U32 R34, R20, 0x10000, RZ ;  /* 0x0001000014227824 */ /* 0x000fe200078e00ff */
[----:B------:R-:W1:Y:S01]  /*76e0*/  S2R R6, SR_TID.X ;  /* 0x0000000000067919 */ /* 0x000e620000002100 */
[----:B------:R-:W-:Y:S01]  /*76f0*/  LOP3.LUT R33, R13, 0xffff0000, RZ, 0xc0, !PT ;  /* 0xffff00000d217812 */ /* 0x000fe200078ec0ff */
[----:B-1----:R-:W-:-:S05]  /*7700*/  VIADD R10, R6, 0xffffff80 ;  /* 0xffffff80060a7836 */ /* 0x002fca0000000000 */
[----:B------:R-:W-:-:S04]  /*7710*/  SHF.R.S32.HI R8, RZ, 0x1f, R10 ;  /* 0x0000001fff087819 */ /* 0x000fc8000001140a */
[----:B------:R-:W-:-:S04]  /*7720*/  LEA.HI R8, R8, R10, RZ, 0x5 ;  /* 0x0000000a08087211 */ /* 0x000fc800078f28ff */
[----:B------:R-:W-:Y:S01]  /*7730*/  SHF.R.S32.HI R8, RZ, 0x5, R8 ;  /* 0x00000005ff087819 */ /* 0x000fe20000011408 */
[----:B--2---:R-:W-:-:S05]  /*7740*/  IMAD.SHL.U32 R4, R7, 0x40, RZ ;  /* 0x0000004007047824 */ /* 0x004fca00078e00ff */
[----:B------:R-:W-:-:S04]  /*7750*/  LOP3.LUT R6, R4, 0x1c0, RZ, 0xc0, !PT ;  /* 0x000001c004067812 */ /* 0x000fc800078ec0ff */
[C---:B------:R-:W-:Y:S02]  /*7760*/  LOP3.LUT R4, R6.reuse, 0x38, R16, 0xf8, !PT ;  /* 0x0000003806047812 */ /* 0x040fe400078ef810 */
[----:B------:R-:W-:Y:S02]  /*7770*/  SHF.R.U32.HI R7, RZ, 0x3, R6 ;  /* 0x00000003ff077819 */ /* 0x000fe40000011606 */
[----:B------:R-:W-:Y:S02]  /*7780*/  LOP3.LUT R6, R6, 0x38, R5, 0xf8, !PT ;  /* 0x0000003806067812 */ /* 0x000fe400078ef805 */
[-C--:B------:R-:W-:Y:S02]  /*7790*/  LOP3.LUT R4, R4, R7.reuse, RZ, 0x3c, !PT ;  /* 0x0000000704047212 */ /* 0x080fe400078e3cff */
[----:B------:R-:W-:-:S03]  /*77a0*/  LOP3.LUT R6, R6, R7, RZ, 0x3c, !PT ;  /* 0x0000000706067212 */ /* 0x000fc600078e3cff */
[C---:B------:R-:W-:Y:S01]  /*77b0*/  IMAD R5, R8.reuse, 0x200, R4 ;  /* 0x0000020008057824 */ /* 0x040fe200078e0204 */
[----:B0-----:R-:W-:-:S03]  /*77c0*/  LEA R9, R8, R6, 0x9 ;  /* 0x0000000608097211 */ /* 0x001fc600078e48ff */
[--C-:B------:R-:W-:Y:S02]  /*77d0*/  IMAD R42, R5, 0x2, R2.reuse ;  /* 0x00000002052a7824 */ /* 0x100fe400078e0202 */
[----:B------:R-:W-:-:S03]  /*77e0*/  IMAD R44, R9, 0x2, R2 ;  /* 0x00000002092c7824 */ /* 0x000fc600078e0202 */
[----:B------:R-:W0:Y:S04]  /*77f0*/  LDS.128 R4, [R42+0xc400] ;  /* 0x00c400002a047984 */ /* 0x000e280000000c00 */
[----:B------:R-:W1:Y:S01]  /*7800*/  LDS.128 R8, [R44+0xc400] ;  /* 0x00c400002c087984 */ /* 0x000e620000000c00 */
[C---:B0-----:R-:W-:Y:S01]  /*7810*/  IMAD.U32 R25, R4.reuse, 0x10000, RZ ;  /* 0x0001000004197824 */ /* 0x041fe200078e00ff */
[----:B------:R-:W-:Y:S01]  /*7820*/  LOP3.LUT R4, R4, 0xffff0000, RZ, 0xc0, !PT ;  /* 0xffff000004047812 */ /* 0x000fe200078ec0ff */
[C---:B------:R-:W-:Y:S01]  /*7830*/  IMAD.U32 R27, R6.reuse, 0x10000, RZ ;  /* 0x00010000061b7824 */ /* 0x040fe200078e00ff */
[----:B------:R-:W-:Y:S01]  /*7840*/  LOP3.LUT R6, R6, 0xffff0000, RZ, 0xc0, !PT ;  /* 0xffff000006067812 */ /* 0x000fe200078ec0ff */
[C---:B-1----:R-:W-:Y:S01]  /*7850*/  IMAD.U32 R29, R8.reuse, 0x10000, RZ ;  /* 0x00010000081d7824 */ /* 0x042fe200078e00ff */
[----:B------:R-:W-:Y:S01]  /*7860*/  LOP3.LUT R8, R8, 0xffff0000, RZ, 0xc0, !PT ;  /* 0xffff000008087812 */ /* 0x000fe200078ec0ff */
[C---:B------:R-:W-:Y:S01]  /*7870*/  IMAD.U32 R31, R10.reuse, 0x10000, RZ ;  /* 0x000100000a1f7824 */ /* 0x040fe200078e00ff */
[----:B------:R-:W-:Y:S01]  /*7880*/  LOP3.LUT R10, R10, 0xffff0000, RZ, 0xc0, !PT ;  /* 0xffff00000a0a7812 */ /* 0x000fe200078ec0ff */
[C---:B------:R-:W-:Y:S01]  /*7890*/  FMUL.FTZ R38, R29.reuse, R36 ;  /* 0x000000241d267220 */ /* 0x040fe20000410000 */
[-C--:B------:R-:W-:Y:S01]  /*78a0*/  FMUL.FTZ R40, R29, R34.reuse ;  /* 0x000000221d287220 */ /* 0x080fe20000410000 */
[----:B------:R-:W-:Y:S01]  /*78b0*/  LOP3.LUT R29, R20, 0xffff0000, RZ, 0xc0, !PT ;  /* 0xffff0000141d7812 */ /* 0x000fe200078ec0ff */
[----:B------:R-:W-:Y:S01]  /*78c0*/  FMUL.FTZ R37, R8, R33 ;  /* 0x0000002108257220 */ /* 0x000fe20000410000 */
[----:B------:R-:W-:Y:S01]  /*78d0*/  FFMA.FTZ R39, R25, R34, -R38 ;  /* 0x0000002219277223 */ /* 0x000fe20000010826 */
[----:B------:R-:W-:-:S02]  /*78e0*/  IMAD.U32 R38, R15, 0x10000, RZ ;  /* 0x000100000f267824 */ /* 0x000fc400078e00ff */
[----:B------:R-:W-:Y:S01]  /*78f0*/  FFMA.FTZ R40, R25, R36, R40 ;  /* 0x0000002419287223 */ /* 0x000fe20000010028 */
[----:B------:R-:W-:Y:S02]  /*7900*/  IMAD.U32 R34, R12, 0x10000, RZ ;  /* 0x000100000c227824 */ /* 0x000fe400078e00ff */
[-C--:B------:R-:W-:Y:S01]  /*7910*/  FMUL.FTZ R25, R8, R29.reuse ;  /* 0x0000001d08197220 */ /* 0x080fe20000410000 */
[----:B------:R-:W-:Y:S01]  /*7920*/  FFMA.FTZ R36, R4, R29, -R37 ;  /* 0x0000001d04247223 */ /* 0x000fe20000010825 */
[----:B------:R-:W-:Y:S01]  /*7930*/  FMUL.FTZ R8, R31, R38 ;  /* 0x000000261f087220 */ /* 0x000fe20000410000 */
[----:B------:R-:W-:Y:S01]  /*7940*/  LOP3.LUT R37, R15, 0xffff0000, RZ, 0xc0, !PT ;  /* 0xffff00000f257812 */ /* 0x000fe200078ec0ff */
[-C--:B------:R-:W-:Y:S01]  /*7950*/  FMUL.FTZ R31, R31, R34.reuse ;  /* 0x000000221f1f7220 */ /* 0x080fe20000410000 */
[----:B------:R-:W-:Y:S01]  /*7960*/  LOP3.LUT R29, R12, 0xffff0000, RZ, 0xc0, !PT ;  /* 0xffff00000c1d7812 */ /* 0x000fe200078ec0ff */
[----:B------:R-:W-:Y:S01]  /*7970*/  FFMA.FTZ R34, R27, R34, -R8 ;  /* 0x000000221b227223 */ /* 0x000fe20000010808 */
[----:B------:R-:W-:-:S02]  /*7980*/  IMAD.U32 R30, R9, 0x10000, RZ ;  /* 0x00010000091e7824 */ /* 0x000fc400078e00ff */
[----:B------:R-:W-:Y:S01]  /*7990*/  FFMA.FTZ R38, R27, R38, R31 ;  /* 0x000000261b267223 */ /* 0x000fe2000001001f */
[----:B------:R-:W-:Y:S01]  /*79a0*/  FMUL.FTZ R27, R10, R37 ;  /* 0x000000250a1b7220 */ /* 0x000fe20000410000 */
[----:B------:R-:W-:Y:S02]  /*79b0*/  IMAD.U32 R31, R14, 0x10000, RZ ;  /* 0x000100000e1f7824 */ /* 0x000fe400078e00ff */
[----:B------:R-:W-:Y:S01]  /*79c0*/  FFMA.FTZ R33, R4, R33, R25 ;  /* 0x0000002104217223 */ /* 0x000fe20000010019 */
[-C--:B------:R-:W-:Y:S01]  /*79d0*/  FMUL.FTZ R45, R10, R29.reuse ;  /* 0x0000001d0a2d7220 */ /* 0x080fe20000410000 */
[----:B------:R-:W-:Y:S01]  /*79e0*/  FFMA.FTZ R43, R6, R29, -R27 ;  /* 0x0000001d062b7223 */ /* 0x000fe2000001081b */
[----:B------:R-:W-:Y:S01]  /*79f0*/  IMAD.U32 R26, R5, 0x10000, RZ ;  /* 0x00010000051a7824 */ /* 0x000fe200078e00ff */
[----:B------:R-:W-:Y:S01]  /*7a00*/  SHF.L.U32 R29, R0, 0x10, RZ ;  /* 0x00000010001d7819 */ /* 0x000fe200000006ff */
[----:B------:R-:W-:Y:S02]  /*7a10*/  IMAD.U32 R25, R24, 0x10000, RZ ;  /* 0x0001000018197824 */ /* 0x000fe400078e00ff */
[----:B------:R-:W-:Y:S01]  /*7a20*/  FMUL.FTZ R41, R30, R31 ;  /* 0x0000001f1e297220 */ /* 0x000fe20000410000 */
[----:B------:R-:W-:-:S02]  /*7a30*/  IMAD.U32 R32, R11, 0x10000, RZ ;  /* 0x000100000b207824 */ /* 0x000fc400078e00ff */
[----:B------:R-:W-:Y:S01]  /*7a40*/  FFMA.FTZ R45, R6, R37, R45 ;  /* 0x00000025062d7223 */ /* 0x000fe2000001002d */
[----:B------:R-:W-:Y:S02]  /*7a50*/  IMAD.U32 R27, R21, 0x10000, RZ ;  /* 0x00010000151b7824 */ /* 0x000fe400078e00ff */
[-C--:B------:R-:W-:Y:S01]  /*7a60*/  FMUL.FTZ R30, R30, R25.reuse ;  /* 0x000000191e1e7220 */ /* 0x080fe20000410000 */
[----:B------:R-:W-:Y:S01]  /*7a70*/  FFMA.FTZ R41, R26, R25, -R41 ;  /* 0x000000191a297223 */ /* 0x000fe20000010829 */
[----:B------:R-:W-:Y:S01]  /*7a80*/  IMAD.U32 R28, R7, 0x10000, RZ ;  /* 0x00010000071c7824 */ /* 0x000fe200078e00ff */
[----:B------:R-:W-:Y:S01]  /*7a90*/  LOP3.LUT R9, R9, 0xffff0000, RZ, 0xc0, !PT ;  /* 0xffff000009097812 */ /* 0x000fe200078ec0ff */
[C---:B------:R-:W-:Y:S01]  /*7aa0*/  FMUL.FTZ R37, R32.reuse, R29 ;  /* 0x0000001d20257220 */ /* 0x040fe20000410000 */
[----:B------:R-:W-:Y:S01]  /*7ab0*/  LOP3.LUT R11, R11, 0xffff0000, RZ, 0xc0, !PT ;  /* 0xffff00000b0b7812 */ /* 0x000fe200078ec0ff */
[----:B------:R-:W-:Y:S01]  /*7ac0*/  FMUL.FTZ R25, R32, R27 ;  /* 0x0000001b20197220 */ /* 0x000fe20000410000 */
[----:B------:R-:W-:Y:S01]  /*7ad0*/  LOP3.LUT R8, R14, 0xffff0000, RZ, 0xc0, !PT ;  /* 0xffff00000e087812 */ /* 0x000fe200078ec0ff */
[----:B------:R-:W-:Y:S01]  /*7ae0*/  FFMA.FTZ R30, R26, R31, R30 ;  /* 0x0000001f1a1e7223 */ /* 0x000fe2000001001e */
[----:B------:R-:W-:Y:S01]  /*7af0*/  LOP3.LUT R10, R0, 0xffff0000, RZ, 0xc0, !PT ;  /* 0xffff0000000a7812 */ /* 0x000fe200078ec0ff */
[----:B------:R-:W-:Y:S01]  /*7b00*/  FFMA.FTZ R37, R28, R27, -R37 ;  /* 0x0000001b1c257223 */ /* 0x000fe20000010825 */
[----:B------:R-:W-:Y:S01]  /*7b10*/  LOP3.LUT R4, R24, 0xffff0000, RZ, 0xc0, !PT ;  /* 0xffff000018047812 */ /* 0x000fe200078ec0ff */
[----:B------:R-:W-:Y:S01]  /*7b20*/  FFMA.FTZ R25, R28, R29, R25 ;  /* 0x0000001d1c197223 */ /* 0x000fe20000010019 */
[----:B------:R-:W-:Y:S01]  /*7b30*/  LOP3.LUT R6, R21, 0xffff0000, RZ, 0xc0, !PT ;  /* 0xffff000015067812 */ /* 0x000fe200078ec0ff */
[----:B------:R-:W-:Y:S01]  /*7b40*/  FMUL.FTZ R26, R9, R8 ;  /* 0x00000008091a7220 */ /* 0x000fe20000410000 */
[----:B------:R-:W-:Y:S01]  /*7b50*/  LOP3.LUT R5, R5, 0xffff0000, RZ, 0xc0, !PT ;  /* 0xffff000005057812 */ /* 0x000fe200078ec0ff */
[----:B------:R-:W-:Y:S01]  /*7b60*/  FMUL.FTZ R28, R11, R10 ;  /* 0x0000000a0b1c7220 */ /* 0x000fe20000410000 */
[----:B------:R-:W-:Y:S01]  /*7b70*/  LOP3.LUT R7, R7, 0xffff0000, RZ, 0xc0, !PT ;  /* 0xffff000007077812 */ /* 0x000fe200078ec0ff */
[----:B------:R-:W-:Y:S01]  /*7b80*/  FMUL.FTZ R9, R9, R4 ;  /* 0x0000000409097220 */ /* 0x000fe20000410000 */
[----:B------:R-:W-:Y:S01]  /*7b90*/  FMUL.FTZ R11, R11, R6 ;  /* 0x000000060b0b7220 */ /* 0x000fe20000410000 */
[----:B------:R-:W-:Y:S01]  /*7ba0*/  FFMA.FTZ R26, R5, R4, -R26 ;  /* 0x00000004051a7223 */ /* 0x000fe2000001081a */
[----:B------:R-:W-:Y:S01]  /*7bb0*/  F2FP.BF16.F32.PACK_AB R4, R36, R39 ;  /* 0x000000272404723e */ /* 0x000fe200000010ff */
[----:B------:R-:W-:Y:S01]  /*7bc0*/  FFMA.FTZ R28, R7, R6, -R28 ;  /* 0x00000006071c7223 */ /* 0x000fe2000001081c */
[----:B------:R-:W-:Y:S01]  /*7bd0*/  FFMA.FTZ R9, R5, R8, R9 ;  /* 0x0000000805097223 */ /* 0x000fe20000010009 */
[----:B------:R-:W-:Y:S01]  /*7be0*/  FFMA.FTZ R32, R7, R10, R11 ;  /* 0x0000000a07207223 */ /* 0x000fe2000001000b */
[----:B------:R-:W-:-:S02]  /*7bf0*/  F2FP.BF16.F32.PACK_AB R6, R43, R34 ;  /* 0x000000222b06723e */ /* 0x000fc400000010ff */
[----:B------:R-:W-:Y:S02]  /*7c00*/  F2FP.BF16.F32.PACK_AB R5, R26, R41 ;  /* 0x000000291a05723e */ /* 0x000fe400000010ff */
[----:B------:R-:W-:Y:S02]  /*7c10*/  F2FP.BF16.F32.PACK_AB R7, R28, R37 ;  /* 0x000000251c07723e */ /* 0x000fe400000010ff */
[----:B------:R-:W-:Y:S02]  /*7c20*/  F2FP.BF16.F32.PACK_AB R8, R33, R40 ;  /* 0x000000282108723e */ /* 0x000fe400000010ff */
[----:B------:R-:W-:Y:S01]  /*7c30*/  F2FP.BF16.F32.PACK_AB R10, R45, R38 ;  /* 0x000000262d0a723e */ /* 0x000fe200000010ff */
[----:B------:R1:W-:Y:S01]  /*7c40*/  STS.128 [R42+0xc400], R4 ;  /* 0x00c400042a007388 */ /* 0x0003e20000000c00 */
[----:B------:R-:W-:Y:S02]  /*7c50*/  F2FP.BF16.F32.PACK_AB R9, R9, R30 ;  /* 0x0000001e0909723e */ /* 0x000fe400000010ff */
[----:B------:R-:W-:-:S05]  /*7c60*/  F2FP.BF16.F32.PACK_AB R11, R32, R25 ;  /* 0x00000019200b723e */ /* 0x000fca00000010ff */
[----:B------:R1:W-:Y:S02]  /*7c70*/  STS.128 [R44+0xc400], R8 ;  /* 0x00c400082c007388 */ /* 0x0003e40000000c00 */
.L_x_406:
[----:B------:R-:W-:Y:S05]  /*7c80*/  BSYNC B1 ;  /* 0x0000000000017941 */ /* 0x000fea0003800000 */
.L_x_405:
[----:B------:R-:W-:Y:S05]  /*7c90*/  @P0 BRA `(.L_x_396) ;  /* 0x0000000400680947 */ /* 0x000fea0003800000 */
[----:B-1----:R-:W2:Y:S01]  /*7ca0*/  LDL R4, [R1+0x68] ;  /* 0x0000680001047983 */ /* 0x002ea20000100800 */
[C---:B------:R-:W-:Y:S02]  /*7cb0*/  VIADD R5, R18.reuse, 0x60 ;  /* 0x0000006012057836 */ /* 0x040fe40000000000 */
[----:B------:R-:W-:Y:S01]  /*7cc0*/  VIADD R6, R18, 0x60 ;  /* 0x0000006012067836 */ /* 0x000fe20000000000 */
[----:B------:R-:W3:Y:S01]  /*7cd0*/  LDL R44, [R1+0x88] ;  /* 0x00008800012c7983 */ /* 0x000ee20000100800 */
[----:B------:R-:W-:Y:S02]  /*7ce0*/  IMAD.SHL.U32 R5, R5, 0x40, RZ ;  /* 0x0000004005057824 */ /* 0x000fe400078e00ff */
[----:B------:R-:W-:Y:S02]  /*7cf0*/  IMAD.SHL.U32 R6, R6, 0x40, RZ ;  /* 0x0000004006067824 */ /* 0x000fe400078e00ff */
[----:B------:R-:W-:Y:S01]  /*7d00*/  IMAD.IADD R3, R16, 0x1, R3 ;  /* 0x0000000110037824 */ /* 0x000fe200078e0203 */
[----:B------:R-:W-:-:S02]  /*7d10*/  LOP3.LUT R5, R5, 0x1c0, RZ, 0xc0, !PT ;  /* 0x000001c005057812 */ /* 0x000fc400078ec0ff */
[----:B------:R-:W-:Y:S02]  /*7d20*/  LOP3.LUT R6, R6, 0x1c0, RZ, 0xc0, !PT ;  /* 0x000001c006067812 */ /* 0x000fe400078ec0ff */
[----:B------:R-:W-:Y:S02]  /*7d30*/  SHF.R.U32.HI R5, RZ, 0x3, R5 ;  /* 0x00000003ff057819 */ /* 0x000fe40000011605 */
[----:B------:R-:W-:-:S04]  /*7d40*/  LOP3.LUT R3, R6, 0x38, R3, 0xf8, !PT ;  /* 0x0000003806037812 */ /* 0x000fc800078ef803 */
[----:B------:R-:W-:Y:S01]  /*7d50*/  LOP3.LUT R3, R3, R5, RZ, 0x3c, !PT ;  /* 0x0000000503037212 */ /* 0x000fe200078e3cff */
[C---:B------:R-:W-:Y:S01]  /*7d60*/  IMAD.U32 R37, R13.reuse, 0x10000, RZ ;  /* 0x000100000d257824 */ /* 0x040fe200078e00ff */
[----:B------:R-:W-:Y:S01]  /*7d70*/  SHF.L.U32 R33, R20, 0x10, RZ ;  /* 0x0000001014217819 */ /* 0x000fe200000006ff */
[----:B------:R-:W-:Y:S01]  /*7d80*/  IMAD.U32 R42, R14, 0x10000, RZ ;  /* 0x000100000e2a7824 */ /* 0x000fe200078e00ff */
[----:B------:R-:W-:Y:S01]  /*7d90*/  LOP3.LUT R40, R13, 0xffff0000, RZ, 0xc0, !PT ;  /* 0xffff00000d287812 */ /* 0x000fe200078ec0ff */
[----:B------:R-:W-:Y:S01]  /*7da0*/  IMAD.U32 R38, R24, 0x10000, RZ ;  /* 0x0001000018267824 */ /* 0x000fe200078e00ff */
[----:B------:R-:W-:Y:S01]  /*7db0*/  LOP3.LUT R20, R20, 0xffff0000, RZ, 0xc0, !PT ;  /* 0xffff000014147812 */ /* 0x000fe200078ec0ff */
[----:B------:R-:W-:Y:S01]  /*7dc0*/  IMAD.U32 R39, R15, 0x10000, RZ ;  /* 0x000100000f277824 */ /* 0x000fe200078e00ff */
[----:B------:R-:W-:Y:S02]  /*7dd0*/  LOP3.LUT R41, R14, 0xffff0000, RZ, 0xc0, !PT ;  /* 0xffff00000e297812 */ /* 0x000fe400078ec0ff */
[----:B------:R-:W-:Y:S01]  /*7de0*/  LOP3.LUT R43, R0, 0xffff0000, RZ, 0xc0, !PT ;  /* 0xffff0000002b7812 */ /* 0x000fe200078ec0ff */
[----:B--2---:R-:W-:-:S02]  /*7df0*/  IMAD.IADD R3, R4, 0x1, R3 ;  /* 0x0000000104037824 */ /* 0x004fc400078e0203 */
[----:B---3--:R-:W1:Y:S03]  /*7e00*/  LDS.128 R4, [R44+0xc400] ;  /* 0x00c400002c047984 */ /* 0x008e660000000c00 */
[----:B------:R-:W-:-:S05]  /*7e10*/  LEA R3, R3, R2, 0x1 ;  /* 0x0000000203037211 */ /* 0x000fca00078e08ff */
[----:B0-----:R-:W0:Y:S01]  /*7e20*/  LDS.128 R8, [R3+0xc400] ;  /* 0x00c4000003087984 */ /* 0x001e220000000c00 */
[----:B-1----:R-:W-:Y:S02]  /*7e30*/  IMAD.U32 R25, R4, 0x10000, RZ ;  /* 0x0001000004197824 */ /* 0x002fe400078e00ff */
[C---:B0-----:R-:W-:Y:S01]  /*7e40*/  IMAD.U32 R29, R8.reuse, 0x10000, RZ ;  /* 0x00010000081d7824 */ /* 0x041fe200078e00ff */
[----:B------:R-:W-:Y:S01]  /*7e50*/  LOP3.LUT R8, R8, 0xffff0000, RZ, 0xc0, !PT ;  /* 0xffff000008087812 */ /* 0x000fe200078ec0ff */
[----:B------:R-:W-:Y:S02]  /*7e60*/  IMAD.U32 R30, R9, 0x10000, RZ ;  /* 0x00010000091e7824 */ /* 0x000fe400078e00ff */
[-C--:B------:R-:W-:Y:S01]  /*7e70*/  FMUL.FTZ R34, R37, R29.reuse ;  /* 0x0000001d25227220 */ /* 0x080fe20000410000 */
[----:B------:R-:W-:Y:S01]  /*7e80*/  FMUL.FTZ R36, R33, R29 ;  /* 0x0000001d21247220 */ /* 0x000fe20000410000 */
[----:B------:R-:W-:Y:S01]  /*7e90*/  LOP3.LUT R4, R4, 0xffff0000, RZ, 0xc0, !PT ;  /* 0xffff000004047812 */ /* 0x000fe200078ec0ff */
[----:B------:R-:W-:-:S02]  /*7ea0*/  IMAD.U32 R26, R5, 0x10000, RZ ;  /* 0x00010000051a7824 */ /* 0x000fc400078e00ff */
[-C--:B------:R-:W-:Y:S01]  /*7eb0*/  FFMA.FTZ R34, R33, R25.reuse, -R34 ;  /* 0x0000001921227223 */ /* 0x080fe20000010822 */
[----:B------:R-:W-:Y:S01]  /*7ec0*/  FMUL.FTZ R13, R40, R8 ;  /* 0x00000008280d7220 */ /* 0x000fe20000410000 */
[----:B------:R-:W-:Y:S01]  /*7ed0*/  FFMA.FTZ R36, R37, R25, R36 ;  /* 0x0000001925247223 */ /* 0x000fe20000010024 */
[-C--:B------:R-:W-:Y:S01]  /*7ee0*/  FMUL.FTZ R29, R42, R30.reuse ;  /* 0x0000001e2a1d7220 */ /* 0x080fe20000410000 */
[----:B------:R-:W-:Y:S01]  /*7ef0*/  FMUL.FTZ R33, R38, R30 ;  /* 0x0000001e26217220 */ /* 0x000fe20000410000 */
[----:B------:R-:W-:Y:S01]  /*7f00*/  FMUL.FTZ R25, R20, R8 ;  /* 0x0000000814197220 */ /* 0x000fe20000410000 */
[----:B------:R-:W-:Y:S02]  /*7f10*/  IMAD.U32 R31, R10, 0x10000, RZ ;  /* 0x000100000a1f7824 */ /* 0x000fe400078e00ff */
[----:B------:R-:W-:Y:S01]  /*7f20*/  FFMA.FTZ R13, R20, R4, -R13 ;  /* 0x00000004140d7223 */ /* 0x000fe2000001080d */
[----:B------:R-:W-:Y:S02]  /*7f30*/  IMAD.U32 R37, R12, 0x10000, RZ ;  /* 0x000100000c257824 */ /* 0x000fe400078e00ff */
[-C--:B------:R-:W-:Y:S01]  /*7f40*/  FFMA.FTZ R29, R38, R26.reuse, -R29 ;  /* 0x0000001a261d7223 */ /* 0x080fe2000001081d */
[----:B------:R-:W-:Y:S01]  /*7f50*/  FFMA.FTZ R33, R42, R26, R33 ;  /* 0x0000001a2a217223 */ /* 0x000fe20000010021 */
[----:B------:R-:W-:Y:S01]  /*7f60*/  LOP3.LUT R10, R10, 0xffff0000, RZ, 0xc0, !PT ;  /* 0xffff00000a0a7812 */ /* 0x000fe200078ec0ff */
[----:B------:R-:W-:Y:S01]  /*7f70*/  FFMA.FTZ R25, R40, R4, R25 ;  /* 0x0000000428197223 */ /* 0x000fe20000010019 */
[----:B------:R-:W-:Y:S01]  /*7f80*/  LOP3.LUT R20, R12, 0xffff0000, RZ, 0xc0, !PT ;  /* 0xffff00000c147812 */ /* 0x000fe200078ec0ff */
[----:B------:R-:W-:Y:S01]  /*7f90*/  IMAD.U32 R27, R6, 0x10000, RZ ;  /* 0x00010000061b7824 */ /* 0x000fe200078e00ff */
[----:B------:R-:W-:Y:S01]  /*7fa0*/  LOP3.LUT R26, R15, 0xffff0000, RZ, 0xc0, !PT ;  /* 0xffff00000f1a7812 */ /* 0x000fe200078ec0ff */
[-C--:B------:R-:W-:Y:S01]  /*7fb0*/  FMUL.FTZ R4, R39, R31.reuse ;  /* 0x0000001f27047220 */ /* 0x080fe20000410000 */
[----:B------:R-:W-:Y:S01]  /*7fc0*/  FMUL.FTZ R12, R37, R31 ;  /* 0x0000001f250c7220 */ /* 0x000fe20000410000 */
[----:B------:R-:W-:-:S02]  /*7fd0*/  IMAD.U32 R32, R11, 0x10000, RZ ;  /* 0x000100000b207824 */ /* 0x000fc400078e00ff */
[----:B------:R-:W-:Y:S01]  /*7fe0*/  IMAD.U32 R30, R0, 0x10000, RZ ;  /* 0x00010000001e7824 */ /* 0x000fe200078e00ff */
[----:B------:R-:W-:Y:S01]  /*7ff0*/  LOP3.LUT R6, R6, 0xffff0000, RZ, 0xc0, !PT ;  /* 0xffff000006067812 */ /* 0x000fe200078ec0ff */
[-C--:B------:R-:W-:Y:S01]  /*8000*/  FFMA.FTZ R8, R37, R27.reuse, -R4 ;  /* 0x0000001b25087223 */ /* 0x080fe20000010804 */
[-C--:B------:R-:W-:Y:S01]  /*8010*/  FMUL.FTZ R15, R26, R10.reuse ;  /* 0x0000000a1a0f7220 */ /* 0x080fe20000410000 */
[----:B------:R-:W-:Y:S01]  /*8020*/  FMUL.FTZ R31, R20, R10 ;  /* 0x0000000a141f7220 */ /* 0x000fe20000410000 */
[----:B------:R-:W-:Y:S01]  /*8030*/  LOP3.LUT R9, R9, 0xffff0000, RZ, 0xc0, !PT ;  /* 0xffff000009097812 */ /* 0x000fe200078ec0ff */
[----:B------:R-:W-:Y:S01]  /*8040*/  FFMA.FTZ R10, R39, R27, R12 ;  /* 0x0000001b270a7223 */ /* 0x000fe2000001000c */
[----:B------:R-:W-:Y:S01]  /*8050*/  LOP3.LUT R11, R11, 0xffff0000, RZ, 0xc0, !PT ;  /* 0xffff00000b0b7812 */ /* 0x000fe200078ec0ff */
[----:B------:R-:W-:Y:S01]  /*8060*/  IMAD.U32 R28, R7, 0x10000, RZ ;  /* 0x00010000071c7824 */ /* 0x000fe200078e00ff */
[----:B------:R-:W-:Y:S01]  /*8070*/  SHF.L.U32 R4, R21, 0x10, RZ ;  /* 0x0000001015047819 */ /* 0x000fe200000006ff */
[----:B------:R-:W-:Y:S01]  /*8080*/  FMUL.FTZ R27, R30, R32 ;  /* 0x000000201e1b7220 */ /* 0x000fe20000410000 */
[----:B------:R-:W-:-:S02]  /*8090*/  LOP3.LUT R39, R24, 0xffff0000, RZ, 0xc0, !PT ;  /* 0xffff000018277812 */ /* 0x000fc400078ec0ff */
[----:B------:R-:W-:Y:S01]  /*80a0*/  LOP3.LUT R21, R21, 0xffff0000, RZ, 0xc0, !PT ;  /* 0xffff000015157812 */ /* 0x000fe200078ec0ff */
[-C--:B------:R-:W-:Y:S01]  /*80b0*/  FFMA.FTZ R15, R20, R6.reuse, -R15 ;  /* 0x00000006140f7223 */ /* 0x080fe2000001080f */
[----:B------:R-:W-:Y:S01]  /*80c0*/  LOP3.LUT R5, R5, 0xffff0000, RZ, 0xc0, !PT ;  /* 0xffff000005057812 */ /* 0x000fe200078ec0ff */
[----:B------:R-:W-:Y:S01]  /*80d0*/  FFMA.FTZ R31, R26, R6, R31 ;  /* 0x000000061a1f7223 */ /* 0x000fe2000001001f */
[----:B------:R-:W-:Y:S01]  /*80e0*/  LOP3.LUT R7, R7, 0xffff0000, RZ, 0xc0, !PT ;  /* 0xffff000007077812 */ /* 0x000fe200078ec0ff */
[C---:B------:R-:W-:Y:S01]  /*80f0*/  FMUL.FTZ R37, R4.reuse, R32 ;  /* 0x0000002004257220 */ /* 0x040fe20000410000 */
[-C--:B------:R-:W-:Y:S01]  /*8100*/  FFMA.FTZ R27, R4, R28.reuse, -R27 ;  /* 0x0000001c041b7223 */ /* 0x080fe2000001081b */
[----:B------:R-:W-:Y:S01]  /*8110*/  FMUL.FTZ R0, R41, R9 ;  /* 0x0000000929007220 */ /* 0x000fe20000410000 */
[----:B------:R-:W-:Y:S01]  /*8120*/  FMUL.FTZ R6, R43, R11 ;  /* 0x0000000b2b067220 */ /* 0x000fe20000410000 */
[----:B------:R-:W-:Y:S01]  /*8130*/  FMUL.FTZ R4, R39, R9 ;  /* 0x0000000927047220 */ /* 0x000fe20000410000 */
[----:B------:R-:W-:Y:S01]  /*8140*/  FMUL.FTZ R20, R21, R11 ;  /* 0x0000000b15147220 */ /* 0x000fe20000410000 */
[----:B------:R-:W-:Y:S01]  /*8150*/  FFMA.FTZ R0, R39, R5, -R0 ;  /* 0x0000000527007223 */ /* 0x000fe20000010800 */
[----:B------:R-:W-:Y:S01]  /*8160*/  FFMA.FTZ R14, R21, R7, -R6 ;  /* 0x00000007150e7223 */ /* 0x000fe20000010806 */
[----:B------:R-:W-:Y:S01]  /*8170*/  FFMA.FTZ R37, R30, R28, R37 ;  /* 0x0000001c1e257223 */ /* 0x000fe20000010025 */
[----:B------:R-:W-:Y:S01]  /*8180*/  FFMA.FTZ R12, R41, R5, R4 ;  /* 0x00000005290c7223 */ /* 0x000fe20000010004 */
[----:B------:R-:W-:Y:S01]  /*8190*/  FFMA.FTZ R20, R43, R7, R20 ;  /* 0x000000072b147223 */ /* 0x000fe20000010014 */
[----:B------:R-:W-:-:S02]  /*81a0*/  F2FP.BF16.F32.PACK_AB R6, R15, R8 ;  /* 0x000000080f06723e */ /* 0x000fc400000010ff */
[----:B------:R-:W-:Y:S02]  /*81b0*/  F2FP.BF16.F32.PACK_AB R4, R13, R34 ;  /* 0x000000220d04723e */ /* 0x000fe400000010ff */
[----:B------:R-:W-:Y:S02]  /*81c0*/  F2FP.BF16.F32.PACK_AB R5, R0, R29 ;  /* 0x0000001d0005723e */ /* 0x000fe400000010ff */
[----:B------:R-:W-:Y:S02]  /*81d0*/  F2FP.BF16.F32.PACK_AB R7, R14, R27 ;  /* 0x0000001b0e07723e */ /* 0x000fe400000010ff */
[----:B------:R-:W-:Y:S02]  /*81e0*/  F2FP.BF16.F32.PACK_AB R10, R31, R10 ;  /* 0x0000000a1f0a723e */ /* 0x000fe400000010ff */
[----:B------:R-:W-:Y:S02]  /*81f0*/  F2FP.BF16.F32.PACK_AB R8, R25, R36 ;  /* 0x000000241908723e */ /* 0x000fe400000010ff */
[----:B------:R-:W-:-:S02]  /*8200*/  F2FP.BF16.F32.PACK_AB R9, R12, R33 ;  /* 0x000000210c09723e */ /* 0x000fc400000010ff */
[----:B------:R-:W-:Y:S01]  /*8210*/  F2FP.BF16.F32.PACK_AB R11, R20, R37 ;  /* 0x00000025140b723e */ /* 0x000fe200000010ff */
[----:B------:R2:W-:Y:S04]  /*8220*/  STS.128 [R44+0xc400], R4 ;  /* 0x00c400042c007388 */ /* 0x0005e80000000c00 */
[----:B------:R2:W-:Y:S02]  /*8230*/  STS.128 [R3+0xc400], R8 ;  /* 0x00c4000803007388 */ /* 0x0005e40000000c00 */
.L_x_396:
[----:B------:R-:W-:Y:S05]  /*8240*/  BSYNC B0 ;  /* 0x0000000000007941 */ /* 0x000fea0003800000 */
.L_x_382:
[----:B------:R-:W-:Y:S01]  /*8250*/  @!PT LDS RZ, [RZ] ;  /* 0x00000000fffff984 */ /* 0x000fe20000000800 */
[----:B------:R-:W-:Y:S01]  /*8260*/  @!PT LDS RZ, [RZ] ;  /* 0x00000000fffff984 */ /* 0x000fe20000000800 */
[----:B------:R-:W-:Y:S01]  /*8270*/  @!PT LDS RZ, [RZ] ;  /* 0x00000000fffff984 */ /* 0x000fe20000000800 */
[----:B------:R-:W-:Y:S01]  /*8280*/  @!PT LDS RZ, [RZ] ;  /* 0x00000000fffff984 */ /* 0x000fe20000000800 */
[----:B------:R3:W-:Y:S06]  /*8290*/  MEMBAR.ALL.CTA ;  /* 0x0000000000007992 */ /* 0x0007ec0000008000 */
[----:B---3--:R-:W3:Y:S01]  /*82a0*/  FENCE.VIEW.ASYNC.S ;  /* 0x00000000000073c6 */ /* 0x008ee20000000000 */
[----:B------:R-:W-:Y:S05]  /*82b0*/  WARPSYNC.ALL ;  /* 0x0000000000007948 */ /* 0x000fea0003800000 */
[----:B---3--:R-:W-:Y:S06]  /*82c0*/  BAR.SYNC.DEFER_BLOCKING 0xd, 0x180 ;  /* 0x0346000000007b1d */ /* 0x008fec0000010000 */
.L_x_379:
[----:B-1----:R-:W3:Y:S02]  /*82d0*/  LDL R0, [R1+0x14] ;  /* 0x0000140001007983 */ /* 0x002ee40000100800 */
[----:B---3--:R-:W-:-:S13]  /*82e0*/  ISETP.NE.AND P0, PT, R0, 0x3, PT ;  /* 0x000000030000780c */ /* 0x008fda0003f05270 */
[----:B------:R-:W-:Y:S05]  /*82f0*/  @!P0 BRA `(.L_x_407) ;  /* 0x0000000000048947 */ /* 0x000fea0003800000 */
[----:B------:R-:W-:Y:S01]  /*8300*/  BPT.TRAP 0x1 ;  /* 0x000000040000795c */ /* 0x000fe20000300000 */
.L_x_407:
[----:B0-2---:R-:W2:Y:S01]  /*8310*/  LDL R3, [R1+0x28] ;  /* 0x0000280001037983 */ /* 0x005ea20000100800 */
[----:B------:R-:W-:Y:S01]  /*8320*/  IMAD R0, R22, 0x8, R2 ;  /* 0x0000000816007824 */ /* 0x000fe200078e0202 */
[----:B--2---:R-:W-:-:S04]  /*8330*/  SHF.L.U32 R5, R3, 0x1f, RZ ;  /* 0x0000001f03057819 */ /* 0x004fc800000006ff */
[----:B------:R0:W1:Y:S01]  /*8340*/  SYNCS.PHASECHK.TRANS64.TRYWAIT P1, [R0+URZ+0x30830], R5 ;  /* 0x03083005000075a7 */ /* 0x000062000802017f */
[----:B------:R-:W-:Y:S05]  /*8350*/  @!P0 BRA `(.L_x_408) ;  /* 0x0000000000048947 */ /* 0x000fea0003800000 */
[----:B------:R-:W-:Y:S01]  /*8360*/  BPT.TRAP 0x1 ;  /* 0x000000040000795c */ /* 0x000fe20000300000 */
.L_x_408:
[----:B------:R-:W-:Y:S02]  /*8370*/  VIADD R3, R2, 0x12400 ;  /* 0x0001240002037836 */ /* 0x000fe40000000000 */
[----:B------:R-:W-:-:S03]  /*8380*/  IMAD R4, R35, 0x2000, R2 ;  /* 0x0000200023047824 */ /* 0x000fc600078e0202 */
[----:B------:R-:W-:Y:S02]  /*8390*/  SHF.R.U32.HI R3, RZ, 0x4, R3 ;  /* 0x00000004ff037819 */ /* 0x000fe40000011603 */
[----:B------:R2:W-:Y:S02]  /*83a0*/  STL [R1+0x5c], R4 ;  /* 0x00005c0401007387 */ /* 0x0005e40000100800 */
[----:B------:R-:W-:-:S04]  /*83b0*/  LOP3.LUT R3, R3, 0x3fff, RZ, 0xc0, !PT ;  /* 0x00003fff03037812 */ /* 0x000fc800078ec0ff */
[----:B------:R-:W-:Y:S01]  /*83c0*/  LOP3.LUT R3, R3, 0x10000, RZ, 0xfc, !PT ;  /* 0x0001000003037812 */ /* 0x000fe200078efcff */
[----:B--2---:R-:W-:-:S04]  /*83d0*/  VIADD R4, R4, 0xc400 ;  /* 0x0000c40004047836 */ /* 0x004fc80000000000 */
[----:B------:R2:W-:Y:S01]  /*83e0*/  STL [R1+0x64], R3 ;  /* 0x0000640301007387 */ /* 0x0005e20000100800 */
[----:B------:R-:W-:-:S04]  /*83f0*/  SHF.R.U32.HI R4, RZ, 0x4, R4 ;  /* 0x00000004ff047819 */ /* 0x000fc80000011604 */
[----:B------:R-:W-:Y:S01]  /*8400*/  LOP3.LUT R4, R4, 0x3fff, RZ, 0xc0, !PT ;  /* 0x00003fff04047812 */ /* 0x000fe200078ec0ff */
[----:B-1----:R-:W-:Y:S06]  /*8410*/  @P1 BRA `(.L_x_409) ;  /* 0x0000000000081947 */ /* 0x002fec0003800000 */
[----:B------:R-:W1:Y:S02]  /*8420*/  SYNCS.PHASECHK.TRANS64.TRYWAIT P1, [R0+URZ+0x30830], R5 ;  /* 0x03083005000075a7 */ /* 0x000e64000802017f */
[----:B-1----:R-:W-:Y:S05]  /*8430*/  @!P1 BRA `(.L_x_410) ;  /* 0x000000f000149947 */ /* 0x002fea0003800000 */
.L_x_409:
[----:B--2---:R-:W2:Y:S01]  /*8440*/  LDL R3, [R1+0x64] ;  /* 0x0000640001037983 */ /* 0x004ea20000100800 */
[----:B------:R-:W-:Y:S01]  /*8450*/  LOP3.LUT R8, R4, 0x10000, RZ, 0xfc, !PT ;  /* 0x0001000004087812 */ /* 0x000fe200078efcff */
[----:B01----:R-:W-:Y:S01]  /*8460*/  IMAD.MOV.U32 R5, RZ, RZ, 0x40000040 ;  /* 0x40000040ff057424 */ /* 0x003fe200078e00ff */
[----:B------:R-:W-:Y:S05]  /*8470*/  WARPSYNC.ALL ;  /* 0x0000000000007948 */ /* 0x000fea0003800000 */
[----:B------:R-:W-:Y:S01]  /*8480*/  IMAD.MOV.U32 R9, RZ, RZ, 0x40000040 ;  /* 0x40000040ff097424 */ /* 0x000fe200078e00ff */
[----:B------:R-:W-:Y:S01]  /*8490*/  R2UR UR7, R5 ;  /* 0x00000000050772ca */ /* 0x000fe200000e0000 */
[----:B-----5:R-:W-:Y:S01]  /*84a0*/  WARPGROUP.ARRIVE ;  /* 0x00000000000079c5 */ /* 0x020fe20000000000 */
[C---:B------:R-:W-:Y:S01]  /*84b0*/  R2UR UR4, R8.reuse ;  /* 0x00000000080472ca */ /* 0x040fe200000e0000 */
[----:B------:R-:W-:Y:S01]  /*84c0*/  IMAD.MOV.U32 R7, RZ, RZ, 0x40000040 ;  /* 0x40000040ff077424 */ /* 0x000fe200078e00ff */
[----:B------:R-:W-:Y:S01]  /*84d0*/  R2UR UR5, R9 ;  /* 0x00000000090572ca */ /* 0x000fe200000e0000 */
[----:B------:R-:W-:Y:S01]  /*84e0*/  IMAD.MOV.U32 R13, RZ, RZ, 0x40000040 ;  /* 0x40000040ff0d7424 */ /* 0x000fe200078e00ff */
[C---:B------:R-:W-:Y:S01]  /*84f0*/  IADD3 R12, R8.reuse, 0x2, RZ ;  /* 0x00000002080c7810 */ /* 0x040fe20007ffe0ff */
[----:B------:R-:W-:Y:S01]  /*8500*/  VIADD R10, R8, 0x4 ;  /* 0x00000004080a7836 */ /* 0x000fe20000000000 */
[----:B------:R-:W-:Y:S01]  /*8510*/  STL.64 [R1+0x38], R8 ;  /* 0x0000380801007387 */ /* 0x000fe20000100a00 */
[----:B------:R-:W-:-:S02]  /*8520*/  IMAD.MOV.U32 R11, RZ, RZ, 0x40000040 ;  /* 0x40000040ff0b7424 */ /* 0x000fc400078e00ff */
[----:B------:R-:W-:Y:S01]  /*8530*/  IMAD.MOV.U32 R5, RZ, RZ, 0x40000040 ;  /* 0x40000040ff057424 */ /* 0x000fe200078e00ff */
[----:B------:R0:W-:Y:S04]  /*8540*/  STL.64 [R1+0x50], R12 ;  /* 0x0000500c01007387 */ /* 0x0001e80000100a00 */
[----:B------:R-:W-:Y:S01]  /*8550*/  STL.64 [R1+0x48], R10 ;  /* 0x0000480a01007387 */ /* 0x000fe20000100a00 */
[----:B------:R-:W1:Y:S02]  /*8560*/  S2R R128, SR_TID.X ;  /* 0x0000000000807919 */ /* 0x000e640000002100 */
[----:B-1----:R-:W-:Y:S01]  /*8570*/  LOP3.LUT R128, R128, 0x7f, RZ, 0xc0, !PT ;  /* 0x0000007f80807812 */ /* 0x002fe200078ec0ff */
[----:B--2---:R-:W-:-:S04]  /*8580*/  IMAD R4, R22, 0x600, R3 ;  /* 0x0000060016047824 */ /* 0x004fc800078e0203 */
[C---:B------:R-:W-:Y:S01]  /*8590*/  VIADD R6, R4.reuse, 0x2 ;  /* 0x0000000204067836 */ /* 0x040fe20000000000 */
[----:B------:R-:W-:-:S13]  /*85a0*/  R2UR UR6, R4 ;  /* 0x00000000040672ca */ /* 0x000fda00000e0000 */
[----:B------:R-:W-:Y:S01]  /*85b0*/  HGMMA.64x192x16.F32.BF16 R24, gdesc[UR4], RZ, !UPT, gsb0 ;  /* 0x02e00000041879f0 */ /* 0x000fe2000c0018ff */
[----:B------:R-:W-:Y:S01]  /*85c0*/  R2UR UR6, R6 ;  /* 0x00000000060672ca */ /* 0x000fe200000e0000 */
[----:B------:R-:W-:Y:S01]  /*85d0*/  VIADD R6, R4, 0x4 ;  /* 0x0000000404067836 */ /* 0x000fe20000000000 */
[----:B------:R-:W-:Y:S01]  /*85e0*/  R2UR UR7, R7 ;  /* 0x00000000070772ca */ /* 0x000fe200000e0000 */
[----:B------:R-:W-:Y:S01]  /*85f0*/  IMAD.MOV.U32 R7, RZ, RZ, 0x40000040 ;  /* 0x40000040ff077424 */ /* 0x000fe200078e00ff */
[----:B------:R-:W-:Y:S01]  /*8600*/  R2UR UR4, R12 ;  /* 0x000000000c0472ca */ /* 0x000fe200000e0000 */
[----:B------:R-:W-:Y:S01]  /*8610*/  VIADD R4, R4, 0x6 ;  /* 0x0000000604047836 */ /* 0x000fe20000000000 */
[----:B------:R-:W-:Y:S01]  /*8620*/  R2UR UR5, R13 ;  /* 0x000000000d0572ca */ /* 0x000fe200000e0000 */
[----:B------:R-:W-:Y:S02]  /*8630*/  WARPGROUP.DEPBAR.LE gsb0, 0x0 ;  /* 0x00008000000079c5 */ /* 0x000fe40000010000 */
[----:B------:R-:W-:-:S10]  /*8640*/  WARPGROUP.ARRIVE ;  /* 0x00000000000079c5 */ /* 0x000fd40000000000 */
[----:B------:R-:W-:Y:S01]  /*8650*/  HGMMA.64x192x16.F32.BF16 R24, gdesc[UR4], R24, gsb0 ;  /* 0x02e00000041879f0 */ /* 0x000fe20008001818 */
[----:B------:R-:W-:Y:S02]  /*8660*/  R2UR UR6, R6 ;  /* 0x00000000060672ca */ /* 0x000fe400000e0000 */
[----:B------:R-:W-:Y:S01]  /*8670*/  R2UR UR7, R7 ;  /* 0x00000000070772ca */ /* 0x000fe200000e0000 */
[----:B------:R-:W-:Y:S01]  /*8680*/  IMAD.MOV.U32 R7, RZ, RZ, 0x40000040 ;  /* 0x40000040ff077424 */ /* 0x000fe200078e00ff */
[----:B------:R-:W-:Y:S02]  /*8690*/  R2UR UR4, R10 ;  /* 0x000000000a0472ca */ /* 0x000fe400000e0000 */
[----:B------:R-:W-:Y:S02]  /*86a0*/  R2UR UR5, R11 ;  /* 0x000000000b0572ca */ /* 0x000fe400000e0000 */
[----:B------:R-:W-:-:S05]  /*86b0*/  IADD3 R6, R8, 0x6, RZ ;  /* 0x0000000608067810 */ /* 0x000fca0007ffe0ff */
[----:B------:R1:W-:Y:S01]  /*86c0*/  STL.64 [R1+0x40], R6 ;  /* 0x0000400601007387 */ /* 0x0003e20000100a00 */
[----:B------:R-:W-:Y:S02]  /*86d0*/  WARPGROUP.DEPBAR.LE gsb0, 0x0 ;  /* 0x00008000000079c5 */ /* 0x000fe40000010000 */
[----:B------:R-:W-:-:S06]  /*86e0*/  WARPGROUP.ARRIVE ;  /* 0x00000000000079c5 */ /* 0x000fcc0000000000 */
[----:B------:R-:W-:Y:S01]  /*86f0*/  HGMMA.64x192x16.F32.BF16 R24, gdesc[UR4], R24, gsb0 ;  /* 0x02e00000041879f0 */ /* 0x000fe20008001818 */
[----:B------:R-:W-:Y:S02]  /*8700*/  R2UR UR6, R4 ;  /* 0x00000000040672ca */ /* 0x000fe400000e0000 */
[----:B------:R-:W-:Y:S01]  /*8710*/  R2UR UR7, R5 ;  /* 0x00000000050772ca */ /* 0x000fe200000e0000 */
[----:B------:R-:W2:Y:S01]  /*8720*/  S2R R4, SR_TID.X ;  /* 0x0000000000047919 */ /* 0x000ea20000002100 */
[----:B------:R-:W-:Y:S02]  /*8730*/  R2UR UR4, R6 ;  /* 0x00000000060472ca */ /* 0x000fe400000e0000 */
[----:B------:R-:W-:Y:S01]  /*8740*/  R2UR UR5, R7 ;  /* 0x00000000070572ca */ /* 0x000fe200000e0000 */
[----:B--2---:R-:W-:-:S05]  /*8750*/  VIADD R127, R4, 0xffffff80 ;  /* 0xffffff80047f7836 */ /* 0x004fca0000000000 */
[----:B------:R-:W-:-:S04]  /*8760*/  SHF.R.S32.HI R21, RZ, 0x1f, R127 ;  /* 0x0000001fff157819 */ /* 0x000fc8000001147f */
[----:B------:R-:W-:-:S04]  /*8770*/  LEA.HI R21, R21, R127, RZ, 0x7 ;  /* 0x0000007f15157211 */ /* 0x000fc800078f38ff */
[----:B------:R-:W-:-:S05]  /*8780*/  LOP3.LUT R21, R21, 0xffffff80, RZ, 0xc0, !PT ;  /* 0xffffff8015157812 */ /* 0x000fca00078ec0ff */
[----:B------:R-:W-:-:S05]  /*8790*/  IMAD.IADD R21, R127, 0x1, -R21 ;  /* 0x000000017f157824 */ /* 0x000fca00078e0a15 */
[----:B------:R-:W-:-:S04]  /*87a0*/  SHF.R.S32.HI R4, RZ, 0x1f, R21 ;  /* 0x0000001fff047819 */ /* 0x000fc80000011415 */
[----:B------:R-:W-:-:S04]  /*87b0*/  LEA.HI R4, R4, R21, RZ, 0x2 ;  /* 0x0000001504047211 */ /* 0x000fc800078f10ff */
[----:B------:R-:W-:-:S05]  /*87c0*/  LOP3.LUT R4, R4, 0x7ffffffc, RZ, 0xc0, !PT ;  /* 0x7ffffffc04047812 */ /* 0x000fca00078ec0ff */
[----:B------:R-:W-:Y:S02]  /*87d0*/  IMAD.IADD R4, R21, 0x1, -R4 ;  /* 0x0000000115047824 */ /* 0x000fe400078e0a04 */
[----:B------:R-:W-:-:S04]  /*87e0*/  IMAD.MOV.U32 R21, RZ, RZ, -0x2 ;  /* 0xfffffffeff157424 */ /* 0x000fc800078e00ff */
[----:B------:R-:W-:-:S04]  /*87f0*/  IMAD R21, R4, R21, 0xc0 ;  /* 0x000000c004157424 */ /* 0x000fc800078e0215 */
[----:B------:R-:W-:-:S04]  /*8800*/  IMAD.IADD R21, R21, 0x1, R120 ;  /* 0x0000000115157824 */ /* 0x000fc800078e0278 */
[----:B------:R-:W-:-:S05]  /*8810*/  IMAD R4, R152, -0xc0, R21 ;  /* 0xffffff4098047824 */ /* 0x000fca00078e0215 */
[C---:B------:R-:W-:Y:S02]  /*8820*/  ISETP.GT.AND P1, PT, R4.reuse, 0x9, PT ;  /* 0x000000090400780c */ /* 0x040fe40003f24270 */
[C---:B------:R-:W-:Y:S02]  /*8830*/  ISETP.GT.AND P3, PT, R4.reuse, RZ, PT ;  /* 0x000000ff0400720c */ /* 0x040fe40003f64270 */
[C---:B------:R-:W-:Y:S02]  /*8840*/  ISETP.GT.AND P4, PT, R4.reuse, 0x1, PT ;  /* 0x000000010400780c */ /* 0x040fe40003f84270 */
[C---:B------:R-:W-:Y:S02]  /*8850*/  ISETP.GT.AND P5, PT, R4.reuse, 0x8, PT ;  /* 0x000000080400780c */ /* 0x040fe40003fa4270 */
[----:B------:R-:W-:Y:S01]  /*8860*/  ISETP.GT.AND P2, PT, R4, 0x10, PT ;  /* 0x000000100400780c */ /* 0x000fe20003f44270 */
[----:B------:R-:W-:Y:S02]  /*8870*/  WARPGROUP.DEPBAR.LE gsb0, 0x0 ;  /* 0x00008000000079c5 */ /* 0x000fe40000010000 */
[----:B------:R-:W-:-:S06]  /*8880*/  WARPGROUP.ARRIVE ;  /* 0x00000000000079c5 */ /* 0x000fcc0000000000 */
[----:B------:R-:W-:Y:S01]  /*8890*/  HGMMA.64x192x16.F32.BF16 R24, gdesc[UR4], R24, gsb0 ;  /* 0x02e00000041879f0 */ /* 0x000fe20008001818 */
[----:B------:R-:W-:Y:S01]  /*88a0*/  ULDC UR4, c[0x0][0x9d8] ;  /* 0x0002760000047ab9 */ /* 0x000fe20000000800 */
[----:B------:R-:W-:Y:S01]  /*88b0*/  ULDC UR5, c[0x0][0x988] ;  /* 0x0002620000057ab9 */ /* 0x000fe20000000800 */
[----:B------:R-:W-:Y:S02]  /*88c0*/  WARPGROUP.DEPBAR.LE gsb0, 0x0 ;  /* 0x00008000000079c5 */ /* 0x000fe40000010000 */
[----:B------:R-:W-:Y:S01]  /*88d0*/  FMUL.FTZ R122, R29, UR4 ;  /* 0x000000041d7a7c20 */ /* 0x000fe20008410000 */
[----:B------:R-:W-:Y:S01]  /*88e0*/  FMUL.FTZ R15, R31, UR4 ;  /* 0x000000041f0f7c20 */ /* 0x000fe20008410000 */
[----:B------:R-:W-:Y:S01]  /*88f0*/  FMUL.FTZ R126, R24, UR4 ;  /* 0x00000004187e7c20 */ /* 0x000fe20008410000 */
[----:B------:R-:W-:Y:S01]  /*8900*/  FMUL.FTZ R124, R25, UR4 ;  /* 0x00000004197c7c20 */ /* 0x000fe20008410000 */
[----:B0-----:R-:W-:Y:S01]  /*8910*/  FMUL.FTZ R13, R27, UR4 ;  /* 0x000000041b0d7c20 */ /* 0x001fe20008410000 */
[----:B-1----:R-:W-:Y:S01]  /*8920*/  FMUL.FTZ R6, R40, UR4 ;  /* 0x0000000428067c20 */ /* 0x002fe20008410000 */
[----:B------:R-:W-:Y:S01]  /*8930*/  FMUL.FTZ R125, R28, UR4 ;  /* 0x000000041c7d7c20 */ /* 0x000fe20008410000 */
[----:B------:R-:W0:Y:S01]  /*8940*/  MUFU.TANH R122, R122 ;  /* 0x0000007a007a7308 */ /* 0x000e220000002400 */
[----:B------:R-:W-:Y:S01]  /*8950*/  FMUL.FTZ R5, R36, UR4 ;  /* 0x0000000424057c20 */ /* 0x000fe20008410000 */
[----:B------:R-:W-:Y:S01]  /*8960*/  FMUL.FTZ R14, R30, UR4 ;  /* 0x000000041e0e7c20 */ /* 0x000fe20008410000 */
[----:B------:R-:W-:Y:S01]  /*8970*/  FMUL.FTZ R12, R26, UR4 ;  /* 0x000000041a0c7c20 */ /* 0x000fe20008410000 */
        /* <DEDUP_REMOVED lines=11> */
[----:B------:R-:W-:Y:S01]  /*8a30*/  FMUL.FTZ R82, R94, UR4 ;  /* 0x000000045e527c20 */ /* 0x000fe20008410000 */
[----:B------:R-:W2:Y:S01]  /*8a40*/  MUFU.TANH R126, R126 ;  /* 0x0000007e007e7308 */ /* 0x000ea20000002400 */
[----:B0-----:R-:W-:Y:S01]  /*8a50*/  FSEL R122, R122, -INF , P1 ;  /* 0xff8000007a7a7808 */ /* 0x001fe20000800000 */
[----:B------:R-:W-:Y:S01]  /*8a60*/  FMUL.FTZ R24, R34, UR4 ;  /* 0x0000000422187c20 */ /* 0x000fe20008410000 */
[----:B------:R-:W-:Y:S01]  /*8a70*/  FMUL.FTZ R34, R96, UR4 ;  /* 0x0000000460227c20 */ /* 0x000fe20008410000 */
[----:B------:R-:W-:Y:S01]  /*8a80*/  FMUL.FTZ R25, R35, UR4 ;  /* 0x0000000423197c20 */ /* 0x000fe20008410000 */
[----:B------:R-:W-:Y:S01]  /*8a90*/  FMUL.FTZ R9, R41, UR4 ;  /* 0x0000000429097c20 */ /* 0x000fe20008410000 */
[----:B------:R-:W-:Y:S01]  /*8aa0*/  FMUL.FTZ R26, R38, UR4 ;  /* 0x00000004261a7c20 */ /* 0x000fe20008410000 */
[----:B------:R-:W-:Y:S01]  /*8ab0*/  FMUL.FTZ R8, R44, UR4 ;  /* 0x000000042c087c20 */ /* 0x000fe20008410000 */
[----:B------:R-:W0:Y:S01]  /*8ac0*/  MUFU.TANH R124, R124 ;  /* 0x0000007c007c7308 */ /* 0x000e220000002400 */
        /* <DEDUP_REMOVED lines=50> */
[----:B------:R-:W-:Y:S01]  /*8df0*/  FMNMX.FTZ R5, R125, R6, !PT ;  /* 0x000000067d057209 */ /* 0x000fe20007810000 */
[----:B------:R-:W-:Y:S01]  /*8e00*/  FMUL.FTZ R63, R70, UR4 ;  /* 0x00000004463f7c20 */ /* 0x000fe20008410000 */
[----:B------:R-:W-:Y:S01]  /*8e10*/  FMUL.FTZ R62, R71, UR4 ;  /* 0x00000004473e7c20 */ /* 0x000fe20008410000 */
[----:B------:R-:W-:Y:S01]  /*8e20*/  FMUL.FTZ R66, R74, UR4 ;  /* 0x000000044a427c20 */ /* 0x000fe20008410000 */
[----:B------:R-:W-:Y:S01]  /*8e30*/  FMNMX.FTZ R6, R122, R5, !PT ;  /* 0x000000057a067209 */ /* 0x000fe20007810000 */
        /* <DEDUP_REMOVED lines=9> */
[----:B0-----:R-:W-:Y:S01]  /*8ed0*/  FSEL R12, R12, -INF , P3 ;  /* 0xff8000000c0c7808 */ /* 0x001fe20001800000 */
[----:B------:R-:W-:Y:S01]  /*8ee0*/  FMUL.FTZ R74, R83, UR4 ;  /* 0x00000004534a7c20 */ /* 0x000fe20008410000 */
[----:B------:R-:W-:Y:S01]  /*8ef0*/  ISETP.GT.AND P3, PT, R4, 0x11, PT ;  /* 0x000000110400780c */ /* 0x000fe20003f64270 */
        /* <DEDUP_REMOVED lines=17> */
[----:B------:R-:W2:Y:S01]  /*9010*/  LDL R117, [R1+0x6c] ;  /* 0x00006c0001757983 */ /* 0x000ea20000100800 */
[----:B------:R-:W-:-:S02]  /*9020*/  FMUL.FTZ R105, R118, UR4 ;  /* 0x0000000476697c20 */ /* 0x000fc40008410000 */
[----:B------:R-:W3:Y:S01]  /*9030*/  MUFU.TANH R3, R3 ;  /* 0x0000000300037308 */ /* 0x000ee20000002400 */
[----:B0-----:R-:W-:Y:S01]  /*9040*/  FSEL R27, R27, -INF , P5 ;  /* 0xff8000001b1b7808 */ /* 0x001fe20002800000 */
[----:B------:R-:W4:Y:S01]  /*9050*/  LDL R115, [R1+0x34] ;  /* 0x0000340001737983 */ /* 0x000f220000100800 */
[----:B------:R-:W-:-:S05]  /*9060*/  ISETP.GT.AND P5, PT, R4, 0x30, PT ;  /* 0x000000300400780c */ /* 0x000fca0003fa4270 */
[----:B------:R-:W0:Y:S01]  /*9070*/  MUFU.TANH R24, R24 ;  /* 0x0000001800187308 */ /* 0x000e220000002400 */
[----:B-1----:R-:W-:-:S07]  /*9080*/  FSEL R121, R121, -INF , P3 ;  /* 0xff80000079797808 */ /* 0x002fce0001800000 */
[----:B------:R-:W1:Y:S01]  /*9090*/  MUFU.TANH R25, R25 ;  /* 0x0000001900197308 */ /* 0x000e620000002400 */
[----:B---3--:R-:W-:Y:S02]  /*90a0*/  FSEL R49, R3, -INF , P5 ;  /* 0xff80000003317808 */ /* 0x008fe40002800000 */
[----:B------:R-:W-:-:S04]  /*90b0*/  FMNMX.FTZ R3, R121, R6, !PT ;  /* 0x0000000679037209 */ /* 0x000fc80007810000 */
[----:B------:R-:W-:Y:S01]  /*90c0*/  FMNMX.FTZ R6, R96, R3, !PT ;  /* 0x0000000360067209 */ /* 0x000fe20007810000 */
[----:B------:R-:W3:Y:S01]  /*90d0*/  MUFU.TANH R9, R9 ;  /* 0x0000000900097308 */ /* 0x000ee20000002400 */
[----:B0-----:R-:W-:Y:S02]  /*90e0*/  FSEL R24, R24, -INF , P2 ;  /* 0xff80000018187808 */ /* 0x001fe40001000000 */
[----:B------:R-:W-:Y:S02]  /*90f0*/  ISETP.GT.AND P2, PT, R4, 0x21, PT ;  /* 0x000000210400780c */ /* 0x000fe40003f44270 */
[----:B------:R-:W-:-:S03]  /*9100*/  FMNMX.FTZ R3, R93, R6, !PT ;  /* 0x000000065d037209 */ /* 0x000fc60007810000 */
[----:B------:R-:W0:Y:S01]  /*9110*/  MUFU.TANH R26, R26 ;  /* 0x0000001a001a7308 */ /* 0x000e220000002400 */
[----:B-1----:R-:W-:Y:S02]  /*9120*/  FSEL R25, R25, -INF , P3 ;  /* 0xff80000019197808 */ /* 0x002fe40001800000 */
[----:B------:R-:W-:Y:S02]  /*9130*/  ISETP.GT.AND P3, PT, R4, 0x28, PT ;  /* 0x000000280400780c */ /* 0x000fe40003f64270 */
[----:B------:R-:W-:-:S03]  /*9140*/  FMNMX.FTZ R6, R94, R3, !PT ;  /* 0x000000035e067209 */ /* 0x000fc60007810000 */
[----:B------:R-:W1:Y:S01]  /*9150*/  MUFU.TANH R8, R8 ;  /* 0x0000000800087308 */ /* 0x000e620000002400 */
[----:B---3--:R-:W-:-:S04]  /*9160*/  FSEL R91, R9, -INF , P2 ;  /* 0xff800000095b7808 */ /* 0x008fc80001000000 */
[----:B------:R-:W-:-:S03]  /*9170*/  FMNMX.FTZ R3, R91, R6, !PT ;  /* 0x000000065b037209 */ /* 0x000fc60007810000 */
[----:B------:R-:W3:Y:S01]  /*9180*/  MUFU.TANH R11, R11 ;  /* 0x0000000b000b7308 */ /* 0x000ee20000002400 */
[----:B0-----:R-:W-:Y:S02]  /*9190*/  FSEL R26, R26, -INF , P4 ;  /* 0xff8000001a1a7808 */ /* 0x001fe40002000000 */
[----:B------:R-:W-:-:S05]  /*91a0*/  ISETP.GT.AND P4, PT, R4, 0x29, PT ;  /* 0x000000290400780c */ /* 0x000fca0003f84270 */
[----:B------:R-:W0:Y:S01]  /*91b0*/  MUFU.TANH R28, R28 ;  /* 0x0000001c001c7308 */ /* 0x000e220000002400 */
[----:B-1----:R-:W-:Y:S01]  /*91c0*/  FSEL R92, R8, -INF , P3 ;  /* 0xff800000085c7808 */ /* 0x002fe20001800000 */
[----:B------:R-:W-:Y:S01]  /*91d0*/  FMUL.FTZ R8, R108, UR4 ;  /* 0x000000046c087c20 */ /* 0x000fe20008410000 */
[----:B------:R-:W-:Y:S02]  /*91e0*/  FMUL.FTZ R108, R111, UR4 ;  /* 0x000000046f6c7c20 */ /* 0x000fe40008410000 */
[----:B------:R-:W-:Y:S01]  /*91f0*/  FMNMX.FTZ R5, R92, R3, !PT ;  /* 0x000000035c057209 */ /* 0x000fe20007810000 */
[----:B------:R-:W-:Y:S02]  /*9200*/  FMUL.FTZ R3, R101, UR4 ;  /* 0x0000000465037c20 */ /* 0x000fe40008410000 */
[----:B------:R-:W1:Y:S01]  /*9210*/  MUFU.TANH R10, R10 ;  /* 0x0000000a000a7308 */ /* 0x000e620000002400 */
[----:B---3--:R-:W-:-:S04]  /*9220*/  FSEL R76, R11, -INF , P4 ;  /* 0xff8000000b4c7808 */ /* 0x008fc80002000000 */
[----:B------:R-:W-:-:S03]  /*9230*/  FMNMX.FTZ R6, R76, R5, !PT ;  /* 0x000000054c067209 */ /* 0x000fc60007810000 */
[----:B------:R-:W3:Y:S01]  /*9240*/  MUFU.TANH R29, R29 ;  /* 0x0000001d001d7308 */ /* 0x000ee20000002400 */
[----:B0-----:R-:W-:Y:S02]  /*9250*/  FSEL R28, R28, -INF , P1 ;  /* 0xff8000001c1c7808 */ /* 0x001fe40000800000 */
[----:B------:R-:W-:-:S05]  /*9260*/  ISETP.GT.AND P1, PT, R4, 0x31, PT ;  /* 0x000000310400780c */ /* 0x000fca0003f24270 */
[----:B------:R-:W0:Y:S01]  /*9270*/  MUFU.TANH R32, R32 ;  /* 0x0000002000207308 */ /* 0x000e220000002400 */
[----:B-1----:R-:W-:Y:S02]  /*9280*/  FSEL R77, R10, -INF , P5 ;  /* 0xff8000000a4d7808 */ /* 0x002fe40002800000 */
[----:B------:R-:W-:Y:S02]  /*9290*/  ISETP.GT.AND P5, PT, R4, 0x41, PT ;  /* 0x000000410400780c */ /* 0x000fe40003fa4270 */
[----:B------:R-:W-:-:S03]  /*92a0*/  FMNMX.FTZ R5, R77, R6, !PT ;  /* 0x000000064d057209 */ /* 0x000fc60007810000 */
[----:B------:R-:W1:Y:S01]  /*92b0*/  MUFU.TANH R30, R30 ;  /* 0x0000001e001e7308 */ /* 0x000e620000002400 */
[----:B---3--:R-:W-:Y:S02]  /*92c0*/  FSEL R29, R29, -INF , P2 ;  /* 0xff8000001d1d7808 */ /* 0x008fe40001000000 */
[----:B------:R-:W-:-:S05]  /*92d0*/  ISETP.GT.AND P2, PT, R4, 0x38, PT ;  /* 0x000000380400780c */ /* 0x000fca0003f44270 */
[----:B------:R-:W3:Y:S01]  /*92e0*/  MUFU.TANH R20, R20 ;  /* 0x0000001400147308 */ /* 0x000ee20000002400 */
[----:B0-----:R-:W-:Y:S01]  /*92f0*/  FSEL R72, R32, -INF , P1 ;  /* 0xff80000020487808 */ /* 0x001fe20000800000 */
[----:B------:R-:W-:-:S03]  /*9300*/  FMUL.FTZ R32, R100, UR4 ;  /* 0x0000000464207c20 */ /* 0x000fc60008410000 */
[----:B------:R-:W-:-:S03]  /*9310*/  FMNMX.FTZ R6, R72, R5, !PT ;  /* 0x0000000548067209 */ /* 0x000fc60007810000 */
[----:B------:R-:W0:Y:S01]  /*9320*/  MUFU.TANH R31, R31 ;  /* 0x0000001f001f7308 */ /* 0x000e220000002400 */
[----:B-1----:R-:W-:Y:S02]  /*9330*/  FSEL R30, R30, -INF , P3 ;  /* 0xff8000001e1e7808 */ /* 0x002fe40001800000 */
[----:B------:R-:W-:-:S05]  /*9340*/  ISETP.GT.AND P3, PT, R4, 0x39, PT ;  /* 0x000000390400780c */ /* 0x000fca0003f64270 */
[----:B------:R-:W1:Y:S01]  /*9350*/  MUFU.TANH R36, R36 ;  /* 0x0000002400247308 */ /* 0x000e620000002400 */
[----:B---3--:R-:W-:-:S04]  /*9360*/  FSEL R73, R20, -INF , P2 ;  /* 0xff80000014497808 */ /* 0x008fc80001000000 */
[----:B------:R-:W-:-:S03]  /*9370*/  FMNMX.FTZ R5, R73, R6, !PT ;  /* 0x0000000649057209 */ /* 0x000fc60007810000 */
[----:B------:R-:W3:Y:S01]  /*9380*/  MUFU.TANH R35, R35 ;  /* 0x0000002300237308 */ /* 0x000ee20000002400 */
[----:B0-----:R-:W-:Y:S02]  /*9390*/  FSEL R31, R31, -INF , P4 ;  /* 0xff8000001f1f7808 */ /* 0x001fe40002000000 */
[----:B------:R-:W-:-:S05]  /*93a0*/  ISETP.GT.AND P4, PT, R4, 0x40, PT ;  /* 0x000000400400780c */ /* 0x000fca0003f84270 */
[----:B------:R-:W0:Y:S01]  /*93b0*/  MUFU.TANH R48, R48 ;  /* 0x0000003000307308 */ /* 0x000e220000002400 */
[----:B-1----:R-:W-:-:S04]  /*93c0*/  FSEL R68, R36, -INF , P3 ;  /* 0xff80000024447808 */ /* 0x002fc80001800000 */
        /* <DEDUP_REMOVED lines=11> */
[----:B---3--:R-:W-:Y:S02]  /*9480*/  FSEL R50, R50, -INF , P2 ;  /* 0xff80000032327808 */ /* 0x008fe40001000000 */
[----:B------:R-:W-:-:S05]  /*9490*/  ISETP.GT.AND P2, PT, R4, 0x49, PT ;  /* 0x000000490400780c */ /* 0x000fca0003f44270 */
[----:B------:R-:W3:Y:S01]  /*94a0*/  MUFU.TANH R60, R60 ;  /* 0x0000003c003c7308 */ /* 0x000ee20000002400 */
[----:B0-----:R-:W-:Y:S01]  /*94b0*/  FSEL R65, R37, -INF , P1 ;  /* 0xff80000025417808 */ /* 0x001fe20000800000 */
[----:B------:R-:W-:Y:S01]  /*94c0*/  FMUL.FTZ R37, R104, UR4 ;  /* 0x0000000468257c20 */ /* 0x000fe20008410000 */
[----:B------:R-:W-:Y:S02]  /*94d0*/  FMUL.FTZ R104, R119, UR4 ;  /* 0x0000000477687c20 */ /* 0x000fe40008410000 */
        /* <DEDUP_REMOVED lines=17> */
[----:B0-----:R-:W-:-:S04]  /*95f0*/  FSEL R56, R56, -INF , P4 ;  /* 0xff80000038387808 */ /* 0x001fc80002000000 */
        /* <DEDUP_REMOVED lines=12> */
[----:B------:R-:W-:Y:S01]  /*96c0*/  FMNMX.FTZ R6, R46, R5, !PT ;  /* 0x000000052e067209 */ /* 0x000fe20007810000 */
[----:B------:R-:W-:Y:S01]  /*96d0*/  FMUL.FTZ R5, R107, UR4 ;  /* 0x000000046b057c20 */ /* 0x000fe20008410000 */
[----:B------:R-:W-:Y:S01]  /*96e0*/  FMUL.FTZ R107, R114, UR4 ;  /* 0x00000004726b7c20 */ /* 0x000fe20008410000 */
        /* <DEDUP_REMOVED lines=29> */
[----:B------:R-:W-:Y:S01]  /*98c0*/  FMNMX.FTZ R9, R43, R6, !PT ;  /* 0x000000062b097209 */ /* 0x000fe20007810000 */
[----:B------:R-:W-:Y:S02]  /*98d0*/  FMUL.FTZ R6, R110, UR4 ;  /* 0x000000046e067c20 */ /* 0x000fe40008410000 */
        /* <DEDUP_REMOVED lines=30> */
[----:B------:R-:W-:Y:S01]  /*9ac0*/  FMNMX.FTZ R11, R35, R10, !PT ;  /* 0x0000000a230b7209 */ /* 0x000fe20007810000 */
[----:B------:R-:W-:Y:S02]  /*9ad0*/  FMUL.FTZ R10, R112, UR4 ;  /* 0x00000004700a7c20 */ /* 0x000fe40008410000 */
        /* <DEDUP_REMOVED lines=27> */
[----:B0-----:R-:W-:Y:S01]  /*9c90*/  FSEL R82, R82, -INF , P2 ;  /* 0xff80000052527808 */ /* 0x001fe20001000000 */
[----:B------:R-:W2:Y:S01]  /*9ca0*/  LDL R116, [R1+0x2c] ;  /* 0x00002c0001747983 */ /* 0x000ea20000100800 */
        /* <DEDUP_REMOVED lines=53> */
[----:B0-----:R-:W-:-:S04]  /*a000*/  FSEL R20, R95, -INF , P5 ;  /* 0xff8000005f147808 */ /* 0x001fc80002800000 */
[----:B------:R-:W-:-:S03]  /*a010*/  FMNMX.FTZ R97, R20, R5, !PT ;  /* 0x0000000514617209 */ /* 0x000fc60007810000 */
[----:B------:R-:W0:Y:S01]  /*a020*/  MUFU.TANH R106, R106 ;  /* 0x0000006a006a7308 */ /* 0x000e220000002400 */
[----:B-1----:R-:W-:Y:S01]  /*a030*/  FSEL R108, R108, -INF , P1 ;  /* 0xff8000006c6c7808 */ /* 0x002fe20000800000 */
[----:B------:R-:W1:Y:S06]  /*a040*/  SHFL.BFLY PT, R6, R97, 0x2, 0x1f ;  /* 0x0c401f0061067f89 */ /* 0x000e6c00000e0000 */
[----:B------:R-:W4:Y:S01]  /*a050*/  MUFU.TANH R105, R105 ;  /* 0x0000006900697308 */ /* 0x000f220000002400 */
[----:B---3--:R-:W-:-:S07]  /*a060*/  FSEL R107, R107, -INF , P2 ;  /* 0xff8000006b6b7808 */ /* 0x008fce0001000000 */
[----:B------:R-:W3:Y:S01]  /*a070*/  MUFU.TANH R104, R104 ;  /* 0x0000006800687308 */ /* 0x000ee20000002400 */
[----:B0-----:R-:W-:Y:S02]  /*a080*/  FSEL R106, R106, -INF , P3 ;  /* 0xff8000006a6a7808 */ /* 0x001fe40001800000 */
[----:B----4-:R-:W-:Y:S02]  /*a090*/  FSEL R105, R105, -INF , P4 ;  /* 0xff80000069697808 */ /* 0x010fe40002000000 */
[----:B-1----:R-:W-:Y:S02]  /*a0a0*/  FMNMX.FTZ R98, R97, R6, !PT ;  /* 0x0000000661627209 */ /* 0x002fe40007810000 */
[----:B------:R-:W-:-:S03]  /*a0b0*/  MOV R6, UR5 ;  /* 0x0000000500067c02 */ /* 0x000fc60008000f00 */
[----:B------:R-:W0:Y:S01]  /*a0c0*/  SHFL.BFLY PT, R5, R98, 0x1, 0x1f ;  /* 0x0c201f0062057f89 */ /* 0x000e2200000e0000 */
[----:B---3--:R-:W-:Y:S02]  /*a0d0*/  FSEL R104, R104, -INF , P5 ;  /* 0xff80000068687808 */ /* 0x008fe40002800000 */
[----:B0-----:R-:W-:-:S04]  /*a0e0*/  FMNMX.FTZ R5, R98, R5, !PT ;  /* 0x0000000562057209 */ /* 0x001fc80007810000 */
[C---:B------:R-:W-:Y:S01]  /*a0f0*/  FSETP.NEU.FTZ.AND P6, PT, R5.reuse, -INF , PT ;  /* 0xff8000000500780b */ /* 0x040fe20003fdd000 */
[----:B------:R-:W-:-:S05]  /*a100*/  FMUL.FTZ R95, R5, R6 ;  /* 0x00000006055f7220 */ /* 0x000fca0000410000 */
[----:B------:R-:W-:-:S05]  /*a110*/  FSEL R95, R95, RZ, P6 ;  /* 0x000000ff5f5f7208 */ /* 0x000fca0003000000 */
[-CC-:B------:R-:W-:Y:S01]  /*a120*/  FFMA.FTZ R97, R93, R6.reuse, -R95.reuse ;  /* 0x000000065d617223 */ /* 0x180fe2000001085f */
[-CC-:B------:R-:W-:Y:S01]  /*a130*/  FFMA.FTZ R93, R94, R6.reuse, -R95.reuse ;  /* 0x000000065e5d7223 */ /* 0x180fe2000001085f */
[-CC-:B------:R-:W-:Y:S01]  /*a140*/  FFMA.FTZ R94, R91, R6.reuse, -R95.reuse ;  /* 0x000000065b5e7223 */ /* 0x180fe2000001085f */
[-CC-:B------:R-:W-:Y:S01]  /*a150*/  FFMA.FTZ R91, R92, R6.reuse, -R95.reuse ;  /* 0x000000065c5b7223 */ /* 0x180fe2000001085f */
[-CC-:B------:R-:W-:Y:S01]  /*a160*/  FFMA.FTZ R92, R76, R6.reuse, -R95.reuse ;  /* 0x000000064c5c7223 */ /* 0x180fe2000001085f */
[-CC-:B------:R-:W-:Y:S01]  /*a170*/  FFMA.FTZ R76, R77, R6.reuse, -R95.reuse ;  /* 0x000000064d4c7223 */ /* 0x180fe2000001085f */
[----:B------:R-:W-:Y:S01]  /*a180*/  FMNMX.FTZ R77, R12, R13, !PT ;  /* 0x0000000d0c4d7209 */ /* 0x000fe20007810000 */
[-CC-:B------:R-:W-:Y:S01]  /*a190*/  FFMA.FTZ R111, R72, R6.reuse, -R95.reuse ;  /* 0x00000006486f7223 */ /* 0x180fe2000001085f */
[-CC-:B------:R-:W-:Y:S01]  /*a1a0*/  FFMA.FTZ R112, R68, R6.reuse, -R95.reuse ;  /* 0x0000000644707223 */ /* 0x180fe2000001085f */
[-CC-:B------:R-:W-:Y:S01]  /*a1b0*/  FFMA.FTZ R113, R56, R6.reuse, -R95.reuse ;  /* 0x0000000638717223 */ /* 0x180fe2000001085f */
[----:B------:R-:W-:Y:S01]  /*a1c0*/  FMNMX.FTZ R72, R14, R77, !PT ;  /* 0x0000004d0e487209 */ /* 0x000fe20007810000 */
[-CC-:B------:R-:W-:Y:S01]  /*a1d0*/  FFMA.FTZ R102, R126, R6.reuse, -R95.reuse ;  /* 0x000000067e667223 */ /* 0x180fe2000001085f */
[----:B------:R0:W-:Y:S01]  /*a1e0*/  MUFU.EX2 R77, R111 ;  /* 0x0000006f004d7308 */ /* 0x0001e20000000800 */
[--C-:B------:R-:W-:Y:S01]  /*a1f0*/  FFMA.FTZ R103, R124, R6, -R95.reuse ;  /* 0x000000067c677223 */ /* 0x100fe2000001085f */
[----:B------:R-:W-:Y:S01]  /*a200*/  FMNMX.FTZ R109, R15, R72, !PT ;  /* 0x000000480f6d7209 */ /* 0x000fe20007810000 */
[-CC-:B------:R-:W-:Y:S01]  /*a210*/  FFMA.FTZ R72, R73, R6.reuse, -R95.reuse ;  /* 0x0000000649487223 */ /* 0x180fe2000001085f */
[-CC-:B------:R-:W-:Y:S01]  /*a220*/  FFMA.FTZ R100, R125, R6.reuse, -R95.reuse ;  /* 0x000000067d647223 */ /* 0x180fe2000001085f */
[-CC-:B------:R-:W-:Y:S01]  /*a230*/  FFMA.FTZ R101, R122, R6.reuse, -R95.reuse ;  /* 0x000000067a657223 */ /* 0x180fe2000001085f */
[----:B------:R-:W-:Y:S01]  /*a240*/  FMNMX.FTZ R110, R24, R109, !PT ;  /* 0x0000006d186e7209 */ /* 0x000fe20007810000 */
[-CC-:B------:R-:W-:Y:S01]  /*a250*/  FFMA.FTZ R98, R123, R6.reuse, -R95.reuse ;  /* 0x000000067b627223 */ /* 0x180fe2000001085f */
[-CC-:B------:R-:W-:Y:S01]  /*a260*/  FFMA.FTZ R99, R121, R6.reuse, -R95.reuse ;  /* 0x0000000679637223 */ /* 0x180fe2000001085f */
[--C-:B0-----:R-:W-:Y:S01]  /*a270*/  FFMA.FTZ R111, R65, R6, -R95.reuse ;  /* 0x00000006416f7223 */ /* 0x101fe2000001085f */
        /* <DEDUP_REMOVED lines=10> */
[----:B------:R-:W-:-:S02]  /*a320*/  FFMA.FTZ R11, R11, R6, -R95 ;  /* 0x000000060b0b7223 */ /* 0x000fc4000001085f */
[----:B------:R-:W-:Y:S02]  /*a330*/  FMNMX.FTZ R110, R28, R109, !PT ;  /* 0x0000006d1c6e7209 */ /* 0x000fe40007810000 */
[----:B------:R-:W-:Y:S01]  /*a340*/  MUFU.EX2 R102, R102 ;  /* 0x0000006600667308 */ /* 0x000fe20000000800 */
[--C-:B0-----:R-:W-:Y:S01]  /*a350*/  FFMA.FTZ R112, R60, R6, -R95.reuse ;  /* 0x000000063c707223 */ /* 0x101fe2000001085f */
[----:B------:R-:W-:Y:S01]  /*a360*/  FMNMX.FTZ R69, R29, R110, !PT ;  /* 0x0000006e1d457209 */ /* 0x000fe20007810000 */
[----:B------:R-:W-:-:S03]  /*a370*/  FFMA.FTZ R110, R64, R6, -R95 ;  /* 0x00000006406e7223 */ /* 0x000fc6000001085f */
[----:B------:R-:W-:Y:S02]  /*a380*/  FMNMX.FTZ R64, R30, R69, !PT ;  /* 0x000000451e407209 */ /* 0x000fe40007810000 */
[----:B------:R-:W-:Y:S02]  /*a390*/  MUFU.EX2 R69, R110 ;  /* 0x0000006e00457308 */ /* 0x000fe40000000800 */
[----:B------:R-:W-:-:S04]  /*a3a0*/  FMNMX.FTZ R64, R31, R64, !PT ;  /* 0x000000401f407209 */ /* 0x000fc80007810000 */
[----:B------:R-:W-:Y:S02]  /*a3b0*/  FMNMX.FTZ R65, R49, R64, !PT ;  /* 0x0000004031417209 */ /* 0x000fe40007810000 */
[----:B------:R0:W-:Y:S02]  /*a3c0*/  MUFU.EX2 R64, R111 ;  /* 0x0000006f00407308 */ /* 0x0001e40000000800 */
[----:B------:R-:W-:-:S04]  /*a3d0*/  FMNMX.FTZ R65, R48, R65, !PT ;  /* 0x0000004130417209 */ /* 0x000fc80007810000 */
[----:B------:R-:W-:Y:S02]  /*a3e0*/  FMNMX.FTZ R60, R50, R65, !PT ;  /* 0x00000041323c7209 */ /* 0x000fe40007810000 */
[----:B------:R1:W-:Y:S01]  /*a3f0*/  MUFU.EX2 R65, R112 ;  /* 0x0000007000417308 */ /* 0x0003e20000000800 */
[--C-:B0-----:R-:W-:Y:S01]  /*a400*/  FFMA.FTZ R111, R44, R6, -R95.reuse ;  /* 0x000000062c6f7223 */ /* 0x101fe2000001085f */
[----:B------:R-:W-:Y:S01]  /*a410*/  FMNMX.FTZ R109, R51, R60, !PT ;  /* 0x0000003c336d7209 */ /* 0x000fe20007810000 */
[----:B------:R-:W-:-:S03]  /*a420*/  FFMA.FTZ R60, R61, R6, -R95 ;  /* 0x000000063d3c7223 */ /* 0x000fc6000001085f */
[----:B------:R-:W-:Y:S02]  /*a430*/  FMNMX.FTZ R110, R52, R109, !PT ;  /* 0x0000006d346e7209 */ /* 0x000fe40007810000 */
[----:B------:R-:W0:Y:S01]  /*a440*/  MUFU.EX2 R103, R103 ;  /* 0x0000006700677308 */ /* 0x000e220000000800 */
[----:B-1----:R-:W-:Y:S01]  /*a450*/  FFMA.FTZ R112, R45, R6, -R95 ;  /* 0x000000062d707223 */ /* 0x002fe2000001085f */
[----:B------:R-:W-:-:S04]  /*a460*/  FMNMX.FTZ R61, R53, R110, !PT ;  /* 0x0000006e353d7209 */ /* 0x000fc80007810000 */
[----:B------:R-:W-:Y:S02]  /*a470*/  FMNMX.FTZ R56, R54, R61, !PT ;  /* 0x0000003d36387209 */ /* 0x000fe40007810000 */
[----:B------:R-:W-:Y:S02]  /*a480*/  MUFU.EX2 R61, R113 ;  /* 0x00000071003d7308 */ /* 0x000fe40000000800 */
[----:B------:R-:W-:Y:S01]  /*a490*/  FMNMX.FTZ R109, R55, R56, !PT ;  /* 0x00000038376d7209 */ /* 0x000fe20007810000 */
[-CC-:B------:R-:W-:Y:S01]  /*a4a0*/  FFMA.FTZ R56, R57, R6.reuse, -R95.reuse ;  /* 0x0000000639387223 */ /* 0x180fe2000001085f */
[-CC-:B------:R-:W-:Y:S01]  /*a4b0*/  FFMA.FTZ R57, R46, R6.reuse, -R95.reuse ;  /* 0x000000062e397223 */ /* 0x180fe2000001085f */
[----:B------:R-:W-:Y:S01]  /*a4c0*/  FFMA.FTZ R46, R47, R6, -R95 ;  /* 0x000000062f2e7223 */ /* 0x000fe2000001085f */
[----:B------:R-:W-:Y:S02]  /*a4d0*/  FMNMX.FTZ R110, R58, R109, !PT ;  /* 0x0000006d3a6e7209 */ /* 0x000fe40007810000 */
[----:B------:R-:W-:Y:S02]  /*a4e0*/  MUFU.EX2 R100, R100 ;  /* 0x0000006400647308 */ /* 0x000fe40000000800 */
[----:B------:R-:W-:-:S04]  /*a4f0*/  FMNMX.FTZ R110, R59, R110, !PT ;  /* 0x0000006e3b6e7209 */ /* 0x000fc80007810000 */
[----:B------:R-:W-:Y:S02]  /*a500*/  FMNMX.FTZ R109, R63, R110, !PT ;  /* 0x0000006e3f6d7209 */ /* 0x000fe40007810000 */
[----:B------:R-:W-:Y:S02]  /*a510*/  MUFU.EX2 R101, R101 ;  /* 0x0000006500657308 */ /* 0x000fe40000000800 */
[----:B------:R-:W-:-:S04]  /*a520*/  FMNMX.FTZ R109, R62, R109, !PT ;  /* 0x0000006d3e6d7209 */ /* 0x000fc80007810000 */
        /* <DEDUP_REMOVED lines=8> */
[-CC-:B-1----:R-:W-:Y:S01]  /*a5b0*/  FFMA.FTZ R111, R40, R6.reuse, -R95.reuse ;  /* 0x00000006286f7223 */ /* 0x182fe2000001085f */
[----:B------:R-:W-:Y:S01]  /*a5c0*/  FMNMX.FTZ R110, R74, R45, !PT ;  /* 0x0000002d4a6e7209 */ /* 0x000fe20007810000 */
[-CC-:B------:R-:W-:Y:S01]  /*a5d0*/  FFMA.FTZ R45, R42, R6.reuse, -R95.reuse ;  /* 0x000000062a2d7223 */ /* 0x180fe2000001085f */
[--C-:B------:R-:W-:Y:S02]  /*a5e0*/  FFMA.FTZ R42, R43, R6, -R95.reuse ;  /* 0x000000062b2a7223 */ /* 0x100fe4000001085f */
[----:B------:R-:W-:Y:S02]  /*a5f0*/  FMNMX.FTZ R109, R79, R110, !PT ;  /* 0x0000006e4f6d7209 */ /* 0x000fe40007810000 */
[----:B------:R-:W-:Y:S01]  /*a600*/  MUFU.EX2 R99, R99 ;  /* 0x0000006300637308 */ /* 0x000fe20000000800 */
[----:B---3--:R-:W-:Y:S01]  /*a610*/  FFMA.FTZ R112, R38, R6, -R95 ;  /* 0x0000000626707223 */ /* 0x008fe2000001085f */
[----:B------:R-:W-:-:S04]  /*a620*/  FMNMX.FTZ R109, R78, R109, !PT ;  /* 0x0000006d4e6d7209 */ /* 0x000fc80007810000 */
[----:B------:R-:W-:Y:S02]  /*a630*/  FMNMX.FTZ R110, R80, R109, !PT ;  /* 0x0000006d506e7209 */ /* 0x000fe40007810000 */
[----:B------:R-:W-:Y:S02]  /*a640*/  MUFU.EX2 R96, R96 ;  /* 0x0000006000607308 */ /* 0x000fe40000000800 */
[----:B------:R-:W-:-:S04]  /*a650*/  FMNMX.FTZ R43, R81, R110, !PT ;  /* 0x0000006e512b7209 */ /* 0x000fc80007810000 */
[----:B------:R-:W-:Y:S02]  /*a660*/  FMNMX.FTZ R40, R82, R43, !PT ;  /* 0x0000002b52287209 */ /* 0x000fe40007810000 */
[----:B------:R1:W-:Y:S02]  /*a670*/  MUFU.EX2 R43, R111 ;  /* 0x0000006f002b7308 */ /* 0x0003e40000000800 */
[----:B------:R-:W-:Y:S01]  /*a680*/  FMNMX.FTZ R109, R83, R40, !PT ;  /* 0x00000028536d7209 */ /* 0x000fe20007810000 */
[----:B------:R-:W-:-:S03]  /*a690*/  FFMA.FTZ R40, R41, R6, -R95 ;  /* 0x0000000629287223 */ /* 0x000fc6000001085f */
[----:B------:R-:W-:Y:S02]  /*a6a0*/  FMNMX.FTZ R110, R84, R109, !PT ;  /* 0x0000006d546e7209 */ /* 0x000fe40007810000 */
[----:B------:R-:W-:Y:S01]  /*a6b0*/  MUFU.EX2 R97, R97 ;  /* 0x0000006100617308 */ /* 0x000fe20000000800 */
[----:B-1----:R-:W-:Y:S01]  /*a6c0*/  FFMA.FTZ R111, R35, R6, -R95 ;  /* 0x00000006236f7223 */ /* 0x002fe2000001085f */
[----:B------:R-:W-:-:S04]  /*a6d0*/  FMNMX.FTZ R41, R85, R110, !PT ;  /* 0x0000006e55297209 */ /* 0x000fc80007810000 */
[----:B------:R-:W-:Y:S02]  /*a6e0*/  FMNMX.FTZ R38, R86, R41, !PT ;  /* 0x0000002956267209 */ /* 0x000fe40007810000 */
[----:B------:R1:W-:Y:S02]  /*a6f0*/  MUFU.EX2 R41, R112 ;  /* 0x0000007000297308 */ /* 0x0003e40000000800 */
[----:B------:R-:W-:Y:S01]  /*a700*/  FMNMX.FTZ R109, R87, R38, !PT ;  /* 0x00000026576d7209 */ /* 0x000fe20007810000 */
[----:B------:R-:W-:-:S03]  /*a710*/  FFMA.FTZ R38, R39, R6, -R95 ;  /* 0x0000000627267223 */ /* 0x000fc6000001085f */
[----:B------:R-:W-:Y:S02]  /*a720*/  FMNMX.FTZ R110, R88, R109, !PT ;  /* 0x0000006d586e7209 */ /* 0x000fe40007810000 */
[----:B------:R-:W-:Y:S01]  /*a730*/  MUFU.EX2 R93, R93 ;  /* 0x0000005d005d7308 */ /* 0x000fe20000000800 */
[--C-:B-1----:R-:W-:Y:S01]  /*a740*/  FFMA.FTZ R112, R33, R6, -R95.reuse ;  /* 0x0000000621707223 */ /* 0x102fe2000001085f */
[----:B------:R-:W-:Y:S01]  /*a750*/  FMNMX.FTZ R39, R89, R110, !PT ;  /* 0x0000006e59277209 */ /* 0x000fe20007810000 */
[-CC-:B------:R-:W-:Y:S01]  /*a760*/  FFMA.FTZ R33, R34, R6.reuse, -R95.reuse ;  /* 0x0000000622217223 */ /* 0x180fe2000001085f */
[-CC-:B------:R-:W-:Y:S01]  /*a770*/  FFMA.FTZ R34, R21, R6.reuse, -R95.reuse ;  /* 0x0000000615227223 */ /* 0x180fe2000001085f */
[-CC-:B------:R-:W-:Y:S01]  /*a780*/  FFMA.FTZ R21, R32, R6.reuse, -R95.reuse ;  /* 0x0000000620157223 */ /* 0x180fe2000001085f */
[----:B------:R-:W-:Y:S01]  /*a790*/  FMNMX.FTZ R35, R90, R39, !PT ;  /* 0x000000275a237209 */ /* 0x000fe20007810000 */
[-CC-:B------:R-:W-:Y:S01]  /*a7a0*/  FFMA.FTZ R32, R3, R6.reuse, -R95.reuse ;  /* 0x0000000603207223 */ /* 0x180fe2000001085f */
[-CC-:B------:R-:W-:Y:S01]  /*a7b0*/  FFMA.FTZ R3, R37, R6.reuse, -R95.reuse ;  /* 0x0000000625037223 */ /* 0x180fe2000001085f */
[----:B------:R1:W-:Y:S01]  /*a7c0*/  MUFU.EX2 R39, R111 ;  /* 0x0000006f00277308 */ /* 0x0003e20000000800 */
[----:B------:R-:W-:Y:S01]  /*a7d0*/  FMNMX.FTZ R110, R108, R35, !PT ;  /* 0x000000236c6e7209 */ /* 0x000fe20007810000 */
[----:B------:R-:W-:-:S03]  /*a7e0*/  FFMA.FTZ R35, R36, R6, -R95 ;  /* 0x0000000624237223 */ /* 0x000fc6000001085f */
[----:B------:R-:W-:-:S03]  /*a7f0*/  FMNMX.FTZ R109, R107, R110, !PT ;  /* 0x0000006e6b6d7209 */ /* 0x000fc60007810000 */
[----:B------:R-:W-:Y:S01]  /*a800*/  MUFU.EX2 R94, R94 ;  /* 0x0000005e005e7308 */ /* 0x000fe20000000800 */
[----:B------:R-:W-:Y:S01]  /*a810*/  FMNMX.FTZ R36, R106, R109, !PT ;  /* 0x0000006d6a247209 */ /* 0x000fe20007810000 */
[-CC-:B-1----:R-:W-:Y:S01]  /*a820*/  FFMA.FTZ R111, R4, R6.reuse, -R95.reuse ;  /* 0x00000006046f7223 */ /* 0x182fe2000001085f */
[----:B------:R-:W-:Y:S02]  /*a830*/  FFMA.FTZ R4, R20, R6, -R95 ;  /* 0x0000000614047223 */ /* 0x000fe4000001085f */
[----:B------:R-:W-:-:S03]  /*a840*/  FMNMX.FTZ R109, R105, R36, !PT ;  /* 0x00000024696d7209 */ /* 0x000fc60007810000 */
[----:B------:R1:W-:Y:S01]  /*a850*/  MUFU.EX2 R20, R111 ;  /* 0x0000006f00147308 */ /* 0x0003e20000000800 */
[----:B------:R-:W-:-:S05]  /*a860*/  FMNMX.FTZ R109, R104, R109, !PT ;  /* 0x0000006d686d7209 */ /* 0x000fca0007810000 */
[----:B------:R-:W3:Y:S02]  /*a870*/  SHFL.BFLY PT, R110, R109, 0x2, 0x1f ;  /* 0x0c401f006d6e7f89 */ /* 0x000ee400000e0000 */
[----:B------:R4:W-:Y:S08]  /*a880*/  MUFU.EX2 R36, R112 ;  /* 0x0000007000247308 */ /* 0x0009f00000000800 */
[----:B------:R-:W-:Y:S08]  /*a890*/  MUFU.EX2 R91, R91 ;  /* 0x0000005b005b7308 */ /* 0x000ff00000000800 */
[----:B------:R-:W-:Y:S01]  /*a8a0*/  MUFU.EX2 R92, R92 ;  /* 0x0000005c005c7308 */ /* 0x000fe20000000800 */
[----:B---3--:R-:W-:-:S07]  /*a8b0*/  FMNMX.FTZ R110, R109, R110, !PT ;  /* 0x0000006e6d6e7209 */ /* 0x008fce0007810000 */
[----:B------:R-:W-:Y:S01]  /*a8c0*/  MUFU.EX2 R76, R76 ;  /* 0x0000004c004c7308 */ /* 0x000fe20000000800 */
[----:B------:R-:W3:Y:S07]  /*a8d0*/  SHFL.BFLY PT, R37, R110, 0x1, 0x1f ;  /* 0x0c201f006e257f89 */ /* 0x000eee00000e0000 */
[----:B------:R-:W-:Y:S08]  /*a8e0*/  MUFU.EX2 R72, R72 ;  /* 0x0000004800487308 */ /* 0x000ff00000000800 */
[----:B------:R-:W-:Y:S08]  /*a8f0*/  MUFU.EX2 R68, R68 ;  /* 0x0000004400447308 */ /* 0x000ff00000000800 */
[----:B------:R-:W-:Y:S01]  /*a900*/  MUFU.EX2 R60, R60 ;  /* 0x0000003c003c7308 */ /* 0x000fe20000000800 */
[----:B---3--:R-:W-:-:S04]  /*a910*/  FMNMX.FTZ R37, R110, R37, !PT ;  /* 0x000000256e257209 */ /* 0x008fc80007810000 */
[C---:B------:R-:W-:Y:S01]  /*a920*/  FSETP.NEU.FTZ.AND P1, PT, R37.reuse, -INF , PT ;  /* 0xff8000002500780b */ /* 0x040fe20003f3d000 */
[----:B------:R-:W-:Y:S02]  /*a930*/  FMUL.FTZ R113, R37, R6 ;  /* 0x0000000625717220 */ /* 0x000fe40000410000 */
[----:B------:R-:W-:Y:S03]  /*a940*/  MUFU.EX2 R56, R56 ;  /* 0x0000003800387308 */ /* 0x000fe60000000800 */
[----:B------:R-:W-:Y:S02]  /*a950*/  FSEL R113, R113, RZ, P1 ;  /* 0x000000ff71717208 */ /* 0x000fe40000800000 */
[----:B------:R-:W-:-:S03]  /*a960*/  ISETP.NE.AND P1, PT, R128, RZ, PT ;  /* 0x000000ff8000720c */ /* 0x000fc60003f25270 */
[----:B------:R-:W-:Y:S01]  /*a970*/  MUFU.EX2 R57, R57 ;  /* 0x0000003900397308 */ /* 0x000fe20000000800 */
[-CC-:B------:R-:W-:Y:S01]  /*a980*/  FFMA.FTZ R95, R12, R6.reuse, -R113.reuse ;  /* 0x000000060c5f7223 */ /* 0x180fe20000010871 */
[-CC-:B------:R-:W-:Y:S01]  /*a990*/  FFMA.FTZ R13, R13, R6.reuse, -R113.reuse ;  /* 0x000000060d0d7223 */ /* 0x180fe20000010871 */
[-CC-:B------:R-:W-:Y:S01]  /*a9a0*/  FFMA.FTZ R109, R14, R6.reuse, -R113.reuse ;  /* 0x000000060e6d7223 */ /* 0x180fe20000010871 */
[-CC-:B------:R-:W-:Y:S01]  /*a9b0*/  FFMA.FTZ R15, R15, R6.reuse, -R113.reuse ;  /* 0x000000060f0f7223 */ /* 0x180fe20000010871 */
[-CC-:B------:R-:W-:Y:S01]  /*a9c0*/  FFMA.FTZ R110, R24, R6.reuse, -R113.reuse ;  /* 0x00000006186e7223 */ /* 0x180fe20000010871 */
[-CC-:B------:R-:W-:Y:S01]  /*a9d0*/  FFMA.FTZ R25, R25, R6.reuse, -R113.reuse ;  /* 0x0000000619197223 */ /* 0x180fe20000010871 */
[-CC-:B-1----:R-:W-:Y:S01]  /*a9e0*/  FFMA.FTZ R111, R26, R6.reuse, -R113.reuse ;  /* 0x000000061a6f7223 */ /* 0x182fe20000010871 */
[----:B------:R-:W-:Y:S01]  /*a9f0*/  MUFU.EX2 R95, R95 ;  /* 0x0000005f005f7308 */ /* 0x000fe20000000800 */
[-CC-:B------:R-:W-:Y:S01]  /*aa00*/  FFMA.FTZ R63, R63, R6.reuse, -R113.reuse ;  /* 0x000000063f3f7223 */ /* 0x180fe20000010871 */
[-CC-:B------:R-:W-:Y:S01]  /*aa10*/  FFMA.FTZ R27, R27, R6.reuse, -R113.reuse ;  /* 0x000000061b1b7223 */ /* 0x180fe20000010871 */
[-CC-:B----4-:R-:W-:Y:S01]  /*aa20*/  FFMA.FTZ R112, R28, R6.reuse, -R113.reuse ;  /* 0x000000061c707223 */ /* 0x190fe20000010871 */
[-CC-:B------:R-:W-:Y:S01]  /*aa30*/  FFMA.FTZ R29, R29, R6.reuse, -R113.reuse ;  /* 0x000000061d1d7223 */ /* 0x180fe20000010871 */
[-CC-:B------:R-:W-:Y:S01]  /*aa40*/  FFMA.FTZ R114, R30, R6.reuse, -R113.reuse ;  /* 0x000000061e727223 */ /* 0x180fe20000010871 */
[-CC-:B------:R-:W-:Y:S01]  /*aa50*/  FFMA.FTZ R31, R31, R6.reuse, -R113.reuse ;  /* 0x000000061f1f7223 */ /* 0x180fe20000010871 */
[----:B------:R-:W-:Y:S01]  /*aa60*/  FFMA.FTZ R49, R49, R6, -R113 ;  /* 0x0000000631317223 */ /* 0x000fe20000010871 */
[----:B------:R-:W1:Y:S01]  /*aa70*/  MUFU.EX2 R13, R13 ;  /* 0x0000000d000d7308 */ /* 0x000e620000000800 */
[----:B------:R-:W-:-:S02]  /*aa80*/  @!P1 VIADD R0, R0, 0x30840 ;  /* 0x0003084000009836 */ /* 0x000fc40000000000 */
[-CC-:B------:R-:W-:Y:S01]  /*aa90*/  FFMA.FTZ R48, R48, R6.reuse, -R113.reuse ;  /* 0x0000000630307223 */ /* 0x180fe20000010871 */
[-CC-:B------:R-:W-:Y:S01]  /*aaa0*/  FFMA.FTZ R50, R50, R6.reuse, -R113.reuse ;  /* 0x0000000632327223 */ /* 0x180fe20000010871 */
[-CC-:B------:R-:W-:Y:S01]  /*aab0*/  FFMA.FTZ R51, R51, R6.reuse, -R113.reuse ;  /* 0x0000000633337223 */ /* 0x180fe20000010871 */
[-CC-:B------:R-:W-:Y:S01]  /*aac0*/  FFMA.FTZ R52, R52, R6.reuse, -R113.reuse ;  /* 0x0000000634347223 */ /* 0x180fe20000010871 */
[-CC-:B------:R-:W-:Y:S01]  /*aad0*/  FFMA.FTZ R53, R53, R6.reuse, -R113.reuse ;  /* 0x0000000635357223 */ /* 0x180fe20000010871 */
[-CC-:B------:R-:W-:Y:S01]  /*aae0*/  FFMA.FTZ R74, R74, R6.reuse, -R113.reuse ;  /* 0x000000064a4a7223 */ /* 0x180fe20000010871 */
[----:B------:R-:W3:Y:S01]  /*aaf0*/  MUFU.EX2 R109, R109 ;  /* 0x0000006d006d7308 */ /* 0x000ee20000000800 */
[----:B------:R-:W-:Y:S01]  /*ab00*/  @!P1 PRMT R12, RZ, 0x654, R0 ;  /* 0x00000654ff0c9816 */ /* 0x000fe20000000000 */
[-CC-:B------:R-:W-:Y:S01]  /*ab10*/  FFMA.FTZ R14, R79, R6.reuse, -R113.reuse ;  /* 0x000000064f0e7223 */ /* 0x180fe20000010871 */
[-CC-:B------:R-:W-:Y:S01]  /*ab20*/  FFMA.FTZ R54, R54, R6.reuse, -R113.reuse ;  /* 0x0000000636367223 */ /* 0x180fe20000010871 */
[----:B------:R-:W-:-:S04]  /*ab30*/  FFMA.FTZ R55, R55, R6, -R113 ;  /* 0x0000000637377223 */ /* 0x000fc80000010871 */
[----:B------:R-:W4:Y:S01]  /*ab40*/  MUFU.EX2 R15, R15 ;  /* 0x0000000f000f7308 */ /* 0x000f220000000800 */
[----:B0-----:R-:W-:Y:S01]  /*ab50*/  FADD.FTZ R79, R102, R103 ;  /* 0x00000067664f7221 */ /* 0x001fe20000010000 */
[----:B-1----:R-:W-:Y:S01]  /*ab60*/  FADD.FTZ R26, R95, R13 ;  /* 0x0000000d5f1a7221 */ /* 0x002fe20000010000 */
[----:B------:R0:W-:Y:S05]  /*ab70*/  @!P1 SYNCS.ARRIVE.TRANS64.RED.A1T0 RZ, [R12+URZ], RZ ;  /* 0x000000ff0cff99a7 */ /* 0x0001ea000810043f */
[----:B------:R-:W1:Y:S01]  /*ab80*/  MUFU.EX2 R110, R110 ;  /* 0x0000006e006e7308 */ /* 0x000e620000000800 */
[----:B------:R-:W-:Y:S01]  /*ab90*/  FADD.FTZ R28, R100, R79 ;  /* 0x0000004f641c7221 */ /* 0x000fe20000010000 */
[----:B0-----:R-:W-:-:S06]  /*aba0*/  FFMA.FTZ R12, R66, R6, -R113 ;  /* 0x00000006420c7223 */ /* 0x001fcc0000010871 */
[----:B------:R-:W0:Y:S01]  /*abb0*/  MUFU.EX2 R25, R25 ;  /* 0x0000001900197308 */ /* 0x000e220000000800 */
[-CC-:B------:R-:W-:Y:S01]  /*abc0*/  FFMA.FTZ R66, R67, R6.reuse, -R113.reuse ;  /* 0x0000000643427223 */ /* 0x180fe20000010871 */
[----:B---3--:R-:W-:Y:S01]  /*abd0*/  FADD.FTZ R26, R109, R26 ;  /* 0x0000001a6d1a7221 */ /* 0x008fe20000010000 */
[-CC-:B------:R-:W-:Y:S01]  /*abe0*/  FFMA.FTZ R67, R80, R6.reuse, -R113.reuse ;  /* 0x0000000650437223 */ /* 0x180fe20000010871 */
[----:B------:R-:W-:-:S04]  /*abf0*/  FFMA.FTZ R80, R81, R6, -R113 ;  /* 0x0000000651507223 */ /* 0x000fc80000010871 */
[----:B------:R-:W3:Y:S01]  /*ac00*/  MUFU.EX2 R111, R111 ;  /* 0x0000006f006f7308 */ /* 0x000ee20000000800 */
[----:B------:R-:W-:-:S07]  /*ac10*/  FADD.FTZ R81, R101, R28 ;  /* 0x0000001c65517221 */ /* 0x000fce0000010000 */
[----:B------:R-:W-:Y:S08]  /*ac20*/  MUFU.EX2 R0, R63 ;  /* 0x0000003f00007308 */ /* 0x000ff00000000800 */
[----:B------:R2:W-:Y:S08]  /*ac30*/  MUFU.EX2 R63, R12 ;  /* 0x0000000c003f7308 */ /* 0x0005f00000000800 */
[----:B------:R-:W3:Y:S01]  /*ac40*/  MUFU.EX2 R27, R27 ;  /* 0x0000001b001b7308 */ /* 0x000ee20000000800 */
[----:B--2---:R-:W-:Y:S01]  /*ac50*/  F2FP.BF16.F32.PACK_AB R12, R103, R102 ;  /* 0x00000066670c723e */ /* 0x004fe200000010ff */
[----:B----4-:R-:W-:Y:S01]  /*ac60*/  FADD.FTZ R103, R15, R26 ;  /* 0x0000001a0f677221 */ /* 0x010fe20000010000 */
[----:B------:R-:W-:-:S03]  /*ac70*/  FADD.FTZ R26, R98, R81 ;  /* 0x00000051621a7221 */ /* 0x000fc60000010000 */
[----:B-1----:R-:W-:Y:S02]  /*ac80*/  FADD.FTZ R28, R110, R103 ;  /* 0x000000676e1c7221 */ /* 0x002fe40000010000 */
[----:B------:R-:W1:Y:S01]  /*ac90*/  MUFU.EX2 R112, R112 ;  /* 0x0000007000707308 */ /* 0x000e620000000800 */
[----:B------:R-:W-:Y:S01]  /*aca0*/  FADD.FTZ R81, R99, R26 ;  /* 0x0000001a63517221 */ /* 0x000fe20000010000 */
[----:B0-----:R-:W-:-:S06]  /*acb0*/  FADD.FTZ R28, R25, R28 ;  /* 0x0000001c191c7221 */ /* 0x001fcc0000010000 */
[----:B------:R-:W0:Y:S01]  /*acc0*/  MUFU.EX2 R29, R29 ;  /* 0x0000001d001d7308 */ /* 0x000e220000000800 */
[----:B------:R-:W-:Y:S01]  /*acd0*/  FADD.FTZ R26, R96, R81 ;  /* 0x00000051601a7221 */ /* 0x000fe20000010000 */
[----:B---3--:R-:W-:-:S06]  /*ace0*/  FADD.FTZ R28, R111, R28 ;  /* 0x0000001c6f1c7221 */ /* 0x008fcc0000010000 */
[----:B------:R-:W2:Y:S01]  /*acf0*/  MUFU.EX2 R114, R114 ;  /* 0x0000007200727308 */ /* 0x000ea20000000800 */
[----:B------:R-:W-:Y:S01]  /*ad00*/  FADD.FTZ R26, R97, R26 ;  /* 0x0000001a611a7221 */ /* 0x000fe20000010000 */
[----:B------:R-:W-:-:S06]  /*ad10*/  FADD.FTZ R81, R27, R28 ;  /* 0x0000001c1b517221 */ /* 0x000fcc0000010000 */
[----:B------:R-:W3:Y:S01]  /*ad20*/  MUFU.EX2 R31, R31 ;  /* 0x0000001f001f7308 */ /* 0x000ee20000000800 */
[----:B------:R-:W-:Y:S01]  /*ad30*/  FADD.FTZ R103, R93, R26 ;  /* 0x0000001a5d677221 */ /* 0x000fe20000010000 */
[----:B-1----:R-:W-:-:S06]  /*ad40*/  FADD.FTZ R26, R112, R81 ;  /* 0x00000051701a7221 */ /* 0x002fcc0000010000 */
[----:B------:R-:W1:Y:S01]  /*ad50*/  MUFU.EX2 R49, R49 ;  /* 0x0000003100317308 */ /* 0x000e620000000800 */
[----:B0-----:R-:W-:Y:S01]  /*ad60*/  FADD.FTZ R81, R29, R26 ;  /* 0x0000001a1d517221 */ /* 0x001fe20000010000 */
[----:B------:R-:W-:-:S06]  /*ad70*/  FADD.FTZ R28, R94, R103 ;  /* 0x000000675e1c7221 */ /* 0x000fcc0000010000 */
[----:B------:R-:W0:Y:S01]  /*ad80*/  MUFU.EX2 R48, R48 ;  /* 0x0000003000307308 */ /* 0x000e220000000800 */
[----:B--2---:R-:W-:Y:S01]  /*ad90*/  FADD.FTZ R26, R114, R81 ;  /* 0x00000051721a7221 */ /* 0x004fe20000010000 */
[----:B------:R-:W-:-:S06]  /*ada0*/  FADD.FTZ R103, R91, R28 ;  /* 0x0000001c5b677221 */ /* 0x000fcc0000010000 */
[----:B------:R-:W2:Y:S01]  /*adb0*/  MUFU.EX2 R50, R50 ;  /* 0x0000003200327308 */ /* 0x000ea20000000800 */
[----:B---3--:R-:W-:Y:S01]  /*adc0*/  FADD.FTZ R26, R31, R26 ;  /* 0x0000001a1f1a7221 */ /* 0x008fe20000010000 */
[----:B------:R-:W-:Y:S01]  /*add0*/  FADD.FTZ R103, R92, R103 ;  /* 0x000000675c677221 */ /* 0x000fe20000010000 */
[----:B------:R-:W-:-:S05]  /*ade0*/  FFMA.FTZ R24, R78, R6, -R113 ;  /* 0x000000064e187223 */ /* 0x000fca0000010871 */
[----:B------:R-:W3:Y:S01]  /*adf0*/  MUFU.EX2 R51, R51 ;  /* 0x0000003300337308 */ /* 0x000ee20000000800 */
[----:B-1----:R-:W-:Y:S01]  /*ae00*/  FADD.FTZ R81, R49, R26 ;  /* 0x0000001a31517221 */ /* 0x002fe20000010000 */
[----:B------:R-:W-:-:S06]  /*ae10*/  FADD.FTZ R28, R76, R103 ;  /* 0x000000674c1c7221 */ /* 0x000fcc0000010000 */
[----:B------:R-:W1:Y:S01]  /*ae20*/  MUFU.EX2 R52, R52 ;  /* 0x0000003400347308 */ /* 0x000e620000000800 */
[----:B0-----:R-:W-:Y:S01]  /*ae30*/  FADD.FTZ R81, R48, R81 ;  /* 0x0000005130517221 */ /* 0x001fe20000010000 */
[----:B------:R-:W-:-:S06]  /*ae40*/  F2FP.BF16.F32.PACK_AB R30, R92, R91 ;  /* 0x0000005b5c1e723e */ /* 0x000fcc00000010ff */
[----:B------:R-:W0:Y:S01]  /*ae50*/  MUFU.EX2 R53, R53 ;  /* 0x0000003500357308 */ /* 0x000e220000000800 */
[----:B--2---:R-:W-:Y:S01]  /*ae60*/  FADD.FTZ R92, R50, R81 ;  /* 0x00000051325c7221 */ /* 0x004fe20000010000 */
[----:B------:R-:W-:-:S06]  /*ae70*/  FFMA.FTZ R58, R58, R6, -R113 ;  /* 0x000000063a3a7223 */ /* 0x000fcc0000010871 */
[----:B------:R-:W-:Y:S08]  /*ae80*/  MUFU.EX2 R78, R74 ;  /* 0x0000004a004e7308 */ /* 0x000ff00000000800 */
[----:B------:R2:W-:Y:S01]  /*ae90*/  MUFU.EX2 R74, R24 ;  /* 0x00000018004a7308 */ /* 0x0005e20000000800 */
[----:B---3--:R-:W-:Y:S01]  /*aea0*/  FADD.FTZ R91, R51, R92 ;  /* 0x0000005c335b7221 */ /* 0x008fe20000010000 */
[----:B------:R-:W-:-:S06]  /*aeb0*/  FFMA.FTZ R59, R59, R6, -R113 ;  /* 0x000000063b3b7223 */ /* 0x000fcc0000010871 */
[----:B------:R-:W3:Y:S01]  /*aec0*/  MUFU.EX2 R54, R54 ;  /* 0x0000003600367308 */ /* 0x000ee20000000800 */
[----:B--2---:R-:W-:Y:S01]  /*aed0*/  F2FP.BF16.F32.PACK_AB R24, R99, R98 ;  /* 0x000000626318723e */ /* 0x004fe200000010ff */
[----:B------:R-:W-:Y:S01]  /*aee0*/  FADD.FTZ R99, R77, R28 ;  /* 0x0000001c4d637221 */ /* 0x000fe20000010000 */
[----:B------:R-:W-:Y:S02]  /*aef0*/  F2FP.BF16.F32.PACK_AB R28, R94, R93 ;  /* 0x0000005d5e1c723e */ /* 0x000fe400000010ff */
[----:B------:R-:W2:Y:S01]  /*af00*/  LDL R93, [R1+0x30] ;  /* 0x00003000015d7983 */ /* 0x000ea20000100800 */
[----:B------:R-:W-:Y:S02]  /*af10*/  FADD.FTZ R94, R72, R99 ;  /* 0x00000063485e7221 */ /* 0x000fe40000010000 */
[----:B------:R-:W4:Y:S02]  /*af20*/  MUFU.EX2 R55, R55 ;  /* 0x0000003700377308 */ /* 0x000f240000000800 */
[----:B------:R-:W-:Y:S01]  /*af30*/  FADD.FTZ R81, R73, R94 ;  /* 0x0000005e49517221 */ /* 0x000fe20000010000 */
[----:B-1----:R-:W-:-:S05]  /*af40*/  FADD.FTZ R94, R52, R91 ;  /* 0x0000005b345e7221 */ /* 0x002fca0000010000 */
[----:B------:R-:W1:Y:S01]  /*af50*/  MUFU.EX2 R58, R58 ;  /* 0x0000003a003a7308 */ /* 0x000e620000000800 */
[----:B------:R-:W-:Y:S01]  /*af60*/  F2FP.BF16.F32.PACK_AB R13, R13, R95 ;  /* 0x0000005f0d0d723e */ /* 0x000fe200000010ff */
[----:B0-----:R-:W-:Y:S01]  /*af70*/  FADD.FTZ R91, R53, R94 ;  /* 0x0000005e355b7221 */ /* 0x001fe20000010000 */
[-CC-:B------:R-:W-:Y:S01]  /*af80*/  FFMA.FTZ R62, R62, R6.reuse, -R113.reuse ;  /* 0x000000063e3e7223 */ /* 0x180fe20000010871 */
[----:B------:R-:W2:Y:S01]  /*af90*/  LDL R95, [R1+0x74] ;  /* 0x00007400015f7983 */ /* 0x000ea20000100800 */
[----:B------:R-:W-:-:S03]  /*afa0*/  FFMA.FTZ R71, R71, R6, -R113 ;  /* 0x0000000647477223 */ /* 0x000fc60000010871 */
[----:B------:R-:W0:Y:S01]  /*afb0*/  MUFU.EX2 R59, R59 ;  /* 0x0000003b003b7308 */ /* 0x000e220000000800 */
[----:B---3--:R-:W-:Y:S01]  /*afc0*/  FADD.FTZ R94, R54, R91 ;  /* 0x0000005b365e7221 */ /* 0x008fe20000010000 */
[----:B------:R-:W-:Y:S01]  /*afd0*/  FADD.FTZ R92, R68, R81 ;  /* 0x00000051445c7221 */ /* 0x000fe20000010000 */
[----:B------:R-:W-:Y:S02]  /*afe0*/  F2FP.BF16.F32.PACK_AB R15, R15, R109 ;  /* 0x0000006d0f0f723e */ /* 0x000fe400000010ff */
[----:B----4-:R-:W-:-:S03]  /*aff0*/  FADD.FTZ R91, R55, R94 ;  /* 0x0000005e375b7221 */ /* 0x010fc60000010000 */
[----:B------:R-:W3:Y:S01]  /*b000*/  MUFU.EX2 R62, R62 ;  /* 0x0000003e003e7308 */ /* 0x000ee20000000800 */
[----:B------:R-:W-:Y:S01]  /*b010*/  FADD.FTZ R81, R69, R92 ;  /* 0x0000005c45517221 */ /* 0x000fe20000010000 */
[----:B-1----:R-:W-:-:S06]  /*b020*/  FADD.FTZ R94, R58, R91 ;  /* 0x0000005b3a5e7221 */ /* 0x002fcc0000010000 */
[----:B------:R-:W-:Y:S01]  /*b030*/  MUFU.EX2 R79, R71 ;  /* 0x00000047004f7308 */ /* 0x000fe20000000800 */
[----:B------:R-:W-:-:S07]  /*b040*/  FFMA.FTZ R70, R70, R6, -R113 ;  /* 0x0000000646467223 */ /* 0x000fce0000010871 */
[----:B------:R1:W-:Y:S01]  /*b050*/  MUFU.EX2 R71, R14 ;  /* 0x0000000e00477308 */ /* 0x0003e20000000800 */
[----:B------:R-:W-:Y:S01]  /*b060*/  FADD.FTZ R92, R64, R81 ;  /* 0x00000051405c7221 */ /* 0x000fe20000010000 */
[----:B------:R-:W-:-:S06]  /*b070*/  F2FP.BF16.F32.PACK_AB R26, R97, R96 ;  /* 0x00000060611a723e */ /* 0x000fcc00000010ff */
[----:B------:R-:W-:Y:S01]  /*b080*/  MUFU.EX2 R46, R46 ;  /* 0x0000002e002e7308 */ /* 0x000fe20000000800 */
[----:B-1----:R-:W-:Y:S02]  /*b090*/  F2FP.BF16.F32.PACK_AB R14, R101, R100 ;  /* 0x00000064650e723e */ /* 0x002fe400000010ff */
[----:B------:R-:W-:-:S03]  /*b0a0*/  F2FP.BF16.F32.PACK_AB R25, R25, R110 ;  /* 0x0000006e1919723e */ /* 0x000fc600000010ff */
[----:B------:R1:W-:Y:S01]  /*b0b0*/  STSM.16.M88.4 [R116+0x1e800], R12 ;  /* 0x01e8000c74007844 */ /* 0x0003e20000000200 */
[----:B------:R-:W-:Y:S01]  /*b0c0*/  F2FP.BF16.F32.PACK_AB R27, R27, R111 ;  /* 0x0000006f1b1b723e */ /* 0x000fe200000010ff */
[----:B------:R-:W4:Y:S01]  /*b0d0*/  MUFU.EX2 R66, R66 ;  /* 0x0000004200427308 */ /* 0x000f220000000800 */
[----:B------:R-:W-:Y:S02]  /*b0e0*/  F2FP.BF16.F32.PACK_AB R29, R29, R112 ;  /* 0x000000701d1d723e */ /* 0x000fe400000010ff */
[----:B------:R-:W-:Y:S01]  /*b0f0*/  F2FP.BF16.F32.PACK_AB R31, R31, R114 ;  /* 0x000000721f1f723e */ /* 0x000fe200000010ff */
[----:B------:R-:W-:Y:S01]  /*b100*/  FADD.FTZ R81, R65, R92 ;  /* 0x0000005c41517221 */ /* 0x000fe20000010000 */
[----:B------:R-:W-:Y:S03]  /*b110*/  STSM.16.M88.4 [R117], R24 ;  /* 0x0000001875007844 */ /* 0x000fe60000000200 */
[----:B------:R-:W4:Y:S01]  /*b120*/  MUFU.EX2 R70, R70 ;  /* 0x0000004600467308 */ /* 0x000f220000000800 */
[----:B-1----:R-:W-:Y:S01]  /*b130*/  F2FP.BF16.F32.PACK_AB R14, R73, R72 ;  /* 0x00000048490e723e */ /* 0x002fe200000010ff */
[----:B0-----:R-:W-:Y:S01]  /*b140*/  FADD.FTZ R73, R59, R94 ;  /* 0x0000005e3b497221 */ /* 0x001fe20000010000 */
[----:B------:R-:W-:Y:S01]  /*b150*/  FFMA.FTZ R75, R75, R6, -R113 ;  /* 0x000000064b4b7223 */ /* 0x000fe20000010871 */
[----:B------:R0:W-:Y:S04]  /*b160*/  STSM.16.M88.4 [R115], R28 ;  /* 0x0000001c73007844 */ /* 0x0001e80000000200 */
[----:B------:R-:W-:Y:S01]  /*b170*/  MUFU.EX2 R45, R45 ;  /* 0x0000002d002d7308 */ /* 0x000fe20000000800 */
[----:B------:R-:W-:Y:S01]  /*b180*/  FADD.FTZ R73, R0, R73 ;  /* 0x0000004900497221 */ /* 0x000fe20000010000 */
[----:B------:R-:W-:-:S06]  /*b190*/  FADD.FTZ R92, R60, R81 ;  /* 0x000000513c5c7221 */ /* 0x000fcc0000010000 */
[----:B------:R-:W1:Y:S01]  /*b1a0*/  MUFU.EX2 R75, R75 ;  /* 0x0000004b004b7308 */ /* 0x000e620000000800 */
[C---:B0-----:R-:W-:Y:S01]  /*b1b0*/  F2FP.BF16.F32.PACK_AB R28, R61.reuse, R60 ;  /* 0x0000003c3d1c723e */ /* 0x041fe200000010ff */
[----:B---3--:R-:W-:Y:S01]  /*b1c0*/  FADD.FTZ R60, R62, R73 ;  /* 0x000000493e3c7221 */ /* 0x008fe20000010000 */
[----:B------:R-:W-:-:S05]  /*b1d0*/  FADD.FTZ R81, R61, R92 ;  /* 0x0000005c3d517221 */ /* 0x000fca0000010000 */
[----:B------:R-:W0:Y:S01]  /*b1e0*/  MUFU.EX2 R42, R42 ;  /* 0x0000002a002a7308 */ /* 0x000e220000000800 */
[----:B------:R-:W-:Y:S01]  /*b1f0*/  FADD.FTZ R25, R63, R60 ;  /* 0x0000003c3f197221 */ /* 0x000fe20000010000 */
[----:B------:R-:W-:-:S03]  /*b200*/  FADD.FTZ R72, R56, R81 ;  /* 0x0000005138487221 */ /* 0x000fc60000010000 */
[----:B----4-:R-:W-:Y:S01]  /*b210*/  FADD.FTZ R29, R66, R25 ;  /* 0x00000019421d7221 */ /* 0x010fe20000010000 */
[----:B------:R-:W-:Y:S02]  /*b220*/  F2FP.BF16.F32.PACK_AB R15, R51, R50 ;  /* 0x00000032330f723e */ /* 0x000fe400000010ff */
[----:B------:R-:W3:Y:S01]  /*b230*/  MUFU.EX2 R40, R40 ;  /* 0x0000002800287308 */ /* 0x000ee20000000800 */
[----:B------:R-:W-:Y:S01]  /*b240*/  FADD.FTZ R50, R70, R29 ;  /* 0x0000001d46327221 */ /* 0x000fe20000010000 */
[----:B------:R-:W-:Y:S01]  /*b250*/  FADD.FTZ R13, R57, R72 ;  /* 0x00000048390d7221 */ /* 0x000fe20000010000 */
[----:B------:R-:W-:Y:S02]  /*b260*/  F2FP.BF16.F32.PACK_AB R26, R65, R64 ;  /* 0x00000040411a723e */ /* 0x000fe400000010ff */
[----:B------:R-:W-:Y:S01]  /*b270*/  FADD.FTZ R50, R79, R50 ;  /* 0x000000324f327221 */ /* 0x000fe20000010000 */
[----:B------:R-:W-:Y:S01]  /*b280*/  FADD.FTZ R64, R46, R13 ;  /* 0x0000000d2e407221 */ /* 0x000fe20000010000 */
[----:B------:R-:W-:Y:S01]  /*b290*/  F2FP.BF16.F32.PACK_AB R13, R48, R49 ;  /* 0x00000031300d723e */ /* 0x000fe200000010ff */
[----:B------:R-:W4:Y:S01]  /*b2a0*/  MUFU.EX2 R38, R38 ;  /* 0x0000002600267308 */ /* 0x000f220000000800 */
[----:B-1----:R-:W-:-:S02]  /*b2b0*/  FADD.FTZ R49, R75, R50 ;  /* 0x000000324b317221 */ /* 0x002fc40000010000 */
[----:B------:R-:W4:Y:S01]  /*b2c0*/  LDL R50, [R1+0x70] ;  /* 0x0000700001327983 */ /* 0x000f220000100800 */
[----:B------:R-:W-:-:S04]  /*b2d0*/  FADD.FTZ R27, R47, R64 ;  /* 0x000000402f1b7221 */ /* 0x000fc80000010000 */
[----:B------:R-:W-:Y:S01]  /*b2e0*/  FADD.FTZ R48, R44, R27 ;  /* 0x0000001b2c307221 */ /* 0x000fe20000010000 */
[----:B------:R-:W-:Y:S03]  /*b2f0*/  MUFU.EX2 R35, R35 ;  /* 0x0000002300237308 */ /* 0x000fe60000000800 */
[----:B------:R-:W-:Y:S01]  /*b300*/  FADD.FTZ R31, R45, R48 ;  /* 0x000000302d1f7221 */ /* 0x000fe20000010000 */
[----:B------:R-:W-:-:S03]  /*b310*/  FFMA.FTZ R82, R82, R6, -R113 ;  /* 0x0000000652527223 */ /* 0x000fc60000010871 */
[----:B0-----:R-:W-:Y:S01]  /*b320*/  FADD.FTZ R48, R42, R31 ;  /* 0x0000001f2a307221 */ /* 0x001fe20000010000 */
[----:B------:R-:W0:Y:S01]  /*b330*/  MUFU.EX2 R67, R67 ;  /* 0x0000004300437308 */ /* 0x000e220000000800 */
[----:B------:R-:W-:Y:S01]  /*b340*/  F2FP.BF16.F32.PACK_AB R31, R62, R0 ;  /* 0x000000003e1f723e */ /* 0x000fe200000010ff */
[----:B------:R-:W-:Y:S01]  /*b350*/  FADD.FTZ R0, R78, R49 ;  /* 0x000000314e007221 */ /* 0x000fe20000010000 */
[----:B------:R-:W-:Y:S01]  /*b360*/  FADD.FTZ R51, R43, R48 ;  /* 0x000000302b337221 */ /* 0x000fe20000010000 */
[----:B------:R-:W-:-:S04]  /*b370*/  FFMA.FTZ R83, R83, R6, -R113 ;  /* 0x0000000653537223 */ /* 0x000fc80000010871 */
[----:B------:R-:W1:Y:S01]  /*b380*/  MUFU.EX2 R80, R80 ;  /* 0x0000005000507308 */ /* 0x000e620000000800 */
[----:B---3--:R-:W-:Y:S01]  /*b390*/  FADD.FTZ R48, R40, R51 ;  /* 0x0000003328307221 */ /* 0x008fe20000010000 */
[----:B------:R-:W-:Y:S01]  /*b3a0*/  F2FP.BF16.F32.PACK_AB R12, R77, R76 ;  /* 0x0000004c4d0c723e */ /* 0x000fe200000010ff */
[----:B------:R-:W-:Y:S01]  /*b3b0*/  FADD.FTZ R49, R71, R0 ;  /* 0x0000000047317221 */ /* 0x000fe20000010000 */
[----:B------:R-:W-:-:S04]  /*b3c0*/  FFMA.FTZ R84, R84, R6, -R113 ;  /* 0x0000000654547223 */ /* 0x000fc80000010871 */
[----:B------:R-:W3:Y:S01]  /*b3d0*/  MUFU.EX2 R82, R82 ;  /* 0x0000005200527308 */ /* 0x000ee20000000800 */
[----:B------:R-:W-:Y:S01]  /*b3e0*/  FADD.FTZ R51, R41, R48 ;  /* 0x0000003029337221 */ /* 0x000fe20000010000 */
[----:B------:R-:W-:Y:S01]  /*b3f0*/  FADD.FTZ R0, R74, R49 ;  /* 0x000000314a007221 */ /* 0x000fe20000010000 */
[----:B------:R-:W-:Y:S01]  /*b400*/  FFMA.FTZ R85, R85, R6, -R113 ;  /* 0x0000000655557223 */ /* 0x000fe20000010871 */
[----:B------:R-:W-:-:S04]  /*b410*/  F2FP.BF16.F32.PACK_AB R24, R69, R68 ;  /* 0x000000444518723e */ /* 0x000fc800000010ff */
[----:B------:R-:W3:Y:S01]  /*b420*/  MUFU.EX2 R83, R83 ;  /* 0x0000005300537308 */ /* 0x000ee20000000800 */
[----:B------:R-:W-:Y:S02]  /*b430*/  F2FP.BF16.F32.PACK_AB R25, R53, R52 ;  /* 0x000000343519723e */ /* 0x000fe400000010ff */
[----:B------:R-:W-:Y:S01]  /*b440*/  F2FP.BF16.F32.PACK_AB R27, R55, R54 ;  /* 0x00000036371b723e */ /* 0x000fe200000010ff */
[----:B------:R-:W-:-:S04]  /*b450*/  FFMA.FTZ R86, R86, R6, -R113 ;  /* 0x0000000656567223 */ /* 0x000fc80000010871 */
[----:B------:R-:W3:Y:S01]  /*b460*/  MUFU.EX2 R33, R33 ;  /* 0x0000002100217308 */ /* 0x000ee20000000800 */
[----:B------:R-:W-:Y:S01]  /*b470*/  FFMA.FTZ R87, R87, R6, -R113 ;  /* 0x0000000657577223 */ /* 0x000fe20000010871 */
[----:B------:R-:W-:-:S06]  /*b480*/  F2FP.BF16.F32.PACK_AB R30, R57, R56 ;  /* 0x00000038391e723e */ /* 0x000fcc00000010ff */
[----:B------:R-:W3:Y:S01]  /*b490*/  MUFU.EX2 R84, R84 ;  /* 0x0000005400547308 */ /* 0x000ee20000000800 */
[----:B------:R-:W-:-:S07]  /*b4a0*/  F2FP.BF16.F32.PACK_AB R29, R59, R58 ;  /* 0x0000003a3b1d723e */ /* 0x000fce00000010ff */
[----:B------:R-:W3:Y:S01]  /*b4b0*/  MUFU.EX2 R34, R34 ;  /* 0x0000002200227308 */ /* 0x000ee20000000800 */
[----:B------:R-:W-:-:S07]  /*b4c0*/  FFMA.FTZ R88, R88, R6, -R113 ;  /* 0x0000000658587223 */ /* 0x000fce0000010871 */
[----:B------:R-:W3:Y:S01]  /*b4d0*/  MUFU.EX2 R85, R85 ;  /* 0x0000005500557308 */ /* 0x000ee20000000800 */
[----:B------:R-:W-:-:S07]  /*b4e0*/  FFMA.FTZ R89, R89, R6, -R113 ;  /* 0x0000000659597223 */ /* 0x000fce0000010871 */
[----:B------:R-:W-:Y:S08]  /*b4f0*/  MUFU.EX2 R21, R21 ;  /* 0x0000001500157308 */ /* 0x000ff00000000800 */
[----:B------:R-:W3:Y:S01]  /*b500*/  MUFU.EX2 R86, R86 ;  /* 0x0000005600567308 */ /* 0x000ee20000000800 */
[----:B------:R-:W-:-:S07]  /*b510*/  FFMA.FTZ R90, R90, R6, -R113 ;  /* 0x000000065a5a7223 */ /* 0x000fce0000010871 */
[----:B------:R-:W-:Y:S08]  /*b520*/  MUFU.EX2 R32, R32 ;  /* 0x0000002000207308 */ /* 0x000ff00000000800 */
[----:B------:R-:W3:Y:S08]  /*b530*/  MUFU.EX2 R87, R87 ;  /* 0x0000005700577308 */ /* 0x000ef00000000800 */
[----:B------:R-:W-:Y:S08]  /*b540*/  MUFU.EX2 R3, R3 ;  /* 0x0000000300037308 */ /* 0x000ff00000000800 */
[----:B------:R-:W3:Y:S01]  /*b550*/  MUFU.EX2 R88, R88 ;  /* 0x0000005800587308 */ /* 0x000ee20000000800 */
[----:B------:R-:W-:-:S07]  /*b560*/  FFMA.FTZ R108, R108, R6, -R113 ;  /* 0x000000066c6c7223 */ /* 0x000fce0000010871 */
[----:B------:R-:W-:Y:S01]  /*b570*/  MUFU.EX2 R7, R7 ;  /* 0x0000000700077308 */ /* 0x000fe20000000800 */
[----:B------:R-:W-:-:S07]  /*b580*/  FFMA.FTZ R107, R107, R6, -R113 ;  /* 0x000000066b6b7223 */ /* 0x000fce0000010871 */
[----:B------:R-:W3:Y:S01]  /*b590*/  MUFU.EX2 R89, R89 ;  /* 0x0000005900597308 */ /* 0x000ee20000000800 */
[----:B------:R-:W-:-:S07]  /*b5a0*/  FFMA.FTZ R106, R106, R6, -R113 ;  /* 0x000000066a6a7223 */ /* 0x000fce0000010871 */
[----:B------:R-:W3:Y:S01]  /*b5b0*/  MUFU.EX2 R8, R8 ;  /* 0x0000000800087308 */ /* 0x000ee20000000800 */
[-CC-:B------:R-:W-:Y:S01]  /*b5c0*/  FFMA.FTZ R105, R105, R6.reuse, -R113.reuse ;  /* 0x0000000669697223 */ /* 0x180fe20000010871 */
[----:B------:R-:W-:-:S06]  /*b5d0*/  FFMA.FTZ R104, R104, R6, -R113 ;  /* 0x0000000668687223 */ /* 0x000fcc0000010871 */
[----:B------:R-:W3:Y:S08]  /*b5e0*/  MUFU.EX2 R90, R90 ;  /* 0x0000005a005a7308 */ /* 0x000ef00000000800 */
[----:B------:R-:W3:Y:S08]  /*b5f0*/  MUFU.EX2 R9, R9 ;  /* 0x0000000900097308 */ /* 0x000ef00000000800 */
[----:B------:R-:W-:Y:S08]  /*b600*/  MUFU.EX2 R10, R10 ;  /* 0x0000000a000a7308 */ /* 0x000ff00000000800 */
[----:B------:R-:W-:Y:S08]  /*b610*/  MUFU.EX2 R11, R11 ;  /* 0x0000000b000b7308 */ /* 0x000ff00000000800 */
[----:B------:R-:W-:Y:S01]  /*b620*/  MUFU.EX2 R4, R4 ;  /* 0x0000000400047308 */ /* 0x000fe20000000800 */
[----:B--2---:R2:W-:Y:S04]  /*b630*/  STSM.16.M88.4 [R93], R12 ;  /* 0x0000000c5d007844 */ /* 0x0045e80000000200 */
[----:B------:R1:W-:Y:S01]  /*b640*/  STSM.16.M88.4 [R116+0x24800], R24 ;  /* 0x0248001874007844 */ /* 0x0003e20000000200 */
[----:B--2---:R-:W-:Y:S01]  /*b650*/  F2FP.BF16.F32.PACK_AB R14, R45, R44 ;  /* 0x0000002c2d0e723e */ /* 0x004fe200000010ff */
[----:B----4-:R-:W-:Y:S01]  /*b660*/  FADD.FTZ R44, R38, R51 ;  /* 0x00000033262c7221 */ /* 0x010fe20000010000 */
[----:B0-----:R-:W-:-:S03]  /*b670*/  FADD.FTZ R15, R67, R0 ;  /* 0x00000000430f7221 */ /* 0x001fc60000010000 */
[----:B------:R-:W-:Y:S01]  /*b680*/  FADD.FTZ R44, R39, R44 ;  /* 0x0000002c272c7221 */ /* 0x000fe20000010000 */
[----:B-1----:R-:W-:-:S03]  /*b690*/  FADD.FTZ R25, R80, R15 ;  /* 0x0000000f50197221 */ /* 0x002fc60000010000 */
[----:B------:R-:W-:Y:S01]  /*b6a0*/  FADD.FTZ R27, R35, R44 ;  /* 0x0000002c231b7221 */ /* 0x000fe20000010000 */
[----:B---3--:R-:W-:Y:S01]  /*b6b0*/  FADD.FTZ R0, R82, R25 ;  /* 0x0000001952007221 */ /* 0x008fe20000010000 */
[----:B------:R0:W-:Y:S01]  /*b6c0*/  STSM.16.M88.4 [R95], R28 ;  /* 0x0000001c5f007844 */ /* 0x0001e20000000200 */
[----:B------:R-:W-:Y:S02]  /*b6d0*/  F2FP.BF16.F32.PACK_AB R26, R41, R40 ;  /* 0x00000028291a723e */ /* 0x000fe400000010ff */
[----:B------:R-:W-:Y:S02]  /*b6e0*/  F2FP.BF16.F32.PACK_AB R12, R47, R46 ;  /* 0x0000002e2f0c723e */ /* 0x000fe400000010ff */
[----:B------:R-:W-:Y:S02]  /*b6f0*/  F2FP.BF16.F32.PACK_AB R13, R66, R63 ;  /* 0x0000003f420d723e */ /* 0x000fe400000010ff */
[----:B------:R-:W-:Y:S01]  /*b700*/  F2FP.BF16.F32.PACK_AB R15, R79, R70 ;  /* 0x000000464f0f723e */ /* 0x000fe200000010ff */
[----:B0-----:R-:W-:Y:S01]  /*b710*/  FADD.FTZ R28, R36, R27 ;  /* 0x0000001b241c7221 */ /* 0x001fe20000010000 */
[----:B------:R-:W-:-:S03]  /*b720*/  FADD.FTZ R29, R83, R0 ;  /* 0x00000000531d7221 */ /* 0x000fc60000010000 */
[----:B------:R-:W-:Y:S01]  /*b730*/  FADD.FTZ R41, R33, R28 ;  /* 0x0000001c21297221 */ /* 0x000fe20000010000 */
[----:B------:R-:W-:Y:S01]  /*b740*/  FADD.FTZ R0, R84, R29 ;  /* 0x0000001d54007221 */ /* 0x000fe20000010000 */
[----:B------:R0:W-:Y:S02]  /*b750*/  STSM.16.M88.4 [R115+0x6000], R12 ;  /* 0x0060000c73007844 */ /* 0x0001e40000000200 */
[----:B------:R-:W-:Y:S01]  /*b760*/  FADD.FTZ R28, R34, R41 ;  /* 0x00000029221c7221 */ /* 0x000fe20000010000 */
[----:B------:R-:W-:Y:S01]  /*b770*/  FADD.FTZ R29, R85, R0 ;  /* 0x00000000551d7221 */ /* 0x000fe20000010000 */
[----:B------:R-:W1:Y:S03]  /*b780*/  MUFU.EX2 R31, R108 ;  /* 0x0000006c001f7308 */ /* 0x000e660000000800 */
[----:B------:R-:W-:Y:S01]  /*b790*/  FADD.FTZ R0, R86, R29 ;  /* 0x0000001d56007221 */ /* 0x000fe20000010000 */
[----:B------:R-:W-:-:S02]  /*b7a0*/  F2FP.BF16.F32.PACK_AB R24, R43, R42 ;  /* 0x0000002a2b18723e */ /* 0x000fc400000010ff */
[----:B------:R-:W-:Y:S02]  /*b7b0*/  F2FP.BF16.F32.PACK_AB R25, R78, R75 ;  /* 0x0000004b4e19723e */ /* 0x000fe400000010ff */
[----:B0-----:R-:W-:Y:S01]  /*b7c0*/  F2FP.BF16.F32.PACK_AB R12, R39, R38 ;  /* 0x00000026270c723e */ /* 0x001fe200000010ff */
[----:B------:R-:W-:Y:S01]  /*b7d0*/  FADD.FTZ R39, R21, R28 ;  /* 0x0000001c15277221 */ /* 0x000fe20000010000 */
[----:B------:R-:W-:Y:S01]  /*b7e0*/  F2FP.BF16.F32.PACK_AB R27, R74, R71 ;  /* 0x000000474a1b723e */ /* 0x000fe200000010ff */
[----:B------:R-:W-:Y:S02]  /*b7f0*/  FADD.FTZ R15, R87, R0 ;  /* 0x00000000570f7221 */ /* 0x000fe40000010000 */
[----:B------:R-:W-:Y:S01]  /*b800*/  FADD.FTZ R28, R32, R39 ;  /* 0x00000027201c7221 */ /* 0x000fe20000010000 */
[----:B------:R-:W0:Y:S01]  /*b810*/  MUFU.EX2 R107, R107 ;  /* 0x0000006b006b7308 */ /* 0x000e220000000800 */
[----:B------:R-:W-:Y:S02]  /*b820*/  FADD.FTZ R0, R88, R15 ;  /* 0x0000000f58007221 */ /* 0x000fe40000010000 */
[----:B------:R-:W-:Y:S01]  /*b830*/  FADD.FTZ R28, R3, R28 ;  /* 0x0000001c031c7221 */ /* 0x000fe20000010000 */
[----:B------:R2:W-:Y:S01]  /*b840*/  STSM.16.M88.4 [R93+0x6000], R24 ;  /* 0x006000185d007844 */ /* 0x0005e20000000200 */
[----:B------:R-:W-:-:S03]  /*b850*/  FADD.FTZ R29, R89, R0 ;  /* 0x00000000591d7221 */ /* 0x000fc60000010000 */
[----:B------:R-:W3:Y:S08]  /*b860*/  MUFU.EX2 R106, R106 ;  /* 0x0000006a006a7308 */ /* 0x000ef00000000800 */
[----:B------:R-:W-:Y:S01]  /*b870*/  MUFU.EX2 R105, R105 ;  /* 0x0000006900697308 */ /* 0x000fe20000000800 */
[----:B--2---:R-:W-:Y:S01]  /*b880*/  F2FP.BF16.F32.PACK_AB R26, R32, R21 ;  /* 0x00000015201a723e */ /* 0x004fe200000010ff */
[----:B------:R-:W-:-:S06]  /*b890*/  FADD.FTZ R21, R7, R28 ;  /* 0x0000001c07157221 */ /* 0x000fcc0000010000 */
[----:B------:R-:W2:Y:S01]  /*b8a0*/  MUFU.EX2 R104, R104 ;  /* 0x0000006800687308 */ /* 0x000ea20000000800 */
[----:B------:R-:W-:Y:S01]  /*b8b0*/  FADD.FTZ R0, R8, R21 ;  /* 0x0000001508007221 */ /* 0x000fe20000010000 */
[----:B------:R-:W-:-:S03]  /*b8c0*/  FADD.FTZ R28, R90, R29 ;  /* 0x0000001d5a1c7221 */ /* 0x000fc60000010000 */
[----:B------:R-:W-:Y:S01]  /*b8d0*/  FADD.FTZ R21, R9, R0 ;  /* 0x0000000009157221 */ /* 0x000fe20000010000 */
[----:B-1----:R-:W-:Y:S01]  /*b8e0*/  FADD.FTZ R0, R31, R28 ;  /* 0x0000001c1f007221 */ /* 0x002fe20000010000 */
[----:B------:R-:W-:Y:S02]  /*b8f0*/  F2FP.BF16.F32.PACK_AB R28, R7, R3 ;  /* 0x00000003071c723e */ /* 0x000fe400000010ff */
[----:B------:R-:W-:Y:S01]  /*b900*/  FADD.FTZ R32, R10, R21 ;  /* 0x000000150a207221 */ /* 0x000fe20000010000 */
[----:B0-----:R-:W-:Y:S01]  /*b910*/  FADD.FTZ R3, R107, R0 ;  /* 0x000000006b037221 */ /* 0x001fe20000010000 */
[----:B------:R-:W-:Y:S02]  /*b920*/  F2FP.BF16.F32.PACK_AB R14, R36, R35 ;  /* 0x00000023240e723e */ /* 0x000fe400000010ff */
[----:B------:R-:W-:Y:S02]  /*b930*/  F2FP.BF16.F32.PACK_AB R13, R80, R67 ;  /* 0x00000043500d723e */ /* 0x000fe400000010ff */
[----:B------:R-:W-:Y:S01]  /*b940*/  F2FP.BF16.F32.PACK_AB R15, R83, R82 ;  /* 0x00000052530f723e */ /* 0x000fe200000010ff */
[----:B------:R-:W-:Y:S01]  /*b950*/  FADD.FTZ R7, R11, R32 ;  /* 0x000000200b077221 */ /* 0x000fe20000010000 */
[----:B------:R-:W-:-:S02]  /*b960*/  F2FP.BF16.F32.PACK_AB R24, R34, R33 ;  /* 0x000000212218723e */ /* 0x000fc400000010ff */
[----:B------:R-:W-:Y:S02]  /*b970*/  F2FP.BF16.F32.PACK_AB R25, R85, R84 ;  /* 0x000000545519723e */ /* 0x000fe400000010ff */
[----:B------:R-:W-:Y:S02]  /*b980*/  F2FP.BF16.F32.PACK_AB R27, R87, R86 ;  /* 0x00000056571b723e */ /* 0x000fe400000010ff */
[----:B------:R-:W-:Y:S01]  /*b990*/  F2FP.BF16.F32.PACK_AB R30, R9, R8 ;  /* 0x00000008091e723e */ /* 0x000fe200000010ff */
[----:B---3--:R-:W-:Y:S01]  /*b9a0*/  FADD.FTZ R0, R106, R3 ;  /* 0x000000036a007221 */ /* 0x008fe20000010000 */
[----:B------:R-:W-:Y:S02]  /*b9b0*/  F2FP.BF16.F32.PACK_AB R8, R11, R10 ;  /* 0x0000000a0b08723e */ /* 0x000fe400000010ff */
[----:B------:R-:W-:Y:S02]  /*b9c0*/  F2FP.BF16.F32.PACK_AB R29, R89, R88 ;  /* 0x00000058591d723e */ /* 0x000fe400000010ff */
[----:B------:R-:W-:-:S02]  /*b9d0*/  F2FP.BF16.F32.PACK_AB R31, R31, R90 ;  /* 0x0000005a1f1f723e */ /* 0x000fc400000010ff */
[----:B------:R-:W-:Y:S02]  /*b9e0*/  F2FP.BF16.F32.PACK_AB R9, R106, R107 ;  /* 0x0000006b6a09723e */ /* 0x000fe400000010ff */
[----:B------:R-:W-:Y:S02]  /*b9f0*/  F2FP.BF16.F32.PACK_AB R10, R4, R20 ;  /* 0x00000014040a723e */ /* 0x000fe400000010ff */
[----:B--2---:R-:W-:Y:S01]  /*ba00*/  F2FP.BF16.F32.PACK_AB R11, R104, R105 ;  /* 0x00000069680b723e */ /* 0x004fe200000010ff */
[----:B------:R0:W-:Y:S01]  /*ba10*/  STSM.16.M88.4 [R116+0x2a800], R12 ;  /* 0x02a8000c74007844 */ /* 0x0001e20000000200 */
[----:B------:R-:W-:-:S03]  /*ba20*/  FADD.FTZ R105, R105, R0 ;  /* 0x0000000069697221 */ /* 0x000fc60000010000 */
[----:B------:R0:W-:Y:S04]  /*ba30*/  STSM.16.M88.4 [R50], R24 ;  /* 0x0000001832007844 */ /* 0x0001e80000000200 */
[----:B------:R0:W-:Y:S01]  /*ba40*/  STSM.16.M88.4 [R115+0xc000], R28 ;  /* 0x00c0001c73007844 */ /* 0x0001e20000000200 */
[----:B------:R-:W-:-:S03]  /*ba50*/  FADD.FTZ R0, R104, R105 ;  /* 0x0000006968007221 */ /* 0x000fc60000010000 */
[----:B------:R0:W-:Y:S01]  /*ba60*/  STSM.16.M88.4 [R93+0xc000], R8 ;  /* 0x00c000085d007844 */ /* 0x0001e20000000200 */
[----:B------:R1:W-:Y:S06]  /*ba70*/  MEMBAR.ALL.CTA ;  /* 0x0000000000007992 */ /* 0x0003ec0000008000 */
[----:B-1----:R-:W1:Y:S04]  /*ba80*/  FENCE.VIEW.ASYNC.S ;  /* 0x00000000000073c6 */ /* 0x002e680000000000 */
[----:B------:R0:W-:Y:S01]  /*ba90*/  STL [R1+0x24], R0 ;  /* 0x0000240001007387 */ /* 0x0001e20000100800 */
[----:B------:R-:W-:Y:S01]  /*baa0*/  ISETP.GE.AND P2, PT, R120, 0xc1, PT ;  /* 0x000000c17800780c */ /* 0x000fe20003f46270 */
[----:B------:R-:W-:-:S02]  /*bab0*/  IMAD.MOV.U32 R151, RZ, RZ, RZ ;  /* 0x000000ffff977224 */ /* 0x000fc400078e00ff */
[----:B------:R-:W-:Y:S02]  /*bac0*/  FADD.FTZ R7, R20, R7 ;  /* 0x0000000714077221 */ /* 0x000fe40000010000 */
[----:B------:R-:W-:Y:S02]  /*bad0*/  IMAD.MOV.U32 R150, RZ, RZ, R151 ;  /* 0x000000ffff967224 */ /* 0x000fe400078e0097 */
[----:B------:R-:W-:Y:S01]  /*bae0*/  FADD.FTZ R4, R4, R7 ;  /* 0x0000000704047221 */ /* 0x000fe20000010000 */
        /* <DEDUP_REMOVED lines=29> */
[----:B------:R-:W-:Y:S01]  /*bcc0*/  IMAD.MOV.U32 R120, RZ, RZ, R151 ;  /* 0x000000ffff787224 */ /* 0x000fe200078e0097 */
[----:B-1----:R-:W-:Y:S01]  /*bcd0*/  NOP ;  /* 0x0000000000007918 */ /* 0x002fe20000000000 */
[----:B0-----:R-:W-:Y:S05]  /*bce0*/  @!P2 BRA `(.L_x_411) ;  /* 0x0000003c0088a947 */ /* 0x001fea0003800000 */
[----:B------:R-:W-:Y:S02]  /*bcf0*/  VIADD R0, R152, 0xfffffffe ;  /* 0xfffffffe98007836 */ /* 0x000fe40000000000 */
[----:B------:R-:W-:Y:S02]  /*bd00*/  IMAD.MOV.U32 R3, RZ, RZ, R37 ;  /* 0x000000ffff037224 */ /* 0x000fe400078e0025 */
[----:B------:R-:W-:Y:S01]  /*bd10*/  IMAD.MOV.U32 R7, RZ, RZ, R5 ;  /* 0x000000ffff077224 */ /* 0x000fe200078e0005 */
[----:B------:R0:W-:Y:S04]  /*bd20*/  STL [R1+0x20], R0 ;  /* 0x0000200001007387 */ /* 0x0001e80000100800 */
[----:B------:R1:W5:Y:S01]  /*bd30*/  LDL.LU R8, [R1+0x28] ;  /* 0x0000280001087983 */ /* 0x0003620000300800 */
[----:B------:R-:W-:-:S02]  /*bd40*/  CS2R R150, SRZ ;  /* 0x0000000000967805 */ /* 0x000fc4000001ff00 */
[----:B------:R-:W-:Y:S02]  /*bd50*/  CS2R R148, SRZ ;  /* 0x0000000000947805 */ /* 0x000fe4000001ff00 */
[----:B------:R-:W-:Y:S02]  /*bd60*/  CS2R R146, SRZ ;  /* 0x0000000000927805 */ /* 0x000fe4000001ff00 */
[----:B------:R-:W-:Y:S02]  /*bd70*/  CS2R R144, SRZ ;  /* 0x0000000000907805 */ /* 0x000fe4000001ff00 */
[----:B------:R-:W-:Y:S01]  /*bd80*/  CS2R R142, SRZ ;  /* 0x00000000008e7805 */ /* 0x000fe2000001ff00 */
[----:B0-----:R-:W-:Y:S01]  /*bd90*/  IMAD.MOV.U32 R0, RZ, RZ, R22 ;  /* 0x000000ffff007224 */ /* 0x001fe200078e0016 */
        /* <DEDUP_REMOVED lines=10> */
[----:B-1----:R-:W-:-:S07]  /*be40*/  CS2R R120, SRZ ;  /* 0x0000000000787805 */ /* 0x002fce000001ff00 */
.L_x_421:
[----:B------:R-:W2:Y:S01]  /*be50*/  LDL R6, [R1+0x60] ;  /* 0x0000600001067983 */ /* 0x000ea20000100800 */
[----:B------:R-:W-:Y:S01]  /*be60*/  VIADD R22, R0, 0x1 ;  /* 0x0000000100167836 */ /* 0x000fe20000000000 */
[----:B------:R-:W-:Y:S05]  /*be70*/  YIELD ;  /* 0x0000000000007946 */ /* 0x000fea0003800000 */
[----:B------:R-:W-:-:S04]  /*be80*/  ISETP.NE.AND P3, PT, R22, 0x2, PT ;  /* 0x000000021600780c */ /* 0x000fc80003f65270 */
[----:B------:R-:W-:Y:S02]  /*be90*/  SEL R5, RZ, 0x1, P3 ;  /* 0x00000001ff057807 */ /* 0x000fe40001800000 */
[----:B------:R-:W-:Y:S02]  /*bea0*/  SEL R22, R22, RZ, P3 ;  /* 0x000000ff16167207 */ /* 0x000fe40001800000 */
[----:B--2---:R-:W-:Y:S02]  /*beb0*/  ISETP.NE.AND P2, PT, R6, RZ, PT ;  /* 0x000000ff0600720c */ /* 0x004fe40003f45270 */
[----:B-----5:R-:W-:-:S05]  /*bec0*/  LOP3.LUT R6, R8, R5, RZ, 0x3c, !PT ;  /* 0x0000000508067212 */ /* 0x020fca00078e3cff */
[----:B------:R0:W-:Y:S06]  /*bed0*/  STL [R1+0x28], R6 ;  /* 0x0000280601007387 */ /* 0x0001ec0000100800 */
[----:B------:R-:W-:Y:S05]  /*bee0*/  @P2 BRA `(.L_x_412) ;  /* 0x0000000000302947 */ /* 0x000fea0003800000 */
[----:B------:R-:W-:Y:S05]  /*bef0*/  @!P0 BRA `(.L_x_413) ;  /* 0x0000000000048947 */ /* 0x000fea0003800000 */
[----:B------:R-:W-:Y:S01]  /*bf00*/  BPT.TRAP 0x1 ;  /* 0x000000040000795c */ /* 0x000fe20000300000 */
.L_x_413:
[----:B------:R-:W-:Y:S01]  /*bf10*/  IMAD R5, R22, 0x8, R2 ;  /* 0x0000000816057824 */ /* 0x000fe200078e0202 */
[----:B0-----:R-:W-:-:S04]  /*bf20*/  SHF.L.U32 R6, R6, 0x1f, RZ ;  /* 0x0000001f06067819 */ /* 0x001fc800000006ff */
[----:B------:R0:W1:Y:S01]  /*bf30*/  SYNCS.PHASECHK.TRANS64.TRYWAIT P3, [R5+URZ+0x30830], R6 ;  /* 0x03083006050075a7 */ /* 0x000062000806017f */
[----:B------:R-:W-:Y:S05]  /*bf40*/  @!P0 BRA `(.L_x_414) ;  /* 0x0000000000048947 */ /* 0x000fea0003800000 */
[----:B------:R-:W-:Y:S01]  /*bf50*/  BPT.TRAP 0x1 ;  /* 0x000000040000795c */ /* 0x000fe20000300000 */
.L_x_414:
[----:B------:R-:W-:Y:S04]  /*bf60*/  BSSY B0, `(.L_x_412) ;  /* 0x0000004000007945 */ /* 0x000fe80003800000 */
[----:B-1----:R-:W-:Y:S05]  /*bf70*/  @P3 BRA `(.L_x_415) ;  /* 0x0000000000083947 */ /* 0x002fea0003800000 */
[----:B------:R-:W1:Y:S02]  /*bf80*/  SYNCS.PHASECHK.TRANS64.TRYWAIT P3, [R5+URZ+0x30830], R6 ;  /* 0x03083006050075a7 */ /* 0x000e64000806017f */
[----:B-1----:R-:W-:Y:S05]  /*bf90*/  @!P3 BRA `(.L_x_416) ;  /* 0x000000b40050b947 */ /* 0x002fea0003800000 */
.L_x_415:
[----:B------:R-:W-:Y:S05]  /*bfa0*/  BSYNC B0 ;  /* 0x0000000000007941 */ /* 0x000fea0003800000 */
.L_x_412:
[----:B01----:R-:W2:Y:S04]  /*bfb0*/  LDL R6, [R1+0x64] ;  /* 0x0000640001067983 */ /* 0x003ea80000100800 */
[----:B------:R-:W3:Y:S04]  /*bfc0*/  LDL.64 R20, [R1+0x38] ;  /* 0x0000380001147983 */ /* 0x000ee80000100a00 */
[----:B------:R-:W4:Y:S01]  /*bfd0*/  LDL.64 R154, [R1+0x50] ;  /* 0x00005000019a7983 */ /* 0x000f220000100a00 */
[----:B------:R-:W0:Y:S01]  /*bfe0*/  S2R R5, SR_TID.X ;  /* 0x0000000000057919 */ /* 0x000e220000002100 */
[----:B------:R-:W-:Y:S05]  /*bff0*/  WARPSYNC.ALL ;  /* 0x0000000000007948 */ /* 0x000fea0003800000 */
[----:B------:R-:W5:Y:S01]  /*c000*/  LDL.64 R152, [R1+0x48] ;  /* 0x0000480001987983 */ /* 0x000f620000100a00 */
[----:B------:R-:W-:Y:S01]  /*c010*/  IMAD.MOV.U32 R11, RZ, RZ, 0x40000040 ;  /* 0x40000040ff0b7424 */ /* 0x000fe200078e00ff */
[----:B0-----:R-:W-:-:S04]  /*c020*/  SHF.R.U32.HI R5, RZ, 0x7, R5 ;  /* 0x00000007ff057819 */ /* 0x001fc80000011605 */
[----:B------:R-:W-:-:S05]  /*c030*/  IADD3 R5, R5, 0x8, RZ ;  /* 0x0000000805057810 */ /* 0x000fca0007ffe0ff */
[----:B------:R0:W-:Y:S01]  /*c040*/  BAR.SYNC.DEFER_BLOCKING R5, 0x100 ;  /* 0x000400050000751d */ /* 0x0001e20000010000 */
[----:B------:R-:W-:-:S05]  /*c050*/  R2UR UR7, R11 ;  /* 0x000000000b0772ca */ /* 0x000fca00000e0000 */
[----:B------:R-:W-:Y:S01]  /*c060*/  WARPGROUP.ARRIVE ;  /* 0x00000000000079c5 */ /* 0x000fe20000000000 */
[----:B------:R-:W-:-:S05]  /*c070*/  IMAD.MOV.U32 R13, RZ, RZ, 0x40000040 ;  /* 0x40000040ff0d7424 */ /* 0x000fca00078e00ff */
[----:B------:R-:W-:Y:S01]  /*c080*/  R2UR UR11, R13 ;  /* 0x000000000d0b72ca */ /* 0x000fe200000e0000 */
[----:B--2---:R-:W-:Y:S01]  /*c090*/  IMAD R10, R22, 0x600, R6 ;  /* 0x00000600160a7824 */ /* 0x004fe200078e0206 */
[----:B---3--:R-:W-:Y:S02]  /*c0a0*/  R2UR UR4, R20 ;  /* 0x00000000140472ca */ /* 0x008fe400000e0000 */
[----:B------:R-:W-:Y:S02]  /*c0b0*/  R2UR UR5, R21 ;  /* 0x00000000150572ca */ /* 0x000fe400000e0000 */
[----:B------:R-:W-:Y:S01]  /*c0c0*/  R2UR UR6, R10 ;  /* 0x000000000a0672ca */ /* 0x000fe200000e0000 */
[----:B------:R-:W2:-:S12]  /*c0d0*/  LDL.64 R20, [R1+0x40] ;  /* 0x0000400001147983 */ /* 0x000e980000100a00 */
[----:B------:R-:W-:Y:S01]  /*c0e0*/  HGMMA.64x192x16.F32.BF16 R24, gdesc[UR4], RZ, !UPT, gsb0 ;  /* 0x02e00000041879f0 */ /* 0x000fe2000c0018ff */
[----:B------:R-:W-:Y:S01]  /*c0f0*/  VIADD R12, R10, 0x2 ;  /* 0x000000020a0c7836 */ /* 0x000fe20000000000 */
[----:B----4-:R-:W-:Y:S02]  /*c100*/  R2UR UR8, R154 ;  /* 0x000000009a0872ca */ /* 0x010fe400000e0000 */
[----:B------:R-:W-:Y:S02]  /*c110*/  R2UR UR9, R155 ;  /* 0x000000009b0972ca */ /* 0x000fe400000e0000 */
[----:B------:R-:W-:Y:S01]  /*c120*/  R2UR UR10, R12 ;  /* 0x000000000c0a72ca */ /* 0x000fe200000e0000 */
[----:B------:R-:W-:Y:S02]  /*c130*/  VIADD R14, R10, 0x4 ;  /* 0x000000040a0e7836 */ /* 0x000fe40000000000 */
[----:B------:R-:W-:Y:S01]  /*c140*/  IMAD.MOV.U32 R15, RZ, RZ, 0x40000040 ;  /* 0x40000040ff0f7424 */ /* 0x000fe200078e00ff */
[----:B-----5:R-:W-:-:S02]  /*c150*/  R2UR UR12, R152 ;  /* 0x00000000980c72ca */ /* 0x020fc400000e0000 */
[----:B------:R-:W-:Y:S02]  /*c160*/  R2UR UR14, R14 ;  /* 0x000000000e0e72ca */ /* 0x000fe400000e0000 */
[----:B------:R-:W-:Y:S02]  /*c170*/  R2UR UR15, R15 ;  /* 0x000000000f0f72ca */ /* 0x000fe400000e0000 */
[----:B------:R-:W-:Y:S01]  /*c180*/  R2UR UR13, R153 ;  /* 0x00000000990d72ca */ /* 0x000fe200000e0000 */
[----:B------:R-:W-:Y:S02]  /*c190*/  WARPGROUP.DEPBAR.LE gsb0, 0x0 ;  /* 0x00008000000079c5 */ /* 0x000fe40000010000 */
[----:B------:R-:W-:-:S06]  /*c1a0*/  WARPGROUP.ARRIVE ;  /* 0x00000000000079c5 */ /* 0x000fcc0000000000 */
[----:B------:R-:W-:Y:S01]  /*c1b0*/  HGMMA.64x192x16.F32.BF16 R24, gdesc[UR8], R24, gsb0 ;  /* 0x02e00000081879f0 */ /* 0x000fe20008001818 */
[----:B------:R-:W-:Y:S01]  /*c1c0*/  VIADD R10, R10, 0x6 ;  /* 0x000000060a0a7836 */ /* 0x000fe20000000000 */
[----:B------:R-:W-:-:S04]  /*c1d0*/  R2UR UR19, R11 ;  /* 0x000000000b1372ca */ /* 0x000fc800000e0000 */
[----:B------:R-:W-:Y:S01]  /*c1e0*/  R2UR UR18, R10 ;  /* 0x000000000a1272ca */ /* 0x000fe200000e0000 */
[----:B------:R-:W-:Y:S02]  /*c1f0*/  WARPGROUP.DEPBAR.LE gsb0, 0x0 ;  /* 0x00008000000079c5 */ /* 0x000fe40000010000 */
[----:B------:R-:W-:-:S11]  /*c200*/  WARPGROUP.ARRIVE ;  /* 0x00000000000079c5 */ /* 0x000fd60000000000 */
[----:B------:R-:W-:Y:S01]  /*c210*/  HGMMA.64x192x16.F32.BF16 R24, gdesc[UR12], R24, gsb0 ;  /* 0x02e000000c1879f0 */ /* 0x000fe20008001818 */
[----:B--2---:R-:W-:Y:S02]  /*c220*/  R2UR UR16, R20 ;  /* 0x00000000141072ca */ /* 0x004fe400000e0000 */
[----:B------:R-:W-:Y:S01]  /*c230*/  R2UR UR17, R21 ;  /* 0x00000000151172ca */ /* 0x000fe200000e0000 */
[----:B------:R-:W-:Y:S02]  /*c240*/  WARPGROUP.DEPBAR.LE gsb0, 0x0 ;  /* 0x00008000000079c5 */ /* 0x000fe40000010000 */
[----:B------:R-:W-:-:S14]  /*c250*/  WARPGROUP.ARRIVE ;  /* 0x00000000000079c5 */ /* 0x000fdc0000000000 */
[----:B------:R-:W-:Y:S03]  /*c260*/  HGMMA.64x192x16.F32.BF16 R24, gdesc[UR16], R24, gsb0 ;  /* 0x02e00000101879f0 */ /* 0x000fe60008001818 */
[----:B------:R-:W-:Y:S02]  /*c270*/  WARPGROUP.DEPBAR.LE gsb0, 0x0 ;  /* 0x00008000000079c5 */ /* 0x000fe40000010000 */
[----:B0-----:R-:W-:Y:S05]  /*c280*/  @P2 BRA `(.L_x_417) ;  /* 0x0000000000282947 */ /* 0x001fea0003800000 */
[----:B------:R-:W-:Y:S05]  /*c290*/  @!P0 BRA `(.L_x_418) ;  /* 0x0000000000048947 */ /* 0x000fea0003800000 */
[----:B------:R-:W-:Y:S01]  /*c2a0*/  BPT.TRAP 0x1 ;  /* 0x000000040000795c */ /* 0x000fe20000300000 */
.L_x_418:
[----:B------:R-:W-:Y:S01]  /*c2b0*/  SHF.L.U32 R5, R8, 0x1f, RZ ;  /* 0x0000001f08057819 */ /* 0x000fe200000006ff */
[----:B------:R-:W-:-:S04]  /*c2c0*/  IMAD R6, R0, 0x8, R2 ;  /* 0x0000000800067824 */ /* 0x000fc800078e0202 */
[----:B------:R0:W1:Y:S01]  /*c2d0*/  SYNCS.PHASECHK.TRANS64.TRYWAIT P2, [R6+URZ+0x30850], R5 ;  /* 0x03085005060075a7 */ /* 0x000062000804017f */
[----:B------:R-:W-:Y:S05]  /*c2e0*/  @!P0 BRA `(.L_x_419) ;  /* 0x0000000000048947 */ /* 0x000fea0003800000 */
[----:B------:R-:W-:Y:S01]  /*c2f0*/  BPT.TRAP 0x1 ;  /* 0x000000040000795c */ /* 0x000fe20000300000 */
.L_x_419:
[----:B-1----:R-:W-:Y:S05]  /*c300*/  @P2 BRA `(.L_x_417) ;  /* 0x0000000000082947 */ /* 0x002fea0003800000 */
[----:B------:R-:W1:Y:S02]  /*c310*/  SYNCS.PHASECHK.TRANS64.TRYWAIT P2, [R6+URZ+0x30850], R5 ;  /* 0x03085005060075a7 */ /* 0x000e64000804017f */
[----:B-1----:R-:W-:Y:S05]  /*c320*/  @!P2 BRA `(.L_x_420) ;  /* 0x000000b00080a947 */ /* 0x002fea0003800000 */
.L_x_417:
[----:B------:R-:W-:Y:S05]  /*c330*/  WARPSYNC.ALL ;  /* 0x0000000000007948 */ /* 0x000fea0003800000 */
[----:B------:R-:W-:Y:S01]  /*c340*/  ULDC UR4, c[0x0][0x9d8] ;  /* 0x0002760000047ab9 */ /* 0x000fe20000000800 */
[----:B------:R-:W-:Y:S01]  /*c350*/  ULDC UR5, c[0x0][0x988] ;  /* 0x0002620000057ab9 */ /* 0x000fe20000000800 */
[----:B------:R-:W-:Y:S01]  /*c360*/  FMUL.FTZ R27, R27, UR4 ;  /* 0x000000041b1b7c20 */ /* 0x000fe20008410000 */
[----:B------:R-:W-:Y:S01]  /*c370*/  FMUL.FTZ R24, R24, UR4 ;  /* 0x0000000418187c20 */ /* 0x000fe20008410000 */
[----:B------:R-:W-:Y:S01]  /*c380*/  FMUL.FTZ R25, R25, UR4 ;  /* 0x0000000419197c20 */ /* 0x000fe20008410000 */
[----:B------:R-:W-:Y:S01]  /*c390*/  FMUL.FTZ R28, R28, UR4 ;  /* 0x000000041c1c7c20 */ /* 0x000fe20008410000 */
[----:B01----:R-:W0:Y:S01]  /*c3a0*/  MUFU.TANH R5, R27 ;  /* 0x0000001b00057308 */ /* 0x003e220000002400 */
        /* <DEDUP_REMOVED lines=15> */
[----:B------:R2:W3:Y:S01]  /*c4a0*/  MUFU.TANH R14, R25 ;  /* 0x00000019000e7308 */ /* 0x0004e20000002400 */
[----:B0-----:R-:W-:-:S02]  /*c4b0*/  IMAD.MOV.U32 R44, RZ, RZ, R5 ;  /* 0x000000ffff2c7224 */ /* 0x001fc400078e0005 */
        /* <DEDUP_REMOVED lines=8> */
[----:B--2---:R-:W-:Y:S01]  /*c540*/  FMUL.FTZ R25, R68, UR4 ;  /* 0x0000000444197c20 */ /* 0x004fe20008410000 */
[----:B------:R-:W-:Y:S01]  /*c550*/  FMUL.FTZ R45, R101, UR4 ;  /* 0x00000004652d7c20 */ /* 0x000fe20008410000 */
[----:B------:R-:W-:Y:S01]  /*c560*/  FMUL.FTZ R101, R108, UR4 ;  /* 0x000000046c657c20 */ /* 0x000fe20008410000 */
[----:B------:R-:W-:Y:S01]  /*c570*/  FMUL.FTZ R108, R112, UR4 ;  /* 0x00000004706c7c20 */ /* 0x000fe20008410000 */
[----:B------:R-:W-:Y:S01]  /*c580*/  FMUL.FTZ R112, R116, UR4 ;  /* 0x0000000474707c20 */ /* 0x000fe20008410000 */
[----:B------:R-:W-:Y:S01]  /*c590*/  FMUL.FTZ R47, R47, UR4 ;  /* 0x000000042f2f7c20 */ /* 0x000fe20008410000 */
[----:B------:R1:W2:Y:S01]  /*c5a0*/  MUFU.TANH R28, R29 ;  /* 0x0000001d001c7308 */ /* 0x0002a20000002400 */
        /* <DEDUP_REMOVED lines=8> */
[----:B0-----:R-:W-:Y:S01]  /*c630*/  MOV R37, R8 ;  /* 0x0000000800257202 */ /* 0x001fe20000000f00 */
[----:B------:R-:W-:Y:S01]  /*c640*/  FMUL.FTZ R8, R48, UR4 ;  /* 0x0000000430087c20 */ /* 0x000fe20008410000 */
[----:B-1----:R-:W-:Y:S01]  /*c650*/  FMUL.FTZ R29, R80, UR4 ;  /* 0x00000004501d7c20 */ /* 0x002fe20008410000 */
[----:B------:R-:W-:Y:S01]  /*c660*/  FMUL.FTZ R48, R104, UR4 ;  /* 0x0000000468307c20 */ /* 0x000fe20008410000 */
[----:B------:R-:W-:Y:S01]  /*c670*/  FMNMX.FTZ R5, R37, R5, !PT ;  /* 0x0000000525057209 */ /* 0x000fe20007810000 */
[----:B------:R-:W-:Y:S01]  /*c680*/  FMUL.FTZ R104, R109, UR4 ;  /* 0x000000046d687c20 */ /* 0x000fe20008410000 */
[----:B------:R-:W-:Y:S01]  /*c690*/  FMUL.FTZ R109, R113, UR4 ;  /* 0x00000004716d7c20 */ /* 0x000fe20008410000 */
[----:B------:R-:W0:Y:S01]  /*c6a0*/  MUFU.TANH R32, R33 ;  /* 0x0000002100207308 */ /* 0x000e220000002400 */
[----:B--2---:R-:W-:Y:S01]  /*c6b0*/  FMNMX.FTZ R5, R28, R5, !PT ;  /* 0x000000051c057209 */ /* 0x004fe20007810000 */
        /* <DEDUP_REMOVED lines=25> */
[----:B--2---:R-:W-:-:S07]  /*c850*/  FMNMX.FTZ R5, R153, R5, !PT ;  /* 0x0000000599057209 */ /* 0x004fce0007810000 */
[----:B------:R2:W3:Y:S01]  /*c860*/  MUFU.TANH R15, R30 ;  /* 0x0000001e000f7308 */ /* 0x0004e20000002400 */
[----:B0-----:R-:W-:Y:S02]  /*c870*/  IMAD.MOV.U32 R41, RZ, RZ, R13 ;  /* 0x000000ffff297224 */ /* 0x001fe400078e000d */
[----:B------:R-:W-:-:S05]  /*c880*/  FMUL.FTZ R13, R57, UR4 ;  /* 0x00000004390d7c20 */ /* 0x000fca0008410000 */
[----:B------:R-:W0:Y:S01]  /*c890*/  MUFU.TANH R8, R8 ;  /* 0x0000000800087308 */ /* 0x000e220000002400 */
[----:B-1----:R-:W-:Y:S01]  /*c8a0*/  FMNMX.FTZ R5, R152, R5, !PT ;  /* 0x0000000598057209 */ /* 0x002fe20007810000 */
[----:B--2---:R-:W-:-:S06]  /*c8b0*/  FMUL.FTZ R30, R72, UR4 ;  /* 0x00000004481e7c20 */ /* 0x004fcc0008410000 */
[----:B------:R1:W2:Y:S01]  /*c8c0*/  MUFU.TANH R20, R31 ;  /* 0x0000001f00147308 */ /* 0x0002a20000002400 */
[----:B---3--:R-:W-:Y:S02]  /*c8d0*/  IMAD.MOV.U32 R40, RZ, RZ, R15 ;  /* 0x000000ffff287224 */ /* 0x008fe400078e000f */
[----:B------:R-:W-:-:S05]  /*c8e0*/  FMUL.FTZ R15, R60, UR4 ;  /* 0x000000043c0f7c20 */ /* 0x000fca0008410000 */
[----:B------:R-:W3:Y:S01]  /*c8f0*/  MUFU.TANH R9, R9 ;  /* 0x0000000900097308 */ /* 0x000ee20000002400 */
[----:B0-----:R-:W-:Y:S01]  /*c900*/  FMNMX.FTZ R5, R8, R5, !PT ;  /* 0x0000000508057209 */ /* 0x001fe20007810000 */
[----:B-1----:R-:W-:-:S06]  /*c910*/  FMUL.FTZ R31, R76, UR4 ;  /* 0x000000044c1f7c20 */ /* 0x002fcc0008410000 */
[----:B------:R0:W1:Y:S01]  /*c920*/  MUFU.TANH R21, R34 ;  /* 0x0000002200157308 */ /* 0x0000620000002400 */
[----:B--2---:R-:W-:Y:S02]  /*c930*/  IMAD.MOV.U32 R33, RZ, RZ, R20 ;  /* 0x000000ffff217224 */ /* 0x004fe400078e0014 */
[----:B------:R-:W-:Y:S01]  /*c940*/  FMUL.FTZ R20, R61, UR4 ;  /* 0x000000043d147c20 */ /* 0x000fe20008410000 */
[----:B------:R-:W-:Y:S02]  /*c950*/  IMAD.MOV.U32 R61, RZ, RZ, R40 ;  /* 0x000000ffff3d7224 */ /* 0x000fe400078e0028 */
[----:B------:R-:W-:Y:S01]  /*c960*/  FMUL.FTZ R40, R96, UR4 ;  /* 0x0000000460287c20 */ /* 0x000fe20008410000 */
[----:B------:R-:W-:Y:S02]  /*c970*/  IMAD.MOV.U32 R80, RZ, RZ, R33 ;  /* 0x000000ffff507224 */ /* 0x000fe400078e0021 */
[----:B------:R-:W-:Y:S01]  /*c980*/  FMUL.FTZ R33, R81, UR4 ;  /* 0x0000000451217c20 */ /* 0x000fe20008410000 */
[----:B------:R-:W-:Y:S01]  /*c990*/  MOV R81, R44 ;  /* 0x0000002c00517202 */ /* 0x000fe20000000f00 */
[----:B------:R-:W2:Y:S01]  /*c9a0*/  MUFU.TANH R10, R10 ;  /* 0x0000000a000a7308 */ /* 0x000ea20000002400 */
[----:B---3--:R-:W-:Y:S01]  /*c9b0*/  FMNMX.FTZ R5, R9, R5, !PT ;  /* 0x0000000509057209 */ /* 0x008fe20007810000 */
[----:B0-----:R-:W-:Y:S01]  /*c9c0*/  FMUL.FTZ R34, R77, UR4 ;  /* 0x000000044d227c20 */ /* 0x001fe20008410000 */
[----:B------:R-:W-:Y:S01]  /*c9d0*/  FMUL.FTZ R44, R100, UR4 ;  /* 0x00000004642c7c20 */ /* 0x000fe20008410000 */
[----:B------:R-:W-:-:S04]  /*c9e0*/  IMAD.MOV.U32 R116, RZ, RZ, R81 ;  /* 0x000000ffff747224 */ /* 0x000fc800078e0051 */
[----:B------:R1:W0:Y:S08]  /*c9f0*/  MUFU.TANH R24, R38 ;  /* 0x0000002600187308 */ /* 0x0002300000002400 */
[----:B------:R-:W3:Y:S01]  /*ca00*/  MUFU.TANH R11, R11 ;  /* 0x0000000b000b7308 */ /* 0x000ee20000002400 */
[----:B-1----:R-:W-:Y:S01]  /*ca10*/  IMAD.MOV.U32 R38, RZ, RZ, R21 ;  /* 0x000000ffff267224 */ /* 0x002fe200078e0015 */
[----:B--2---:R-:W-:Y:S01]  /*ca20*/  FMNMX.FTZ R5, R10, R5, !PT ;  /* 0x000000050a057209 */ /* 0x004fe20007810000 */
[----:B------:R-:W-:Y:S01]  /*ca30*/  FMUL.FTZ R21, R64, UR4 ;  /* 0x0000000440157c20 */ /* 0x000fe20008410000 */
[----:B------:R-:W-:-:S02]  /*ca40*/  IMAD.MOV.U32 R64, RZ, RZ, R41 ;  /* 0x000000ffff407224 */ /* 0x000fc400078e0029 */
[----:B------:R-:W-:Y:S02]  /*ca50*/  FMUL.FTZ R41, R97, UR4 ;  /* 0x0000000461297c20 */ /* 0x000fe40008410000 */
[----:B------:R-:W1:Y:S01]  /*ca60*/  MUFU.TANH R12, R12 ;  /* 0x0000000c000c7308 */ /* 0x000e620000002400 */
[----:B0-----:R-:W-:Y:S02]  /*ca70*/  IMAD.MOV.U32 R56, RZ, RZ, R24 ;  /* 0x000000ffff387224 */ /* 0x001fe400078e0018 */
[----:B------:R-:W-:Y:S01]  /*ca80*/  FMUL.FTZ R24, R65, UR4 ;  /* 0x0000000441187c20 */ /* 0x000fe20008410000 */
[----:B------:R-:W-:Y:S02]  /*ca90*/  IMAD.MOV.U32 R65, RZ, RZ, R38 ;  /* 0x000000ffff417224 */ /* 0x000fe400078e0026 */
[----:B------:R-:W-:Y:S01]  /*caa0*/  FMUL.FTZ R38, R93, UR4 ;  /* 0x000000045d267c20 */ /* 0x000fe20008410000 */
[----:B------:R-:W-:Y:S02]  /*cab0*/  IMAD.MOV.U32 R93, RZ, RZ, R6 ;  /* 0x000000ffff5d7224 */ /* 0x000fe400078e0006 */
[----:B------:R-:W-:Y:S01]  /*cac0*/  IMAD.MOV.U32 R86, RZ, RZ, R64 ;  /* 0x000000ffff567224 */ /* 0x000fe200078e0040 */
[----:B------:R-:W0:Y:S01]  /*cad0*/  MUFU.TANH R13, R13 ;  /* 0x0000000d000d7308 */ /* 0x000e220000002400 */
[----:B---3--:R-:W-:-:S07]  /*cae0*/  FMNMX.FTZ R5, R11, R5, !PT ;  /* 0x000000050b057209 */ /* 0x008fce0007810000 */
        /* <DEDUP_REMOVED lines=12> */
[----:B------:R2:W3:Y:S01]  /*cbb0*/  MUFU.TANH R26, R35 ;  /* 0x00000023001a7308 */ /* 0x0004e20000002400 */
[----:B-1----:R-:W-:-:S07]  /*cbc0*/  FMNMX.FTZ R5, R25, R5, !PT ;  /* 0x0000000519057209 */ /* 0x002fce0007810000 */
[----:B------:R-:W1:Y:S01]  /*cbd0*/  MUFU.TANH R30, R30 ;  /* 0x0000001e001e7308 */ /* 0x000e620000002400 */
[----:B--2---:R-:W-:Y:S01]  /*cbe0*/  FMUL.FTZ R35, R73, UR4 ;  /* 0x0000000449237c20 */ /* 0x004fe20008410000 */
[----:B0-----:R-:W-:-:S06]  /*cbf0*/  FMNMX.FTZ R5, R36, R5, !PT ;  /* 0x0000000524057209 */ /* 0x001fcc0007810000 */
[----:B------:R-:W0:Y:S01]  /*cc00*/  MUFU.TANH R35, R35 ;  /* 0x0000002300237308 */ /* 0x000e220000002400 */
[----:B---3--:R-:W-:Y:S02]  /*cc10*/  IMAD.MOV.U32 R76, RZ, RZ, R26 ;  /* 0x000000ffff4c7224 */ /* 0x008fe400078e001a */
[----:B------:R-:W-:Y:S01]  /*cc20*/  FMUL.FTZ R26, R84, UR4 ;  /* 0x00000004541a7c20 */ /* 0x000fe20008410000 */
[----:B------:R-:W-:Y:S02]  /*cc30*/  IMAD.MOV.U32 R84, RZ, RZ, R32 ;  /* 0x000000ffff547224 */ /* 0x000fe400078e0020 */
[----:B------:R-:W-:Y:S01]  /*cc40*/  FMUL.FTZ R32, R85, UR4 ;  /* 0x0000000455207c20 */ /* 0x000fe20008410000 */
[----:B------:R-:W-:Y:S02]  /*cc50*/  IMAD.MOV.U32 R85, RZ, RZ, R27 ;  /* 0x000000ffff557224 */ /* 0x000fe400078e001b */
[----:B------:R-:W-:Y:S01]  /*cc60*/  FMUL.FTZ R27, R88, UR4 ;  /* 0x00000004581b7c20 */ /* 0x000fe20008410000 */
[----:B------:R-:W-:Y:S01]  /*cc70*/  IMAD.MOV.U32 R88, RZ, RZ, R28 ;  /* 0x000000ffff587224 */ /* 0x000fe200078e001c */
[----:B------:R-:W2:Y:S01]  /*cc80*/  MUFU.TANH R31, R31 ;  /* 0x0000001f001f7308 */ /* 0x000ea20000002400 */
[----:B-1----:R-:W-:Y:S01]  /*cc90*/  FMNMX.FTZ R5, R30, R5, !PT ;  /* 0x000000051e057209 */ /* 0x002fe20007810000 */
[----:B------:R-:W-:Y:S01]  /*cca0*/  FMUL.FTZ R28, R89, UR4 ;  /* 0x00000004591c7c20 */ /* 0x000fe20008410000 */
[----:B------:R-:W-:Y:S01]  /*ccb0*/  MOV R89, R37 ;  /* 0x0000002500597202 */ /* 0x000fe20000000f00 */
[----:B------:R-:W-:Y:S01]  /*ccc0*/  FMUL.FTZ R37, R92, UR4 ;  /* 0x000000045c257c20 */ /* 0x000fe20008410000 */
[----:B------:R-:W-:-:S02]  /*ccd0*/  IMAD.MOV.U32 R92, RZ, RZ, R14 ;  /* 0x000000ffff5c7224 */ /* 0x000fc400078e000e */
[----:B------:R-:W-:Y:S01]  /*cce0*/  FMUL.FTZ R14, R105, UR4 ;  /* 0x00000004690e7c20 */ /* 0x000fe20008410000 */
        /* <DEDUP_REMOVED lines=42> */
[----:B------:R-:W-:Y:S01]  /*cf90*/  MUFU.TANH R72, R47 ;  /* 0x0000002f00487308 */ /* 0x000fe20000002400 */
[----:B0-----:R-:W-:-:S07]  /*cfa0*/  FMNMX.FTZ R5, R112, R5, !PT ;  /* 0x0000000570057209 */ /* 0x001fce0007810000 */
[----:B------:R-:W-:Y:S01]  /*cfb0*/  MUFU.TANH R60, R43 ;  /* 0x0000002b003c7308 */ /* 0x000fe20000002400 */
[----:B--2---:R-:W-:-:S05]  /*cfc0*/  FMNMX.FTZ R5, R113, R5, !PT ;  /* 0x0000000571057209 */ /* 0x004fca0007810000 */
[----:B------:R-:W0:Y:S02]  /*cfd0*/  SHFL.BFLY PT, R6, R5, 0x2, 0x1f ;  /* 0x0c401f0005067f89 */ /* 0x000e2400000e0000 */
[----:B------:R-:W-:Y:S08]  /*cfe0*/  MUFU.TANH R68, R46 ;  /* 0x0000002e00447308 */ /* 0x000ff00000002400 */
[----:B------:R-:W1:Y:S08]  /*cff0*/  MUFU.TANH R69, R39 ;  /* 0x0000002700457308 */ /* 0x000e700000002400 */
[----:B------:R-:W2:Y:S01]  /*d000*/  MUFU.TANH R57, R42 ;  /* 0x0000002a00397308 */ /* 0x000ea20000002400 */
[----:B0-----:R-:W-:-:S07]  /*d010*/  FMNMX.FTZ R5, R5, R6, !PT ;  /* 0x0000000605057209 */ /* 0x001fce0007810000 */
[----:B------:R0:W-:Y:S01]  /*d020*/  MUFU.TANH R77, R51 ;  /* 0x00000033004d7308 */ /* 0x0001e20000002400 */
[----:B------:R-:W3:Y:S07]  /*d030*/  SHFL.BFLY PT, R6, R5, 0x1, 0x1f ;  /* 0x0c201f0005067f89 */ /* 0x000eee00000e0000 */
[----:B------:R4:W-:Y:S01]  /*d040*/  MUFU.TANH R73, R50 ;  /* 0x0000003200497308 */ /* 0x0009e20000002400 */
[----:B0-----:R-:W-:-:S07]  /*d050*/  FMUL.FTZ R51, R62, UR4 ;  /* 0x000000043e337c20 */ /* 0x001fce0008410000 */
[----:B------:R-:W-:Y:S01]  /*d060*/  MUFU.TANH R54, R54 ;  /* 0x0000003600367308 */ /* 0x000fe20000002400 */
[----:B----4-:R-:W-:Y:S01]  /*d070*/  FMUL.FTZ R50, R59, UR4 ;  /* 0x000000043b327c20 */ /* 0x010fe20008410000 */
[----:B------:R-:W-:Y:S01]  /*d080*/  FMUL.FTZ R59, R78, UR4 ;  /* 0x000000044e3b7c20 */ /* 0x000fe20008410000 */
[----:B------:R-:W-:-:S05]  /*d090*/  FMUL.FTZ R78, R107, UR4 ;  /* 0x000000046b4e7c20 */ /* 0x000fca0008410000 */
[----:B------:R-:W-:Y:S01]  /*d0a0*/  MUFU.TANH R117, R117 ;  /* 0x0000007500757308 */ /* 0x000fe20000002400 */
[----:B---3--:R-:W-:Y:S01]  /*d0b0*/  FMNMX.FTZ R5, R5, R6, !PT ;  /* 0x0000000605057209 */ /* 0x008fe20007810000 */
[----:B------:R-:W-:-:S04]  /*d0c0*/  IMAD.U32 R6, RZ, RZ, UR5 ;  /* 0x00000005ff067e24 */ /* 0x000fc8000f8e00ff */
[C---:B------:R-:W-:Y:S01]  /*d0d0*/  FADD.FTZ R7, -R5.reuse, R7 ;  /* 0x0000000705077221 */ /* 0x040fe20000010100 */
[-C--:B------:R-:W-:Y:S01]  /*d0e0*/  FMUL.FTZ R47, R5, R6.reuse ;  /* 0x00000006052f7220 */ /* 0x080fe20000410000 */
[----:B------:R-:W-:Y:S02]  /*d0f0*/  MUFU.TANH R49, R49 ;  /* 0x0000003100317308 */ /* 0x000fe40000002400 */
[-C--:B------:R-:W-:Y:S01]  /*d100*/  FMUL.FTZ R7, R7, R6.reuse ;  /* 0x0000000607077220 */ /* 0x080fe20000410000 */
        /* <DEDUP_REMOVED lines=8> */
[-CC-:B------:R-:W-:Y:S01]  /*d190*/  FFMA.FTZ R9, R26, R6.reuse, -R47.reuse ;  /* 0x000000061a097223 */ /* 0x180fe2000001082f */
[-CC-:B------:R-:W-:Y:S01]  /*d1a0*/  FFMA.FTZ R92, R13, R6.reuse, -R47.reuse ;  /* 0x000000060d5c7223 */ /* 0x180fe2000001082f */
[----:B------:R-:W-:Y:S01]  /*d1b0*/  FFMA.FTZ R13, R27, R6, -R47 ;  /* 0x000000061b0d7223 */ /* 0x000fe2000001082f */
[----:B------:R-:W-:-:S02]  /*d1c0*/  IMAD.MOV.U32 R27, RZ, RZ, R116 ;  /* 0x000000ffff1b7224 */ /* 0x000fc400078e0074 */
[-CC-:B------:R-:W-:Y:S01]  /*d1d0*/  FFMA.FTZ R62, R85, R6.reuse, -R47.reuse ;  /* 0x00000006553e7223 */ /* 0x180fe2000001082f */
[----:B------:R0:W3:Y:S01]  /*d1e0*/  MUFU.EX2 R24, R43 ;  /* 0x0000002b00187308 */ /* 0x0000e20000000800 */
[-CC-:B------:R-:W-:Y:S01]  /*d1f0*/  FFMA.FTZ R85, R21, R6.reuse, -R47.reuse ;  /* 0x0000000615557223 */ /* 0x180fe2000001082f */
[-CC-:B------:R-:W-:Y:S01]  /*d200*/  FFMA.FTZ R21, R38, R6.reuse, -R47.reuse ;  /* 0x0000000626157223 */ /* 0x180fe2000001082f */
[----:B------:R-:W-:Y:S02]  /*d210*/  IMAD.MOV.U32 R38, RZ, RZ, R76 ;  /* 0x000000ffff267224 */ /* 0x000fe400078e004c */
[-CC-:B------:R-:W-:Y:S01]  /*d220*/  FFMA.FTZ R97, R10, R6.reuse, -R47.reuse ;  /* 0x000000060a617223 */ /* 0x180fe2000001082f */
[-C--:B------:R-:W-:Y:S01]  /*d230*/  FFMA.FTZ R10, R40, R6.reuse, -R47 ;  /* 0x00000006280a7223 */ /* 0x080fe2000001082f */
[----:B-1----:R-:W-:Y:S02]  /*d240*/  IMAD.MOV.U32 R40, RZ, RZ, R69 ;  /* 0x000000ffff287224 */ /* 0x002fe400078e0045 */
[-CC-:B------:R-:W-:Y:S01]  /*d250*/  FFMA.FTZ R88, R20, R6.reuse, -R47.reuse ;  /* 0x0000000614587223 */ /* 0x180fe2000001082f */
[----:B------:R-:W1:Y:S01]  /*d260*/  MUFU.EX2 R46, R46 ;  /* 0x0000002e002e7308 */ /* 0x000e620000000800 */
[----:B------:R-:W-:Y:S01]  /*d270*/  FFMA.FTZ R20, R41, R6, -R47 ;  /* 0x0000000629147223 */ /* 0x000fe2000001082f */
[----:B--2---:R-:W-:-:S02]  /*d280*/  IMAD.MOV.U32 R41, RZ, RZ, R57 ;  /* 0x000000ffff297224 */ /* 0x004fc400078e0039 */
[-CC-:B------:R-:W-:Y:S01]  /*d290*/  FFMA.FTZ R96, R11, R6.reuse, -R47.reuse ;  /* 0x000000060b607223 */ /* 0x180fe2000001082f */
[----:B0-----:R-:W-:Y:S02]  /*d2a0*/  IMAD.MOV.U32 R43, RZ, RZ, R68 ;  /* 0x000000ffff2b7224 */ /* 0x001fe400078e0044 */
[----:B------:R-:W-:Y:S01]  /*d2b0*/  FMUL.FTZ R68, R87, UR4 ;  /* 0x0000000457447c20 */ /* 0x000fe20008410000 */
[--C-:B------:R-:W-:Y:S01]  /*d2c0*/  FFMA.FTZ R11, R44, R6, -R47.reuse ;  /* 0x000000062c0b7223 */ /* 0x100fe2000001082f */
[----:B------:R-:W2:Y:S01]  /*d2d0*/  LDL R87, [R1+0x5c] ;  /* 0x00005c0001577983 */ /* 0x000ea20000100800 */
[----:B------:R0:W4:Y:S01]  /*d2e0*/  MUFU.EX2 R26, R39 ;  /* 0x00000027001a7308 */ /* 0x0001220000000800 */
[----:B---3--:R-:W-:Y:S01]  /*d2f0*/  FFMA.FTZ R4, R7, R4, R24 ;  /* 0x0000000407047223 */ /* 0x008fe20000010018 */
[----:B------:R-:W-:Y:S02]  /*d300*/  IMAD.MOV.U32 R44, RZ, RZ, R72 ;  /* 0x000000ffff2c7224 */ /* 0x000fe400078e0048 */
[-CC-:B------:R-:W-:Y:S01]  /*d310*/  FFMA.FTZ R89, R15, R6.reuse, -R47.reuse ;  /* 0x000000060f597223 */ /* 0x180fe2000001082f */
[----:B------:R-:W-:Y:S01]  /*d320*/  FFMA.FTZ R15, R45, R6, -R47 ;  /* 0x000000062d0f7223 */ /* 0x000fe2000001082f */
[----:B------:R-:W-:-:S02]  /*d330*/  IMAD.MOV.U32 R45, RZ, RZ, R73 ;  /* 0x000000ffff2d7224 */ /* 0x000fc400078e0049 */
[-CC-:B------:R-:W-:Y:S01]  /*d340*/  FFMA.FTZ R105, R8, R6.reuse, -R47.reuse ;  /* 0x0000000608697223 */ /* 0x180fe2000001082f */
[--C-:B------:R-:W-:Y:S01]  /*d350*/  FFMA.FTZ R93, R12, R6, -R47.reuse ;  /* 0x000000060c5d7223 */ /* 0x100fe2000001082f */
[----:B------:R-:W3:Y:S01]  /*d360*/  MUFU.EX2 R42, R42 ;  /* 0x0000002a002a7308 */ /* 0x000ee20000000800 */
[C---:B-1----:R-:W-:Y:S01]  /*d370*/  FADD.FTZ R4, R46.reuse, R4 ;  /* 0x000000042e047221 */ /* 0x042fe20000010000 */
[----:B0-----:R-:W-:Y:S01]  /*d380*/  IMAD.MOV.U32 R39, RZ, RZ, R56 ;  /* 0x000000ffff277224 */ /* 0x001fe200078e0038 */
[----:B------:R-:W-:Y:S01]  /*d390*/  F2FP.BF16.F32.PACK_AB R24, R46, R24 ;  /* 0x000000182e18723e */ /* 0x000fe200000010ff */
[-CC-:B------:R-:W-:Y:S01]  /*d3a0*/  FFMA.FTZ R157, R157, R6.reuse, -R47.reuse ;  /* 0x000000069d9d7223 */ /* 0x180fe2000001082f */
[----:B------:R-:W-:Y:S01]  /*d3b0*/  MOV R46, R77 ;  /* 0x0000004d002e7202 */ /* 0x000fe20000000f00 */
[-CC-:B------:R-:W-:Y:S01]  /*d3c0*/  FFMA.FTZ R156, R156, R6.reuse, -R47.reuse ;  /* 0x000000069c9c7223 */ /* 0x180fe2000001082f */
[-CC-:B------:R-:W-:Y:S01]  /*d3d0*/  FFMA.FTZ R155, R155, R6.reuse, -R47.reuse ;  /* 0x000000069b9b7223 */ /* 0x180fe2000001082f */
[-CC-:B------:R-:W-:Y:S01]  /*d3e0*/  FFMA.FTZ R154, R154, R6.reuse, -R47.reuse ;  /* 0x000000069a9a7223 */ /* 0x180fe2000001082f */
[----:B----4-:R-:W-:Y:S01]  /*d3f0*/  FADD.FTZ R4, R26, R4 ;  /* 0x000000041a047221 */ /* 0x010fe20000010000 */
[-CC-:B------:R-:W-:Y:S01]  /*d400*/  FFMA.FTZ R153, R153, R6.reuse, -R47.reuse ;  /* 0x0000000699997223 */ /* 0x180fe2000001082f */
[-CC-:B------:R-:W-:Y:S01]  /*d410*/  FFMA.FTZ R152, R152, R6.reuse, -R47.reuse ;  /* 0x0000000698987223 */ /* 0x180fe2000001082f */
[-CC-:B------:R-:W-:Y:S01]  /*d420*/  FFMA.FTZ R81, R25, R6.reuse, -R47.reuse ;  /* 0x0000000619517223 */ /* 0x180fe2000001082f */
[-CC-:B------:R-:W-:Y:S01]  /*d430*/  FFMA.FTZ R36, R36, R6.reuse, -R47.reuse ;  /* 0x0000000624247223 */ /* 0x180fe2000001082f */
[-CC-:B------:R-:W-:Y:S01]  /*d440*/  FFMA.FTZ R30, R30, R6.reuse, -R47.reuse ;  /* 0x000000061e1e7223 */ /* 0x180fe2000001082f */
[-CC-:B------:R-:W-:Y:S01]  /*d450*/  FFMA.FTZ R35, R35, R6.reuse, -R47.reuse ;  /* 0x0000000623237223 */ /* 0x180fe2000001082f */
[--C-:B------:R-:W-:Y:S01]  /*d460*/  FFMA.FTZ R31, R31, R6, -R47.reuse ;  /* 0x000000061f1f7223 */ /* 0x100fe2000001082f */
[C---:B---3--:R-:W-:Y:S01]  /*d470*/  FADD.FTZ R66, R42.reuse, R4 ;  /* 0x000000042a427221 */ /* 0x048fe20000010000 */
[----:B------:R-:W-:Y:S01]  /*d480*/  F2FP.BF16.F32.PACK_AB R26, R42, R26 ;  /* 0x0000001a2a1a723e */ /* 0x000fe200000010ff */
[-CC-:B------:R-:W-:Y:S01]  /*d490*/  FFMA.FTZ R34, R34, R6.reuse, -R47.reuse ;  /* 0x0000000622227223 */ /* 0x180fe2000001082f */
[----:B------:R-:W-:Y:S01]  /*d4a0*/  FMNMX.FTZ R4, R64, R3, !PT ;  /* 0x0000000340047209 */ /* 0x000fe20007810000 */
[----:B------:R-:W-:Y:S01]  /*d4b0*/  FFMA.FTZ R29, R29, R6, -R47 ;  /* 0x000000061d1d7223 */ /* 0x000fe2000001082f */
[----:B------:R-:W-:Y:S01]  /*d4c0*/  MOV R42, R60 ;  /* 0x0000003c002a7202 */ /* 0x000fe20000000f00 */
[----:B------:R-:W-:Y:S01]  /*d4d0*/  FMUL.FTZ R60, R79, UR4 ;  /* 0x000000044f3c7c20 */ /* 0x000fe20008410000 */
[----:B------:R-:W-:Y:S01]  /*d4e0*/  IMAD.MOV.U32 R79, RZ, RZ, R61 ;  /* 0x000000ffff4f7224 */ /* 0x000fe200078e003d */
        /* <DEDUP_REMOVED lines=15> */
[----:B------:R-:W-:Y:S01]  /*d5e0*/  FFMA.FTZ R113, R113, R6, -R47 ;  /* 0x0000000671717223 */ /* 0x000fe2000001082f */
[----:B------:R-:W-:Y:S01]  /*d5f0*/  FMNMX.FTZ R4, R38, R4, !PT ;  /* 0x0000000426047209 */ /* 0x000fe20007810000 */
[----:B------:R-:W0:Y:S01]  /*d600*/  MUFU.TANH R50, R50 ;  /* 0x0000003200327308 */ /* 0x000e220000002400 */
[----:B------:R-:W-:-:S02]  /*d610*/  IMAD.MOV.U32 R47, RZ, RZ, R54 ;  /* 0x000000ffff2f7224 */ /* 0x000fc400078e0036 */
[----:B------:R-:W-:Y:S01]  /*d620*/  FMUL.FTZ R54, R67, UR4 ;  /* 0x0000000443367c20 */ /* 0x000fe20008410000 */
[----:B------:R-:W-:Y:S01]  /*d630*/  FMNMX.FTZ R4, R39, R4, !PT ;  /* 0x0000000427047209 */ /* 0x000fe20007810000 */
[----:B------:R-:W-:Y:S02]  /*d640*/  IMAD.MOV.U32 R48, RZ, RZ, R55 ;  /* 0x000000ffff307224 */ /* 0x000fe400078e0037 */
[----:B------:R-:W-:Y:S01]  /*d650*/  FMUL.FTZ R55, R70, UR4 ;  /* 0x0000000446377c20 */ /* 0x000fe20008410000 */
[----:B------:R-:W-:Y:S01]  /*d660*/  FMUL.FTZ R56, R71, UR4 ;  /* 0x0000000447387c20 */ /* 0x000fe20008410000 */
[----:B------:R-:W-:Y:S01]  /*d670*/  FMNMX.FTZ R4, R40, R4, !PT ;  /* 0x0000000428047209 */ /* 0x000fe20007810000 */
[----:B------:R-:W1:Y:S01]  /*d680*/  MUFU.TANH R51, R51 ;  /* 0x0000003300337308 */ /* 0x000e620000002400 */
[----:B------:R-:W-:Y:S01]  /*d690*/  FMUL.FTZ R57, R74, UR4 ;  /* 0x000000044a397c20 */ /* 0x000fe20008410000 */
[----:B------:R-:W-:Y:S01]  /*d6a0*/  FMUL.FTZ R61, R82, UR4 ;  /* 0x00000004523d7c20 */ /* 0x000fe20008410000 */
[----:B------:R-:W-:Y:S01]  /*d6b0*/  FMNMX.FTZ R4, R41, R4, !PT ;  /* 0x0000000429047209 */ /* 0x000fe20007810000 */
[----:B------:R-:W-:-:S02]  /*d6c0*/  IMAD.MOV.U32 R82, RZ, RZ, R62 ;  /* 0x000000ffff527224 */ /* 0x000fc400078e003e */
[----:B------:R-:W-:Y:S01]  /*d6d0*/  FMUL.FTZ R62, R83, UR4 ;  /* 0x00000004533e7c20 */ /* 0x000fe20008410000 */
[----:B------:R-:W-:Y:S01]  /*d6e0*/  FMUL.FTZ R69, R90, UR4 ;  /* 0x000000045a457c20 */ /* 0x000fe20008410000 */
[----:B------:R-:W-:Y:S01]  /*d6f0*/  FMNMX.FTZ R4, R42, R4, !PT ;  /* 0x000000042a047209 */ /* 0x000fe20007810000 */
[----:B------:R-:W3:Y:S01]  /*d700*/  MUFU.TANH R52, R52 ;  /* 0x0000003400347308 */ /* 0x000ee20000002400 */
[----:B------:R-:W-:Y:S01]  /*d710*/  FMUL.FTZ R70, R91, UR4 ;  /* 0x000000045b467c20 */ /* 0x000fe20008410000 */
[----:B------:R-:W-:Y:S01]  /*d720*/  FMUL.FTZ R71, R94, UR4 ;  /* 0x000000045e477c20 */ /* 0x000fe20008410000 */
[----:B------:R-:W-:Y:S01]  /*d730*/  FMNMX.FTZ R4, R43, R4, !PT ;  /* 0x000000042b047209 */ /* 0x000fe20007810000 */
[----:B------:R-:W-:Y:S01]  /*d740*/  FMUL.FTZ R72, R95, UR4 ;  /* 0x000000045f487c20 */ /* 0x000fe20008410000 */
[----:B------:R-:W-:Y:S01]  /*d750*/  FMUL.FTZ R73, R98, UR4 ;  /* 0x0000000462497c20 */ /* 0x000fe20008410000 */
[----:B------:R-:W-:Y:S01]  /*d760*/  FMUL.FTZ R74, R99, UR4 ;  /* 0x00000004634a7c20 */ /* 0x000fe20008410000 */
[----:B------:R-:W-:Y:S01]  /*d770*/  FMNMX.FTZ R4, R44, R4, !PT ;  /* 0x000000042c047209 */ /* 0x000fe20007810000 */
[----:B------:R-:W4:Y:S01]  /*d780*/  MUFU.TANH R53, R53 ;  /* 0x0000003500357308 */ /* 0x000f220000002400 */
        /* <DEDUP_REMOVED lines=8> */
[----:B------:R-:W-:-:S02]  /*d810*/  IMAD.MOV.U32 R83, RZ, RZ, R65 ;  /* 0x000000ffff537224 */ /* 0x000fc400078e0041 */
[----:B------:R-:W-:-:S04]  /*d820*/  FMNMX.FTZ R4, R47, R4, !PT ;  /* 0x000000042f047209 */ /* 0x000fc80007810000 */
[----:B------:R-:W-:Y:S01]  /*d830*/  FMNMX.FTZ R4, R117, R4, !PT ;  /* 0x0000000475047209 */ /* 0x000fe20007810000 */
[----:B------:R-:W4:Y:S03]  /*d840*/  MUFU.TANH R55, R55 ;  /* 0x0000003700377308 */ /* 0x000f260000002400 */
[----:B------:R-:W-:-:S04]  /*d850*/  FMNMX.FTZ R4, R49, R4, !PT ;  /* 0x0000000431047209 */ /* 0x000fc80007810000 */
[----:B0-----:R-:W-:Y:S01]  /*d860*/  FMNMX.FTZ R4, R50, R4, !PT ;  /* 0x0000000432047209 */ /* 0x001fe20007810000 */
[----:B------:R-:W0:Y:S03]  /*d870*/  MUFU.TANH R56, R56 ;  /* 0x0000003800387308 */ /* 0x000e260000002400 */
[----:B-1----:R-:W-:-:S04]  /*d880*/  FMNMX.FTZ R4, R51, R4, !PT ;  /* 0x0000000433047209 */ /* 0x002fc80007810000 */
[----:B---3--:R-:W-:Y:S01]  /*d890*/  FMNMX.FTZ R4, R52, R4, !PT ;  /* 0x0000000434047209 */ /* 0x008fe20007810000 */
[----:B------:R-:W1:Y:S03]  /*d8a0*/  MUFU.TANH R57, R57 ;  /* 0x0000003900397308 */ /* 0x000e660000002400 */
[----:B----4-:R-:W-:-:S04]  /*d8b0*/  FMNMX.FTZ R4, R53, R4, !PT ;  /* 0x0000000435047209 */ /* 0x010fc80007810000 */
[----:B------:R-:W-:Y:S01]  /*d8c0*/  FMNMX.FTZ R4, R54, R4, !PT ;  /* 0x0000000436047209 */ /* 0x000fe20007810000 */
[----:B------:R-:W3:Y:S03]  /*d8d0*/  MUFU.TANH R58, R58 ;  /* 0x0000003a003a7308 */ /* 0x000ee60000002400 */
[----:B------:R-:W-:-:S04]  /*d8e0*/  FMNMX.FTZ R4, R55, R4, !PT ;  /* 0x0000000437047209 */ /* 0x000fc80007810000 */
[----:B0-----:R-:W-:Y:S01]  /*d8f0*/  FMNMX.FTZ R4, R56, R4, !PT ;  /* 0x0000000438047209 */ /* 0x001fe20007810000 */
[----:B------:R-:W0:Y:S03]  /*d900*/  MUFU.TANH R59, R59 ;  /* 0x0000003b003b7308 */ /* 0x000e260000002400 */
[----:B-1----:R-:W-:-:S05]  /*d910*/  FMNMX.FTZ R4, R57, R4, !PT ;  /* 0x0000000439047209 */ /* 0x002fca0007810000 */
[----:B------:R-:W1:Y:S01]  /*d920*/  MUFU.TANH R60, R60 ;  /* 0x0000003c003c7308 */ /* 0x000e620000002400 */
[----:B---3--:R-:W-:-:S07]  /*d930*/  FMNMX.FTZ R4, R58, R4, !PT ;  /* 0x000000043a047209 */ /* 0x008fce0007810000 */
[----:B------:R-:W3:Y:S01]  /*d940*/  MUFU.TANH R61, R61 ;  /* 0x0000003d003d7308 */ /* 0x000ee20000002400 */
[----:B0-----:R-:W-:-:S07]  /*d950*/  FMNMX.FTZ R4, R59, R4, !PT ;  /* 0x000000043b047209 */ /* 0x001fce0007810000 */
[----:B------:R-:W0:Y:S01]  /*d960*/  MUFU.TANH R62, R62 ;  /* 0x0000003e003e7308 */ /* 0x000e220000002400 */
[----:B-1----:R-:W-:-:S07]  /*d970*/  FMNMX.FTZ R4, R60, R4, !PT ;  /* 0x000000043c047209 */ /* 0x002fce0007810000 */
        /* <DEDUP_REMOVED lines=35> */
[----:B-1----:R-:W-:-:S04]  /*dbb0*/  FMNMX.FTZ R4, R115, R4, !PT ;  /* 0x0000000473047209 */ /* 0x002fc80007810000 */
[----:B---3--:R-:W-:-:S04]  /*dbc0*/  FMNMX.FTZ R4, R64, R4, !PT ;  /* 0x0000000440047209 */ /* 0x008fc80007810000 */
[----:B0-----:R-:W-:-:S05]  /*dbd0*/  FMNMX.FTZ R4, R114, R4, !PT ;  /* 0x0000000472047209 */ /* 0x001fca0007810000 */
[----:B------:R-:W0:Y:S02]  /*dbe0*/  SHFL.BFLY PT, R25, R4, 0x2, 0x1f ;  /* 0x0c401f0004197f89 */ /* 0x000e2400000e0000 */
[----:B0-----:R-:W-:-:S05]  /*dbf0*/  FMNMX.FTZ R25, R4, R25, !PT ;  /* 0x0000001904197209 */ /* 0x001fca0007810000 */
[----:B------:R-:W0:Y:S02]  /*dc00*/  SHFL.BFLY PT, R37, R25, 0x1, 0x1f ;  /* 0x0c201f0019257f89 */ /* 0x000e2400000e0000 */
[----:B0-----:R-:W-:-:S05]  /*dc10*/  FMNMX.FTZ R37, R25, R37, !PT ;  /* 0x0000002519257209 */ /* 0x001fca0007810000 */
[----:B------:R-:W-:-:S04]  /*dc20*/  FMUL.FTZ R65, R37, R6 ;  /* 0x0000000625417220 */ /* 0x000fc80000410000 */
[-CC-:B------:R-:W-:Y:S01]  /*dc30*/  FFMA.FTZ R4, R83, R6.reuse, -R65.reuse ;  /* 0x0000000653047223 */ /* 0x180fe20000010841 */
[----:B------:R-:W-:Y:S02]  /*dc40*/  IMAD.MOV.U32 R83, RZ, RZ, R48 ;  /* 0x000000ffff537224 */ /* 0x000fe400078e0030 */
[-CC-:B------:R-:W-:Y:S01]  /*dc50*/  FFMA.FTZ R48, R117, R6.reuse, -R65.reuse ;  /* 0x0000000675307223 */ /* 0x180fe20000010841 */
[-CC-:B------:R-:W-:Y:S01]  /*dc60*/  FFMA.FTZ R117, R64, R6.reuse, -R65.reuse ;  /* 0x0000000640757223 */ /* 0x180fe20000010841 */
[----:B------:R-:W-:Y:S01]  /*dc70*/  IADD3 R64, R2, 0x400, RZ ;  /* 0x0000040002407810 */ /* 0x000fe20007ffe0ff */
[-CC-:B------:R-:W-:Y:S01]  /*dc80*/  FFMA.FTZ R25, R86, R6.reuse, -R65.reuse ;  /* 0x0000000656197223 */ /* 0x180fe20000010841 */
[----:B------:R-:W-:Y:S02]  /*dc90*/  IMAD.MOV.U32 R86, RZ, RZ, R82 ;  /* 0x000000ffff567224 */ /* 0x000fe400078e0052 */
[----:B------:R-:W-:Y:S01]  /*dca0*/  FFMA.FTZ R27, R27, R6, -R65 ;  /* 0x000000061b1b7223 */ /* 0x000fe20000010841 */
[----:B------:R-:W-:Y:S01]  /*dcb0*/  SHF.R.U32.HI R64, RZ, 0x4, R64 ;  /* 0x00000004ff407819 */ /* 0x000fe20000011640 */
[----:B------:R-:W-:-:S02]  /*dcc0*/  IMAD.MOV.U32 R82, RZ, RZ, R66 ;  /* 0x000000ffff527224 */ /* 0x000fc400078e0042 */
[-CC-:B------:R-:W-:Y:S01]  /*dcd0*/  FFMA.FTZ R79, R79, R6.reuse, -R65.reuse ;  /* 0x000000064f4f7223 */ /* 0x180fe20000010841 */
[-CC-:B------:R-:W-:Y:S01]  /*dce0*/  FFMA.FTZ R80, R80, R6.reuse, -R65.reuse ;  /* 0x0000000650507223 */ /* 0x180fe20000010841 */
[----:B------:R-:W-:Y:S01]  /*dcf0*/  LOP3.LUT R64, R64, 0x3fff, RZ, 0xc0, !PT ;  /* 0x00003fff40407812 */ /* 0x000fe200078ec0ff */
[-CC-:B------:R-:W-:Y:S01]  /*dd00*/  FFMA.FTZ R38, R38, R6.reuse, -R65.reuse ;  /* 0x0000000626267223 */ /* 0x180fe20000010841 */
[-CC-:B------:R-:W-:Y:S01]  /*dd10*/  FFMA.FTZ R39, R39, R6.reuse, -R65.reuse ;  /* 0x0000000627277223 */ /* 0x180fe20000010841 */
[-CC-:B------:R-:W-:Y:S01]  /*dd20*/  FFMA.FTZ R40, R40, R6.reuse, -R65.reuse ;  /* 0x0000000628287223 */ /* 0x180fe20000010841 */
[-CC-:B------:R-:W-:Y:S01]  /*dd30*/  FFMA.FTZ R41, R41, R6.reuse, -R65.reuse ;  /* 0x0000000629297223 */ /* 0x180fe20000010841 */
[----:B------:R-:W-:Y:S02]  /*dd40*/  IMAD R64, R0, 0x600, R64 ;  /* 0x0000060000407824 */ /* 0x000fe400078e0240 */
[-CC-:B------:R-:W-:Y:S01]  /*dd50*/  FFMA.FTZ R42, R42, R6.reuse, -R65.reuse ;  /* 0x000000062a2a7223 */ /* 0x180fe20000010841 */
[-CC-:B------:R-:W-:Y:S01]  /*dd60*/  FFMA.FTZ R43, R43, R6.reuse, -R65.reuse ;  /* 0x000000062b2b7223 */ /* 0x180fe20000010841 */
[----:B------:R-:W-:Y:S01]  /*dd70*/  FFMA.FTZ R44, R44, R6, -R65 ;  /* 0x000000062c2c7223 */ /* 0x000fe20000010841 */
[----:B------:R-:W-:-:S02]  /*dd80*/  VIADD R66, R64, 0x80 ;  /* 0x0000008040427836 */ /* 0x000fc40000000000 */
[-CC-:B------:R-:W-:Y:S01]  /*dd90*/  FFMA.FTZ R45, R45, R6.reuse, -R65.reuse ;  /* 0x000000062d2d7223 */ /* 0x180fe20000010841 */
[-CC-:B------:R-:W-:Y:S01]  /*dda0*/  FFMA.FTZ R46, R46, R6.reuse, -R65.reuse ;  /* 0x000000062e2e7223 */ /* 0x180fe20000010841 */
[----:B------:R-:W-:Y:S01]  /*ddb0*/  FFMA.FTZ R47, R47, R6, -R65 ;  /* 0x000000062f2f7223 */ /* 0x000fe20000010841 */
[----:B------:R-:W-:Y:S01]  /*ddc0*/  R2UR UR10, R66 ;  /* 0x00000000420a72ca */ /* 0x000fe200000e0000 */
[----:B------:R-:W-:-:S05]  /*ddd0*/  VIADD R66, R64, 0x100 ;  /* 0x0000010040427836 */ /* 0x000fca0000000000 */
[----:B------:R-:W-:Y:S01]  /*dde0*/  R2UR UR14, R66 ;  /* 0x00000000420e72ca */ /* 0x000fe200000e0000 */
[----:B------:R-:W-:-:S05]  /*ddf0*/  VIADD R66, R64, 0x180 ;  /* 0x0000018040427836 */ /* 0x000fca0000000000 */
[----:B------:R-:W-:Y:S01]  /*de00*/  R2UR UR18, R66 ;  /* 0x00000000421272ca */ /* 0x000fe200000e0000 */
[----:B------:R-:W-:-:S05]  /*de10*/  VIADD R66, R64, 0x200 ;  /* 0x0000020040427836 */ /* 0x000fca0000000000 */
[----:B------:R-:W-:Y:S01]  /*de20*/  R2UR UR22, R66 ;  /* 0x00000000421672ca */ /* 0x000fe200000e0000 */
[----:B------:R-:W-:-:S05]  /*de30*/  VIADD R66, R64, 0x280 ;  /* 0x0000028040427836 */ /* 0x000fca0000000000 */
[----:B------:R-:W-:Y:S02]  /*de40*/  R2UR UR26, R66 ;  /* 0x00000000421a72ca */ /* 0x000fe400000e0000 */
[----:B------:R-:W-:-:S04]  /*de50*/  IADD3 R66, R64, 0x300, RZ ;  /* 0x0000030040427810 */ /* 0x000fc80007ffe0ff */
[----:B------:R-:W-:Y:S01]  /*de60*/  R2UR UR30, R66 ;  /* 0x00000000421e72ca */ /* 0x000fe200000e0000 */
[----:B------:R-:W-:-:S05]  /*de70*/  VIADD R66, R64, 0x380 ;  /* 0x0000038040427836 */ /* 0x000fca0000000000 */
[----:B------:R-:W-:Y:S01]  /*de80*/  R2UR UR34, R66 ;  /* 0x00000000422272ca */ /* 0x000fe200000e0000 */
[----:B------:R-:W-:-:S05]  /*de90*/  VIADD R66, R64, 0x400 ;  /* 0x0000040040427836 */ /* 0x000fca0000000000 */
[----:B------:R-:W-:Y:S01]  /*dea0*/  R2UR UR42, R66 ;  /* 0x00000000422a72ca */ /* 0x000fe200000e0000 */
[C---:B------:R-:W-:Y:S01]  /*deb0*/  VIADD R66, R64.reuse, 0x480 ;  /* 0x0000048040427836 */ /* 0x040fe20000000000 */
[----:B------:R-:W-:-:S04]  /*dec0*/  R2UR UR6, R64 ;  /* 0x00000000400672ca */ /* 0x000fc800000e0000 */
[----:B------:R-:W-:Y:S01]  /*ded0*/  R2UR UR46, R66 ;  /* 0x00000000422e72ca */ /* 0x000fe200000e0000 */
[C---:B------:R-:W-:Y:S02]  /*dee0*/  VIADD R66, R64.reuse, 0x500 ;  /* 0x0000050040427836 */ /* 0x040fe40000000000 */
[----:B------:R-:W-:-:S05]  /*def0*/  VIADD R64, R64, 0x580 ;  /* 0x0000058040407836 */ /* 0x000fca0000000000 */
[----:B------:R-:W-:Y:S01]  /*df00*/  R2UR UR54, R64 ;  /* 0x00000000403672ca */ /* 0x000fe200000e0000 */
[----:B--2---:R-:W-:Y:S02]  /*df10*/  VIADD R64, R87, 0x1e800 ;  /* 0x0001e80057407836 */ /* 0x004fe40000000000 */
[-CC-:B------:R-:W-:Y:S01]  /*df20*/  FFMA.FTZ R49, R49, R6.reuse, -R65.reuse ;  /* 0x0000000631317223 */ /* 0x180fe20000010841 */
[-CC-:B------:R-:W-:Y:S01]  /*df30*/  FFMA.FTZ R50, R50, R6.reuse, -R65.reuse ;  /* 0x0000000632327223 */ /* 0x180fe20000010841 */
[-CC-:B------:R-:W-:Y:S01]  /*df40*/  FFMA.FTZ R51, R51, R6.reuse, -R65.reuse ;  /* 0x0000000633337223 */ /* 0x180fe20000010841 */
[-CC-:B------:R-:W-:Y:S01]  /*df50*/  FFMA.FTZ R52, R52, R6.reuse, -R65.reuse ;  /* 0x0000000634347223 */ /* 0x180fe20000010841 */
[----:B------:R-:W-:Y:S01]  /*df60*/  SHF.R.U32.HI R64, RZ, 0x4, R64 ;  /* 0x00000004ff407819 */ /* 0x000fe20000011640 */
[-CC-:B------:R-:W-:Y:S01]  /*df70*/  FFMA.FTZ R53, R53, R6.reuse, -R65.reuse ;  /* 0x0000000635357223 */ /* 0x180fe20000010841 */
[-CC-:B------:R-:W-:Y:S01]  /*df80*/  FFMA.FTZ R54, R54, R6.reuse, -R65.reuse ;  /* 0x0000000636367223 */ /* 0x180fe20000010841 */
[-CC-:B------:R-:W-:Y:S01]  /*df90*/  FFMA.FTZ R55, R55, R6.reuse, -R65.reuse ;  /* 0x0000000637377223 */ /* 0x180fe20000010841 */
[----:B------:R-:W-:Y:S01]  /*dfa0*/  LOP3.LUT R64, R64, 0x3fff, RZ, 0xc0, !PT ;  /* 0x00003fff40407812 */ /* 0x000fe200078ec0ff */
        /* <DEDUP_REMOVED lines=24> */
[----:B------:R-:W-:Y:S01]  /*e130*/  IMAD.MOV.U32 R65, RZ, RZ, 0x40000040 ;  /* 0x40000040ff417424 */ /* 0x000fe200078e00ff */
[----:B------:R-:W-:Y:S01]  /*e140*/  LOP3.LUT R64, R64, 0x10000, RZ, 0xfc, !PT ;  /* 0x0001000040407812 */ /* 0x000fe200078efcff */
[----:B------:R-:W-:Y:S01]  /*e150*/  WARPGROUP.ARRIVE ;  /* 0x00000000000079c5 */ /* 0x000fe20000000000 */
[----:B------:R-:W-:Y:S01]  /*e160*/  IMAD.MOV.U32 R67, RZ, RZ, 0x40000040 ;  /* 0x40000040ff437424 */ /* 0x000fe200078e00ff */
[----:B------:R-:W-:Y:S01]  /*e170*/  R2UR UR50, R66 ;  /* 0x00000000423272ca */ /* 0x000fe200000e0000 */
[----:B------:R-:W2:Y:S01]  /*e180*/  LDL.LU R87, [R1+0x24] ;  /* 0x0000240001577983 */ /* 0x000ea20000300800 */
[----:B------:R-:W-:-:S02]  /*e190*/  R2UR UR7, R65 ;  /* 0x00000000410772ca */ /* 0x000fc400000e0000 */
[C---:B------:R-:W-:Y:S02]  /*e1a0*/  R2UR UR4, R64.reuse ;  /* 0x00000000400472ca */ /* 0x040fe400000e0000 */
[----:B------:R-:W-:Y:S01]  /*e1b0*/  R2UR UR5, R65 ;  /* 0x00000000410572ca */ /* 0x000fe200000e0000 */
[----:B------:R-:W-:Y:S01]  /*e1c0*/  VIADD R66, R64, 0x2 ;  /* 0x0000000240427836 */ /* 0x000fe20000000000 */
[C---:B------:R-:W-:Y:S01]  /*e1d0*/  R2UR UR11, R67.reuse ;  /* 0x00000000430b72ca */ /* 0x040fe200000e0000 */
[----:B------:R-:W3:Y:S10]  /*e1e0*/  LDL R118, [R1+0x2c] ;  /* 0x00002c0001767983 */ /* 0x000ef40000100800 */
[----:B------:R-:W-:Y:S01]  /*e1f0*/  HGMMA.64x64x16.F32.BF16 R120, gdesc[UR4].tnspB, R120, gsb0 ;  /* 0x40e00000047879f0 */ /* 0x000fe20008001878 */
[----:B------:R-:W-:-:S02]  /*e200*/  R2UR UR15, R67 ;  /* 0x00000000430f72ca */ /* 0x000fc400000e0000 */
[C---:B------:R-:W-:Y:S02]  /*e210*/  R2UR UR19, R67.reuse ;  /* 0x00000000431372ca */ /* 0x040fe400000e0000 */
[C---:B------:R-:W-:Y:S02]  /*e220*/  R2UR UR23, R67.reuse ;  /* 0x00000000431772ca */ /* 0x040fe400000e0000 */
[C---:B------:R-:W-:Y:S02]  /*e230*/  R2UR UR27, R67.reuse ;  /* 0x00000000431b72ca */ /* 0x040fe400000e0000 */
[C---:B------:R-:W-:Y:S02]  /*e240*/  R2UR UR31, R67.reuse ;  /* 0x00000000431f72ca */ /* 0x040fe400000e0000 */
[C---:B------:R-:W-:Y:S02]  /*e250*/  R2UR UR35, R67.reuse ;  /* 0x00000000432372ca */ /* 0x040fe400000e0000 */
[----:B------:R-:W-:-:S02]  /*e260*/  R2UR UR43, R67 ;  /* 0x00000000432b72ca */ /* 0x000fc400000e0000 */
[C---:B------:R-:W-:Y:S02]  /*e270*/  R2UR UR47, R67.reuse ;  /* 0x00000000432f72ca */ /* 0x040fe400000e0000 */
[----:B------:R-:W-:Y:S02]  /*e280*/  R2UR UR51, R67 ;  /* 0x00000000433372ca */ /* 0x000fe400000e0000 */
[----:B------:R-:W-:Y:S02]  /*e290*/  MOV R67, 0x40000040 ;  /* 0x4000004000437802 */ /* 0x000fe40000000f00 */
[----:B------:R-:W-:Y:S02]  /*e2a0*/  R2UR UR8, R66 ;  /* 0x00000000420872ca */ /* 0x000fe400000e0000 */
[----:B------:R-:W-:Y:S01]  /*e2b0*/  R2UR UR9, R67 ;  /* 0x00000000430972ca */ /* 0x000fe200000e0000 */
[----:B------:R-:W-:Y:S02]  /*e2c0*/  WARPGROUP.DEPBAR.LE gsb0, 0x0 ;  /* 0x00008000000079c5 */ /* 0x000fe40000010000 */
[----:B------:R-:W-:-:S10]  /*e2d0*/  WARPGROUP.ARRIVE ;  /* 0x00000000000079c5 */ /* 0x000fd40000000000 */
[----:B------:R-:W-:Y:S01]  /*e2e0*/  HGMMA.64x64x16.F32.BF16 R120, gdesc[UR8].tnspB, R120, gsb0 ;  /* 0x40e00000087879f0 */ /* 0x000fe20008001878 */
[----:B------:R-:W-:Y:S02]  /*e2f0*/  VIADD R66, R64, 0x4 ;  /* 0x0000000440427836 */ /* 0x000fe40000000000 */
[----:B------:R-:W-:-:S03]  /*e300*/  IMAD.MOV.U32 R67, RZ, RZ, 0x40000040 ;  /* 0x40000040ff437424 */ /* 0x000fc600078e00ff */
        /* <DEDUP_REMOVED lines=19> */
[----:B------:R-:W-:Y:S01]  /*e440*/  VIADD R66, R64, 0x602 ;  /* 0x0000060240427836 */ /* 0x000fe20000000000 */
[----:B------:R-:W-:-:S04]  /*e450*/  MOV R67, 0x40000040 ;  /* 0x4000004000437802 */ /* 0x000fc80000000f00 */
        /* <DEDUP_REMOVED lines=40> */
[----:B------:R-:W-:Y:S01]  /*e6e0*/  R2UR UR55, R65 ;  /* 0x00000000413772ca */ /* 0x000fe200000e0000 */
[----:B------:R-:W-:Y:S02]  /*e6f0*/  VIADD R64, R64, 0xc06 ;  /* 0x00000c0640407836 */ /* 0x000fe40000000000 */
[----:B------:R-:W-:-:S03]  /*e700*/  IMAD.MOV.U32 R65, RZ, RZ, 0x40000040 ;  /* 0x40000040ff417424 */ /* 0x000fc600078e00ff */
[----:B------:R-:W-:Y:S02]  /*e710*/  R2UR UR52, R64 ;  /* 0x00000000403472ca */ /* 0x000fe400000e0000 */
[----:B------:R-:W-:Y:S01]  /*e720*/  R2UR UR53, R65 ;  /* 0x00000000413572ca */ /* 0x000fe200000e0000 */
[----:B------:R-:W0:Y:S01]  /*e730*/  S2R R91, SR_TID.X ;  /* 0x00000000005b7919 */ /* 0x000e220000002100 */
[----:B------:R-:W-:-:S04]  /*e740*/  FADD.FTZ R3, -R37, R3 ;  /* 0x0000000325037221 */ /* 0x000fc80000010100 */
[----:B------:R-:W-:Y:S01]  /*e750*/  FMUL.FTZ R3, R3, R6 ;  /* 0x0000000603037220 */ /* 0x000fe20000410000 */
[----:B------:R-:W-:Y:S02]  /*e760*/  WARPGROUP.DEPBAR.LE gsb0, 0x0 ;  /* 0x00008000000079c5 */ /* 0x000fe40000010000 */
[----:B------:R-:W-:-:S06]  /*e770*/  WARPGROUP.ARRIVE ;  /* 0x00000000000079c5 */ /* 0x000fcc0000000000 */
[----:B------:R-:W-:Y:S01]  /*e780*/  HGMMA.64x64x16.F32.BF16 R120, gdesc[UR52].tnspB, R120, gsb0 ;  /* 0x40e00000347879f0 */ /* 0x000fe20008001878 */
[----:B------:R-:W-:Y:S01]  /*e790*/  MUFU.EX2 R3, R3 ;  /* 0x0000000300037308 */ /* 0x000fe20000000800 */
[----:B0-----:R-:W-:-:S07]  /*e7a0*/  SHF.R.U32.HI R90, RZ, 0x7, R91 ;  /* 0x00000007ff5a7819 */ /* 0x001fce000001165b */
[----:B------:R-:W2:Y:S01]  /*e7b0*/  MUFU.EX2 R25, R25 ;  /* 0x0000001900197308 */ /* 0x000ea20000000800 */
[----:B------:R-:W-:-:S07]  /*e7c0*/  VIADD R65, R90, 0x9 ;  /* 0x000000095a417836 */ /* 0x000fce0000000000 */
[----:B------:R-:W0:Y:S01]  /*e7d0*/  MUFU.EX2 R64, R27 ;  /* 0x0000001b00407308 */ /* 0x000e220000000800 */
[----:B------:R-:W-:-:S04]  /*e7e0*/  ISETP.GE.U32.AND P2, PT, R91, 0x180, PT ;  /* 0x000001805b00780c */ /* 0x000fc80003f46070 */
[----:B------:R-:W-:Y:S01]  /*e7f0*/  SEL R65, R65, 0x9, !P2 ;  /* 0x0000000941417807 */ /* 0x000fe20005000000 */
[----:B--2---:R-:W-:Y:S02]  /*e800*/  FFMA.FTZ R66, R3, R87, R25 ;  /* 0x0000005703427223 */ /* 0x004fe40000010019 */
[----:B------:R-:W1:Y:S08]  /*e810*/  MUFU.EX2 R27, R79 ;  /* 0x0000004f001b7308 */ /* 0x000e700000000800 */
[----:B------:R-:W2:Y:S01]  /*e820*/  MUFU.EX2 R80, R80 ;  /* 0x0000005000507308 */ /* 0x000ea20000000800 */
[----:B------:R-:W-:-:S07]  /*e830*/  @!P1 IMAD R0, R0, 0x8, R2 ;  /* 0x0000000800009824 */ /* 0x000fce00078e0202 */
[----:B------:R-:W4:Y:S01]  /*e840*/  MUFU.EX2 R79, R86 ;  /* 0x00000056004f7308 */ /* 0x000f220000000800 */
[----:B------:R-:W-:Y:S01]  /*e850*/  @!P1 IADD3 R0, R0, 0x30860, RZ ;  /* 0x0003086000009810 */ /* 0x000fe20007ffe0ff */
[----:B------:R-:W-:Y:S01]  /*e860*/  IMAD.MOV.U32 R94, RZ, RZ, R82 ;  /* 0x000000ffff5e7224 */ /* 0x000fe200078e0052 */
[----:B0-----:R-:W-:-:S05]  /*e870*/  F2FP.BF16.F32.PACK_AB R25, R64, R25 ;  /* 0x000000194019723e */ /* 0x001fca00000010ff */
[----:B------:R-:W0:Y:S01]  /*e880*/  MUFU.EX2 R67, R83 ;  /* 0x0000005300437308 */ /* 0x000e220000000800 */
[----:B------:R-:W-:-:S07]  /*e890*/  @!P1 PRMT R0, RZ, 0x654, R0 ;  /* 0x00000654ff009816 */ /* 0x000fce0000000000 */
[----:B------:R-:W-:Y:S01]  /*e8a0*/  MUFU.EX2 R4, R4 ;  /* 0x0000000400047308 */ /* 0x000fe20000000800 */
[----:B------:R-:W-:Y:S02]  /*e8b0*/  WARPGROUP.DEPBAR.LE gsb0, 0x0 ;  /* 0x00008000000079c5 */ /* 0x000fe40000010000 */
[----:B------:R3:W-:Y:S06]  /*e8c0*/  BAR.ARV R65, 0x100 ;  /* 0x000400410000751d */ /* 0x0007ec0000002000 */
[----:B---3--:R-:W-:Y:S01]  /*e8d0*/  FADD.FTZ R65, R64, R66 ;  /* 0x0000004240417221 */ /* 0x008fe20000010000 */
[----:B------:R-:W-:-:S04]  /*e8e0*/  @!P1 IMAD R66, R22, 0x8, R2 ;  /* 0x0000000816429824 */ /* 0x000fc800078e0202 */
[----:B------:R-:W-:-:S05]  /*e8f0*/  @!P1 VIADD R66, R66, 0x30840 ;  /* 0x0003084042429836 */ /* 0x000fca0000000000 */
[----:B------:R-:W-:Y:S01]  /*e900*/  @!P1 PRMT R66, RZ, 0x654, R66 ;  /* 0x00000654ff429816 */ /* 0x000fe20000000042 */
[----:B-1----:R-:W-:Y:S01]  /*e910*/  FADD.FTZ R64, R27, R65 ;  /* 0x000000411b407221 */ /* 0x002fe20000010000 */
[----:B------:R-:W-:Y:S02]  /*e920*/  MUFU.EX2 R82, R9 ;  /* 0x0000000900527308 */ /* 0x000fe40000000800 */
[----:B------:R1:W-:Y:S01]  /*e930*/  @!P1 SYNCS.ARRIVE.TRANS64.RED.A1T0 RZ, [R66+URZ], RZ ;  /* 0x000000ff42ff99a7 */ /* 0x0003e2000810043f */
[----:B--2---:R-:W-:-:S05]  /*e940*/  F2FP.BF16.F32.PACK_AB R27, R80, R27 ;  /* 0x0000001b501b723e */ /* 0x004fca00000010ff */
[----:B------:R2:W-:Y:S01]  /*e950*/  MUFU.EX2 R9, R38 ;  /* 0x0000002600097308 */ /* 0x0005e20000000800 */
[----:B------:R3:W-:Y:S07]  /*e960*/  @!P1 SYNCS.ARRIVE.TRANS64.RED.A1T0 RZ, [R0+URZ], RZ ;  /* 0x000000ff00ff99a7 */ /* 0x0007ee000810043f */
[----:B-1----:R-:W1:Y:S01]  /*e970*/  MUFU.EX2 R66, R157 ;  /* 0x0000009d00427308 */ /* 0x002e620000000800 */
[----:B------:R4:W-:Y:S07]  /*e980*/  STSM.16.M88.4 [R118+0x1e800], R24 ;  /* 0x01e8001876007844 */ /* 0x0009ee0000000200 */
[----:B------:R-:W3:Y:S01]  /*e990*/  MUFU.EX2 R65, R156 ;  /* 0x0000009c00417308 */ /* 0x000ee20000000800 */
[----:B------:R-:W-:Y:S01]  /*e9a0*/  FADD.FTZ R64, R80, R64 ;  /* 0x0000004050407221 */ /* 0x000fe20000010000 */
[----:B--2---:R-:W2:Y:S06]  /*e9b0*/  LDL R38, [R1+0x30] ;  /* 0x0000300001267983 */ /* 0x004eac0000100800 */
[----:B------:R-:W-:Y:S08]  /*e9c0*/  MUFU.EX2 R90, R11 ;  /* 0x0000000b005a7308 */ /* 0x000ff00000000800 */
[----:B------:R0:W3:Y:S08]  /*e9d0*/  MUFU.EX2 R11, R39 ;  /* 0x00000027000b7308 */ /* 0x0000f00000000800 */
[----:B----4-:R-:W4:Y:S01]  /*e9e0*/  MUFU.EX2 R27, R155 ;  /* 0x0000009b001b7308 */ /* 0x010f220000000800 */
[----:B0-----:R-:W2:Y:S07]  /*e9f0*/  LDL R39, [R1+0x34] ;  /* 0x0000340001277983 */ /* 0x001eae0000100800 */
[----:B------:R0:W-:Y:S02]  /*ea00*/  MUFU.EX2 R98, R8 ;  /* 0x0000000800627308 */ /* 0x0001e40000000800 */
[----:B0-----:R-:W-:-:S06]  /*ea10*/  FADD.FTZ R8, R79, R94 ;  /* 0x0000005e4f087221 */ /* 0x001fcc0000010000 */
[----:B------:R-:W0:Y:S08]  /*ea20*/  MUFU.EX2 R40, R40 ;  /* 0x0000002800287308 */ /* 0x000e300000000800 */
[----:B------:R-:W0:Y:S08]  /*ea30*/  MUFU.EX2 R26, R154 ;  /* 0x0000009a001a7308 */ /* 0x000e300000000800 */
[----:B------:R1:W-:Y:S08]  /*ea40*/  MUFU.EX2 R87, R10 ;  /* 0x0000000a00577308 */ /* 0x0003f00000000800 */
[----:B------:R3:W-:Y:S01]  /*ea50*/  MUFU.EX2 R86, R12 ;  /* 0x0000000c00567308 */ /* 0x0007e20000000800 */
[----:B-1----:R-:W-:-:S04]  /*ea60*/  FADD.FTZ R10, R67, R8 ;  /* 0x00000008430a7221 */ /* 0x002fc80000010000 */
[----:B------:R-:W-:-:S03]  /*ea70*/  FADD.FTZ R10, R66, R10 ;  /* 0x0000000a420a7221 */ /* 0x000fc60000010000 */
[----:B------:R-:W1:Y:S01]  /*ea80*/  MUFU.EX2 R25, R153 ;  /* 0x0000009900197308 */ /* 0x000e620000000800 */
[----:B---3--:R-:W-:-:S04]  /*ea90*/  FADD.FTZ R12, R4, R64 ;  /* 0x00000040040c7221 */ /* 0x008fc80000010000 */
[C---:B------:R-:W-:Y:S01]  /*eaa0*/  FADD.FTZ R12, R9.reuse, R12 ;  /* 0x0000000c090c7221 */ /* 0x040fe20000010000 */
[----:B------:R-:W-:Y:S01]  /*eab0*/  F2FP.BF16.F32.PACK_AB R9, R9, R4 ;  /* 0x000000040909723e */ /* 0x000fe200000010ff */
[----:B------:R-:W-:Y:S01]  /*eac0*/  FADD.FTZ R4, R65, R10 ;  /* 0x0000000a41047221 */ /* 0x000fe20000010000 */
[----:B------:R-:W3:Y:S08]  /*ead0*/  MUFU.EX2 R24, R152 ;  /* 0x0000009800187308 */ /* 0x000ef00000000800 */
[----:B------:R-:W3:Y:S08]  /*eae0*/  MUFU.EX2 R0, R105 ;  /* 0x0000006900007308 */ /* 0x000ef00000000800 */
[----:B------:R4:W-:Y:S02]  /*eaf0*/  MUFU.EX2 R105, R14 ;  /* 0x0000000e00697308 */ /* 0x0009e40000000800 */
[----:B----4-:R-:W-:Y:S01]  /*eb00*/  FADD.FTZ R14, R11, R12 ;  /* 0x0000000c0b0e7221 */ /* 0x010fe20000010000 */
[----:B------:R-:W-:-:S05]  /*eb10*/  FADD.FTZ R12, R27, R4 ;  /* 0x000000041b0c7221 */ /* 0x000fca0000010000 */
[----:B------:R-:W4:Y:S01]  /*eb20*/  MUFU.EX2 R100, R100 ;  /* 0x0000006400647308 */ /* 0x000f220000000800 */
[----:B0-----:R-:W-:Y:S01]  /*eb30*/  FADD.FTZ R4, R40, R14 ;  /* 0x0000000e28047221 */ /* 0x001fe20000010000 */
[----:B------:R-:W-:-:S04]  /*eb40*/  FADD.FTZ R14, R26, R12 ;  /* 0x0000000c1a0e7221 */ /* 0x000fc80000010000 */
[----:B-1----:R-:W-:Y:S02]  /*eb50*/  FADD.FTZ R14, R25, R14 ;  /* 0x0000000e190e7221 */ /* 0x002fe40000010000 */
[----:B------:R-:W0:Y:S02]  /*eb60*/  MUFU.EX2 R97, R97 ;  /* 0x0000006100617308 */ /* 0x000e240000000800 */
[----:B---3--:R-:W-:-:S06]  /*eb70*/  FADD.FTZ R14, R24, R14 ;  /* 0x0000000e180e7221 */ /* 0x008fcc0000010000 */
[----:B------:R-:W1:Y:S01]  /*eb80*/  MUFU.EX2 R96, R96 ;  /* 0x0000006000607308 */ /* 0x000e620000000800 */
[----:B------:R-:W-:-:S07]  /*eb90*/  FADD.FTZ R14, R0, R14 ;  /* 0x0000000e000e7221 */ /* 0x000fce0000010000 */
[----:B------:R-:W3:Y:S01]  /*eba0*/  MUFU.EX2 R93, R93 ;  /* 0x0000005d005d7308 */ /* 0x000ee20000000800 */
[----:B----4-:R-:W-:-:S07]  /*ebb0*/  FADD.FTZ R14, R100, R14 ;  /* 0x0000000e640e7221 */ /* 0x010fce0000010000 */
[----:B------:R-:W4:Y:S01]  /*ebc0*/  MUFU.EX2 R92, R92 ;  /* 0x0000005c005c7308 */ /* 0x000f220000000800 */
[----:B0-----:R-:W-:-:S07]  /*ebd0*/  FADD.FTZ R14, R97, R14 ;  /* 0x0000000e610e7221 */ /* 0x001fce0000010000 */
[----:B------:R-:W0:Y:S01]  /*ebe0*/  MUFU.EX2 R89, R89 ;  /* 0x0000005900597308 */ /* 0x000e220000000800 */
[----:B-1----:R-:W-:-:S07]  /*ebf0*/  FADD.FTZ R14, R96, R14 ;  /* 0x0000000e600e7221 */ /* 0x002fce0000010000 */
[----:B------:R-:W1:Y:S01]  /*ec00*/  MUFU.EX2 R88, R88 ;  /* 0x0000005800587308 */ /* 0x000e620000000800 */
[----:B---3--:R-:W-:-:S04]  /*ec10*/  FADD.FTZ R14, R93, R14 ;  /* 0x0000000e5d0e7221 */ /* 0x008fc80000010000 */
[----:B----4-:R-:W-:-:S03]  /*ec20*/  FADD.FTZ R14, R92, R14 ;  /* 0x0000000e5c0e7221 */ /* 0x010fc60000010000 */
[----:B------:R-:W-:Y:S01]  /*ec30*/  MUFU.EX2 R83, R13 ;  /* 0x0000000d00537308 */ /* 0x000fe20000000800 */
[----:B0-----:R-:W-:-:S07]  /*ec40*/  FADD.FTZ R14, R89, R14 ;  /* 0x0000000e590e7221 */ /* 0x001fce0000010000 */
[----:B------:R0:W3:Y:S01]  /*ec50*/  MUFU.EX2 R13, R41 ;  /* 0x00000029000d7308 */ /* 0x0000e20000000800 */
[----:B------:R-:W-:Y:S01]  /*ec60*/  F2FP.BF16.F32.PACK_AB R12, R26, R27 ;  /* 0x0000001b1a0c723e */ /* 0x000fe200000010ff */
[----:B0-----:R-:W4:Y:S01]  /*ec70*/  LDL R41, [R1+0x6c] ;  /* 0x00006c0001297983 */ /* 0x001f220000100800 */
[----:B-1----:R-:W-:Y:S01]  /*ec80*/  FADD.FTZ R26, R88, R14 ;  /* 0x0000000e581a7221 */ /* 0x002fe20000010000 */
[----:B------:R-:W-:Y:S02]  /*ec90*/  F2FP.BF16.F32.PACK_AB R14, R24, R25 ;  /* 0x00000019180e723e */ /* 0x000fe400000010ff */
[----:B------:R-:W2:Y:S02]  /*eca0*/  LDL R24, [R1+0x74] ;  /* 0x0000740001187983 */ /* 0x000ea40000100800 */
[----:B------:R-:W0:Y:S08]  /*ecb0*/  MUFU.EX2 R42, R42 ;  /* 0x0000002a002a7308 */ /* 0x000e300000000800 */
[----:B------:R-:W-:Y:S08]  /*ecc0*/  MUFU.EX2 R91, R15 ;  /* 0x0000000f005b7308 */ /* 0x000ff00000000800 */
[----:B------:R-:W1:Y:S01]  /*ecd0*/  MUFU.EX2 R15, R43 ;  /* 0x0000002b000f7308 */ /* 0x000e620000000800 */
[----:B---3--:R-:W-:-:S07]  /*ece0*/  FADD.FTZ R4, R13, R4 ;  /* 0x000000040d047221 */ /* 0x008fce0000010000 */
[----:B------:R-:W3:Y:S01]  /*ecf0*/  MUFU.EX2 R44, R44 ;  /* 0x0000002c002c7308 */ /* 0x000ee20000000800 */
[----:B0-----:R-:W-:-:S07]  /*ed00*/  FADD.FTZ R4, R42, R4 ;  /* 0x000000042a047221 */ /* 0x001fce0000010000 */
[----:B------:R-:W0:Y:S01]  /*ed10*/  MUFU.EX2 R45, R45 ;  /* 0x0000002d002d7308 */ /* 0x000e220000000800 */
[----:B-1----:R-:W-:-:S07]  /*ed20*/  FADD.FTZ R4, R15, R4 ;  /* 0x000000040f047221 */ /* 0x002fce0000010000 */
        /* <DEDUP_REMOVED lines=8> */
[----:B------:R-:W3:Y:S08]  /*edb0*/  MUFU.EX2 R50, R50 ;  /* 0x0000003200327308 */ /* 0x000ef00000000800 */
[----:B------:R-:W3:Y:S01]  /*edc0*/  MUFU.EX2 R85, R85 ;  /* 0x0000005500557308 */ /* 0x000ee20000000800 */
[----:B0-----:R-:W-:-:S07]  /*edd0*/  FADD.FTZ R4, R48, R4 ;  /* 0x0000000430047221 */ /* 0x001fce0000010000 */
[----:B------:R-:W0:Y:S08]  /*ede0*/  MUFU.EX2 R51, R51 ;  /* 0x0000003300337308 */ /* 0x000e300000000800 */
[----:B------:R-:W0:Y:S01]  /*edf0*/  MUFU.EX2 R84, R84 ;  /* 0x0000005400547308 */ /* 0x000e220000000800 */
[----:B-1----:R-:W-:-:S07]  /*ee00*/  FADD.FTZ R4, R49, R4 ;  /* 0x0000000431047221 */ /* 0x002fce0000010000 */
[----:B------:R-:W1:Y:S08]  /*ee10*/  MUFU.EX2 R52, R52 ;  /* 0x0000003400347308 */ /* 0x000e700000000800 */
[----:B------:R-:W1:Y:S01]  /*ee20*/  MUFU.EX2 R81, R81 ;  /* 0x0000005100517308 */ /* 0x000e620000000800 */
[----:B---3--:R-:W-:Y:S01]  /*ee30*/  FADD.FTZ R4, R50, R4 ;  /* 0x0000000432047221 */ /* 0x008fe20000010000 */
[----:B------:R-:W-:-:S06]  /*ee40*/  FADD.FTZ R26, R85, R26 ;  /* 0x0000001a551a7221 */ /* 0x000fcc0000010000 */
[----:B------:R-:W3:Y:S08]  /*ee50*/  MUFU.EX2 R53, R53 ;  /* 0x0000003500357308 */ /* 0x000ef00000000800 */
[----:B------:R-:W3:Y:S01]  /*ee60*/  MUFU.EX2 R36, R36 ;  /* 0x0000002400247308 */ /* 0x000ee20000000800 */
[----:B0-----:R-:W-:Y:S01]  /*ee70*/  FADD.FTZ R4, R51, R4 ;  /* 0x0000000433047221 */ /* 0x001fe20000010000 */
[----:B------:R-:W-:-:S06]  /*ee80*/  FADD.FTZ R26, R84, R26 ;  /* 0x0000001a541a7221 */ /* 0x000fcc0000010000 */
[----:B------:R-:W0:Y:S08]  /*ee90*/  MUFU.EX2 R54, R54 ;  /* 0x0000003600367308 */ /* 0x000e300000000800 */
[----:B------:R-:W0:Y:S01]  /*eea0*/  MUFU.EX2 R30, R30 ;  /* 0x0000001e001e7308 */ /* 0x000e220000000800 */
[----:B-1----:R-:W-:Y:S01]  /*eeb0*/  FADD.FTZ R4, R52, R4 ;  /* 0x0000000434047221 */ /* 0x002fe20000010000 */
[----:B------:R-:W-:-:S06]  /*eec0*/  FADD.FTZ R26, R81, R26 ;  /* 0x0000001a511a7221 */ /* 0x000fcc0000010000 */
        /* <DEDUP_REMOVED lines=16> */
[----:B------:R-:W-:Y:S08]  /*efd0*/  MUFU.EX2 R33, R33 ;  /* 0x0000002100217308 */ /* 0x000ff00000000800 */
[----:B------:R-:W3:Y:S01]  /*efe0*/  MUFU.EX2 R59, R59 ;  /* 0x0000003b003b7308 */ /* 0x000ee20000000800 */
[----:B0-----:R-:W-:Y:S01]  /*eff0*/  FADD.FTZ R25, R57, R4 ;  /* 0x0000000439197221 */ /* 0x001fe20000010000 */
[----:B------:R-:W-:-:S06]  /*f000*/  FADD.FTZ R4, R34, R27 ;  /* 0x0000001b22047221 */ /* 0x000fcc0000010000 */
[----:B------:R-:W0:Y:S01]  /*f010*/  MUFU.EX2 R60, R60 ;  /* 0x0000003c003c7308 */ /* 0x000e220000000800 */
[----:B------:R-:W-:Y:S02]  /*f020*/  F2FP.BF16.F32.PACK_AB R8, R67, R79 ;  /* 0x0000004f4308723e */ /* 0x000fe400000010ff */
[----:B------:R-:W-:Y:S02]  /*f030*/  F2FP.BF16.F32.PACK_AB R10, R65, R66 ;  /* 0x00000042410a723e */ /* 0x000fe400000010ff */
[----:B------:R-:W-:Y:S01]  /*f040*/  F2FP.BF16.F32.PACK_AB R11, R40, R11 ;  /* 0x0000000b280b723e */ /* 0x000fe200000010ff */
[----:B-1----:R-:W-:Y:S01]  /*f050*/  FADD.FTZ R4, R29, R4 ;  /* 0x000000041d047221 */ /* 0x002fe20000010000 */
[----:B------:R-:W-:Y:S01]  /*f060*/  F2FP.BF16.F32.PACK_AB R100, R100, R0 ;  /* 0x000000006464723e */ /* 0x000fe200000010ff */
[----:B------:R-:W-:Y:S01]  /*f070*/  FADD.FTZ R0, R58, R25 ;  /* 0x000000193a007221 */ /* 0x000fe20000010000 */
[----:B------:R-:W3:Y:S01]  /*f080*/  LDL R26, [R1+0x70] ;  /* 0x00007000011a7983 */ /* 0x000ee20000100800 */
[----:B------:R-:W-:-:S02]  /*f090*/  F2FP.BF16.F32.PACK_AB R13, R42, R13 ;  /* 0x0000000d2a0d723e */ /* 0x000fc400000010ff */
[----:B------:R-:W-:Y:S01]  /*f0a0*/  F2FP.BF16.F32.PACK_AB R15, R44, R15 ;  /* 0x0000000f2c0f723e */ /* 0x000fe200000010ff */
[----:B------:R1:W-:Y:S01]  /*f0b0*/  MUFU.EX2 R106, R101 ;  /* 0x00000065006a7308 */ /* 0x0003e20000000800 */
[----:B------:R-:W-:Y:S02]  /*f0c0*/  F2FP.BF16.F32.PACK_AB R102, R96, R97 ;  /* 0x000000616066723e */ /* 0x000fe400000010ff */
[----:B------:R-:W-:Y:S02]  /*f0d0*/  F2FP.BF16.F32.PACK_AB R103, R48, R47 ;  /* 0x0000002f3067723e */ /* 0x000fe400000010ff */
[----:B------:R-:W-:Y:S02]  /*f0e0*/  F2FP.BF16.F32.PACK_AB R92, R92, R93 ;  /* 0x0000005d5c5c723e */ /* 0x000fe400000010ff */
[----:B------:R-:W-:Y:S02]  /*f0f0*/  F2FP.BF16.F32.PACK_AB R93, R50, R49 ;  /* 0x00000031325d723e */ /* 0x000fe400000010ff */
[----:B-1----:R-:W-:-:S02]  /*f100*/  F2FP.BF16.F32.PACK_AB R101, R46, R45 ;  /* 0x0000002d2e65723e */ /* 0x002fc400000010ff */
[----:B------:R-:W-:Y:S02]  /*f110*/  F2FP.BF16.F32.PACK_AB R94, R88, R89 ;  /* 0x00000059585e723e */ /* 0x000fe400000010ff */
[----:B------:R-:W-:Y:S01]  /*f120*/  F2FP.BF16.F32.PACK_AB R95, R52, R51 ;  /* 0x00000033345f723e */ /* 0x000fe200000010ff */
[----:B----4-:R3:W-:Y:S04]  /*f130*/  STSM.16.M88.4 [R41], R8 ;  /* 0x0000000829007844 */ /* 0x0107e80000000200 */
[----:B--2---:R1:W-:Y:S04]  /*f140*/  STSM.16.M88.4 [R39], R12 ;  /* 0x0000000c27007844 */ /* 0x0043e80000000200 */
[----:B------:R-:W-:Y:S01]  /*f150*/  STSM.16.M88.4 [R38], R100 ;  /* 0x0000006426007844 */ /* 0x000fe20000000200 */
[----:B---3--:R-:W-:Y:S01]  /*f160*/  FADD.FTZ R9, R59, R0 ;  /* 0x000000003b097221 */ /* 0x008fe20000010000 */
[----:B------:R-:W-:Y:S01]  /*f170*/  FADD.FTZ R11, R33, R4 ;  /* 0x00000004210b7221 */ /* 0x000fe20000010000 */
[----:B------:R-:W-:-:S02]  /*f180*/  F2FP.BF16.F32.PACK_AB R8, R84, R85 ;  /* 0x000000555408723e */ /* 0x000fc400000010ff */
[----:B0-----:R-:W-:Y:S01]  /*f190*/  FADD.FTZ R0, R60, R9 ;  /* 0x000000093c007221 */ /* 0x001fe20000010000 */
[----:B-1----:R-:W-:Y:S01]  /*f1a0*/  FADD.FTZ R15, R82, R11 ;  /* 0x0000000b520f7221 */ /* 0x002fe20000010000 */
[----:B------:R-:W-:Y:S02]  /*f1b0*/  F2FP.BF16.F32.PACK_AB R9, R54, R53 ;  /* 0x000000353609723e */ /* 0x000fe400000010ff */
[----:B------:R-:W-:Y:S02]  /*f1c0*/  F2FP.BF16.F32.PACK_AB R10, R36, R81 ;  /* 0x00000051240a723e */ /* 0x000fe400000010ff */
[----:B------:R-:W-:Y:S01]  /*f1d0*/  F2FP.BF16.F32.PACK_AB R11, R56, R55 ;  /* 0x00000037380b723e */ /* 0x000fe200000010ff */
[----:B------:R-:W-:Y:S04]  /*f1e0*/  STSM.16.M88.4 [R118+0x24800], R92 ;  /* 0x0248005c76007844 */ /* 0x000fe80000000200 */
[----:B------:R0:W-:Y:S04]  /*f1f0*/  STSM.16.M88.4 [R24], R8 ;  /* 0x0000000818007844 */ /* 0x0001e80000000200 */
[----:B0-----:R-:W2:Y:S01]  /*f200*/  LDL.LU R24, [R1+0x20] ;  /* 0x0000200001187983 */ /* 0x001ea20000300800 */
[----:B------:R-:W0:Y:S08]  /*f210*/  MUFU.EX2 R61, R61 ;  /* 0x0000003d003d7308 */ /* 0x000e300000000800 */
[----:B------:R-:W1:Y:S08]  /*f220*/  MUFU.EX2 R62, R62 ;  /* 0x0000003e003e7308 */ /* 0x000e700000000800 */
[----:B------:R-:W3:Y:S08]  /*f230*/  MUFU.EX2 R32, R32 ;  /* 0x0000002000207308 */ /* 0x000ef00000000800 */
[----:B------:R-:W4:Y:S01]  /*f240*/  MUFU.EX2 R63, R63 ;  /* 0x0000003f003f7308 */ /* 0x000f220000000800 */
[----:B0-----:R-:W-:-:S07]  /*f250*/  FADD.FTZ R13, R61, R0 ;  /* 0x000000003d0d7221 */ /* 0x001fce0000010000 */
[----:B------:R-:W0:Y:S01]  /*f260*/  MUFU.EX2 R68, R68 ;  /* 0x0000004400447308 */ /* 0x000e220000000800 */
[----:B-1----:R-:W-:-:S07]  /*f270*/  FADD.FTZ R0, R62, R13 ;  /* 0x0000000d3e007221 */ /* 0x002fce0000010000 */
[----:B------:R-:W1:Y:S08]  /*f280*/  MUFU.EX2 R28, R28 ;  /* 0x0000001c001c7308 */ /* 0x000e700000000800 */
[----:B------:R-:W1:Y:S01]  /*f290*/  MUFU.EX2 R69, R69 ;  /* 0x0000004500457308 */ /* 0x000e620000000800 */
[----:B---3--:R-:W-:Y:S01]  /*f2a0*/  FADD.FTZ R4, R32, R15 ;  /* 0x0000000f20047221 */ /* 0x008fe20000010000 */
[----:B----4-:R-:W-:-:S06]  /*f2b0*/  FADD.FTZ R13, R63, R0 ;  /* 0x000000003f0d7221 */ /* 0x010fcc0000010000 */
[----:B------:R-:W3:Y:S01]  /*f2c0*/  MUFU.EX2 R70, R70 ;  /* 0x0000004600467308 */ /* 0x000ee20000000800 */
[----:B------:R-:W-:Y:S01]  /*f2d0*/  FADD.FTZ R15, R83, R4 ;  /* 0x00000004530f7221 */ /* 0x000fe20000010000 */
[----:B0-----:R-:W-:-:S06]  /*f2e0*/  FADD.FTZ R0, R68, R13 ;  /* 0x0000000d44007221 */ /* 0x001fcc0000010000 */
[----:B------:R-:W0:Y:S08]  /*f2f0*/  MUFU.EX2 R21, R21 ;  /* 0x0000001500157308 */ /* 0x000e300000000800 */
[----:B------:R-:W4:Y:S01]  /*f300*/  MUFU.EX2 R71, R71 ;  /* 0x0000004700477308 */ /* 0x000f220000000800 */
[----:B-1----:R-:W-:Y:S01]  /*f310*/  FADD.FTZ R15, R28, R15 ;  /* 0x0000000f1c0f7221 */ /* 0x002fe20000010000 */
[----:B------:R-:W-:-:S06]  /*f320*/  FADD.FTZ R25, R69, R0 ;  /* 0x0000000045197221 */ /* 0x000fcc0000010000 */
[----:B------:R-:W1:Y:S01]  /*f330*/  MUFU.EX2 R72, R72 ;  /* 0x0000004800487308 */ /* 0x000e620000000800 */
[----:B------:R-:W-:Y:S01]  /*f340*/  FADD.FTZ R4, R86, R15 ;  /* 0x0000000f56047221 */ /* 0x000fe20000010000 */
[----:B---3--:R-:W-:-:S06]  /*f350*/  FADD.FTZ R0, R70, R25 ;  /* 0x0000001946007221 */ /* 0x008fcc0000010000 */
[----:B------:R-:W3:Y:S08]  /*f360*/  MUFU.EX2 R20, R20 ;  /* 0x0000001400147308 */ /* 0x000ef00000000800 */
[----:B------:R-:W3:Y:S01]  /*f370*/  MUFU.EX2 R73, R73 ;  /* 0x0000004900497308 */ /* 0x000ee20000000800 */
[----:B0-----:R-:W-:Y:S01]  /*f380*/  FADD.FTZ R4, R21, R4 ;  /* 0x0000000415047221 */ /* 0x001fe20000010000 */
[----:B----4-:R-:W-:-:S06]  /*f390*/  FADD.FTZ R11, R71, R0 ;  /* 0x00000000470b7221 */ /* 0x010fcc0000010000 */
[----:B------:R-:W0:Y:S01]  /*f3a0*/  MUFU.EX2 R74, R74 ;  /* 0x0000004a004a7308 */ /* 0x000e220000000800 */
[----:B------:R-:W-:Y:S01]  /*f3b0*/  FADD.FTZ R25, R87, R4 ;  /* 0x0000000457197221 */ /* 0x000fe20000010000 */
[----:B-1----:R-:W-:-:S06]  /*f3c0*/  FADD.FTZ R0, R72, R11 ;  /* 0x0000000b48007221 */ /* 0x002fcc0000010000 */
[----:B------:R-:W1:Y:S01]  /*f3d0*/  MUFU.EX2 R75, R75 ;  /* 0x0000004b004b7308 */ /* 0x000e620000000800 */
[----:B---3--:R-:W-:Y:S01]  /*f3e0*/  FADD.FTZ R27, R20, R25 ;  /* 0x00000019141b7221 */ /* 0x008fe20000010000 */
[----:B------:R-:W-:-:S06]  /*f3f0*/  FADD.FTZ R25, R73, R0 ;  /* 0x0000000049197221 */ /* 0x000fcc0000010000 */
[----:B------:R-:W3:Y:S01]  /*f400*/  MUFU.EX2 R76, R76 ;  /* 0x0000004c004c7308 */ /* 0x000ee20000000800 */
[----:B------:R-:W-:Y:S01]  /*f410*/  FADD.FTZ R4, R90, R27 ;  /* 0x0000001b5a047221 */ /* 0x000fe20000010000 */
[----:B0-----:R-:W-:-:S06]  /*f420*/  FADD.FTZ R0, R74, R25 ;  /* 0x000000194a007221 */ /* 0x001fcc0000010000 */
[----:B------:R-:W0:Y:S01]  /*f430*/  MUFU.EX2 R77, R77 ;  /* 0x0000004d004d7308 */ /* 0x000e220000000800 */
[----:B------:R-:W-:Y:S01]  /*f440*/  FADD.FTZ R27, R91, R4 ;  /* 0x000000045b1b7221 */ /* 0x000fe20000010000 */
[----:B------:R-:W-:Y:S01]  /*f450*/  F2FP.BF16.F32.PACK_AB R12, R35, R30 ;  /* 0x0000001e230c723e */ /* 0x000fe200000010ff */
[----:B-1----:R-:W-:-:S05]  /*f460*/  FADD.FTZ R25, R75, R0 ;  /* 0x000000004b197221 */ /* 0x002fca0000010000 */
[----:B------:R-:W1:Y:S01]  /*f470*/  MUFU.EX2 R78, R78 ;  /* 0x0000004e004e7308 */ /* 0x000e620000000800 */
[----:B------:R-:W-:Y:S02]  /*f480*/  F2FP.BF16.F32.PACK_AB R13, R58, R57 ;  /* 0x000000393a0d723e */ /* 0x000fe400000010ff */
[----:B------:R-:W-:Y:S02]  /*f490*/  F2FP.BF16.F32.PACK_AB R14, R34, R31 ;  /* 0x0000001f220e723e */ /* 0x000fe400000010ff */
[----:B------:R-:W-:-:S03]  /*f4a0*/  F2FP.BF16.F32.PACK_AB R15, R60, R59 ;  /* 0x0000003b3c0f723e */ /* 0x000fc600000010ff */
[----:B------:R-:W4:Y:S01]  /*f4b0*/  MUFU.EX2 R107, R104 ;  /* 0x00000068006b7308 */ /* 0x000f220000000800 */
[----:B------:R-:W-:Y:S02]  /*f4c0*/  F2FP.BF16.F32.PACK_AB R8, R33, R29 ;  /* 0x0000001d2108723e */ /* 0x000fe400000010ff */
[----:B------:R-:W-:Y:S02]  /*f4d0*/  F2FP.BF16.F32.PACK_AB R9, R62, R61 ;  /* 0x0000003d3e09723e */ /* 0x000fe400000010ff */
[----:B------:R-:W-:-:S03]  /*f4e0*/  F2FP.BF16.F32.PACK_AB R10, R32, R82 ;  /* 0x00000052200a723e */ /* 0x000fc600000010ff */
[----:B------:R-:W4:Y:S01]  /*f4f0*/  MUFU.EX2 R110, R110 ;  /* 0x0000006e006e7308 */ /* 0x000f220000000800 */
[----:B------:R-:W-:Y:S01]  /*f500*/  F2FP.BF16.F32.PACK_AB R11, R68, R63 ;  /* 0x0000003f440b723e */ /* 0x000fe200000010ff */
[----:B------:R-:W-:Y:S01]  /*f510*/  FADD.FTZ R4, R98, R27 ;  /* 0x0000001b62047221 */ /* 0x000fe20000010000 */
[----:B---3--:R-:W-:Y:S01]  /*f520*/  FADD.FTZ R0, R76, R25 ;  /* 0x000000194c007221 */ /* 0x008fe20000010000 */
[----:B------:R-:W-:Y:S04]  /*f530*/  STSM.16.M88.4 [R39+0x6000], R12 ;  /* 0x0060000c27007844 */ /* 0x000fe80000000200 */
[----:B------:R-:W3:Y:S01]  /*f540*/  MUFU.EX2 R108, R108 ;  /* 0x0000006c006c7308 */ /* 0x000ee20000000800 */
[----:B------:R0:W-:Y:S07]  /*f550*/  STSM.16.M88.4 [R38+0x6000], R8 ;  /* 0x0060000826007844 */ /* 0x0001ee0000000200 */
[----:B------:R-:W3:Y:S08]  /*f560*/  MUFU.EX2 R111, R111 ;  /* 0x0000006f006f7308 */ /* 0x000ef00000000800 */
[----:B------:R-:W3:Y:S01]  /*f570*/  MUFU.EX2 R116, R116 ;  /* 0x0000007400747308 */ /* 0x000ee20000000800 */
[----:B0-----:R-:W-:Y:S01]  /*f580*/  FADD.FTZ R11, R105, R4 ;  /* 0x00000004690b7221 */ /* 0x001fe20000010000 */
[----:B------:R-:W-:-:S03]  /*f590*/  FADD.FTZ R9, R77, R0 ;  /* 0x000000004d097221 */ /* 0x000fc60000010000 */
[----:B------:R-:W-:-:S03]  /*f5a0*/  FADD.FTZ R0, R106, R11 ;  /* 0x0000000b6a007221 */ /* 0x000fc60000010000 */
[----:B------:R-:W0:Y:S01]  /*f5b0*/  MUFU.EX2 R109, R109 ;  /* 0x0000006d006d7308 */ /* 0x000e220000000800 */
[----:B-1----:R-:W-:Y:S01]  /*f5c0*/  FADD.FTZ R9, R78, R9 ;  /* 0x000000094e097221 */ /* 0x002fe20000010000 */
[----:B----4-:R-:W-:-:S06]  /*f5d0*/  FADD.FTZ R11, R107, R0 ;  /* 0x000000006b0b7221 */ /* 0x010fcc0000010000 */
[----:B------:R-:W-:Y:S01]  /*f5e0*/  MUFU.EX2 R99, R112 ;  /* 0x0000007000637308 */ /* 0x000fe20000000800 */
[----:B------:R-:W-:-:S07]  /*f5f0*/  FADD.FTZ R0, R110, R9 ;  /* 0x000000096e007221 */ /* 0x000fce0000010000 */
[----:B------:R-:W-:Y:S08]  /*f600*/  MUFU.EX2 R104, R113 ;  /* 0x0000007100687308 */ /* 0x000ff00000000800 */
[----:B------:R-:W1:Y:S08]  /*f610*/  MUFU.EX2 R115, R115 ;  /* 0x0000007300737308 */ /* 0x000e700000000800 */
[----:B------:R-:W-:Y:S08]  /*f620*/  MUFU.EX2 R117, R117 ;  /* 0x0000007500757308 */ /* 0x000ff00000000800 */
[----:B------:R-:W4:Y:S01]  /*f630*/  MUFU.EX2 R114, R114 ;  /* 0x0000007200727308 */ /* 0x000f220000000800 */
[----:B---3--:R-:W-:Y:S01]  /*f640*/  FADD.FTZ R4, R108, R11 ;  /* 0x0000000b6c047221 */ /* 0x008fe20000010000 */
[----:B------:R-:W-:Y:S01]  /*f650*/  FADD.FTZ R11, R111, R0 ;  /* 0x000000006f0b7221 */ /* 0x000fe20000010000 */
[----:B------:R-:W-:-:S02]  /*f660*/  F2FP.BF16.F32.PACK_AB R28, R28, R83 ;  /* 0x000000531c1c723e */ /* 0x000fc400000010ff */
[----:B------:R-:W-:Y:S01]  /*f670*/  F2FP.BF16.F32.PACK_AB R29, R70, R69 ;  /* 0x00000045461d723e */ /* 0x000fe200000010ff */
[----:B------:R-:W-:Y:S01]  /*f680*/  FADD.FTZ R0, R116, R11 ;  /* 0x0000000b74007221 */ /* 0x000fe20000010000 */
[----:B------:R-:W-:Y:S02]  /*f690*/  F2FP.BF16.F32.PACK_AB R30, R21, R86 ;  /* 0x00000056151e723e */ /* 0x000fe400000010ff */
[----:B------:R-:W-:Y:S02]  /*f6a0*/  F2FP.BF16.F32.PACK_AB R31, R72, R71 ;  /* 0x00000047481f723e */ /* 0x000fe400000010ff */
[----:B------:R-:W-:Y:S01]  /*f6b0*/  F2FP.BF16.F32.PACK_AB R90, R91, R90 ;  /* 0x0000005a5b5a723e */ /* 0x000fe200000010ff */
[----:B0-----:R-:W-:Y:S01]  /*f6c0*/  FADD.FTZ R4, R109, R4 ;  /* 0x000000046d047221 */ /* 0x001fe20000010000 */
[----:B------:R-:W-:Y:S02]  /*f6d0*/  F2FP.BF16.F32.PACK_AB R88, R20, R87 ;  /* 0x000000571458723e */ /* 0x000fe400000010ff */
[----:B------:R-:W-:-:S02]  /*f6e0*/  F2FP.BF16.F32.PACK_AB R89, R74, R73 ;  /* 0x000000494a59723e */ /* 0x000fc400000010ff */
[----:B------:R-:W-:Y:S02]  /*f6f0*/  F2FP.BF16.F32.PACK_AB R91, R76, R75 ;  /* 0x0000004b4c5b723e */ /* 0x000fe400000010ff */
[----:B------:R-:W-:Y:S02]  /*f700*/  F2FP.BF16.F32.PACK_AB R8, R105, R98 ;  /* 0x000000626908723e */ /* 0x000fe400000010ff */
[----:B------:R-:W-:Y:S02]  /*f710*/  F2FP.BF16.F32.PACK_AB R9, R78, R77 ;  /* 0x0000004d4e09723e */ /* 0x000fe400000010ff */
[----:B------:R-:W-:Y:S02]  /*f720*/  F2FP.BF16.F32.PACK_AB R10, R107, R106 ;  /* 0x0000006a6b0a723e */ /* 0x000fe400000010ff */
[----:B------:R-:W-:Y:S02]  /*f730*/  F2FP.BF16.F32.PACK_AB R11, R111, R110 ;  /* 0x0000006e6f0b723e */ /* 0x000fe400000010ff */
[----:B------:R-:W-:-:S02]  /*f740*/  F2FP.BF16.F32.PACK_AB R108, R109, R108 ;  /* 0x0000006c6d6c723e */ /* 0x000fc400000010ff */
[C---:B-1----:R-:W-:Y:S02]  /*f750*/  F2FP.BF16.F32.PACK_AB R109, R115.reuse, R116 ;  /* 0x00000074736d723e */ /* 0x042fe400000010ff */
[----:B------:R-:W-:Y:S02]  /*f760*/  F2FP.BF16.F32.PACK_AB R110, R104, R99 ;  /* 0x00000063686e723e */ /* 0x000fe400000010ff */
[----:B----4-:R-:W-:Y:S01]  /*f770*/  F2FP.BF16.F32.PACK_AB R111, R114, R117 ;  /* 0x00000075726f723e */ /* 0x010fe200000010ff */
[----:B------:R-:W-:Y:S04]  /*f780*/  STSM.16.M88.4 [R118+0x2a800], R28 ;  /* 0x02a8001c76007844 */ /* 0x000fe80000000200 */
[----:B------:R-:W-:Y:S04]  /*f790*/  STSM.16.M88.4 [R26], R88 ;  /* 0x000000581a007844 */ /* 0x000fe80000000200 */
[----:B------:R-:W-:Y:S04]  /*f7a0*/  STSM.16.M88.4 [R39+0xc000], R8 ;  /* 0x00c0000827007844 */ /* 0x000fe80000000200 */
[----:B------:R-:W-:Y:S01]  /*f7b0*/  STSM.16.M88.4 [R38+0xc000], R108 ;  /* 0x00c0006c26007844 */ /* 0x000fe20000000200 */
[----:B------:R-:W-:Y:S01]  /*f7c0*/  @!PT LDS RZ, [RZ] ;  /* 0x00000000fffff984 */ /* 0x000fe20000000800 */
[----:B------:R-:W-:Y:S01]  /*f7d0*/  @!PT LDS RZ, [RZ] ;  /* 0x00000000fffff984 */ /* 0x000fe20000000800 */
[----:B------:R-:W-:Y:S01]  /*f7e0*/  @!PT LDS RZ, [RZ] ;  /* 0x00000000fffff984 */ /* 0x000fe20000000800 */
[----:B------:R-:W-:Y:S01]  /*f7f0*/  @!PT LDS RZ, [RZ] ;  /* 0x00000000fffff984 */ /* 0x000fe20000000800 */
[----:B------:R0:W-:Y:S06]  /*f800*/  MEMBAR.ALL.CTA ;  /* 0x0000000000007992 */ /* 0x0001ec0000008000 */
[----:B0-----:R-:W0:Y:S01]  /*f810*/  FENCE.VIEW.ASYNC.S ;  /* 0x00000000000073c6 */ /* 0x001e220000000000 */
[----:B------:R-:W-:-:S04]  /*f820*/  FADD.FTZ R0, R115, R0 ;  /* 0x0000000073007221 */ /* 0x000fc80000010000 */
[----:B------:R-:W-:-:S04]  /*f830*/  FADD.FTZ R0, R117, R0 ;  /* 0x0000000075007221 */ /* 0x000fc80000010000 */
[----:B------:R-:W-:Y:S01]  /*f840*/  FADD.FTZ R0, R114, R0 ;  /* 0x0000000072007221 */ /* 0x000fe20000010000 */
[----:B------:R-:W-:-:S04]  /*f850*/  FADD.FTZ R13, R99, R4 ;  /* 0x00000004630d7221 */ /* 0x000fc80000010000 */
[----:B------:R1:W-:Y:S01]  /*f860*/  STL [R1+0x24], R0 ;  /* 0x0000240001007387 */ /* 0x0003e20000100800 */
[C---:B--2---:R-:W-:Y:S01]  /*f870*/  ISETP.GT.AND P2, PT, R24.reuse, RZ, PT ;  /* 0x000000ff1800720c */ /* 0x044fe20003f44270 */
[----:B-1----:R-:W-:Y:S02]  /*f880*/  VIADD R0, R24, 0xffffffff ;  /* 0xffffffff18007836 */ /* 0x002fe40000000000 */
[----:B------:R1:W5:Y:S01]  /*f890*/  LDL R8, [R1+0x28] ;  /* 0x0000280001087983 */ /* 0x0003620000100800 */
        /* <DEDUP_REMOVED lines=32> */
[----:B------:R2:W-:Y:S01]  /*faa0*/  STL [R1+0x20], R0 ;  /* 0x0000200001007387 */ /* 0x0005e20000100800 */
[----:B------:R-:W-:Y:S01]  /*fab0*/  FADD.FTZ R4, R104, R13 ;  /* 0x0000000d68047221 */ /* 0x000fe20000010000 */
[----:B------:R-:W-:-:S02]  /*fac0*/  IMAD.MOV.U32 R3, RZ, RZ, R37 ;  /* 0x000000ffff037224 */ /* 0x000fc400078e0025 */
[----:B------:R-:W-:Y:S02]  /*fad0*/  IMAD.MOV.U32 R7, RZ, RZ, R5 ;  /* 0x000000ffff077224 */ /* 0x000fe400078e0005 */
[----:B--2---:R-:W-:Y:S01]  /*fae0*/  IMAD.MOV.U32 R0, RZ, RZ, R22 ;  /* 0x000000ffff007224 */ /* 0x004fe200078e0016 */
[----:B0-----:R-:W-:Y:S01]  /*faf0*/  NOP ;  /* 0x0000000000007918 */ /* 0x001fe20000000000 */
[----:B-1----:R-:W-:Y:S05]  /*fb00*/  @P2 BRA `(.L_x_421) ;  /* 0xffffffc000d02947 */ /* 0x002fea000383ffff */
.L_x_411:
[----:B------:R-:W-:Y:S05]  /*fb10*/  WARPSYNC.ALL ;  /* 0x0000000000007948 */ /* 0x000fea0003800000 */
[----:B------:R-:W-:Y:S06]  /*fb20*/  BAR.ARV 0x8, 0x1a0 ;  /* 0x0206800000007b1d */ /* 0x000fec0000002000 */
[----:B------:R-:W-:Y:S05]  /*fb30*/  @!P0 BRA `(.L_x_422) ;  /* 0x0000000000048947 */ /* 0x000fea0003800000 */
[----:B------:R-:W-:Y:S01]  /*fb40*/  BPT.TRAP 0x1 ;  /* 0x000000040000795c */ /* 0x000fe20000300000 */
.L_x_422:
[----:B------:R-:W2:Y:S01]  /*fb50*/  LDL R0, [R1+0x28] ;  /* 0x0000280001007983 */ /* 0x000ea20000100800 */
[----:B------:R-:W-:Y:S01]  /*fb60*/  IMAD R11, R22, 0x8, R2 ;  /* 0x00000008160b7824 */ /* 0x000fe200078e0202 */
[----:B--2---:R-:W-:-:S04]  /*fb70*/  SHF.L.U32 R0, R0, 0x1f, RZ ;  /* 0x0000001f00007819 */ /* 0x004fc800000006ff */
[----:B------:R0:W1:Y:S01]  /*fb80*/  SYNCS.PHASECHK.TRANS64.TRYWAIT P2, [R11+URZ+0x30850], R0 ;  /* 0x030850000b0075a7 */ /* 0x000062000804017f */
[----:B------:R-:W-:Y:S05]  /*fb90*/  @!P0 BRA `(.L_x_423) ;  /* 0x0000000000048947 */ /* 0x000fea0003800000 */
[----:B------:R-:W-:Y:S01]  /*fba0*/  BPT.TRAP 0x1 ;  /* 0x000000040000795c */ /* 0x000fe20000300000 */
.L_x_423:
[----:B------:R-:W2:Y:S01]  /*fbb0*/  LDL.LU R3, [R1+0x5c] ;  /* 0x00005c0001037983 */ /* 0x000ea20000300800 */
[----:B------:R-:W-:-:S05]  /*fbc0*/  VIADD R2, R2, 0x400 ;  /* 0x0000040002027836 */ /* 0x000fca0000000000 */
[----:B------:R-:W-:-:S04]  /*fbd0*/  SHF.R.U32.HI R2, RZ, 0x4, R2 ;  /* 0x00000004ff027819 */ /* 0x000fc80000011602 */
[----:B------:R-:W-:Y:S02]  /*fbe0*/  LOP3.LUT R9, R2, 0x3fff, RZ, 0xc0, !PT ;  /* 0x00003fff02097812 */ /* 0x000fe400078ec0ff */
[----:B--2---:R-:W-:-:S04]  /*fbf0*/  IADD3 R3, R3, 0x1e800, RZ ;  /* 0x0001e80003037810 */ /* 0x004fc80007ffe0ff */
[----:B------:R-:W-:-:S04]  /*fc00*/  SHF.R.U32.HI R3, RZ, 0x4, R3 ;  /* 0x00000004ff037819 */ /* 0x000fc80000011603 */
[----:B------:R-:W-:Y:S01]  /*fc10*/  LOP3.LUT R3, R3, 0x3fff, RZ, 0xc0, !PT ;  /* 0x00003fff03037812 */ /* 0x000fe200078ec0ff */
[----:B-1----:R-:W-:Y:S06]  /*fc20*/  @P2 BRA `(.L_x_424) ;  /* 0x0000000000082947 */ /* 0x002fec0003800000 */
[----:B------:R-:W1:Y:S02]  /*fc30*/  SYNCS.PHASECHK.TRANS64.TRYWAIT P0, [R11+URZ+0x30850], R0 ;  /* 0x030850000b0075a7 */ /* 0x000e64000800017f */
[----:B-1----:R-:W-:Y:S05]  /*fc40*/  @!P0 BRA `(.L_x_425) ;  /* 0x00000078004c8947 */ /* 0x002fea0003800000 */
.L_x_424:
[----:B------:R-:W-:Y:S01]  /*fc50*/  LOP3.LUT R2, R3, 0x10000, RZ, 0xfc, !PT ;  /* 0x0001000003027812 */ /* 0x000fe200078efcff */
[----:B-----5:R-:W-:Y:S01]  /*fc60*/  IMAD R8, R22, 0x600, R9 ;  /* 0x0000060016087824 */ /* 0x020fe200078e0209 */
[----:B------:R-:W0:Y:S01]  /*fc70*/  LDL.LU R10, [R1+0x24] ;  /* 0x00002400010a7983 */ /* 0x000e220000300800 */
[----:B------:R-:W-:Y:S02]  /*fc80*/  IMAD.MOV.U32 R3, RZ, RZ, 0x40000040 ;  /* 0x40000040ff037424 */ /* 0x000fe400078e00ff */
[----:B------:R-:W-:Y:S01]  /*fc90*/  IMAD.MOV.U32 R9, RZ, RZ, 0x40000040 ;  /* 0x40000040ff097424 */ /* 0x000fe200078e00ff */
[----:B------:R-:W-:Y:S05]  /*fca0*/  WARPSYNC.ALL ;  /* 0x0000000000007948 */ /* 0x000fea0003800000 */
[C---:B------:R-:W-:Y:S01]  /*fcb0*/  R2UR UR4, R2.reuse ;  /* 0x00000000020472ca */ /* 0x040fe200000e0000 */
[----:B------:R-:W-:Y:S01]  /*fcc0*/  VIADD R14, R2, 0x2 ;  /* 0x00000002020e7836 */ /* 0x000fe20000000000 */
[----:B------:R-:W-:Y:S01]  /*fcd0*/  R2UR UR5, R3 ;  /* 0x00000000030572ca */ /* 0x000fe200000e0000 */
[C---:B------:R-:W-:Y:S01]  /*fce0*/  VIADD R12, R8.reuse, 0x80 ;  /* 0x00000080080c7836 */ /* 0x040fe20000000000 */
[----:B------:R-:W-:Y:S01]  /*fcf0*/  R2UR UR6, R8 ;  /* 0x00000000080672ca */ /* 0x000fe200000e0000 */
[----:B------:R-:W-:Y:S01]  /*fd00*/  IMAD.MOV.U32 R15, RZ, RZ, 0x40000040 ;  /* 0x40000040ff0f7424 */ /* 0x000fe200078e00ff */
[----:B------:R-:W-:Y:S01]  /*fd10*/  R2UR UR7, R9 ;  /* 0x00000000090772ca */ /* 0x000fe200000e0000 */
[----:B------:R-:W-:Y:S01]  /*fd20*/  WARPGROUP.ARRIVE ;  /* 0x00000000000079c5 */ /* 0x000fe20000000000 */
[----:B------:R-:W-:Y:S01]  /*fd30*/  IMAD.MOV.U32 R13, RZ, RZ, 0x40000040 ;  /* 0x40000040ff0d7424 */ /* 0x000fe200078e00ff */
[----:B------:R-:W2:Y:S01]  /*fd40*/  LDL.LU R20, [R1+0x28] ;  /* 0x0000280001147983 */ /* 0x000ea20000300800 */
[----:B------:R-:W-:Y:S01]  /*fd50*/  IMAD.MOV.U32 R28, RZ, RZ, RZ ;  /* 0x000000ffff1c7224 */ /* 0x000fe200078e00ff */
[----:B------:R-:W-:Y:S01]  /*fd60*/  IADD3 R22, R22, 0x1, RZ ;  /* 0x0000000116167810 */ /* 0x000fe20007ffe0ff */
[----:B------:R-:W-:Y:S01]  /*fd70*/  IMAD.MOV.U32 R3, RZ, RZ, 0x40000040 ;  /* 0x40000040ff037424 */ /* 0x000fe200078e00ff */
[----:B------:R-:W3:Y:S01]  /*fd80*/  SHFL.BFLY PT, R7, R4, 0x2, 0x1f ;  /* 0x0c401f0004077f89 */ /* 0x000ee200000e0000 */
[----:B------:R-:W-:Y:S01]  /*fd90*/  IMAD.MOV.U32 R9, RZ, RZ, 0x40000040 ;  /* 0x40000040ff097424 */ /* 0x000fe200078e00ff */
[----:B------:R-:W-:-:S04]  /*fda0*/  ISETP.NE.AND P0, PT, R22, 0x2, PT ;  /* 0x000000021600780c */ /* 0x000fc80003f05270 */
[----:B------:R-:W-:Y:S01]  /*fdb0*/  HGMMA.64x64x16.F32.BF16 R120, gdesc[UR4].tnspB, R120, gsb0 ;  /* 0x40e00000047879f0 */ /* 0x000fe20008001878 */
[----:B------:R-:W-:Y:S02]  /*fdc0*/  R2UR UR4, R14 ;  /* 0x000000000e0472ca */ /* 0x000fe400000e0000 */
[----:B------:R-:W-:Y:S01]  /*fdd0*/  R2UR UR5, R15 ;  /* 0x000000000f0572ca */ /* 0x000fe200000e0000 */
[----:B------:R-:W-:Y:S01]  /*fde0*/  IMAD.MOV.U32 R15, RZ, RZ, 0x40000040 ;  /* 0x40000040ff0f7424 */ /* 0x000fe200078e00ff */
[----:B------:R-:W-:Y:S01]  /*fdf0*/  R2UR UR6, R12 ;  /* 0x000000000c0672ca */ /* 0x000fe200000e0000 */
[----:B------:R-:W-:Y:S01]  /*fe00*/  VIADD R12, R8, 0x100 ;  /* 0x00000100080c7836 */ /* 0x000fe20000000000 */
[----:B------:R-:W-:Y:S01]  /*fe10*/  R2UR UR7, R13 ;  /* 0x000000000d0772ca */ /* 0x000fe200000e0000 */
[----:B------:R-:W-:Y:S01]  /*fe20*/  IMAD.MOV.U32 R13, RZ, RZ, 0x40000040 ;  /* 0x40000040ff0d7424 */ /* 0x000fe200078e00ff */
[----:B------:R-:W-:Y:S01]  /*fe30*/  IADD3 R14, R2, 0x4, RZ ;  /* 0x00000004020e7810 */ /* 0x000fe20007ffe0ff */
[----:B---3--:R-:W-:Y:S01]  /*fe40*/  FADD.FTZ R7, R7, R4 ;  /* 0x0000000407077221 */ /* 0x008fe20000010000 */
[----:B------:R-:W-:-:S02]  /*fe50*/  WARPGROUP.DEPBAR.LE gsb0, 0x0 ;  /* 0x00008000000079c5 */ /* 0x000fc40000010000 */
[----:B------:R-:W-:-:S07]  /*fe60*/  WARPGROUP.ARRIVE ;  /* 0x00000000000079c5 */ /* 0x000fce0000000000 */
[----:B------:R-:W-:Y:S01]  /*fe70*/  HGMMA.64x64x16.F32.BF16 R120, gdesc[UR4].tnspB, R120, gsb0 ;  /* 0x40e00000047879f0 */ /* 0x000fe20008001878 */
[----:B------:R-:W-:Y:S01]  /*fe80*/  R2UR UR4, R14 ;  /* 0x000000000e0472ca */ /* 0x000fe200000e0000 */
[----:B------:R-:W-:Y:S01]  /*fe90*/  VIADD R14, R2, 0x6 ;  /* 0x00000006020e7836 */ /* 0x000fe20000000000 */
[----:B------:R-:W-:Y:S01]  /*fea0*/  R2UR UR5, R15 ;  /* 0x000000000f0572ca */ /* 0x000fe200000e0000 */
[----:B------:R-:W-:Y:S01]  /*feb0*/  IMAD.MOV.U32 R15, RZ, RZ, 0x40000040 ;  /* 0x40000040ff0f7424 */ /* 0x000fe200078e00ff */
[----:B------:R-:W-:Y:S01]  /*fec0*/  R2UR UR6, R12 ;  /* 0x000000000c0672ca */ /* 0x000fe200000e0000 */
[----:B------:R-:W-:Y:S01]  /*fed0*/  VIADD R12, R8, 0x180 ;  /* 0x00000180080c7836 */ /* 0x000fe20000000000 */
[----:B------:R-:W-:Y:S01]  /*fee0*/  R2UR UR7, R13 ;  /* 0x000000000d0772ca */ /* 0x000fe200000e0000 */
[----:B------:R-:W-:Y:S01]  /*fef0*/  IMAD.MOV.U32 R13, RZ, RZ, 0x40000040 ;  /* 0x40000040ff0d7424 */ /* 0x000fe200078e00ff */
[----:B------:R-:W-:Y:S02]  /*ff00*/  WARPGROUP.DEPBAR.LE gsb0, 0x0 ;  /* 0x00008000000079c5 */ /* 0x000fe40000010000 */
[----:B------:R-:W-:-:S09]  /*ff10*/  WARPGROUP.ARRIVE ;  /* 0x00000000000079c5 */ /* 0x000fd20000000000 */
        /* <DEDUP_REMOVED lines=9> */
[----:B------:R-:W-:-:S02]  /*ffb0*/  WARPGROUP.DEPBAR.LE gsb0, 0x0 ;  /* 0x00008000000079c5 */ /* 0x000fc40000010000 */
[----:B------:R-:W-:-:S08]  /*ffc0*/  WARPGROUP.ARRIVE ;  /* 0x00000000000079c5 */ /* 0x000fd00000000000 */
        /* <DEDUP_REMOVED lines=9> */
[----:B01----:R-:W0:Y:S01]  /*10060*/  SHFL.BFLY PT, R0, R10, 0x2, 0x1f ;  /* 0x0c401f000a007f89 */ /* 0x003e2200000e0000 */
[----:B------:R-:W-:-:S02]  /*10070*/  WARPGROUP.DEPBAR.LE gsb0, 0x0 ;  /* 0x00008000000079c5 */ /* 0x000fc40000010000 */
[----:B------:R-:W-:-:S08]  /*10080*/  WARPGROUP.ARRIVE ;  /* 0x00000000000079c5 */ /* 0x000fd00000000000 */
        /* <DEDUP_REMOVED lines=52> */
[C---:B------:R-:W-:Y:S01]  /*103d0*/  IADD3 R14, R2.reuse, 0xc04, RZ ;  /* 0x00000c04020e7810 */ /* 0x040fe20007ffe0ff */
[----:B------:R-:W-:-:S02]  /*103e0*/  VIADD R2, R2, 0xc06 ;  /* 0x00000c0602027836 */ /* 0x000fc40000000000 */
[----:B------:R-:W-:Y:S01]  /*103f0*/  VIADD R8, R8, 0x580 ;  /* 0x0000058008087836 */ /* 0x000fe20000000000 */
[----:B------:R-:W-:Y:S02]  /*10400*/  WARPGROUP.DEPBAR.LE gsb0, 0x0 ;  /* 0x00008000000079c5 */ /* 0x000fe40000010000 */
[----:B------:R-:W-:-:S06]  /*10410*/  WARPGROUP.ARRIVE ;  /* 0x00000000000079c5 */ /* 0x000fcc0000000000 */
[----:B------:R-:W-:Y:S01]  /*10420*/  HGMMA.64x64x16.F32.BF16 R120, gdesc[UR4].tnspB, R120, gsb0 ;  /* 0x40e00000047879f0 */ /* 0x000fe20008001878 */
[----:B------:R-:W-:Y:S02]  /*10430*/  R2UR UR4, R14 ;  /* 0x000000000e0472ca */ /* 0x000fe400000e0000 */
[----:B------:R-:W-:Y:S02]  /*10440*/  R2UR UR5, R15 ;  /* 0x000000000f0572ca */ /* 0x000fe400000e0000 */
[----:B------:R-:W-:Y:S02]  /*10450*/  R2UR UR6, R12 ;  /* 0x000000000c0672ca */ /* 0x000fe400000e0000 */
[----:B------:R-:W-:Y:S01]  /*10460*/  R2UR UR7, R13 ;  /* 0x000000000d0772ca */ /* 0x000fe200000e0000 */
[----:B------:R-:W-:Y:S02]  /*10470*/  WARPGROUP.DEPBAR.LE gsb0, 0x0 ;  /* 0x00008000000079c5 */ /* 0x000fe40000010000 */
[----:B------:R-:W-:-:S10]  /*10480*/  WARPGROUP.ARRIVE ;  /* 0x00000000000079c5 */ /* 0x000fd40000000000 */
[----:B------:R-:W-:Y:S01]  /*10490*/  HGMMA.64x64x16.F32.BF16 R120, gdesc[UR4].tnspB, R120, gsb0 ;  /* 0x40e00000047879f0 */ /* 0x000fe20008001878 */
[----:B------:R-:W-:Y:S01]  /*104a0*/  R2UR UR4, R2 ;  /* 0x00000000020472ca */ /* 0x000fe200000e0000 */
[----:B0-----:R-:W-:Y:S01]  /*104b0*/  FADD.FTZ R2, R0, R10 ;  /* 0x0000000a00027221 */ /* 0x001fe20000010000 */
[----:B------:R-:W-:Y:S01]  /*104c0*/  R2UR UR5, R3 ;  /* 0x00000000030572ca */ /* 0x000fe200000e0000 */
[----:B------:R-:W0:Y:S01]  /*104d0*/  SHFL.BFLY PT, R0, R7, 0x1, 0x1f ;  /* 0x0c201f0007007f89 */ /* 0x000e2200000e0000 */
[----:B------:R-:W-:Y:S02]  /*104e0*/  R2UR UR6, R8 ;  /* 0x00000000080672ca */ /* 0x000fe400000e0000 */
[----:B------:R-:W-:Y:S01]  /*104f0*/  R2UR UR7, R9 ;  /* 0x00000000090772ca */ /* 0x000fe200000e0000 */
[----:B------:R-:W1:Y:S01]  /*10500*/  SHFL.BFLY PT, R3, R2, 0x1, 0x1f ;  /* 0x0c201f0002037f89 */ /* 0x000e6200000e0000 */
[----:B0-----:R-:W-:Y:S01]  /*10510*/  FADD.FTZ R10, R7, R0 ;  /* 0x00000000070a7221 */ /* 0x001fe20000010000 */
[----:B------:R-:W-:Y:S01]  /*10520*/  SEL R0, RZ, 0x1, P0 ;  /* 0x00000001ff007807 */ /* 0x000fe20000000000 */
[----:B-1----:R-:W-:-:S03]  /*10530*/  FADD.FTZ R13, R2, R3 ;  /* 0x00000003020d7221 */ /* 0x002fc60000010000 */
[----:B------:R-:W-:Y:S02]  /*10540*/  FSETP.NE.FTZ.AND P2, PT, R10, RZ, PT ;  /* 0x000000ff0a00720b */ /* 0x000fe40003f55000 */
[----:B--2---:R-:W-:Y:S02]  /*10550*/  LOP3.LUT R20, R20, R0, RZ, 0x3c, !PT ;  /* 0x0000000014147212 */ /* 0x004fe400078e3cff */
[----:B------:R-:W-:-:S09]  /*10560*/  FSETP.NE.FTZ.AND P3, PT, R13, RZ, PT ;  /* 0x000000ff0d00720b */ /* 0x000fd20003f75000 */
[----:B------:R-:W-:Y:S08]  /*10570*/  @P2 MUFU.LG2 R4, R10 ;  /* 0x0000000a00042308 */ /* 0x000ff00000000c00 */
[----:B------:R0:W-:Y:S01]  /*10580*/  @P2 MUFU.RCP R28, R10 ;  /* 0x0000000a001c2308 */ /* 0x0001e20000001000 */
[----:B------:R-:W-:Y:S02]  /*10590*/  WARPGROUP.DEPBAR.LE gsb0, 0x0 ;  /* 0x00008000000079c5 */ /* 0x000fe40000010000 */
[----:B0-----:R-:W2:Y:S01]  /*105a0*/  LDL.LU R10, [R1+0x80] ;  /* 0x00008000010a7983 */ /* 0x001ea20000300800 */
[----:B------:R-:W-:-:S04]  /*105b0*/  WARPGROUP.ARRIVE ;  /* 0x00000000000079c5 */ /* 0x000fc80000000000 */
[----:B------:R-:W0:Y:S02]  /*105c0*/  @P3 MUFU.LG2 R8, R13 ;  /* 0x0000000d00083308 */ /* 0x000e240000000c00 */
[----:B------:R-:W-:Y:S01]  /*105d0*/  HGMMA.64x64x16.F32.BF16 R120, gdesc[UR4].tnspB, R120, gsb0 ;  /* 0x40e00000047879f0 */ /* 0x000fe20008001878 */
[----:B------:R-:W-:Y:S01]  /*105e0*/  IMAD.MOV.U32 R2, RZ, RZ, RZ ;  /* 0x000000ffff027224 */ /* 0x000fe200078e00ff */
[----:B------:R1:W-:Y:S05]  /*105f0*/  STL [R1+0x28], R20 ;  /* 0x0000281401007387 */ /* 0x0003ea0000100800 */
[----:B------:R-:W3:Y:S01]  /*10600*/  @P3 MUFU.RCP R2, R13 ;  /* 0x0000000d00023308 */ /* 0x000ee20000001000 */
[----:B------:R-:W-:-:S02]  /*10610*/  @!P1 VIADD R9, R11, 0x30860 ;  /* 0x000308600b099836 */ /* 0x000fc40000000000 */
[C---:B------:R-:W-:Y:S01]  /*10620*/  @P3 FMUL.FTZ R11, R6.reuse, 0.69314718246459960938 ;  /* 0x3f317218060b3820 */ /* 0x040fe20000410000 */
[----:B------:R-:W-:Y:S01]  /*10630*/  @P2 FMUL.FTZ R0, R6, 0.69314718246459960938 ;  /* 0x3f31721806002820 */ /* 0x000fe20000410000 */
[----:B0-----:R-:W-:Y:S01]  /*10640*/  @P3 FMUL.FTZ R8, R8, 0.69314718246459960938 ;  /* 0x3f31721808083820 */ /* 0x001fe20000410000 */
[----:B------:R-:W-:Y:S01]  /*10650*/  @!P1 PRMT R9, RZ, 0x654, R9 ;  /* 0x00000654ff099816 */ /* 0x000fe20000000009 */
[----:B------:R-:W-:Y:S01]  /*10660*/  @P2 FMUL.FTZ R7, R4, 0.69314718246459960938 ;  /* 0x3f31721804072820 */ /* 0x000fe20000410000 */
[----:B------:R-:W-:Y:S02]  /*10670*/  IMAD.MOV.U32 R21, RZ, RZ, -0x800000 ;  /* 0xff800000ff157424 */ /* 0x000fe400078e00ff */
[----:B------:R-:W-:Y:S01]  /*10680*/  @P3 FFMA.FTZ R21, R11, R37, R8 ;  /* 0x000000250b153223 */ /* 0x000fe20000010008 */
[----:B------:R-:W-:Y:S02]  /*10690*/  IMAD.MOV.U32 R3, RZ, RZ, -0x800000 ;  /* 0xff800000ff037424 */ /* 0x000fe400078e00ff */
[----:B------:R-:W-:Y:S01]  /*106a0*/  @P2 FFMA.FTZ R3, R0, R5, R7 ;  /* 0x0000000500032223 */ /* 0x000fe20000010007 */
[----:B------:R-:W-:Y:S01]  /*106b0*/  SEL R22, R22, RZ, P0 ;  /* 0x000000ff16167207 */ /* 0x000fe20000000000 */
[----:B------:R-:W-:-:S02]  /*106c0*/  WARPGROUP.DEPBAR.LE gsb0, 0x0 ;  /* 0x00008000000079c5 */ /* 0x000fc40000010000 */
        /* <DEDUP_REMOVED lines=17> */
[----:B------:R-:W-:Y:S01]  /*107e0*/  PLOP3.LUT P1, PT, PT, PT, PT, 0x8, 0x0 ;  /* 0x000000000000781c */ /* 0x000fe20003f2e170 */
        /* <DEDUP_REMOVED lines=16> */
[----:B--2---:R-:W-:-:S05]  /*108f0*/  VIADD R10, R10, 0x1 ;  /* 0x000000010a0a7836 */ /* 0x004fca0000000000 */
[----:B------:R1:W-:Y:S02]  /*10900*/  STL [R1+0x80], R10 ;  /* 0x0000800a01007387 */ /* 0x0003e40000100800 */
.L_x_371:
[----:B------:R-:W2:Y:S01]  /*10910*/  LDL R63, [R1+0x78] ;  /* 0x00007800013f7983 */ /* 0x000ea20000100800 */
[----:B------:R-:W-:Y:S05]  /*10920*/  WARPSYNC.ALL ;  /* 0x0000000000007948 */ /* 0x000fea0003800000 */
[----:B------:R-:W0:Y:S01]  /*10930*/  S2R R5, SR_TID.X ;  /* 0x0000000000057919 */ /* 0x000e220000002100 */
[----:B------:R-:W3:Y:S01]  /*10940*/  S2UR UR5, SR_CgaCtaId ;  /* 0x00000000000579c3 */ /* 0x000ee20000008800 */
[----:B------:R-:W-:Y:S01]  /*10950*/  UMOV UR4, 0x400 ;  /* 0x0000040000047882 */ /* 0x000fe20000000000 */
[----:B------:R-:W-:Y:S01]  /*10960*/  BSSY B0, `(.L_x_426) ;  /* 0x0000194000007945 */ /* 0x000fe20003800000 */
[----:B---3--:R-:W-:-:S06]  /*10970*/  ULEA UR4, UR5, UR4, 0x18 ;  /* 0x0000000405047291 */ /* 0x008fcc000f8ec03f */
[----:B------:R-:W-:Y:S01]  /*10980*/  IMAD.U32 R2, RZ, RZ, UR4 ;  /* 0x00000004ff027e24 */ /* 0x000fe2000f8e00ff */
[----:B------:R-:W-:Y:S01]  /*10990*/  BAR.SYNC.DEFER_BLOCKING 0x5, 0x1a0 ;  /* 0x0146800000007b1d */ /* 0x000fe20000010000 */
[----:B0-----:R-:W-:-:S04]  /*109a0*/  IADD3 R64, R5, -0x80, RZ ;  /* 0xffffff8005407810 */ /* 0x001fc80007ffe0ff */
[----:B------:R-:W-:-:S04]  /*109b0*/  SHF.R.S32.HI R4, RZ, 0x1f, R64 ;  /* 0x0000001fff047819 */ /* 0x000fc80000011440 */
[----:B-1----:R-:W-:-:S04]  /*109c0*/  LEA.HI R20, R4, R64, RZ, 0x3 ;  /* 0x0000004004147211 */ /* 0x002fc800078f18ff */
[----:B------:R-:W-:Y:S02]  /*109d0*/  LOP3.LUT R0, R20, 0x1ffffff8, RZ, 0xc0, !PT ;  /* 0x1ffffff814007812 */ /* 0x000fe400078ec0ff */
[----:B------:R-:W-:-:S03]  /*109e0*/  SHF.R.S32.HI R20, RZ, 0x3, R20 ;  /* 0x00000003ff147819 */ /* 0x000fc60000011414 */
[----:B------:R-:W-:-:S04]  /*109f0*/  IMAD.IADD R0, R64, 0x1, -R0 ;  /* 0x0000000140007824 */ /* 0x000fc800078e0a00 */
[----:B------:R-:W-:Y:S01]  /*10a00*/  IMAD.SHL.U32 R0, R0, 0x8, RZ ;  /* 0x0000000800007824 */ /* 0x000fe200078e00ff */
[----:B------:R0:W1:Y:S01]  /*10a10*/  LDS.128 R32, [R2+0x308d0] ;  /* 0x0308d00002207984 */ /* 0x0000620000000c00 */
[----:B------:R-:W-:Y:S06]  /*10a20*/  BAR.ARV 0x4, 0x1a0 ;  /* 0x0106800000007b1d */ /* 0x000fec0000002000 */
[----:B--2---:R-:W-:Y:S01]  /*10a30*/  SHF.R.S32.HI R26, RZ, 0x1f, R63 ;  /* 0x0000001fff1a7819 */ /* 0x004fe2000001143f */
[----:B------:R-:W-:-:S03]  /*10a40*/  IMAD.SHL.U32 R62, R63, 0x4, RZ ;  /* 0x000000043f3e7824 */ /* 0x000fc600078e00ff */
[----:B------:R-:W-:Y:S01]  /*10a50*/  SHF.L.U64.HI R60, R63, 0x2, R26 ;  /* 0x000000023f3c7819 */ /* 0x000fe2000001021a */
[----:B01----:R-:W-:Y:S06]  /*10a60*/  @P1 BRA `(.L_x_427) ;  /* 0x0000000c00d41947 */ /* 0x003fec0003800000 */
[----:B------:R-:W-:Y:S01]  /*10a70*/  VIADD R6, R5, 0xffffff80 ;  /* 0xffffff8005067836 */ /* 0x000fe20000000000 */
[----:B------:R-:W-:Y:S01]  /*10a80*/  LEA.HI R4, R4, R64, RZ, 0x4 ;  /* 0x0000004004047211 */ /* 0x000fe200078f20ff */
[----:B------:R-:W0:Y:S03]  /*10a90*/  S2R R5, SR_SWINHI ;  /* 0x0000000000057919 */ /* 0x000e260000002f00 */
[----:B------:R-:W-:Y:S01]  /*10aa0*/  SHF.R.S32.HI R8, RZ, 0x1f, R6 ;  /* 0x0000001fff087819 */ /* 0x000fe20000011406 */
[----:B------:R-:W2:Y:S01]  /*10ab0*/  LDL R65, [R1+0x7c] ;  /* 0x00007c0001417983 */ /* 0x000ea20000100800 */
[----:B------:R-:W-:Y:S02]  /*10ac0*/  SHF.R.S32.HI R7, RZ, 0x4, R4 ;  /* 0x00000004ff077819 */ /* 0x000fe40000011404 */
[----:B------:R-:W-:Y:S02]  /*10ad0*/  LEA.HI R8, R8, R6, RZ, 0x5 ;  /* 0x0000000608087211 */ /* 0x000fe400078f28ff */
[----:B------:R-:W-:-:S02]  /*10ae0*/  LEA.HI R6, R4, R7, RZ, 0x1 ;  /* 0x0000000704067211 */ /* 0x000fc400078f08ff */
[----:B------:R-:W-:Y:S02]  /*10af0*/  SHF.R.S32.HI R8, RZ, 0x5, R8 ;  /* 0x00000005ff087819 */ /* 0x000fe40000011408 */
[----:B------:R-:W-:Y:S02]  /*10b00*/  LOP3.LUT R4, R4, 0xfffffff0, RZ, 0xc0, !PT ;  /* 0xfffffff004047812 */ /* 0x000fe400078ec0ff */
[----:B------:R-:W-:Y:S01]  /*10b10*/  LOP3.LUT R6, R6, 0x1ffffffe, RZ, 0xc0, !PT ;  /* 0x1ffffffe06067812 */ /* 0x000fe200078ec0ff */
[----:B------:R-:W-:Y:S02]  /*10b20*/  IMAD.SHL.U32 R9, R8, 0x400, RZ ;  /* 0x0000040008097824 */ /* 0x000fe400078e00ff */
[----:B------:R-:W-:Y:S02]  /*10b30*/  IMAD.IADD R4, R64, 0x1, -R4 ;  /* 0x0000000140047824 */ /* 0x000fe400078e0a04 */
[----:B------:R-:W-:-:S03]  /*10b40*/  IMAD.IADD R6, R7, 0x1, -R6 ;  /* 0x0000000107067824 */ /* 0x000fc600078e0a06 */
[----:B------:R-:W-:Y:S01]  /*10b50*/  LEA R9, R4, R9, 0x6 ;  /* 0x0000000904097211 */ /* 0x000fe200078e30ff */
[----:B------:R-:W-:Y:S01]  /*10b60*/  IMAD.SHL.U32 R6, R6, 0x8, RZ ;  /* 0x0000000806067824 */ /* 0x000fe200078e00ff */
[----:B------:R-:W-:Y:S05]  /*10b70*/  WARPSYNC.ALL ;  /* 0x0000000000007948 */ /* 0x000fea0003800000 */
[----:B------:R-:W-:Y:S01]  /*10b80*/  IMAD.IADD R9, R6, 0x1, R9 ;  /* 0x0000000106097824 */ /* 0x000fe200078e0209 */
[----:B------:R-:W-:Y:S01]  /*10b90*/  F2FP.BF16.F32.PACK_AB R12, R12, R55 ;  /* 0x000000370c0c723e */ /* 0x000fe200000010ff */
[----:B------:R-:W-:Y:S01]  /*10ba0*/  ULDC.64 UR4, c[0x0][0xbd8] ;  /* 0x0002f60000047ab9 */ /* 0x000fe20000000a00 */
[----:B-----5:R-:W-:-:S02]  /*10bb0*/  MOV R24, R2 ;  /* 0x0000000200187202 */ /* 0x020fc40000000f00 */
[----:B0-----:R-:W-:-:S03]  /*10bc0*/  MOV R25, R5 ;  /* 0x0000000500197202 */ /* 0x001fc60000000f00 */
[----:B------:R-:W-:Y:S01]  /*10bd0*/  IMAD.WIDE R10, R9, 0x2, R24 ;  /* 0x00000002090a7825 */ /* 0x000fe200078e0218 */
[----:B------:R-:W-:Y:S02]  /*10be0*/  BAR.SYNC.DEFER_BLOCKING 0x1, 0x180 ;  /* 0x0046000000007b1d */ /* 0x000fe40000010000 */
[C---:B------:R-:W-:Y:S02]  /*10bf0*/  IADD3 R57, P2, R10.reuse, 0x20, RZ ;  /* 0x000000200a397810 */ /* 0x040fe40007f5e0ff */
[C---:B------:R-:W-:Y:S02]  /*10c00*/  LOP3.LUT R9, R10.reuse, 0x380, RZ, 0xc0, !PT ;  /* 0x000003800a097812 */ /* 0x040fe400078ec0ff */
[C---:B------:R-:W-:Y:S02]  /*10c10*/  IADD3 R61, P0, R10.reuse, 0x60, RZ ;  /* 0x000000600a3d7810 */ /* 0x040fe40007f1e0ff */
[----:B------:R-:W-:Y:S02]  /*10c20*/  IADD3 R59, P1, R10, 0x40, RZ ;  /* 0x000000400a3b7810 */ /* 0x000fe40007f3e0ff */
[----:B------:R-:W-:-:S02]  /*10c30*/  LOP3.LUT R4, R57, 0x380, RZ, 0xc0, !PT ;  /* 0x0000038039047812 */ /* 0x000fc400078ec0ff */
[----:B------:R-:W-:Y:S02]  /*10c40*/  SHF.R.U64 R9, R9, 0x3, RZ ;  /* 0x0000000309097819 */ /* 0x000fe400000012ff */
[----:B------:R-:W-:Y:S02]  /*10c50*/  LOP3.LUT R6, R59, 0x380, RZ, 0xc0, !PT ;  /* 0x000003803b067812 */ /* 0x000fe400078ec0ff */
[----:B------:R-:W-:Y:S02]  /*10c60*/  LOP3.LUT R32, R61, 0x380, RZ, 0xc0, !PT ;  /* 0x000003803d207812 */ /* 0x000fe400078ec0ff */
[----:B------:R-:W-:Y:S02]  /*10c70*/  SHF.R.U64 R4, R4, 0x3, RZ ;  /* 0x0000000304047819 */ /* 0x000fe400000012ff */
[----:B------:R-:W-:Y:S02]  /*10c80*/  LOP3.LUT R10, R9, R10, RZ, 0x3c, !PT ;  /* 0x0000000a090a7212 */ /* 0x000fe400078e3cff */
[----:B------:R-:W-:-:S02]  /*10c90*/  SHF.R.U64 R6, R6, 0x3, RZ ;  /* 0x0000000306067819 */ /* 0x000fc400000012ff */
[----:B------:R-:W-:Y:S01]  /*10ca0*/  SHF.R.U64 R32, R32, 0x3, RZ ;  /* 0x0000000320207819 */ /* 0x000fe200000012ff */
[--C-:B------:R-:W-:Y:S01]  /*10cb0*/  IMAD.X R5, RZ, RZ, R11.reuse, P0 ;  /* 0x000000ffff057224 */ /* 0x100fe200000e060b */
[----:B------:R-:W-:Y:S01]  /*10cc0*/  LOP3.LUT R8, R4, R57, RZ, 0x3c, !PT ;  /* 0x0000003904087212 */ /* 0x000fe200078e3cff */
[--C-:B------:R-:W-:Y:S01]  /*10cd0*/  IMAD.X R7, RZ, RZ, R11.reuse, P1 ;  /* 0x000000ffff077224 */ /* 0x100fe200008e060b */
[----:B------:R-:W-:Y:S01]  /*10ce0*/  LOP3.LUT R6, R6, R59, RZ, 0x3c, !PT ;  /* 0x0000003b06067212 */ /* 0x000fe200078e3cff */
[----:B------:R-:W-:Y:S01]  /*10cf0*/  IMAD.X R9, RZ, RZ, R11, P2 ;  /* 0x000000ffff097224 */ /* 0x000fe200010e060b */
[----:B------:R-:W-:Y:S02]  /*10d00*/  LOP3.LUT R4, R32, R61, RZ, 0x3c, !PT ;  /* 0x0000003d20047212 */ /* 0x000fe400078e3cff */
[----:B------:R-:W-:Y:S02]  /*10d10*/  MOV R10, R10 ;  /* 0x0000000a000a7202 */ /* 0x000fe40000000f00 */
[----:B------:R-:W-:-:S02]  /*10d20*/  F2FP.BF16.F32.PACK_AB R13, R13, R58 ;  /* 0x0000003a0d0d723e */ /* 0x000fc400000010ff */
[----:B------:R-:W-:Y:S02]  /*10d30*/  F2FP.BF16.F32.PACK_AB R14, R14, R53 ;  /* 0x000000350e0e723e */ /* 0x000fe400000010ff */
[----:B------:R-:W-:Y:S02]  /*10d40*/  F2FP.BF16.F32.PACK_AB R15, R15, R56 ;  /* 0x000000380f0f723e */ /* 0x000fe400000010ff */
[----:B------:R-:W-:Y:S02]  /*10d50*/  MOV R55, R6 ;  /* 0x0000000600377202 */ /* 0x000fe40000000f00 */
[----:B------:R-:W-:Y:S01]  /*10d60*/  MOV R53, R4 ;  /* 0x0000000400357202 */ /* 0x000fe20000000f00 */
[----:B------:R0:W-:Y:S01]  /*10d70*/  STSM.16.M88.4 [R10], R12 ;  /* 0x0000000c0a007844 */ /* 0x0001e20000000200 */
[----:B------:R-:W-:Y:S02]  /*10d80*/  MOV R32, R8 ;  /* 0x0000000800207202 */ /* 0x000fe40000000f00 */
[----:B------:R-:W-:-:S02]  /*10d90*/  F2FP.BF16.F32.PACK_AB R4, R38, R37 ;  /* 0x000000252604723e */ /* 0x000fc400000010ff */
[----:B------:R-:W-:Y:S02]  /*10da0*/  F2FP.BF16.F32.PACK_AB R5, R51, R54 ;  /* 0x000000363305723e */ /* 0x000fe400000010ff */
[----:B------:R-:W-:Y:S02]  /*10db0*/  F2FP.BF16.F32.PACK_AB R6, R41, R36 ;  /* 0x000000242906723e */ /* 0x000fe400000010ff */
[----:B------:R-:W-:Y:S02]  /*10dc0*/  F2FP.BF16.F32.PACK_AB R7, R49, R52 ;  /* 0x000000343107723e */ /* 0x000fe400000010ff */
[----:B------:R-:W-:Y:S02]  /*10dd0*/  F2FP.BF16.F32.PACK_AB R8, R42, R31 ;  /* 0x0000001f2a08723e */ /* 0x000fe400000010ff */
[----:B------:R-:W-:Y:S02]  /*10de0*/  F2FP.BF16.F32.PACK_AB R9, R47, R50 ;  /* 0x000000322f09723e */ /* 0x000fe400000010ff */
[----:B------:R-:W-:-:S02]  /*10df0*/  F2FP.BF16.F32.PACK_AB R11, R45, R48 ;  /* 0x000000302d0b723e */ /* 0x000fc400000010ff */
[----:B0-----:R-:W-:Y:S02]  /*10e00*/  F2FP.BF16.F32.PACK_AB R10, R39, R30 ;  /* 0x0000001e270a723e */ /* 0x001fe400000010ff */
[----:B------:R-:W-:Y:S02]  /*10e10*/  F2FP.BF16.F32.PACK_AB R12, R40, R29 ;  /* 0x0000001d280c723e */ /* 0x000fe400000010ff */
[----:B------:R-:W-:Y:S02]  /*10e20*/  F2FP.BF16.F32.PACK_AB R13, R43, R46 ;  /* 0x0000002e2b0d723e */ /* 0x000fe400000010ff */
[----:B------:R-:W-:Y:S02]  /*10e30*/  F2FP.BF16.F32.PACK_AB R14, R28, R27 ;  /* 0x0000001b1c0e723e */ /* 0x000fe400000010ff */
[----:B------:R-:W-:Y:S02]  /*10e40*/  F2FP.BF16.F32.PACK_AB R15, R151, R44 ;  /* 0x0000002c970f723e */ /* 0x000fe400000010ff */
[----:B------:R-:W-:-:S02]  /*10e50*/  ISETP.NE.U32.AND P0, PT, RZ, UR4, PT ;  /* 0x00000004ff007c0c */ /* 0x000fc4000bf05070 */
[----:B------:R-:W-:Y:S01]  /*10e60*/  IADD3 R30, P1, R62, UR4, RZ ;  /* 0x000000043e1e7c10 */ /* 0x000fe2000ff3e0ff */
[----:B------:R0:W-:Y:S01]  /*10e70*/  STSM.16.M88.4 [R32], R4 ;  /* 0x0000000420007844 */ /* 0x0001e20000000200 */
[----:B------:R-:W-:Y:S02]  /*10e80*/  ISETP.NE.AND.EX P0, PT, RZ, UR5, PT, P0 ;  /* 0x00000005ff007c0c */ /* 0x000fe4000bf05300 */
[----:B------:R-:W-:Y:S01]  /*10e90*/  IADD3.X R31, R60, UR5, RZ, P1, !PT ;  /* 0x000000053c1f7c10 */ /* 0x000fe20008ffe4ff */
[----:B------:R1:W-:Y:S01]  /*10ea0*/  STSM.16.M88.4 [R55], R8 ;  /* 0x0000000837007844 */ /* 0x0003e20000000200 */
[----:B------:R-:W-:-:S03]  /*10eb0*/  ULDC.64 UR4, c[0x0][0xbe0] ;  /* 0x0002f80000047ab9 */ /* 0x000fc60000000a00 */
[----:B------:R1:W-:Y:S01]  /*10ec0*/  STSM.16.M88.4 [R53], R12 ;  /* 0x0000000c35007844 */ /* 0x0003e20000000200 */
[----:B------:R-:W-:Y:S01]  /*10ed0*/  BAR.SYNC.DEFER_BLOCKING 0x1, 0x180 ;  /* 0x0046000000007b1d */ /* 0x000fe20000010000 */
[----:B------:R-:W-:-:S04]  /*10ee0*/  ISETP.NE.U32.AND P1, PT, RZ, UR4, PT ;  /* 0x00000004ff007c0c */ /* 0x000fc8000bf25070 */
[----:B------:R-:W-:Y:S01]  /*10ef0*/  ISETP.NE.AND.EX P1, PT, RZ, UR5, PT, P1 ;  /* 0x00000005ff007c0c */ /* 0x000fe2000bf25310 */
[----:B------:R-:W-:-:S12]  /*10f00*/  IMAD.MOV.U32 R37, RZ, RZ, RZ ;  /* 0x000000ffff257224 */ /* 0x000fd800078e00ff */
[----:B------:R-:W-:Y:S01]  /*10f10*/  @P1 IADD3 R28, P2, R62, UR4, RZ ;  /* 0x000000043e1c1c10 */ /* 0x000fe2000ff5e0ff */
[----:B------:R-:W-:Y:S02]  /*10f20*/  ULDC UR4, c[0x0][0xa88] ;  /* 0x0002a20000047ab9 */ /* 0x000fe40000000800 */
[----:B0-----:R-:W-:Y:S01]  /*10f30*/  IMAD.U32 R32, RZ, RZ, UR4 ;  /* 0x00000004ff207e24 */ /* 0x001fe2000f8e00ff */
[----:B------:R-:W-:Y:S01]  /*10f40*/  @P1 IADD3.X R29, R60, UR5, RZ, P2, !PT ;  /* 0x000000053c1d1c10 */ /* 0x000fe200097fe4ff */
[----:B------:R-:W3:Y:S04]  /*10f50*/  @P0 LDG.E R37, desc[UR56][R30.64] ;  /* 0x000000381e250981 */ /* 0x000ee8000c1e1900 */
[----:B------:R1:W5:Y:S01]  /*10f60*/  @P1 LDG.E R32, desc[UR56][R28.64] ;  /* 0x000000381c201981 */ /* 0x000362000c1e1900 */
[----:B--2---:R-:W-:-:S02]  /*10f70*/  SHF.R.S32.HI R38, RZ, 0x1f, R65 ;  /* 0x0000001fff267819 */ /* 0x004fc40000011441 */
[----:B---3--:R-:W-:Y:S01]  /*10f80*/  SHF.R.S32.HI R36, RZ, 0x1f, R37 ;  /* 0x0000001fff247819 */ /* 0x008fe20000011425 */
[----:B-1----:R-:W-:Y:S06]  /*10f90*/  @P1 BRA `(.L_x_428) ;  /* 0x0000000000101947 */ /* 0x002fec0003800000 */
[----:B------:R-:W-:Y:S05]  /*10fa0*/  @!P0 BRA `(.L_x_428) ;  /* 0x00000000000c8947 */ /* 0x000fea0003800000 */
[----:B------:R-:W2:Y:S04]  /*10fb0*/  LDG.E R5, desc[UR56][R30.64] ;  /* 0x000000381e057981 */ /* 0x000ea8000c1e1900 */
[----:B-----5:R-:W2:Y:S02]  /*10fc0*/  LDG.E R32, desc[UR56][R30.64+0x4] ;  /* 0x000004381e207981 */ /* 0x020ea4000c1e1900 */
[----:B--2---:R-:W-:-:S07]  /*10fd0*/  IADD3 R32, -R5, R32, RZ ;  /* 0x0000002005207210 */ /* 0x004fce0007ffe1ff */
.L_x_428:
[----:B------:R-:W2:Y:S01]  /*10fe0*/  LDL R9, [R1+0x8c] ;  /* 0x00008c0001097983 */ /* 0x000ea20000100800 */
[----:B------:R-:W-:-:S03]  /*10ff0*/  ULDC.64 UR4, c[0x0][0xb70] ;  /* 0x0002dc0000047ab9 */ /* 0x000fc60000000a00 */
[----:B------:R-:W2:Y:S01]  /*11000*/  LDL.LU R41, [R1+0x84] ;  /* 0x0000840001297983 */ /* 0x000ea20000300800 */
[----:B------:R-:W-:Y:S01]  /*11010*/  IMAD R6, R38, UR4, RZ ;  /* 0x0000000426067c24 */ /* 0x000fe2000f8e02ff */
[----:B------:R-:W-:Y:S01]  /*11020*/  SEL R40, R26, RZ, !P0 ;  /* 0x000000ff1a287207 */ /* 0x000fe20004000000 */
[----:B------:R-:W-:Y:S01]  /*11030*/  IMAD.MOV.U32 R4, RZ, RZ, R37 ;  /* 0x000000ffff047224 */ /* 0x000fe200078e0025 */
[----:B------:R-:W0:Y:S01]  /*11040*/  S2R R8, SR_TID.X ;  /* 0x0000000000087919 */ /* 0x000e220000002100 */
[----:B------:R-:W-:Y:S01]  /*11050*/  IMAD.MOV.U32 R5, RZ, RZ, R36 ;  /* 0x000000ffff057224 */ /* 0x000fe200078e0024 */
[----:B------:R-:W-:Y:S01]  /*11060*/  SEL R39, R63, RZ, !P0 ;  /* 0x000000ff3f277207 */ /* 0x000fe20004000000 */
[C---:B------:R-:W-:Y:S02]  /*11070*/  IMAD R7, R65.reuse, UR5, R6 ;  /* 0x0000000541077c24 */ /* 0x040fe4000f8e0206 */
[----:B------:R-:W-:Y:S01]  /*11080*/  IMAD.WIDE.U32 R4, R65, UR4, R4 ;  /* 0x0000000441047c25 */ /* 0x000fe2000f8e0004 */
[----:B------:R-:W-:-:S03]  /*11090*/  ULDC.64 UR4, c[0x0][0xb78] ;  /* 0x0002de0000047ab9 */ /* 0x000fc60000000a00 */
[----:B------:R-:W-:Y:S02]  /*110a0*/  IMAD.IADD R5, R5, 0x1, R7 ;  /* 0x0000000105057824 */ /* 0x000fe400078e0207 */
[----:B------:R-:W-:Y:S02]  /*110b0*/  IMAD R6, R40, UR4, RZ ;  /* 0x0000000428067c24 */ /* 0x000fe4000f8e02ff */
[----:B------:R-:W-:-:S04]  /*110c0*/  IMAD.WIDE.U32 R4, R39, UR4, R4 ;  /* 0x0000000427047c25 */ /* 0x000fc8000f8e0004 */
[----:B------:R-:W-:Y:S01]  /*110d0*/  IMAD R6, R39, UR5, R6 ;  /* 0x0000000527067c24 */ /* 0x000fe2000f8e0206 */
[----:B------:R-:W-:Y:S01]  /*110e0*/  ULDC.64 UR4, c[0x0][0xb40] ;  /* 0x0002d00000047ab9 */ /* 0x000fe20000000a00 */
[----:B------:R-:W-:-:S04]  /*110f0*/  IMAD R7, R20, 0x40, R0 ;  /* 0x0000004014077824 */ /* 0x000fc800078e0200 */
[----:B------:R-:W-:-:S03]  /*11100*/  IMAD.WIDE R24, R7, 0x2, R24 ;  /* 0x0000000207187825 */ /* 0x000fc600078e0218 */
[----:B------:R-:W-:-:S05]  /*11110*/  IADD3 R7, P4, R24, 0x4800, RZ ;  /* 0x0000480018077810 */ /* 0x000fca0007f9e0ff */
[----:B------:R-:W-:Y:S01]  /*11120*/  IMAD.X R27, RZ, RZ, R25, P4 ;  /* 0x000000ffff1b7224 */ /* 0x000fe200020e0619 */
[--C-:B------:R-:W-:Y:S01]  /*11130*/  SHF.R.S32.HI R29, RZ, 0x1f, R0.reuse ;  /* 0x0000001fff1d7819 */ /* 0x100fe20000011400 */
[----:B------:R-:W-:Y:S01]  /*11140*/  IMAD.MOV.U32 R28, RZ, RZ, R0 ;  /* 0x000000ffff1c7224 */ /* 0x000fe200078e0000 */
[----:B------:R-:W-:Y:S01]  /*11150*/  BSSY B1, `(.L_x_429) ;  /* 0x0000057000017945 */ /* 0x000fe20003800000 */
[----:B--2---:R-:W-:Y:S02]  /*11160*/  IMAD R11, R41, 0xc0, R9 ;  /* 0x000000c0290b7824 */ /* 0x004fe400078e0209 */
[----:B0-----:R-:W-:-:S03]  /*11170*/  VIADD R9, R8, 0xffffff80 ;  /* 0xffffff8008097836 */ /* 0x001fc60000000000 */
[----:B------:R-:W-:Y:S02]  /*11180*/  IADD3 R4, P1, R11, R4, RZ ;  /* 0x000000040b047210 */ /* 0x000fe40007f3e0ff */
[----:B------:R-:W-:Y:S02]  /*11190*/  SHF.R.S32.HI R8, RZ, 0x1f, R9 ;  /* 0x0000001fff087819 */ /* 0x000fe40000011409 */
[----:B------:R-:W-:Y:S02]  /*111a0*/  LEA R30, P2, R4, UR4, 0x2 ;  /* 0x00000004041e7c11 */ /* 0x000fe4000f8410ff */
[----:B------:R-:W-:-:S04]  /*111b0*/  LEA.HI R8, R8, R9, RZ, 0x7 ;  /* 0x0000000908087211 */ /* 0x000fc800078f38ff */
[----:B------:R-:W-:-:S05]  /*111c0*/  LOP3.LUT R8, R8, 0xffffff80, RZ, 0xc0, !PT ;  /* 0xffffff8008087812 */ /* 0x000fca00078ec0ff */
[----:B------:R-:W-:Y:S01]  /*111d0*/  IMAD.IADD R8, R9, 0x1, -R8 ;  /* 0x0000000109087824 */ /* 0x000fe200078e0a08 */
[----:B------:R-:W-:-:S04]  /*111e0*/  SHF.R.S32.HI R9, RZ, 0x1f, R11 ;  /* 0x0000001fff097819 */ /* 0x000fc8000001140b */
[----:B------:R-:W-:Y:S02]  /*111f0*/  LOP3.LUT P0, RZ, R8, 0x3, RZ, 0xc0, !PT ;  /* 0x0000000308ff7812 */ /* 0x000fe4000780c0ff */
[----:B------:R-:W-:Y:S01]  /*11200*/  IADD3.X R9, R9, R5, R6, P1, !PT ;  /* 0x0000000509097210 */ /* 0x000fe20000ffe406 */
[C---:B------:R-:W-:Y:S01]  /*11210*/  VIADD R5, R11.reuse, 0x8 ;  /* 0x000000080b057836 */ /* 0x040fe20000000000 */
[----:B-----5:R-:W-:Y:S02]  /*11220*/  ISETP.GE.OR P1, PT, R11, R32, P0 ;  /* 0x000000200b00720c */ /* 0x020fe40000726670 */
[----:B------:R-:W-:Y:S01]  /*11230*/  LEA.HI.X R31, R4, UR5, R9, 0x2, P2 ;  /* 0x00000005041f7c11 */ /* 0x000fe200090f1409 */
[----:B------:R-:W-:Y:S01]  /*11240*/  ULDC.64 UR4, c[0x0][0xaa0] ;  /* 0x0002a80000047ab9 */ /* 0x000fe20000000a00 */
[C---:B------:R-:W-:Y:S02]  /*11250*/  IADD3 R15, P2, R24.reuse, 0x1800, RZ ;  /* 0x00001800180f7810 */ /* 0x040fe40007f5e0ff */
[----:B------:R-:W-:-:S02]  /*11260*/  IADD3 R11, P3, R24, 0x3000, RZ ;  /* 0x00003000180b7810 */ /* 0x000fc40007f7e0ff */
[----:B------:R-:W-:Y:S02]  /*11270*/  ISETP.GE.OR P0, PT, R5, R32, P0 ;  /* 0x000000200500720c */ /* 0x000fe40000706670 */
[----:B------:R-:W-:Y:S01]  /*11280*/  LOP3.LUT R5, R24, 0x380, RZ, 0xc0, !PT ;  /* 0x0000038018057812 */ /* 0x000fe200078ec0ff */
[----:B------:R-:W-:Y:S01]  /*11290*/  IMAD.X R13, RZ, RZ, R25, P3 ;  /* 0x000000ffff0d7224 */ /* 0x000fe200018e0619 */
[----:B------:R-:W-:Y:S01]  /*112a0*/  LOP3.LUT R8, R15, 0x380, RZ, 0xc0, !PT ;  /* 0x000003800f087812 */ /* 0x000fe200078ec0ff */
[----:B------:R-:W-:Y:S01]  /*112b0*/  @!P1 STG.E desc[UR56][R30.64], R3 ;  /* 0x000000031e009986 */ /* 0x000fe2000c101938 */
[----:B------:R-:W-:Y:S02]  /*112c0*/  LOP3.LUT R10, R11, 0x380, RZ, 0xc0, !PT ;  /* 0x000003800b0a7812 */ /* 0x000fe400078ec0ff */
[----:B------:R-:W-:Y:S02]  /*112d0*/  LOP3.LUT R6, R7, 0x380, RZ, 0xc0, !PT ;  /* 0x0000038007067812 */ /* 0x000fe400078ec0ff */
[----:B------:R-:W-:-:S02]  /*112e0*/  SHF.R.U64 R5, R5, 0x3, RZ ;  /* 0x0000000305057819 */ /* 0x000fc400000012ff */
[----:B------:R-:W-:Y:S01]  /*112f0*/  SHF.R.U64 R8, R8, 0x3, RZ ;  /* 0x0000000308087819 */ /* 0x000fe200000012ff */
[----:B------:R0:W-:Y:S01]  /*11300*/  @!P0 STG.E desc[UR56][R30.64+0x20], R21 ;  /* 0x000020151e008986 */ /* 0x0001e2000c101938 */
[----:B------:R-:W-:Y:S02]  /*11310*/  SHF.R.U64 R10, R10, 0x3, RZ ;  /* 0x000000030a0a7819 */ /* 0x000fe400000012ff */
[----:B------:R-:W-:Y:S02]  /*11320*/  SHF.R.U64 R6, R6, 0x3, RZ ;  /* 0x0000000306067819 */ /* 0x000fe400000012ff */
[----:B------:R-:W-:Y:S01]  /*11330*/  LOP3.LUT R4, R5, R24, RZ, 0x3c, !PT ;  /* 0x0000001805047212 */ /* 0x000fe200078e3cff */
[----:B------:R-:W-:Y:S01]  /*11340*/  IMAD.MOV.U32 R5, RZ, RZ, R25 ;  /* 0x000000ffff057224 */ /* 0x000fe200078e0019 */
[----:B------:R-:W-:Y:S02]  /*11350*/  IADD3.X R9, RZ, R25, RZ, P2, !PT ;  /* 0x00000019ff097210 */ /* 0x000fe400017fe4ff */
[----:B------:R-:W-:-:S02]  /*11360*/  LOP3.LUT R8, R8, R15, RZ, 0x3c, !PT ;  /* 0x0000000f08087212 */ /* 0x000fc400078e3cff */
[----:B------:R-:W-:Y:S02]  /*11370*/  LOP3.LUT R12, R10, R11, RZ, 0x3c, !PT ;  /* 0x0000000b0a0c7212 */ /* 0x000fe400078e3cff */
[----:B------:R-:W-:Y:S02]  /*11380*/  LOP3.LUT R26, R6, R7, RZ, 0x3c, !PT ;  /* 0x00000007061a7212 */ /* 0x000fe400078e3cff */
[----:B------:R-:W5:Y:S01]  /*11390*/  LD.E.128 R4, desc[UR56][R4.64] ;  /* 0x0000003804047980 */ /* 0x000f62000c101d00 */
[----:B------:R-:W-:-:S03]  /*113a0*/  IMAD R36, R36, UR4, RZ ;  /* 0x0000000424247c24 */ /* 0x000fc6000f8e02ff */
[----:B------:R-:W5:Y:S01]  /*113b0*/  LD.E.128 R8, desc[UR56][R8.64] ;  /* 0x0000003808087980 */ /* 0x000f62000c101d00 */
[----:B------:R-:W-:Y:S01]  /*113c0*/  IMAD.WIDE.U32 R28, R37, UR4, R28 ;  /* 0x00000004251c7c25 */ /* 0x000fe2000f8e001c */
[----:B------:R-:W-:Y:S02]  /*113d0*/  ULDC UR4, c[0x0][0xa8c] ;  /* 0x0002a30000047ab9 */ /* 0x000fe40000000800 */
[----:B------:R-:W5:Y:S04]  /*113e0*/  LD.E.128 R12, desc[UR56][R12.64] ;  /* 0x000000380c0c7980 */ /* 0x000f68000c101d00 */
[----:B------:R-:W5:Y:S01]  /*113f0*/  LD.E.128 R24, desc[UR56][R26.64] ;  /* 0x000000381a187980 */ /* 0x000f62000c101d00 */
[----:B------:R-:W-:Y:S01]  /*11400*/  ISETP.GE.AND P0, PT, R0, UR4, PT ;  /* 0x0000000400007c0c */ /* 0x000fe2000bf06270 */
[C---:B------:R-:W-:Y:S01]  /*11410*/  VIADD R0, R20.reuse, 0x30 ;  /* 0x0000003014007836 */ /* 0x040fe20000000000 */
[----:B0-----:R-:W-:Y:S01]  /*11420*/  IADD3 R21, R20, 0x90, RZ ;  /* 0x0000009014157810 */ /* 0x001fe20007ffe0ff */
[----:B------:R-:W-:Y:S01]  /*11430*/  @!PT LDS RZ, [RZ] ;  /* 0x00000000fffff984 */ /* 0x000fe20000000800 */
[----:B------:R-:W-:Y:S01]  /*11440*/  @!PT LDS RZ, [RZ] ;  /* 0x00000000fffff984 */ /* 0x000fe20000000800 */
[----:B------:R-:W-:Y:S01]  /*11450*/  @!PT LDS RZ, [RZ] ;  /* 0x00000000fffff984 */ /* 0x000fe20000000800 */
[----:B------:R-:W-:Y:S01]  /*11460*/  @!PT LDS RZ, [RZ] ;  /* 0x00000000fffff984 */ /* 0x000fe20000000800 */
[----:B------:R0:W-:Y:S06]  /*11470*/  MEMBAR.ALL.CTA ;  /* 0x0000000000007992 */ /* 0x0001ec0000008000 */
[----:B0-----:R-:W0:Y:S01]  /*11480*/  FENCE.VIEW.ASYNC.S ;  /* 0x00000000000073c6 */ /* 0x001e220000000000 */
[----:B------:R-:W-:-:S02]  /*11490*/  IMAD R32, R41, -0xc0, R32 ;  /* 0xffffff4029207824 */ /* 0x000fc400078e0220 */
[----:B------:R-:W-:Y:S02]  /*114a0*/  VIADD R3, R20, 0x60 ;  /* 0x0000006014037836 */ /* 0x000fe40000000000 */
[----:B------:R-:W-:Y:S01]  /*114b0*/  IMAD R37, R37, UR5, R36 ;  /* 0x0000000525257c24 */ /* 0x000fe2000f8e0224 */
[----:B------:R-:W-:Y:S01]  /*114c0*/  ULDC.64 UR4, c[0x0][0xae0] ;  /* 0x0002b80000047ab9 */ /* 0x000fe20000000a00 */
[-C--:B------:R-:W-:Y:S01]  /*114d0*/  ISETP.GE.OR P3, PT, R0, R32.reuse, P0 ;  /* 0x000000200000720c */ /* 0x080fe20000766670 */
[----:B------:R-:W-:Y:S01]  /*114e0*/  IMAD R30, R38, UR4, RZ ;  /* 0x00000004261e7c24 */ /* 0x000fe2000f8e02ff */
[-C--:B------:R-:W-:Y:S01]  /*114f0*/  ISETP.GE.OR P1, PT, R3, R32.reuse, P0 ;  /* 0x000000200300720c */ /* 0x080fe20000726670 */
[----:B------:R-:W-:Y:S01]  /*11500*/  IMAD.IADD R29, R29, 0x1, R37 ;  /* 0x000000011d1d7824 */ /* 0x000fe200078e0225 */
[-C--:B------:R-:W-:Y:S01]  /*11510*/  ISETP.GE.OR P2, PT, R21, R32.reuse, P0 ;  /* 0x000000201500720c */ /* 0x080fe20000746670 */
[C---:B------:R-:W-:Y:S01]  /*11520*/  IMAD R31, R65.reuse, UR5, R30 ;  /* 0x00000005411f7c24 */ /* 0x040fe2000f8e021e */
[----:B------:R-:W-:Y:S01]  /*11530*/  ISETP.GE.OR P0, PT, R20, R32, P0 ;  /* 0x000000201400720c */ /* 0x000fe20000706670 */
[----:B------:R-:W-:Y:S01]  /*11540*/  IMAD.WIDE.U32 R28, R65, UR4, R28 ;  /* 0x00000004411c7c25 */ /* 0x000fe2000f8e001c */
[----:B------:R-:W-:Y:S01]  /*11550*/  ULDC.64 UR4, c[0x0][0xae8] ;  /* 0x0002ba0000047ab9 */ /* 0x000fe20000000a00 */
[----:B------:R-:W-:-:S02]  /*11560*/  SHF.R.S32.HI R21, RZ, 0x1f, R20 ;  /* 0x0000001fff157819 */ /* 0x000fc40000011414 */
[----:B------:R-:W-:Y:S02]  /*11570*/  VIADD R0, R2, 0x30820 ;  /* 0x0003082002007836 */ /* 0x000fe40000000000 */
[----:B------:R-:W-:Y:S02]  /*11580*/  IMAD.IADD R29, R29, 0x1, R31 ;  /* 0x000000011d1d7824 */ /* 0x000fe400078e021f */
[----:B------:R-:W-:Y:S01]  /*11590*/  IMAD R3, R40, UR4, RZ ;  /* 0x0000000428037c24 */ /* 0x000fe2000f8e02ff */
[----:B------:R-:W-:Y:S01]  /*115a0*/  PRMT R0, RZ, 0x654, R0 ;  /* 0x00000654ff007816 */ /* 0x000fe20000000000 */
[----:B------:R-:W-:-:S03]  /*115b0*/  IMAD.WIDE.U32 R36, R39, UR4, R28 ;  /* 0x0000000427247c25 */ /* 0x000fc6000f8e001c */
[----:B0-----:R0:W-:Y:S01]  /*115c0*/  SYNCS.ARRIVE.TRANS64.RED.A1T0 RZ, [R0+URZ], RZ ;  /* 0x000000ff00ff79a7 */ /* 0x0011e2000810043f */
[----:B------:R-:W-:Y:S02]  /*115d0*/  IMAD R3, R39, UR5, R3 ;  /* 0x0000000527037c24 */ /* 0x000fe4000f8e0203 */
[----:B------:R-:W-:-:S04]  /*115e0*/  IMAD.WIDE R30, R41, 0xc0, R20 ;  /* 0x000000c0291e7825 */ /* 0x000fc800078e0214 */
[----:B------:R-:W-:Y:S01]  /*115f0*/  IMAD.IADD R39, R37, 0x1, R3 ;  /* 0x0000000125277824 */ /* 0x000fe200078e0203 */
[----:B0-----:R-:W-:Y:S06]  /*11600*/  @P0 BRA `(.L_x_430) ;  /* 0x00000000002c0947 */ /* 0x001fec0003800000 */
[----:B------:R-:W-:Y:S01]  /*11610*/  ULDC.64 UR4, c[0x0][0xad8] ;  /* 0x0002b60000047ab9 */ /* 0x000fe20000000a00 */
[----:B------:R-:W-:Y:S02]  /*11620*/  IMAD.MOV.U32 R20, RZ, RZ, R36 ;  /* 0x000000ffff147224 */ /* 0x000fe400078e0024 */
        /* <DEDUP_REMOVED lines=9> */
.L_x_430:
[----:B------:R-:W-:Y:S05]  /*116c0*/  BSYNC B1 ;  /* 0x0000000000017941 */ /* 0x000fea0003800000 */
.L_x_429:
[----:B------:R-:W-:Y:S04]  /*116d0*/  BSSY B1, `(.L_x_431) ;  /* 0x000000f000017945 */ /* 0x000fe80003800000 */
[----:B------:R-:W-:Y:S05]  /*116e0*/  @P3 BRA `(.L_x_432) ;  /* 0x0000000000343947 */ /* 0x000fea0003800000 */
[----:B------:R-:W-:Y:S01]  /*116f0*/  IADD3 R3, P0, R30, 0x30, RZ ;  /* 0x000000301e037810 */ /* 0x000fe20007f1e0ff */
[----:B------:R-:W-:Y:S01]  /*11700*/  ULDC.64 UR4, c[0x0][0xad8] ;  /* 0x0002b60000047ab9 */ /* 0x000fe20000000a00 */
[----:B0----5:R-:W-:Y:S01]  /*11710*/  MOV R4, R36 ;  /* 0x0000002400047202 */ /* 0x021fe20000000f00 */
        /* <DEDUP_REMOVED lines=9> */
[----:B------:R1:W-:Y:S02]  /*117b0*/  STG.E.128 desc[UR56][R6.64], R8 ;  /* 0x0000000806007986 */ /* 0x0003e4000c101d38 */
.L_x_432:
[----:B------:R-:W-:Y:S05]  /*117c0*/  BSYNC B1 ;  /* 0x0000000000017941 */ /* 0x000fea0003800000 */
.L_x_431:
[----:B------:R-:W-:Y:S04]  /*117d0*/  BSSY B1, `(.L_x_433) ;  /* 0x000000f000017945 */ /* 0x000fe80003800000 */
[----:B------:R-:W-:Y:S05]  /*117e0*/  @P1 BRA `(.L_x_434) ;  /* 0x0000000000341947 */ /* 0x000fea0003800000 */
[----:B------:R-:W-:Y:S01]  /*117f0*/  IADD3 R3, P0, R30, 0x60, RZ ;  /* 0x000000601e037810 */ /* 0x000fe20007f1e0ff */
[----:B------:R-:W-:Y:S01]  /*11800*/  ULDC.64 UR4, c[0x0][0xad8] ;  /* 0x0002b60000047ab9 */ /* 0x000fe20000000a00 */
[----:B0----5:R-:W-:Y:S02]  /*11810*/  IMAD.MOV.U32 R4, RZ, RZ, R36 ;  /* 0x000000ffff047224 */ /* 0x021fe400078e0024 */
[----:B------:R-:W-:Y:S02]  /*11820*/  IMAD.MOV.U32 R5, RZ, RZ, R39 ;  /* 0x000000ffff057224 */ /* 0x000fe400078e0027 */
[----:B------:R-:W-:Y:S02]  /*11830*/  IMAD.X R0, RZ, RZ, R31, P0 ;  /* 0x000000ffff007224 */ /* 0x000fe400000e061f */
[----:B------:R-:W-:-:S04]  /*11840*/  IMAD.WIDE.U32 R4, R3, UR4, R4 ;  /* 0x0000000403047c25 */ /* 0x000fc8000f8e0004 */
[----:B------:R-:W-:-:S04]  /*11850*/  IMAD R0, R0, UR4, RZ ;  /* 0x0000000400007c24 */ /* 0x000fc8000f8e02ff */
[----:B------:R-:W-:Y:S01]  /*11860*/  IMAD R3, R3, UR5, R0 ;  /* 0x0000000503037c24 */ /* 0x000fe2000f8e0200 */
[----:B------:R-:W-:Y:S02]  /*11870*/  ULDC.64 UR4, c[0x0][0xa80] ;  /* 0x0002a00000047ab9 */ /* 0x000fe40000000a00 */
[----:B-1----:R-:W-:Y:S01]  /*11880*/  LEA R6, P0, R4, UR4, 0x1 ;  /* 0x0000000404067c11 */ /* 0x002fe2000f8008ff */
[----:B------:R-:W-:-:S05]  /*11890*/  IMAD.IADD R3, R5, 0x1, R3 ;  /* 0x0000000105037824 */ /* 0x000fca00078e0203 */
[----:B------:R-:W-:-:S05]  /*118a0*/  LEA.HI.X R7, R4, UR5, R3, 0x1, P0 ;  /* 0x0000000504077c11 */ /* 0x000fca00080f0c03 */
[----:B------:R2:W-:Y:S02]  /*118b0*/  STG.E.128 desc[UR56][R6.64], R12 ;  /* 0x0000000c06007986 */ /* 0x0005e4000c101d38 */
.L_x_434:
[----:B------:R-:W-:Y:S05]  /*118c0*/  BSYNC B1 ;  /* 0x0000000000017941 */ /* 0x000fea0003800000 */
.L_x_433:
        /* <DEDUP_REMOVED lines=10> */
[----:B-12---:R-:W-:Y:S01]  /*11970*/  LEA R6, P0, R4, UR4, 0x1 ;  /* 0x0000000404067c11 */ /* 0x006fe2000f8008ff */
[----:B------:R-:W-:-:S05]  /*11980*/  IMAD.IADD R3, R5, 0x1, R3 ;  /* 0x0000000105037824 */ /* 0x000fca00078e0203 */
[----:B------:R-:W-:-:S05]  /*11990*/  LEA.HI.X R7, R4, UR5, R3, 0x1, P0 ;  /* 0x0000000504077c11 */ /* 0x000fca00080f0c03 */
[----:B------:R4:W-:Y:S01]  /*119a0*/  STG.E.128 desc[UR56][R6.64], R24 ;  /* 0x0000001806007986 */ /* 0x0009e2000c101d38 */
[----:B------:R-:W-:Y:S05]  /*119b0*/  BRA `(.L_x_435) ;  /* 0x0000000800387947 */ /* 0x000fea0003800000 */
.L_x_427:
[----:B------:R-:W-:Y:S01]  /*119c0*/  ULDC.64 UR4, c[0x0][0xbd8] ;  /* 0x0002f60000047ab9 */ /* 0x000fe20000000a00 */
[----:B------:R-:W-:Y:S01]  /*119d0*/  IMAD.MOV.U32 R9, RZ, RZ, RZ ;  /* 0x000000ffff097224 */ /* 0x000fe200078e00ff */
[----:B------:R-:W-:Y:S02]  /*119e0*/  ISETP.NE.U32.AND P0, PT, RZ, UR4, PT ;  /* 0x00000004ff007c0c */ /* 0x000fe4000bf05070 */
[----:B------:R-:W-:Y:S02]  /*119f0*/  IADD3 R4, P1, R62, UR4, RZ ;  /* 0x000000043e047c10 */ /* 0x000fe4000ff3e0ff */
[----:B------:R-:W-:Y:S02]  /*11a00*/  ISETP.NE.AND.EX P0, PT, RZ, UR5, PT, P0 ;  /* 0x00000005ff007c0c */ /* 0x000fe4000bf05300 */
[----:B------:R-:W-:Y:S01]  /*11a10*/  IADD3.X R5, R60, UR5, RZ, P1, !PT ;  /* 0x000000053c057c10 */ /* 0x000fe20008ffe4ff */
[----:B------:R-:W-:Y:S02]  /*11a20*/  ULDC.64 UR4, c[0x0][0xbe0] ;  /* 0x0002f80000047ab9 */ /* 0x000fe40000000a00 */
[----:B------:R-:W-:-:S04]  /*11a30*/  ISETP.NE.U32.AND P1, PT, RZ, UR4, PT ;  /* 0x00000004ff007c0c */ /* 0x000fc8000bf25070 */
[----:B------:R-:W-:-:S04]  /*11a40*/  ISETP.NE.AND.EX P1, PT, RZ, UR5, PT, P1 ;  /* 0x00000005ff007c0c */ /* 0x000fc8000bf25310 */
[----:B------:R0:W5:Y:S09]  /*11a50*/  @P0 LDG.E R9, desc[UR56][R4.64] ;  /* 0x0000003804090981 */ /* 0x000172000c1e1900 */
[----:B------:R-:W-:Y:S01]  /*11a60*/  @P1 IADD3 R6, P2, R62, UR4, RZ ;  /* 0x000000043e061c10 */ /* 0x000fe2000ff5e0ff */
[----:B------:R-:W-:-:S02]  /*11a70*/  ULDC UR4, c[0x0][0xa88] ;  /* 0x0002a20000047ab9 */ /* 0x000fc40000000800 */
[----:B------:R-:W-:Y:S01]  /*11a80*/  IMAD.U32 R3, RZ, RZ, UR4 ;  /* 0x00000004ff037e24 */ /* 0x000fe2000f8e00ff */
[----:B------:R-:W-:-:S05]  /*11a90*/  @P1 IADD3.X R7, R60, UR5, RZ, P2, !PT ;  /* 0x000000053c071c10 */ /* 0x000fca00097fe4ff */
[----:B------:R0:W5:Y:S01]  /*11aa0*/  @P1 LDG.E R3, desc[UR56][R6.64] ;  /* 0x0000003806031981 */ /* 0x000162000c1e1900 */
[----:B------:R-:W-:Y:S01]  /*11ab0*/  ISETP.GT.AND P2, PT, R64, 0xbf, PT ;  /* 0x000000bf4000780c */ /* 0x000fe20003f44270 */
[----:B------:R-:W-:-:S12]  /*11ac0*/  @P1 BRA `(.L_x_436) ;  /* 0x0000000000101947 */ /* 0x000fd80003800000 */
[----:B------:R-:W-:Y:S05]  /*11ad0*/  @!P0 BRA `(.L_x_436) ;  /* 0x00000000000c8947 */ /* 0x000fea0003800000 */
[----:B0-----:R-:W2:Y:S04]  /*11ae0*/  LDG.E R6, desc[UR56][R4.64] ;  /* 0x0000003804067981 */ /* 0x001ea8000c1e1900 */
[----:B-----5:R-:W2:Y:S02]  /*11af0*/  LDG.E R3, desc[UR56][R4.64+0x4] ;  /* 0x0000043804037981 */ /* 0x020ea4000c1e1900 */
[----:B--2---:R-:W-:-:S07]  /*11b00*/  IMAD.IADD R3, R3, 0x1, -R6 ;  /* 0x0000000103037824 */ /* 0x004fce00078e0a06 */
.L_x_436:
[----:B------:R-:W2:Y:S04]  /*11b10*/  LDL R14, [R1+0x7c] ;  /* 0x00007c00010e7983 */ /* 0x000ea80000100800 */
[----:B------:R1:W5:Y:S01]  /*11b20*/  LDL R12, [R1+0x84] ;  /* 0x00008400010c7983 */ /* 0x0003620000100800 */
[----:B------:R-:W-:Y:S01]  /*11b30*/  BSSY B1, `(.L_x_437) ;  /* 0x000001d000017945 */ /* 0x000fe20003800000 */
[----:B------:R-:W-:Y:S02]  /*11b40*/  SHF.R.S32.HI R13, RZ, 0x1f, R0 ;  /* 0x0000001fff0d7819 */ /* 0x000fe40000011400 */
[----:B------:R-:W-:Y:S02]  /*11b50*/  SEL R11, R63, RZ, !P0 ;  /* 0x000000ff3f0b7207 */ /* 0x000fe40004000000 */
[----:B------:R-:W-:-:S02]  /*11b60*/  SEL R26, R26, RZ, !P0 ;  /* 0x000000ff1a1a7207 */ /* 0x000fc40004000000 */
[----:B-----5:R-:W-:Y:S02]  /*11b70*/  SHF.R.S32.HI R8, RZ, 0x1f, R9 ;  /* 0x0000001fff087819 */ /* 0x020fe40000011409 */
[----:B--2---:R-:W-:Y:S01]  /*11b80*/  SHF.R.S32.HI R10, RZ, 0x1f, R14 ;  /* 0x0000001fff0a7819 */ /* 0x004fe2000001140e */
[----:B-1----:R-:W-:Y:S06]  /*11b90*/  @P2 BRA `(.L_x_438) ;  /* 0x0000000000582947 */ /* 0x002fec0003800000 */
[----:B0-----:R-:W0:Y:S02]  /*11ba0*/  S2R R4, SR_TID.X ;  /* 0x0000000000047919 */ /* 0x001e240000002100 */
[----:B0-----:R-:W-:-:S04]  /*11bb0*/  IMAD R4, R12, 0xc0, R4 ;  /* 0x000000c00c047824 */ /* 0x001fc800078e0204 */
[----:B------:R-:W-:-:S05]  /*11bc0*/  VIADD R6, R4, 0xffffff80 ;  /* 0xffffff8004067836 */ /* 0x000fca0000000000 */
[----:B------:R-:W-:-:S13]  /*11bd0*/  ISETP.GE.AND P0, PT, R6, R3, PT ;  /* 0x000000030600720c */ /* 0x000fda0003f06270 */
[----:B------:R-:W-:Y:S05]  /*11be0*/  @P0 BRA `(.L_x_438) ;  /* 0x0000000000440947 */ /* 0x000fea0003800000 */
[----:B------:R-:W-:Y:S01]  /*11bf0*/  IADD3 R4, P0, R6, R9, RZ ;  /* 0x0000000906047210 */ /* 0x000fe20007f1e0ff */
[----:B------:R-:W-:-:S03]  /*11c00*/  ULDC.64 UR4, c[0x0][0xb70] ;  /* 0x0002dc0000047ab9 */ /* 0x000fc60000000a00 */
[----:B------:R-:W-:Y:S01]  /*11c10*/  LEA.HI.X.SX32 R5, R6, R8, 0x1, P0 ;  /* 0x0000000806057211 */ /* 0x000fe200000f0eff */
[----:B------:R-:W-:-:S04]  /*11c20*/  IMAD R6, R10, UR4, RZ ;  /* 0x000000040a067c24 */ /* 0x000fc8000f8e02ff */
[C---:B------:R-:W-:Y:S02]  /*11c30*/  IMAD R7, R14.reuse, UR5, R6 ;  /* 0x000000050e077c24 */ /* 0x040fe4000f8e0206 */
[----:B------:R-:W-:Y:S01]  /*11c40*/  IMAD.WIDE.U32 R4, R14, UR4, R4 ;  /* 0x000000040e047c25 */ /* 0x000fe2000f8e0004 */
[----:B------:R-:W-:-:S03]  /*11c50*/  ULDC.64 UR4, c[0x0][0xb78] ;  /* 0x0002de0000047ab9 */ /* 0x000fc60000000a00 */
[----:B------:R-:W-:Y:S02]  /*11c60*/  IMAD R6, R26, UR4, RZ ;  /* 0x000000041a067c24 */ /* 0x000fe4000f8e02ff */
[----:B------:R-:W-:Y:S02]  /*11c70*/  IMAD.IADD R5, R5, 0x1, R7 ;  /* 0x0000000105057824 */ /* 0x000fe400078e0207 */
[C---:B------:R-:W-:Y:S02]  /*11c80*/  IMAD R7, R11.reuse, UR5, R6 ;  /* 0x000000050b077c24 */ /* 0x040fe4000f8e0206 */
[----:B------:R-:W-:Y:S01]  /*11c90*/  IMAD.WIDE.U32 R4, R11, UR4, R4 ;  /* 0x000000040b047c25 */ /* 0x000fe2000f8e0004 */
[----:B------:R-:W-:-:S04]  /*11ca0*/  ULDC.64 UR4, c[0x0][0xb40] ;  /* 0x0002d00000047ab9 */ /* 0x000fc80000000a00 */
[----:B------:R-:W-:Y:S02]  /*11cb0*/  IADD3 R5, R5, R7, RZ ;  /* 0x0000000705057210 */ /* 0x000fe40007ffe0ff */
[----:B------:R-:W-:-:S04]  /*11cc0*/  LEA R6, P0, R4, UR4, 0x2 ;  /* 0x0000000404067c11 */ /* 0x000fc8000f8010ff */
[----:B------:R-:W-:Y:S01]  /*11cd0*/  LEA.HI.X R7, R4, UR5, R5, 0x2, P0 ;  /* 0x0000000504077c11 */ /* 0x000fe200080f1405 */
[----:B------:R-:W-:-:S05]  /*11ce0*/  IMAD.MOV.U32 R5, RZ, RZ, -0x800000 ;  /* 0xff800000ff057424 */ /* 0x000fca00078e00ff */
[----:B------:R1:W-:Y:S03]  /*11cf0*/  STG.E desc[UR56][R6.64], R5 ;  /* 0x0000000506007986 */ /* 0x0003e6000c101938 */
.L_x_438:
[----:B------:R-:W-:Y:S05]  /*11d00*/  BSYNC B1 ;  /* 0x0000000000017941 */ /* 0x000fea0003800000 */
.L_x_437:
[----:B------:R-:W-:Y:S01]  /*11d10*/  ULDC.64 UR4, c[0x0][0xaa0] ;  /* 0x0002a80000047ab9 */ /* 0x000fe20000000a00 */
[----:B0-----:R-:W-:Y:S01]  /*11d20*/  IMAD.MOV.U32 R4, RZ, RZ, R0 ;  /* 0x000000ffff047224 */ /* 0x001fe200078e0000 */
[----:B------:R-:W-:Y:S01]  /*11d30*/  ULDC.64 UR6, c[0x0][0xae0] ;  /* 0x0002b80000067ab9 */ /* 0x000fe20000000a00 */
[----:B-1----:R-:W-:Y:S01]  /*11d40*/  IMAD.MOV.U32 R5, RZ, RZ, R13 ;  /* 0x000000ffff057224 */ /* 0x002fe200078e000d */
[----:B------:R-:W-:Y:S01]  /*11d50*/  SHF.R.S32.HI R21, RZ, 0x1f, R20 ;  /* 0x0000001fff157819 */ /* 0x000fe20000011414 */
[----:B------:R-:W-:Y:S01]  /*11d60*/  IMAD R6, R8, UR4, RZ ;  /* 0x0000000408067c24 */ /* 0x000fe2000f8e02ff */
[----:B------:R-:W-:Y:S01]  /*11d70*/  BSSY B1, `(.L_x_439) ;  /* 0x0000024000017945 */ /* 0x000fe20003800000 */
[C---:B------:R-:W-:Y:S01]  /*11d80*/  IMAD.WIDE.U32 R4, R9.reuse, UR4, R4 ;  /* 0x0000000409047c25 */ /* 0x040fe2000f8e0004 */
[----:B------:R-:W-:Y:S02]  /*11d90*/  ULDC UR4, c[0x0][0xa8c] ;  /* 0x0002a30000047ab9 */ /* 0x000fe40000000800 */
[----:B------:R-:W-:Y:S01]  /*11da0*/  ISETP.GE.AND P0, PT, R0, UR4, PT ;  /* 0x0000000400007c0c */ /* 0x000fe2000bf06270 */
[----:B------:R-:W-:Y:S01]  /*11db0*/  IMAD R9, R9, UR5, R6 ;  /* 0x0000000509097c24 */ /* 0x000fe2000f8e0206 */
[----:B------:R-:W-:Y:S01]  /*11dc0*/  ULDC.64 UR4, c[0x0][0xae8] ;  /* 0x0002ba0000047ab9 */ /* 0x000fe20000000a00 */
[----:B------:R-:W-:-:S02]  /*11dd0*/  VIADD R6, R20, 0x30 ;  /* 0x0000003014067836 */ /* 0x000fc40000000000 */
[----:B------:R-:W-:Y:S02]  /*11de0*/  IMAD R7, R12, -0xc0, R3 ;  /* 0xffffff400c077824 */ /* 0x000fe400078e0203 */
[----:B------:R-:W-:Y:S02]  /*11df0*/  IMAD R0, R10, UR6, RZ ;  /* 0x000000060a007c24 */ /* 0x000fe4000f8e02ff */
[----:B------:R-:W-:Y:S01]  /*11e00*/  IMAD.IADD R5, R5, 0x1, R9 ;  /* 0x0000000105057824 */ /* 0x000fe200078e0209 */
[----:B------:R-:W-:Y:S01]  /*11e10*/  ISETP.GE.OR P3, PT, R6, R7, P0 ;  /* 0x000000070600720c */ /* 0x000fe20000766670 */
[----:B------:R-:W-:Y:S02]  /*11e20*/  IMAD R3, R14, UR7, R0 ;  /* 0x000000070e037c24 */ /* 0x000fe4000f8e0200 */
[C---:B------:R-:W-:Y:S02]  /*11e30*/  VIADD R0, R20.reuse, 0x60 ;  /* 0x0000006014007836 */ /* 0x040fe40000000000 */
[----:B------:R-:W-:-:S02]  /*11e40*/  VIADD R6, R20, 0x90 ;  /* 0x0000009014067836 */ /* 0x000fc40000000000 */
[----:B------:R-:W-:Y:S01]  /*11e50*/  IMAD.WIDE.U32 R4, R14, UR6, R4 ;  /* 0x000000060e047c25 */ /* 0x000fe2000f8e0004 */
[-C--:B------:R-:W-:Y:S02]  /*11e60*/  ISETP.GE.OR P1, PT, R0, R7.reuse, P0 ;  /* 0x000000070000720c */ /* 0x080fe40000726670 */
[-C--:B------:R-:W-:Y:S01]  /*11e70*/  ISETP.GE.OR P2, PT, R6, R7.reuse, P0 ;  /* 0x000000070600720c */ /* 0x080fe20000746670 */
[----:B------:R-:W-:Y:S01]  /*11e80*/  IMAD R0, R26, UR4, RZ ;  /* 0x000000041a007c24 */ /* 0x000fe2000f8e02ff */
[----:B------:R-:W-:Y:S01]  /*11e90*/  ISETP.GE.OR P0, PT, R20, R7, P0 ;  /* 0x000000071400720c */ /* 0x000fe20000706670 */
[----:B------:R-:W-:Y:S01]  /*11ea0*/  IMAD.WIDE R20, R12, 0xc0, R20 ;  /* 0x000000c00c147825 */ /* 0x000fe200078e0214 */
[----:B------:R-:W-:-:S03]  /*11eb0*/  IADD3 R5, R5, R3, RZ ;  /* 0x0000000305057210 */ /* 0x000fc60007ffe0ff */
[C---:B------:R-:W-:Y:S02]  /*11ec0*/  IMAD R3, R11.reuse, UR5, R0 ;  /* 0x000000050b037c24 */ /* 0x040fe4000f8e0200 */
[----:B------:R-:W-:-:S04]  /*11ed0*/  IMAD.WIDE.U32 R6, R11, UR4, R4 ;  /* 0x000000040b067c25 */ /* 0x000fc8000f8e0004 */
[----:B------:R-:W-:Y:S02]  /*11ee0*/  IMAD.IADD R9, R7, 0x1, R3 ;  /* 0x0000000107097824 */ /* 0x000fe400078e0203 */
[----:B------:R-:W-:Y:S05]  /*11ef0*/  @P0 BRA `(.L_x_440) ;  /* 0x00000000002c0947 */ /* 0x000fea0003800000 */
        /* <DEDUP_REMOVED lines=11> */
.L_x_440:
[----:B------:R-:W-:Y:S05]  /*11fb0*/  BSYNC B1 ;  /* 0x0000000000017941 */ /* 0x000fea0003800000 */
.L_x_439:
        /* <DEDUP_REMOVED lines=15> */
.L_x_442:
[----:B------:R-:W-:Y:S05]  /*120b0*/  BSYNC B1 ;  /* 0x0000000000017941 */ /* 0x000fea0003800000 */
.L_x_441:
        /* <DEDUP_REMOVED lines=15> */
.L_x_444:
[----:B------:R-:W-:Y:S05]  /*121b0*/  BSYNC B1 ;  /* 0x0000000000017941 */ /* 0x000fea0003800000 */
.L_x_443:
        /* <DEDUP_REMOVED lines=13> */
[----:B------:R3:W-:Y:S02]  /*12290*/  STG.E.128 desc[UR56][R6.64], RZ ;  /* 0x000000ff06007986 */ /* 0x0007e4000c101d38 */
.L_x_435:
[----:B------:R-:W-:Y:S05]  /*122a0*/  BSYNC B0 ;  /* 0x0000000000007941 */ /* 0x000fea0003800000 */
.L_x_426:
[----:B------:R-:W-:Y:S02]  /*122b0*/  ULDC UR4, c[0x0][0xc14] ;  /* 0x0003050000047ab9 */ /* 0x000fe40000000800 */
[----:B------:R-:W-:-:S13]  /*122c0*/  ISETP.GE.AND P0, PT, R35, UR4, PT ;  /* 0x0000000423007c0c */ /* 0x000fda000bf06270 */
[----:B------:R-:W-:Y:S05]  /*122d0*/  @!P0 BRA `(.L_x_445) ;  /* 0xfffffeec00988947 */ /* 0x000fea000383ffff */
[----:B------:R-:W-:Y:S05]  /*122e0*/  BRA `(.L_x_311) ;  /* 0x0000004800687947 */ /* 0x000fea0003800000 */
.L_x_309:
[----:B------:R-:W-:-:S08]  /*122f0*/  NOP ;  /* 0x0000000000007918 */ /* 0x000fd00000000000 */
[----:B--2---:R-:W0:-:S00]  /*12300*/  USETMAXREG.DEALLOC.CTAPOOL 0x20 ;  /* 0x00000020000079c8 */ /* 0x004e0000080e0500 */
[----:B0-----:R-:W-:-:S06]  /*12310*/  LOP3.LUT R0, R0, 0x3, RZ, 0xc0, !PT ;  /* 0x0000000300007812 */ /* 0x001fcc00078ec0ff */
[----:B------:R-:W0:Y:S02]  /*12320*/  SHFL.IDX PT, R0, R0, RZ, 0x1f ;  /* 0x00001fff00007589 */ /* 0x000e2400000e0000 */
[----:B0-----:R-:W-:-:S13]  /*12330*/  ISETP.NE.AND P0, PT, R0, RZ, PT ;  /* 0x000000ff0000720c */ /* 0x001fda0003f05270 */
[----:B------:R-:W-:Y:S05]  /*12340*/  @P0 BRA `(.L_x_311) ;  /* 0x0000004800500947 */ /* 0x000fea0003800000 */
[----:B------:R-:W2:Y:S01]  /*12350*/  LDL.LU R7, [R1] ;  /* 0x0000000001077983 */ /* 0x000ea20000300800 */
[----:B------:R-:W-:Y:S01]  /*12360*/  ULDC UR5, c[0x0][0xc14] ;  /* 0x0003050000057ab9 */ /* 0x000fe20000000800 */
[----:B------:R-:W0:Y:S01]  /*12370*/  S2R R2, SR_TID.X ;  /* 0x0000000000027919 */ /* 0x000e220000002100 */
[----:B------:R-:W-:Y:S01]  /*12380*/  IMAD.MOV.U32 R0, RZ, RZ, RZ ;  /* 0x000000ffff007224 */ /* 0x000fe200078e00ff */
[----:B------:R-:W1:Y:S01]  /*12390*/  S2UR UR6, SR_CTAID.X ;  /* 0x00000000000679c3 */ /* 0x000e620000002500 */
[----:B------:R-:W-:Y:S01]  /*123a0*/  ULDC UR4, c[0x0][0xc10] ;  /* 0x0003040000047ab9 */ /* 0x000fe20000000800 */
[----:B0-----:R-:W-:-:S04]  /*123b0*/  LOP3.LUT R29, R2, 0x1f, RZ, 0xc0, !PT ;  /* 0x0000001f021d7812 */ /* 0x001fc800078ec0ff */
[----:B------:R-:W-:Y:S02]  /*123c0*/  ISETP.NE.AND P0, PT, R29, 0x1f, PT ;  /* 0x0000001f1d00780c */ /* 0x000fe40003f05270 */
[----:B--2---:R-:W-:-:S11]  /*123d0*/  LOP3.LUT R7, R7, 0xffffffdf, RZ, 0xc0, !PT ;  /* 0xffffffdf07077812 */ /* 0x004fd600078ec0ff */
[----:B------:R-:W-:Y:S02]  /*123e0*/  @P0 LOP3.LUT R7, R7, 0x20, RZ, 0xfc, !PT ;  /* 0x0000002007070812 */ /* 0x000fe400078efcff */
[----:B------:R-:W-:-:S13]  /*123f0*/  ISETP.GE.OR P0, PT, R29, UR5, !P0 ;  /* 0x000000051d007c0c */ /* 0x000fda000c706670 */
[----:B------:R-:W0:Y:S02]  /*12400*/  @!P0 LDC.64 R2, c[0x0][0xc58] ;  /* 0x00031600ff028b82 */ /* 0x000e240000000a00 */
[----:B0-----:R-:W-:-:S05]  /*12410*/  @!P0 IMAD.WIDE.U32 R2, R29, 0x4, R2 ;  /* 0x000000041d028825 */ /* 0x001fca00078e0002 */
[----:B------:R-:W2:Y:S01]  /*12420*/  @!P0 LDG.E R0, desc[UR56][R2.64] ;  /* 0x0000003802008981 */ /* 0x000ea2000c1e1900 */
[C---:B------:R-:W-:Y:S02]  /*12430*/  ISETP.NE.AND P1, PT, R29.reuse, RZ, PT ;  /* 0x000000ff1d00720c */ /* 0x040fe40003f25270 */
[----:B------:R-:W-:Y:S02]  /*12440*/  ISETP.GE.U32.AND P0, PT, R29, 0x2, PT ;  /* 0x000000021d00780c */ /* 0x000fe40003f06070 */
[----:B------:R-:W-:-:S09]  /*12450*/  LOP3.LUT R7, R7, 0xfffffffe, RZ, 0xc0, !PT ;  /* 0xfffffffe07077812 */ /* 0x000fd200078ec0ff */
[----:B------:R-:W-:-:S04]  /*12460*/  @P1 LOP3.LUT R7, R7, 0x1, RZ, 0xfc, !PT ;  /* 0x0000000107071812 */ /* 0x000fc800078efcff */
[----:B------:R-:W-:-:S04]  /*12470*/  LOP3.LUT R7, R7, 0xffffffef, RZ, 0xc0, !PT ;  /* 0xffffffef07077812 */ /* 0x000fc800078ec0ff */
[----:B------:R-:W-:-:S04]  /*12480*/  @P0 LOP3.LUT R7, R7, 0x10, RZ, 0xfc, !PT ;  /* 0x0000001007070812 */ /* 0x000fc800078efcff */
[----:B------:R-:W-:Y:S01]  /*12490*/  LOP3.LUT R7, R7, 0xfffffff7, RZ, 0xc0, !PT ;  /* 0xfffffff707077812 */ /* 0x000fe200078ec0ff */
[----:B------:R-:W-:Y:S01]  /*124a0*/  IMAD.MOV.U32 R16, RZ, RZ, RZ ;  /* 0x000000ffff107224 */ /* 0x000fe200078e00ff */
[----:B--2---:R-:W0:Y:S02]  /*124b0*/  SHFL.UP PT, R4, R0, 0x1, RZ ;  /* 0x0420000000047989 */ /* 0x004e2400000e00ff */
[----:B0-----:R-:W-:-:S05]  /*124c0*/  SEL R5, R4, RZ, P1 ;  /* 0x000000ff04057207 */ /* 0x001fca0000800000 */
[----:B------:R-:W-:-:S05]  /*124d0*/  IMAD.IADD R5, R0, 0x1, R5 ;  /* 0x0000000100057824 */ /* 0x000fca00078e0205 */
[----:B------:R-:W0:Y:S02]  /*124e0*/  SHFL.UP PT, R4, R5, 0x2, RZ ;  /* 0x0440000005047989 */ /* 0x000e2400000e00ff */
[----:B0-----:R-:W-:-:S05]  /*124f0*/  SEL R4, R4, RZ, P0 ;  /* 0x000000ff04047207 */ /* 0x001fca0000000000 */
[----:B------:R-:W-:-:S05]  /*12500*/  IMAD.IADD R4, R5, 0x1, R4 ;  /* 0x0000000105047824 */ /* 0x000fca00078e0204 */
[----:B------:R-:W0:Y:S01]  /*12510*/  SHFL.UP PT, R6, R4, 0x4, RZ ;  /* 0x0480000004067989 */ /* 0x000e2200000e00ff */
[----:B------:R-:W-:-:S04]  /*12520*/  ISETP.GE.U32.AND P0, PT, R29, 0x4, PT ;  /* 0x000000041d00780c */ /* 0x000fc80003f06070 */
[----:B0-----:R-:W-:-:S05]  /*12530*/  SEL R3, R6, RZ, P0 ;  /* 0x000000ff06037207 */ /* 0x001fca0000000000 */
[----:B------:R-:W-:-:S05]  /*12540*/  IMAD.IADD R3, R4, 0x1, R3 ;  /* 0x0000000104037824 */ /* 0x000fca00078e0203 */
[----:B------:R-:W0:Y:S01]  /*12550*/  SHFL.UP PT, R2, R3, 0x8, RZ ;  /* 0x0500000003027989 */ /* 0x000e2200000e00ff */
[----:B------:R-:W-:Y:S02]  /*12560*/  @P0 LOP3.LUT R7, R7, 0x8, RZ, 0xfc, !PT ;  /* 0x0000000807070812 */ /* 0x000fe400078efcff */
[----:B------:R-:W-:-:S04]  /*12570*/  ISETP.GE.U32.AND P0, PT, R29, 0x8, PT ;  /* 0x000000081d00780c */ /* 0x000fc80003f06070 */
[----:B0-----:R-:W-:-:S05]  /*12580*/  SEL R2, R2, RZ, P0 ;  /* 0x000000ff02027207 */ /* 0x001fca0000000000 */
[----:B------:R-:W-:-:S05]  /*12590*/  IMAD.IADD R2, R3, 0x1, R2 ;  /* 0x0000000103027824 */ /* 0x000fca00078e0202 */
[----:B------:R-:W0:Y:S01]  /*125a0*/  SHFL.UP PT, R5, R2, 0x10, RZ ;  /* 0x0600000002057989 */ /* 0x000e2200000e00ff */
[----:B------:R-:W-:-:S04]  /*125b0*/  LOP3.LUT R7, R7, 0xfffffffb, RZ, 0xc0, !PT ;  /* 0xfffffffb07077812 */ /* 0x000fc800078ec0ff */
[----:B------:R-:W-:Y:S02]  /*125c0*/  @P0 LOP3.LUT R7, R7, 0x4, RZ, 0xfc, !PT ;  /* 0x0000000407070812 */ /* 0x000fe400078efcff */
[----:B------:R-:W-:-:S04]  /*125d0*/  ISETP.GE.U32.AND P0, PT, R29, 0x10, PT ;  /* 0x000000101d00780c */ /* 0x000fc80003f06070 */
[----:B0-----:R-:W-:-:S05]  /*125e0*/  SEL R5, R5, RZ, P0 ;  /* 0x000000ff05057207 */ /* 0x001fca0000000000 */
[----:B------:R-:W-:-:S05]  /*125f0*/  IMAD.IADD R6, R2, 0x1, R5 ;  /* 0x0000000102067824 */ /* 0x000fca00078e0205 */
[----:B------:R-:W0:Y:S01]  /*12600*/  SHFL.IDX PT, R5, R6, 0x1f, 0x1f ;  /* 0x03e01f0006057f89 */ /* 0x000e2200000e0000 */
[----:B------:R-:W-:-:S04]  /*12610*/  LOP3.LUT R7, R7, 0xfffffffd, RZ, 0xc0, !PT ;  /* 0xfffffffd07077812 */ /* 0x000fc800078ec0ff */
[----:B------:R-:W-:-:S05]  /*12620*/  @P0 LOP3.LUT R7, R7, 0x2, RZ, 0xfc, !PT ;  /* 0x0000000207070812 */ /* 0x000fca00078efcff */
[----:B------:R2:W-:Y:S01]  /*12630*/  STL [R1], R7 ;  /* 0x0000000701007387 */ /* 0x0005e20000100800 */
[----:B0-----:R-:W-:-:S05]  /*12640*/  IMAD R5, R5, UR4, RZ ;  /* 0x0000000405057c24 */ /* 0x001fca000f8e02ff */
[----:B-1----:R-:W-:Y:S01]  /*12650*/  ISETP.GT.AND P0, PT, R5, UR6, PT ;  /* 0x0000000605007c0c */ /* 0x002fe2000bf04270 */
[----:B------:R-:W-:Y:S01]  /*12660*/  IMAD.MOV.U32 R2, RZ, RZ, R5 ;  /* 0x000000ffff027224 */ /* 0x000fe200078e0005 */
[----:B------:R-:W-:-:S11]  /*12670*/  MOV R4, RZ ;  /* 0x000000ff00047202 */ /* 0x000fd60000000f00 */
[----:B--2---:R-:W-:Y:S05]  /*12680*/  @P0 BRA `(.L_x_446) ;  /* 0x0000000000b00947 */ /* 0x004fea0003800000 */
[----:B------:R-:W-:Y:S01]  /*12690*/  IMAD.MOV.U32 R5, RZ, RZ, R2 ;  /* 0x000000ffff057224 */ /* 0x000fe200078e0002 */
[----:B------:R-:W-:Y:S01]  /*126a0*/  ULDC UR5, c[0x0][0xc14] ;  /* 0x0003050000057ab9 */ /* 0x000fe20000000800 */
[----:B------:R-:W-:Y:S01]  /*126b0*/  IMAD.MOV.U32 R4, RZ, RZ, RZ ;  /* 0x000000ffff047224 */ /* 0x000fe200078e00ff */
[----:B------:R-:W-:Y:S01]  /*126c0*/  ULDC UR7, c[0x0][0xc14] ;  /* 0x0003050000077ab9 */ /* 0x000fe20000000800 */
[----:B------:R-:W-:-:S05]  /*126d0*/  ULDC UR4, c[0x0][0xc10] ;  /* 0x0003040000047ab9 */ /* 0x000fca0000000800 */
.L_x_450:
[----:B------:R-:W-:Y:S02]  /*126e0*/  VIADD R4, R4, 0x1f ;  /* 0x0000001f04047836 */ /* 0x000fe40000000000 */
        /* <DEDUP_REMOVED lines=12> */
.L_x_449:
[----:B------:R-:W-:Y:S05]  /*127b0*/  BSYNC B0 ;  /* 0x0000000000007941 */ /* 0x000fea0003800000 */
.L_x_448:
[----:B0----5:R-:W0:Y:S01]  /*127c0*/  SHFL.UP PT, R2, R0, 0x1, RZ ;  /* 0x0420000000027989 */ /* 0x021e2200000e00ff */
[C---:B------:R-:W-:Y:S02]  /*127d0*/  ISETP.NE.AND P0, PT, R29.reuse, RZ, PT ;  /* 0x000000ff1d00720c */ /* 0x040fe40003f05270 */
[C---:B------:R-:W-:Y:S02]  /*127e0*/  ISETP.GE.U32.AND P1, PT, R29.reuse, 0x2, PT ;  /* 0x000000021d00780c */ /* 0x040fe40003f26070 */
        /* <DEDUP_REMOVED lines=22> */
.L_x_446:
[----:B------:R-:W-:-:S04]  /*12950*/  IMAD.IADD R9, R5, 0x1, -R2 ;  /* 0x0000000105097824 */ /* 0x000fc800078e0a02 */
        /* <DEDUP_REMOVED lines=12> */
[----:B------:R-:W-:-:S05]  /*12a20*/  IADD3 R7, R19, -0x1, RZ ;  /* 0xffffffff13077810 */ /* 0x000fca0007ffe0ff */
[----:B------:R2:W3:Y:S02]  /*12a30*/  SHFL.IDX PT, R16, R6, R7, 0x1f ;  /* 0x00001f0706107589 */ /* 0x0004e400000e0000 */
.L_x_451:
[----:B---3--:R-:W-:Y:S01]  /*12a40*/  IMAD R16, R16, UR4, R9 ;  /* 0x0000000410107c24 */ /* 0x008fe2000f8e0209 */
[----:B------:R-:W-:Y:S01]  /*12a50*/  IABS R8, R0 ;  /* 0x0000000000087213 */ /* 0x000fe20000000000 */
[----:B01----:R-:W-:Y:S02]  /*12a60*/  IMAD.MOV R2, RZ, RZ, -R3 ;  /* 0x000000ffff027224 */ /* 0x003fe400078e0a03 */
[----:B------:R-:W-:Y:S01]  /*12a70*/  IMAD.IADD R19, R19, 0x1, R4 ;  /* 0x0000000113137824 */ /* 0x000fe200078e0204 */
[----:B------:R-:W-:Y:S01]  /*12a80*/  IADD3 R9, -R16, UR6, RZ ;  /* 0x0000000610097c10 */ /* 0x000fe2000fffe1ff */
[----:B--2---:R-:W-:Y:S02]  /*12a90*/  IMAD R7, R2, R5, RZ ;  /* 0x0000000502077224 */ /* 0x004fe400078e02ff */
[----:B------:R-:W-:Y:S01]  /*12aa0*/  IMAD.MOV.U32 R2, RZ, RZ, RZ ;  /* 0x000000ffff027224 */ /* 0x000fe200078e00ff */
[----:B------:R-:W-:Y:S01]  /*12ab0*/  IABS R6, R9 ;  /* 0x0000000900067213 */ /* 0x000fe20000000000 */
[----:B------:R-:W-:-:S02]  /*12ac0*/  IMAD.MOV R8, RZ, RZ, -R8 ;  /* 0x000000ffff087224 */ /* 0x000fc400078e0a08 */
        /* <DEDUP_REMOVED lines=19> */
.L_x_447:
[----:B------:R-:W-:Y:S02]  /*12c00*/  IMAD.MOV.U32 R17, RZ, RZ, RZ ;  /* 0x000000ffff117224 */ /* 0x000fe400078e00ff */
[----:B------:R-:W-:Y:S02]  /*12c10*/  IMAD.U32 R16, RZ, RZ, UR6 ;  /* 0x00000006ff107e24 */ /* 0x000fe4000f8e00ff */
[----:B------:R-:W-:-:S07]  /*12c20*/  IMAD.MOV.U32 R18, RZ, RZ, RZ ;  /* 0x000000ffff127224 */ /* 0x000fce00078e00ff */
.L_x_452:
[----:B------:R-:W-:Y:S01]  /*12c30*/  ISETP.NE.AND P0, PT, R29, RZ, PT ;  /* 0x000000ff1d00720c */ /* 0x000fe20003f05270 */
[----:B------:R0:W-:Y:S01]  /*12c40*/  STL [R1+0x10], RZ ;  /* 0x000010ff01007387 */ /* 0x0001e20000100800 */
[----:B------:R-:W-:Y:S01]  /*12c50*/  MOV R24, 0x1 ;  /* 0x0000000100187802 */ /* 0x000fe20000000f00 */
[----:B------:R-:W-:-:S10]  /*12c60*/  IMAD.MOV.U32 R22, RZ, RZ, RZ ;  /* 0x000000ffff167224 */ /* 0x000fd400078e00ff */
        /* <DEDUP_REMOVED lines=8> */
[----:B------:R-:W-:Y:S01]  /*12cf0*/  IMAD.MOV.U32 R24, RZ, RZ, 0x1 ;  /* 0x00000001ff187424 */ /* 0x000fe200078e00ff */
[----:B------:R-:W-:Y:S01]  /*12d00*/  ULDC.64 UR38, c[0x0][0x198] ;  /* 0x0000660000267ab9 */ /* 0x000fe20000000a00 */
[----:B------:R-:W-:Y:S01]  /*12d10*/  IMAD.MOV.U32 R22, RZ, RZ, RZ ;  /* 0x000000ffff167224 */ /* 0x000fe200078e00ff */
[----:B------:R-:W-:Y:S01]  /*12d20*/  ULDC UR36, c[0x0][0xc] ;  /* 0x0000030000247ab9 */ /* 0x000fe20000000800 */
[----:B------:R-:W-:Y:S02]  /*12d30*/  IMAD.MOV.U32 R27, RZ, RZ, 0x1 ;  /* 0x00000001ff1b7424 */ /* 0x000fe400078e00ff */
[----:B------:R-:W-:-:S07]  /*12d40*/  IMAD.MOV.U32 R26, RZ, RZ, RZ ;  /* 0x000000ffff1a7224 */ /* 0x000fce00078e00ff */
.L_x_535:
[----:B--2---:R-:W2:Y:S02]  /*12d50*/  LDC.64 R2, c[0x0][0xc60] ;  /* 0x00031800ff027b82 */ /* 0x004ea40000000a00 */
[----:B--2---:R-:W-:-:S05]  /*12d60*/  IMAD.WIDE R2, R19, 0x4, R2 ;  /* 0x0000000413027825 */ /* 0x004fca00078e0202 */
[----:B------:R-:W0:Y:S01]  /*12d70*/  LDG.E R9, desc[UR56][R2.64] ;  /* 0x0000003802097981 */ /* 0x000e22000c1e1900 */
[----:B------:R-:W-:Y:S05]  /*12d80*/  YIELD ;  /* 0x0000000000007946 */ /* 0x000fea0003800000 */
[----:B------:R-:W-:Y:S01]  /*12d90*/  ULDC.64 UR4, c[0x0][0xa28] ;  /* 0x00028a0000047ab9 */ /* 0x000fe20000000a00 */
[----:B------:R-:W-:Y:S01]  /*12da0*/  IMAD.MOV.U32 R6, RZ, RZ, RZ ;  /* 0x000000ffff067224 */ /* 0x000fe200078e00ff */
[----:B------:R-:W-:Y:S01]  /*12db0*/  ISETP.NE.U32.AND P1, PT, RZ, UR4, PT ;  /* 0x00000004ff007c0c */ /* 0x000fe2000bf25070 */
[----:B------:R-:W-:Y:S01]  /*12dc0*/  IMAD.MOV.U32 R23, RZ, RZ, RZ ;  /* 0x000000ffff177224 */ /* 0x000fe200078e00ff */
[----:B------:R-:W-:-:S02]  /*12dd0*/  ULDC.64 UR6, c[0x0][0xa10] ;  /* 0x0002840000067ab9 */ /* 0x000fc40000000a00 */
[----:B------:R-:W-:Y:S02]  /*12de0*/  ISETP.NE.AND.EX P1, PT, RZ, UR5, PT, P1 ;  /* 0x00000005ff007c0c */ /* 0x000fe4000bf25310 */
[----:B0-----:R-:W-:Y:S01]  /*12df0*/  SHF.R.S32.HI R0, RZ, 0x1f, R9 ;  /* 0x0000001fff007819 */ /* 0x001fe20000011409 */
[----:B------:R-:W-:Y:S10]  /*12e00*/  STL [R1], R9 ;  /* 0x0000000901007387 */ /* 0x000ff40000100800 */
[----:B------:R-:W-:-:S04]  /*12e10*/  @P1 LEA R4, P0, R9, UR4, 0x2 ;  /* 0x0000000409041c11 */ /* 0x000fc8000f8010ff */
[----:B------:R-:W-:Y:S01]  /*12e20*/  @P1 LEA.HI.X R5, R9, UR5, R0, 0x2, P0 ;  /* 0x0000000509051c11 */ /* 0x000fe200080f1400 */
[----:B------:R-:W-:Y:S02]  /*12e30*/  ULDC.64 UR4, c[0x0][0xa00] ;  /* 0x0002800000047ab9 */ /* 0x000fe40000000a00 */
[----:B------:R-:W-:Y:S02]  /*12e40*/  ISETP.NE.U32.AND P0, PT, RZ, UR4, PT ;  /* 0x00000004ff007c0c */ /* 0x000fe4000bf05070 */
[----:B------:R0:W5:Y:S02]  /*12e50*/  @P1 LDG.E R23, desc[UR56][R4.64] ;  /* 0x0000003804171981 */ /* 0x000164000c1e1900 */
[----:B------:R-:W-:-:S13]  /*12e60*/  ISETP.NE.AND.EX P0, PT, RZ, UR5, PT, P0 ;  /* 0x00000005ff007c0c */ /* 0x000fda000bf05300 */
[----:B------:R-:W-:-:S04]  /*12e70*/  @P0 LEA R2, P2, R9, UR4, 0x2 ;  /* 0x0000000409020c11 */ /* 0x000fc8000f8410ff */
[----:B------:R-:W-:Y:S01]  /*12e80*/  @P0 LEA.HI.X R3, R9, UR5, R0, 0x2, P2 ;  /* 0x0000000509030c11 */ /* 0x000fe200090f1400 */
[----:B------:R-:W-:-:S04]  /*12e90*/  ULDC.64 UR4, c[0x0][0xa20] ;  /* 0x0002880000047ab9 */ /* 0x000fc80000000a00 */
[----:B------:R-:W2:Y:S01]  /*12ea0*/  @P0 LDG.E R6, desc[UR56][R2.64] ;  /* 0x0000003802060981 */ /* 0x000ea2000c1e1900 */
[----:B------:R-:W-:-:S04]  /*12eb0*/  ISETP.NE.U32.AND P1, PT, RZ, UR4, PT ;  /* 0x00000004ff007c0c */ /* 0x000fc8000bf25070 */
[----:B------:R-:W-:Y:S02]  /*12ec0*/  ISETP.NE.AND.EX P1, PT, RZ, UR5, PT, P1 ;  /* 0x00000005ff007c0c */ /* 0x000fe4000bf25310 */
[C---:B0-----:R-:W-:Y:S02]  /*12ed0*/  SHF.L.U32 R4, R9.reuse, 0x2, RZ ;  /* 0x0000000209047819 */ /* 0x041fe400000006ff */
[----:B------:R-:W-:-:S03]  /*12ee0*/  SHF.L.U64.HI R0, R9, 0x2, R0 ;  /* 0x0000000209007819 */ /* 0x000fc60000010200 */
[----:B------:R-:W-:Y:S01]  /*12ef0*/  STL [R1+0x8], R4 ;  /* 0x0000080401007387 */ /* 0x000fe20000100800 */
[----:B------:R-:W-:-:S03]  /*12f00*/  IMAD.MOV.U32 R8, RZ, RZ, RZ ;  /* 0x000000ffff087224 */ /* 0x000fc600078e00ff */
[----:B--2---:R0:W-:Y:S02]  /*12f10*/  STL [R1+0x18], R6 ;  /* 0x0000180601007387 */ /* 0x0041e40000100800 */
[----:B0-----:R-:W-:-:S04]  /*12f20*/  @P1 IADD3 R6, P0, R4, UR4, RZ ;  /* 0x0000000404061c10 */ /* 0x001fc8000ff1e0ff */
[----:B------:R-:W-:Y:S01]  /*12f30*/  @P1 IADD3.X R7, R0, UR5, RZ, P0, !PT ;  /* 0x0000000500071c10 */ /* 0x000fe200087fe4ff */
[----:B------:R-:W-:Y:S02]  /*12f40*/  ULDC.64 UR4, c[0x0][0xa08] ;  /* 0x0002820000047ab9 */ /* 0x000fe40000000a00 */
[----:B------:R-:W-:Y:S02]  /*12f50*/  IADD3 R2, P0, R4, UR4, RZ ;  /* 0x0000000404027c10 */ /* 0x000fe4000ff1e0ff */
[----:B------:R-:W-:Y:S02]  /*12f60*/  ISETP.NE.U32.AND P2, PT, RZ, UR4, PT ;  /* 0x00000004ff007c0c */ /* 0x000fe4000bf45070 */
[----:B------:R-:W-:Y:S02]  /*12f70*/  IADD3.X R3, R0, UR5, RZ, P0, !PT ;  /* 0x0000000500037c10 */ /* 0x000fe400087fe4ff */
[----:B------:R-:W-:Y:S01]  /*12f80*/  ISETP.NE.AND.EX P2, PT, RZ, UR5, PT, P2 ;  /* 0x00000005ff007c0c */ /* 0x000fe2000bf45320 */
[----:B------:R-:W-:-:S02]  /*12f90*/  ULDC.64 UR4, c[0x0][0x3f8] ;  /* 0x0000fe0000047ab9 */ /* 0x000fc40000000a00 */
[----:B------:R-:W-:-:S03]  /*12fa0*/  UISETP.NE.U32.AND UP0, UPT, UR4, URZ, UPT ;  /* 0x0000003f0400728c */ /* 0x000fc6000bf05070 */
[----:B------:R-:W-:Y:S01]  /*12fb0*/  ULDC UR4, c[0x0][0x404] ;  /* 0x0001010000047ab9 */ /* 0x000fe20000000800 */
[----:B------:R-:W-:-:S03]  /*12fc0*/  UISETP.NE.AND.EX UP0, UPT, UR5, URZ, UPT, UP0 ;  /* 0x0000003f0500728c */ /* 0x000fc6000bf05300 */
[----:B------:R-:W-:Y:S01]  /*12fd0*/  ULDC UR5, c[0x0][0x2e0] ;  /* 0x0000b80000057ab9 */ /* 0x000fe20000000800 */
[----:B------:R-:W-:Y:S02]  /*12fe0*/  USEL UR4, UR4, 0x1, UP0 ;  /* 0x0000000104047887 */ /* 0x000fe40008000000 */
[----:B------:R0:W5:Y:S02]  /*12ff0*/  @P2 LDG.E R8, desc[UR56][R2.64] ;  /* 0x0000003802082981 */ /* 0x000164000c1e1900 */
[----:B------:R-:W-:-:S06]  /*13000*/  UIMAD UR4, UR4, UR5, URZ ;  /* 0x00000005040472a4 */ /* 0x000fcc000f8e023f */
[----:B------:R-:W-:-:S06]  /*13010*/  IMAD.U32 R10, RZ, RZ, UR4 ;  /* 0x00000004ff0a7e24 */ /* 0x000fcc000f8e00ff */
[----:B------:R0:W5:Y:S01]  /*13020*/  @P1 LDG.E R10, desc[UR56][R6.64] ;  /* 0x00000038060a1981 */ /* 0x000162000c1e1900 */
[----:B------:R-:W-:Y:S01]  /*13030*/  IADD3 R4, P0, R4, UR6, RZ ;  /* 0x0000000604047c10 */ /* 0x000fe2000ff1e0ff */
[----:B------:R-:W-:-:S03]  /*13040*/  ULDC UR4, c[0x0][0x338] ;  /* 0x0000ce0000047ab9 */ /* 0x000fc60000000800 */
[----:B------:R-:W-:Y:S02]  /*13050*/  IADD3.X R5, R0, UR7, RZ, P0, !PT ;  /* 0x0000000700057c10 */ /* 0x000fe400087fe4ff */
[----:B------:R-:W-:Y:S01]  /*13060*/  ISETP.NE.U32.AND P0, PT, RZ, UR6, PT ;  /* 0x00000006ff007c0c */ /* 0x000fe2000bf05070 */
[----:B------:R2:W-:Y:S03]  /*13070*/  STL [R1+0xc], R0 ;  /* 0x00000c0001007387 */ /* 0x0005e60000100800 */
[----:B------:R-:W-:Y:S01]  /*13080*/  ISETP.NE.AND.EX P0, PT, RZ, UR7, PT, P0 ;  /* 0x00000007ff007c0c */ /* 0x000fe2000bf05300 */
[----:B--2---:R-:W-:Y:S01]  /*13090*/  IMAD.U32 R0, RZ, RZ, UR4 ;  /* 0x00000004ff007e24 */ /* 0x004fe2000f8e00ff */
[----:B0-----:R-:W-:Y:S11]  /*130a0*/  @P1 BRA `(.L_x_454) ;  /* 0x0000000000101947 */ /* 0x001ff60003800000 */
[----:B------:R-:W-:Y:S05]  /*130b0*/  @!P2 BRA `(.L_x_454) ;  /* 0x00000000000ca947 */ /* 0x000fea0003800000 */
[----:B------:R-:W2:Y:S04]  /*130c0*/  LDG.E R7, desc[UR56][R2.64] ;  /* 0x0000003802077981 */ /* 0x000ea8000c1e1900 */
[----:B-----5:R-:W2:Y:S02]  /*130d0*/  LDG.E R10, desc[UR56][R2.64+0x4] ;  /* 0x00000438020a7981 */ /* 0x020ea4000c1e1900 */
[----:B--2---:R-:W-:-:S07]  /*130e0*/  IMAD.IADD R10, R10, 0x1, -R7 ;  /* 0x000000010a0a7824 */ /* 0x004fce00078e0a07 */
.L_x_454:
[----:B------:R-:W2:Y:S04]  /*130f0*/  @P0 LDG.E R3, desc[UR56][R4.64] ;  /* 0x0000003804030981 */ /* 0x000ea8000c1e1900 */
[----:B------:R-:W2:Y:S02]  /*13100*/  @P0 LDG.E R2, desc[UR56][R4.64+0x4] ;  /* 0x0000043804020981 */ /* 0x000ea4000c1e1900 */
[----:B--2---:R-:W-:Y:S02]  /*13110*/  @P0 IMAD.IADD R0, R2, 0x1, -R3 ;  /* 0x0000000102000824 */ /* 0x004fe400078e0a03 */
[----:B-----5:R-:W-:-:S04]  /*13120*/  IMAD.IADD R3, R10, 0x1, -R23 ;  /* 0x000000010a037824 */ /* 0x020fc800078e0a17 */
[----:B------:R-:W-:-:S05]  /*13130*/  IMAD.IADD R6, R3, 0x1, R0 ;  /* 0x0000000103067824 */ /* 0x000fca00078e0200 */
[----:B------:R-:W-:Y:S01]  /*13140*/  IADD3 R2, R6, 0xbf, RZ ;  /* 0x000000bf06027810 */ /* 0x000fe20007ffe0ff */
[----:B------:R0:W-:Y:S04]  /*13150*/  STL [R1+0x14], R6 ;  /* 0x0000140601007387 */ /* 0x0001e80000100800 */
[----:B------:R-:W-:-:S05]  /*13160*/  IMAD.HI R2, R2, 0x2aaaaaab, RZ ;  /* 0x2aaaaaab02027827 */ /* 0x000fca00078e02ff */
[----:B------:R-:W-:-:S04]  /*13170*/  SHF.R.U32.HI R7, RZ, 0x1f, R2 ;  /* 0x0000001fff077819 */ /* 0x000fc80000011602 */
[----:B0-----:R-:W-:Y:S01]  /*13180*/  LEA.HI.SX32 R6, R2, R7, 0x1b ;  /* 0x0000000702067211 */ /* 0x001fe200078fdaff */
[----:B------:R-:W-:-:S04]  /*13190*/  IMAD.MOV R2, RZ, RZ, -R3 ;  /* 0x000000ffff027224 */ /* 0x000fc800078e0a03 */
[----:B------:R-:W-:Y:S01]  /*131a0*/  IMAD R7, R6, 0xc0, -R3 ;  /* 0x000000c006077824 */ /* 0x000fe200078e0a03 */
[----:B------:R-:W-:Y:S01]  /*131b0*/  VIMNMX R2, RZ, R2, !PT ;  /* 0x00000002ff027248 */ /* 0x000fe20007fe0100 */
[----:B------:R0:W-:Y:S03]  /*131c0*/  STL [R1+0x4], R6 ;  /* 0x0000040601007387 */ /* 0x0001e60000100800 */
[----:B------:R-:W-:-:S04]  /*131d0*/  VIMNMX R7, R7, R0, PT ;  /* 0x0000000007077248 */ /* 0x000fc80003fe0100 */
[----:B------:R-:W-:Y:S01]  /*131e0*/  ISETP.GT.AND P1, PT, R7, R2, PT ;  /* 0x000000020700720c */ /* 0x000fe20003f24270 */
[----:B------:R-:W-:-:S05]  /*131f0*/  IMAD.WIDE.U32 R2, R2, -0x55555555, RZ ;  /* 0xaaaaaaab02027825 */ /* 0x000fca00078e00ff */
[----:B------:R-:W-:-:S05]  /*13200*/  SHF.R.U32.HI R0, RZ, 0x7, R3 ;  /* 0x00000007ff007819 */ /* 0x000fca0000011603 */
[----:B------:R-:W-:Y:S02]  /*13210*/  IMAD.MOV.U32 R2, RZ, RZ, R0 ;  /* 0x000000ffff027224 */ /* 0x000fe400078e0000 */
[----:B0-----:R-:W-:-:S04]  /*13220*/  @P1 VIADD R6, R7, 0xbf ;  /* 0x000000bf07061836 */ /* 0x001fc80000000000 */
[----:B------:R-:W-:-:S05]  /*13230*/  @P1 IMAD.HI R6, R6, 0x2aaaaaab, RZ ;  /* 0x2aaaaaab06061827 */ /* 0x000fca00078e02ff */
[----:B------:R-:W-:-:S04]  /*13240*/  @P1 SHF.R.U32.HI R3, RZ, 0x1f, R6 ;  /* 0x0000001fff031819 */ /* 0x000fc80000011606 */
[----:B------:R-:W-:Y:S01]  /*13250*/  @P1 LEA.HI.SX32 R2, R6, R3, 0x1b ;  /* 0x0000000306021211 */ /* 0x000fe200078fdaff */
[----:B------:R-:W-:-:S06]  /*13260*/  IMAD.MOV.U32 R3, RZ, RZ, RZ ;  /* 0x000000ffff037224 */ /* 0x000fcc00078e00ff */
[----:B------:R0:W5:Y:S01]  /*13270*/  @P0 LDG.E R3, desc[UR56][R4.64] ;  /* 0x0000003804030981 */ /* 0x000162000c1e1900 */
[----:B------:R-:W-:Y:S01]  /*13280*/  ISETP.GT.AND P1, PT, R2, R0, PT ;  /* 0x000000000200720c */ /* 0x000fe20003f24270 */
[----:B------:R-:W-:Y:S01]  /*13290*/  BSSY B0, `(.L_x_455) ;  /* 0x000009b000007945 */ /* 0x000fe20003800000 */
[----:B------:R-:W-:Y:S01]  /*132a0*/  IMAD.IADD R23, R8, 0x1, R23 ;  /* 0x0000000108177824 */ /* 0x000fe200078e0217 */
[----:B------:R-:W-:-:S10]  /*132b0*/  PLOP3.LUT P2, PT, PT, PT, PT, 0x80, 0x0 ;  /* 0x000000000000781c */ /* 0x000fd40003f4f070 */
[----:B0-----:R-:W-:Y:S05]  /*132c0*/  @!P1 BRA `(.L_x_456) ;  /* 0x00000008005c9947 */ /* 0x001fea0003800000 */
[----:B------:R-:W0:Y:S01]  /*132d0*/  LDC R4, c[0x0][0x428] ;  /* 0x00010a00ff047b82 */ /* 0x000e220000000800 */
[----:B------:R-:W-:Y:S01]  /*132e0*/  UMOV UR4, 0xffffffff ;  /* 0xffffffff00047882 */ /* 0x000fe20000000000 */
[----:B0-----:R-:W-:-:S13]  /*132f0*/  ISETP.NE.AND P1, PT, R4, 0x1, PT ;  /* 0x000000010400780c */ /* 0x001fda0003f25270 */
[----:B------:R-:W0:Y:S08]  /*13300*/  @P1 LDC R5, c[0x0][0x42c] ;  /* 0x00010b00ff051b82 */ /* 0x000e300000000800 */
[----:B------:R-:W2:Y:S01]  /*13310*/  @P1 LDC R7, c[0x0][0x430] ;  /* 0x00010c00ff071b82 */ /* 0x000ea20000000800 */
[----:B0-----:R-:W-:-:S04]  /*13320*/  @P1 IMAD.HI.U32 R4, R18, R5, RZ ;  /* 0x0000000512041227 */ /* 0x001fc800078e00ff */
[----:B------:R-:W-:Y:S01]  /*13330*/  IMAD.MOV.U32 R5, RZ, RZ, R18 ;  /* 0x000000ffff057224 */ /* 0x000fe200078e0012 */
[----:B--2---:R-:W-:Y:S02]  /*13340*/  @P1 SHF.R.U32.HI R5, RZ, R7, R4 ;  /* 0x00000007ff051219 */ /* 0x004fe40000011604 */
[----:B------:R-:W-:Y:S01]  /*13350*/  SEL R4, R9, RZ, !P0 ;  /* 0x000000ff09047207 */ /* 0x000fe20004000000 */
[----:B------:R-:W-:Y:S06]  /*13360*/  BRA.DIV UR4, `(.L_x_457) ;  /* 0x0000004204987947 */ /* 0x000fec000b800000 */
.L_x_581:
[----:B------:R-:W-:-:S03]  /*13370*/  UMOV UR4, 0xffffffff ;  /* 0xffffffff00047882 */ /* 0x000fc60000000000 */
[----:B------:R-:W-:Y:S05]  /*13380*/  BRA.DIV UR4, `(.L_x_458) ;  /* 0x0000004204c47947 */ /* 0x000fea000b800000 */
[----:B------:R-:W-:-:S13]  /*13390*/  ELECT P6, URZ, PT ;  /* 0x00000000003f782f */ /* 0x000fda00038c0000 */
.L_x_584:
[----:B------:R-:W2:Y:S01]  /*133a0*/  LDL R6, [R1+0x10] ;  /* 0x0000100001067983 */ /* 0x000ea20000100800 */
[----:B------:R-:W-:Y:S01]  /*133b0*/  BSSY B1, `(.L_x_459) ;  /* 0x000000b000017945 */ /* 0x000fe20003800000 */
[----:B------:R-:W0:Y:S01]  /*133c0*/  S2R R9, SR_CgaCtaId ;  /* 0x0000000000097919 */ /* 0x000e220000008800 */
[----:B--2---:R-:W-:-:S05]  /*133d0*/  VIADD R7, R6, 0x1 ;  /* 0x0000000106077836 */ /* 0x004fca0000000000 */
[----:B------:R-:W-:-:S04]  /*133e0*/  LEA.HI R6, R7, R7, RZ, 0x1 ;  /* 0x0000000707067211 */ /* 0x000fc800078f08ff */
[----:B------:R-:W-:-:S04]  /*133f0*/  LOP3.LUT R6, R6, 0xfffffffe, RZ, 0xc0, !PT ;  /* 0xfffffffe06067812 */ /* 0x000fc800078ec0ff */
[----:B------:R-:W-:Y:S02]  /*13400*/  IADD3 R7, R7, -R6, RZ ;  /* 0x8000000607077210 */ /* 0x000fe40007ffe0ff */
[----:B------:R-:W-:Y:S02]  /*13410*/  MOV R6, 0x400 ;  /* 0x0000040000067802 */ /* 0x000fe40000000f00 */
[----:B------:R-:W-:Y:S02]  /*13420*/  SHF.L.U32 R7, R7, 0x1f, RZ ;  /* 0x0000001f07077819 */ /* 0x000fe400000006ff */
[----:B0-----:R-:W-:-:S04]  /*13430*/  LEA R6, R9, R6, 0x18 ;  /* 0x0000000609067211 */ /* 0x001fc800078ec0ff */
[----:B------:R-:W0:Y:S02]  /*13440*/  SYNCS.PHASECHK.TRANS64.TRYWAIT P0, [R6+URZ+0x30820], R7 ;  /* 0x03082007060075a7 */ /* 0x000e24000800017f */
[----:B0-----:R-:W-:Y:S05]  /*13450*/  @!P0 BRA `(.L_x_460) ;  /* 0x0000004000b08947 */ /* 0x001fea0003800000 */
.L_x_585:
[----:B------:R-:W-:Y:S05]  /*13460*/  BSYNC B1 ;  /* 0x0000000000017941 */ /* 0x000fea0003800000 */
.L_x_459:
[----:B------:R-:W-:Y:S04]  /*13470*/  BSSY B1, `(.L_x_461) ;  /* 0x0000035000017945 */ /* 0x000fe80003800000 */
[----:B------:R-:W-:Y:S05]  /*13480*/  @!P6 BRA `(.L_x_462) ;  /* 0x0000000000cce947 */ /* 0x000fea0003800000 */
[----:B0-----:R-:W-:Y:S01]  /*13490*/  IMAD R7, R26, 0x8, R6 ;  /* 0x000000081a077824 */ /* 0x001fe200078e0206 */
[----:B------:R-:W-:-:S04]  /*134a0*/  SHF.L.U32 R8, R27, 0x1f, RZ ;  /* 0x0000001f1b087819 */ /* 0x000fc800000006ff */
[----:B------:R-:W0:Y:S02]  /*134b0*/  SYNCS.PHASECHK.TRANS64.TRYWAIT P0, [R7+URZ+0x308a0], R8 ;  /* 0x0308a008070075a7 */ /* 0x000e24000800017f */
[----:B0-----:R-:W-:Y:S05]  /*134c0*/  @!P0 BRA `(.L_x_463) ;  /* 0x0000004000a88947 */ /* 0x001fea0003800000 */
.L_x_586:
[----:B------:R-:W2:Y:S02]  /*134d0*/  S2R R9, SR_TID.X ;  /* 0x0000000000097919 */ /* 0x000ea40000002100 */
[----:B--2---:R-:W-:-:S04]  /*134e0*/  LOP3.LUT R9, R9, 0x7f, RZ, 0xc0, !PT ;  /* 0x0000007f09097812 */ /* 0x004fc800078ec0ff */
[----:B------:R-:W-:-:S13]  /*134f0*/  ISETP.NE.AND P1, PT, R9, RZ, PT ;  /* 0x000000ff0900720c */ /* 0x000fda0003f25270 */
[----:B------:R-:W-:Y:S05]  /*13500*/  @P1 BRA `(.L_x_464) ;  /* 0x0000000000141947 */ /* 0x000fea0003800000 */
[----:B------:R-:W-:Y:S01]  /*13510*/  ISETP.NE.AND P0, PT, R29, RZ, PT ;  /* 0x000000ff1d00720c */ /* 0x000fe20003f05270 */
[----:B------:R-:W-:-:S04]  /*13520*/  IMAD.MOV.U32 R9, RZ, RZ, 0x6000 ;  /* 0x00006000ff097424 */ /* 0x000fc800078e00ff */
[----:B------:R2:W-:Y:S08]  /*13530*/  SYNCS.ARRIVE.TRANS64 RZ, [R7+URZ+0x30890], R9 ;  /* 0x0308900907ff79a7 */ /* 0x0005f0000800003f */
[----:B------:R-:W-:Y:S05]  /*13540*/  @!P0 BRA `(.L_x_464) ;  /* 0x0000000000048947 */ /* 0x000fea0003800000 */
[----:B------:R-:W-:Y:S01]  /*13550*/  BPT.TRAP 0x1 ;  /* 0x000000040000795c */ /* 0x000fe20000300000 */
.L_x_464:
[----:B--2---:R-:W-:Y:S01]  /*13560*/  IMAD R9, R26, 0x6000, R6 ;  /* 0x000060001a097824 */ /* 0x004fe200078e0206 */
[----:B------:R-:W-:Y:S01]  /*13570*/  R2UR UR9, R7 ;  /* 0x00000000070972ca */ /* 0x000fe200000e0000 */
[----:B-----5:R-:W-:Y:S01]  /*13580*/  IMAD R10, R2, 0xc0, R3 ;  /* 0x000000c0020a7824 */ /* 0x020fe200078e0203 */
[----:B------:R-:W-:Y:S01]  /*13590*/  R2UR UR12, R5 ;  /* 0x00000000050c72ca */ /* 0x000fe200000e0000 */
[----:B------:R-:W-:Y:S01]  /*135a0*/  UIADD3 UR4, UP0, UR38, 0x570, URZ ;  /* 0x0000057026047890 */ /* 0x000fe2000ff1e03f */
[----:B------:R-:W-:Y:S01]  /*135b0*/  R2UR UR8, R9 ;  /* 0x00000000090872ca */ /* 0x000fe200000e0000 */
[----:B------:R-:W-:Y:S01]  /*135c0*/  VIADD R10, R10, 0xffffff40 ;  /* 0xffffff400a0a7836 */ /* 0x000fe20000000000 */
[----:B------:R-:W-:Y:S01]  /*135d0*/  R2UR UR13, R4 ;  /* 0x00000000040d72ca */ /* 0x000fe200000e0000 */
[----:B------:R-:W-:Y:S01]  /*135e0*/  UIADD3.X UR5, URZ, UR39, URZ, UP0, !UPT ;  /* 0x000000273f057290 */ /* 0x000fe200087fe43f */
[----:B------:R-:W-:Y:S02]  /*135f0*/  UMOV UR6, 0x0 ;  /* 0x0000000000067882 */ /* 0x000fe40000000000 */
[----:B------:R-:W-:Y:S01]  /*13600*/  R2UR UR11, R10 ;  /* 0x000000000a0b72ca */ /* 0x000fe200000e0000 */
[----:B------:R-:W-:Y:S01]  /*13610*/  UMOV UR7, 0x12f00000 ;  /* 0x12f0000000077882 */ /* 0x000fe20000000000 */
[----:B------:R-:W-:Y:S01]  /*13620*/  UMOV UR10, URZ ;  /* 0x0000003f000a7c82 */ /* 0x000fe20008000000 */
[----:B------:R-:W-:-:S04]  /*13630*/  UIADD3 UR9, UR9, 0x30890, URZ ;  /* 0x0003089009097890 */ /* 0x000fc8000fffe03f */
[----:B------:R-:W-:-:S09]  /*13640*/  UIADD3 UR8, UR8, 0x12400, URZ ;  /* 0x0001240008087890 */ /* 0x000fd2000fffe03f */
[----:B------:R2:W-:Y:S01]  /*13650*/  UTMALDG.4D [UR8], [UR4], desc[UR6] ;  /* 0x00000608040075b4 */ /* 0x0005e20008019000 */
[----:B------:R-:W3:Y:S02]  /*13660*/  SYNCS.PHASECHK.TRANS64.TRYWAIT P0, [R7+URZ+0x308c0], R8 ;  /* 0x0308c008070075a7 */ /* 0x000ee4000800017f */
[----:B--23--:R-:W-:Y:S05]  /*13670*/  @!P0 BRA `(.L_x_465) ;  /* 0x0000004000508947 */ /* 0x00cfea0003800000 */
.L_x_587:
[----:B------:R-:W-:Y:S05]  /*13680*/  @P1 BRA `(.L_x_466) ;  /* 0x0000000000141947 */ /* 0x000fea0003800000 */
[----:B------:R-:W-:Y:S01]  /*13690*/  ISETP.NE.AND P0, PT, R29, RZ, PT ;  /* 0x000000ff1d00720c */ /* 0x000fe20003f05270 */
[----:B0-2---:R-:W-:-:S04]  /*136a0*/  IMAD.MOV.U32 R8, RZ, RZ, 0x6000 ;  /* 0x00006000ff087424 */ /* 0x005fc800078e00ff */
[----:B------:R3:W-:Y:S08]  /*136b0*/  SYNCS.ARRIVE.TRANS64 RZ, [R7+URZ+0x308b0], R8 ;  /* 0x0308b00807ff79a7 */ /* 0x0007f0000800003f */
[----:B------:R-:W-:Y:S05]  /*136c0*/  @!P0 BRA `(.L_x_466) ;  /* 0x0000000000048947 */ /* 0x000fea0003800000 */
[----:B------:R-:W-:Y:S01]  /*136d0*/  BPT.TRAP 0x1 ;  /* 0x000000040000795c */ /* 0x000fe20000300000 */
.L_x_466:
        /* <DEDUP_REMOVED lines=8> */
[----:B------:R-:W-:Y:S01]  /*13760*/  R2UR UR13, R4 ;  /* 0x00000000040d72ca */ /* 0x000fe200000e0000 */
[----:B------:R-:W-:-:S04]  /*13770*/  UMOV UR10, URZ ;  /* 0x0000003f000a7c82 */ /* 0x000fc80008000000 */
[----:B------:R-:W-:Y:S02]  /*13780*/  UIADD3 UR8, UR8, 0x400, URZ ;  /* 0x0000040008087890 */ /* 0x000fe4000fffe03f */
[----:B------:R-:W-:-:S09]  /*13790*/  UIADD3 UR9, UR9, 0x308b0, URZ ;  /* 0x000308b009097890 */ /* 0x000fd2000fffe03f */
[----:B------:R4:W-:Y:S02]  /*137a0*/  UTMALDG.4D [UR8], [UR4], desc[UR6] ;  /* 0x00000608040075b4 */ /* 0x0009e40008019000 */
[----:B----4-:R-:W-:Y:S01]  /*137b0*/  NOP ;  /* 0x0000000000007918 */ /* 0x010fe20000000000 */
.L_x_462:
[----:B------:R-:W-:Y:S05]  /*137c0*/  BSYNC B1 ;  /* 0x0000000000017941 */ /* 0x000fea0003800000 */
.L_x_461:
[----:B------:R-:W-:Y:S01]  /*137d0*/  VIADD R26, R26, 0x1 ;  /* 0x000000011a1a7836 */ /* 0x000fe20000000000 */
[----:B------:R-:W-:Y:S01]  /*137e0*/  PLOP3.LUT P2, PT, PT, PT, PT, 0x8, 0x0 ;  /* 0x000000000000781c */ /* 0x000fe20003f4e170 */
[----:B------:R-:W-:-:S03]  /*137f0*/  VIADD R2, R2, 0xfffffffe ;  /* 0xfffffffe02027836 */ /* 0x000fc60000000000 */
[----:B------:R-:W-:-:S04]  /*13800*/  ISETP.NE.AND P0, PT, R26, 0x2, PT ;  /* 0x000000021a00780c */ /* 0x000fc80003f05270 */
[----:B------:R-:W-:Y:S02]  /*13810*/  SEL R26, R26, RZ, P0 ;  /* 0x000000ff1a1a7207 */ /* 0x000fe40000000000 */
[----:B0-23--:R-:W-:Y:S02]  /*13820*/  SEL R8, RZ, 0x1, P0 ;  /* 0x00000001ff087807 */ /* 0x00dfe40000000000 */
[----:B------:R-:W-:Y:S02]  /*13830*/  ISETP.GE.AND P0, PT, R2, R0, PT ;  /* 0x000000000200720c */ /* 0x000fe40003f06270 */
[----:B------:R-:W-:-:S11]  /*13840*/  LOP3.LUT R27, R27, R8, RZ, 0x3c, !PT ;  /* 0x000000081b1b7212 */ /* 0x000fd600078e3cff */
[----:B------:R-:W-:Y:S05]  /*13850*/  @!P0 BRA `(.L_x_456) ;  /* 0x0000000000f88947 */ /* 0x000fea0003800000 */
.L_x_473:
[----:B------:R-:W-:Y:S05]  /*13860*/  YIELD ;  /* 0x0000000000007946 */ /* 0x000fea0003800000 */
[----:B------:R-:W-:Y:S04]  /*13870*/  BSSY B1, `(.L_x_467) ;  /* 0x0000034000017945 */ /* 0x000fe80003800000 */
[----:B0-23--:R-:W-:Y:S05]  /*13880*/  @!P6 BRA `(.L_x_468) ;  /* 0x0000000000c8e947 */ /* 0x00dfea0003800000 */
[----:B------:R-:W-:Y:S01]  /*13890*/  IMAD R7, R26, 0x8, R6 ;  /* 0x000000081a077824 */ /* 0x000fe200078e0206 */
[----:B------:R-:W-:-:S04]  /*138a0*/  SHF.L.U32 R10, R27, 0x1f, RZ ;  /* 0x0000001f1b0a7819 */ /* 0x000fc800000006ff */
[----:B------:R-:W0:Y:S02]  /*138b0*/  SYNCS.PHASECHK.TRANS64.TRYWAIT P0, [R7+URZ+0x308a0], R10 ;  /* 0x0308a00a070075a7 */ /* 0x000e24000800017f */
[----:B0-----:R-:W-:Y:S05]  /*138c0*/  @!P0 BRA `(.L_x_469) ;  /* 0x0000003c00d08947 */ /* 0x001fea0003800000 */
.L_x_588:
[----:B------:R-:W2:Y:S02]  /*138d0*/  S2R R8, SR_TID.X ;  /* 0x0000000000087919 */ /* 0x000ea40000002100 */
[----:B--2---:R-:W-:-:S04]  /*138e0*/  LOP3.LUT R8, R8, 0x7f, RZ, 0xc0, !PT ;  /* 0x0000007f08087812 */ /* 0x004fc800078ec0ff */
[----:B------:R-:W-:-:S13]  /*138f0*/  ISETP.NE.AND P0, PT, R8, RZ, PT ;  /* 0x000000ff0800720c */ /* 0x000fda0003f05270 */
[----:B------:R-:W-:Y:S05]  /*13900*/  @P0 BRA `(.L_x_470) ;  /* 0x0000000000140947 */ /* 0x000fea0003800000 */
[----:B------:R-:W-:Y:S02]  /*13910*/  ISETP.NE.AND P1, PT, R29, RZ, PT ;  /* 0x000000ff1d00720c */ /* 0x000fe40003f25270 */
[----:B------:R-:W-:-:S04]  /*13920*/  MOV R8, 0x6000 ;  /* 0x0000600000087802 */ /* 0x000fc80000000f00 */
[----:B------:R2:W-:Y:S07]  /*13930*/  SYNCS.ARRIVE.TRANS64 RZ, [R7+URZ+0x30890], R8 ;  /* 0x0308900807ff79a7 */ /* 0x0005ee000800003f */
[----:B------:R-:W-:Y:S05]  /*13940*/  @!P1 BRA `(.L_x_470) ;  /* 0x0000000000049947 */ /* 0x000fea0003800000 */
[----:B------:R-:W-:Y:S01]  /*13950*/  BPT.TRAP 0x1 ;  /* 0x000000040000795c */ /* 0x000fe20000300000 */
.L_x_470:
[----:B--2---:R-:W-:Y:S01]  /*13960*/  IMAD R8, R26, 0x6000, R6 ;  /* 0x000060001a087824 */ /* 0x004fe200078e0206 */
[----:B------:R-:W-:Y:S01]  /*13970*/  R2UR UR9, R7 ;  /* 0x00000000070972ca */ /* 0x000fe200000e0000 */
[----:B-----5:R-:W-:Y:S01]  /*13980*/  IMAD R9, R2, 0xc0, R3 ;  /* 0x000000c002097824 */ /* 0x020fe200078e0203 */
        /* <DEDUP_REMOVED lines=8> */
[----:B------:R-:W-:-:S03]  /*13a10*/  UMOV UR10, URZ ;  /* 0x0000003f000a7c82 */ /* 0x000fc60008000000 */
[----:B------:R-:W-:-:S04]  /*13a20*/  UIADD3 UR9, UR9, 0x30890, URZ ;  /* 0x0003089009097890 */ /* 0x000fc8000fffe03f */
[----:B------:R-:W-:-:S09]  /*13a30*/  UIADD3 UR8, UR8, 0x12400, URZ ;  /* 0x0001240008087890 */ /* 0x000fd2000fffe03f */
[----:B------:R2:W-:Y:S01]  /*13a40*/  UTMALDG.4D [UR8], [UR4], desc[UR6] ;  /* 0x00000608040075b4 */ /* 0x0005e20008019000 */
[----:B------:R-:W3:Y:S02]  /*13a50*/  SYNCS.PHASECHK.TRANS64.TRYWAIT P1, [R7+URZ+0x308c0], R10 ;  /* 0x0308c00a070075a7 */ /* 0x000ee4000802017f */
[----:B--23--:R-:W-:Y:S05]  /*13a60*/  @!P1 BRA `(.L_x_471) ;  /* 0x0000003c007c9947 */ /* 0x00cfea0003800000 */
.L_x_589:
[----:B------:R-:W-:Y:S05]  /*13a70*/  @P0 BRA `(.L_x_472) ;  /* 0x0000000000140947 */ /* 0x000fea0003800000 */
[----:B------:R-:W-:Y:S01]  /*13a80*/  ISETP.NE.AND P1, PT, R29, RZ, PT ;  /* 0x000000ff1d00720c */ /* 0x000fe20003f25270 */
[----:B0-2---:R-:W-:-:S04]  /*13a90*/  IMAD.MOV.U32 R10, RZ, RZ, 0x6000 ;  /* 0x00006000ff0a7424 */ /* 0x005fc800078e00ff */
[----:B------:R3:W-:Y:S08]  /*13aa0*/  SYNCS.ARRIVE.TRANS64 RZ, [R7+URZ+0x308b0], R10 ;  /* 0x0308b00a07ff79a7 */ /* 0x0007f0000800003f */
[----:B------:R-:W-:Y:S05]  /*13ab0*/  @!P1 BRA `(.L_x_472) ;  /* 0x0000000000049947 */ /* 0x000fea0003800000 */
[----:B------:R-:W-:Y:S01]  /*13ac0*/  BPT.TRAP 0x1 ;  /* 0x000000040000795c */ /* 0x000fe20000300000 */
.L_x_472:
        /* <DEDUP_REMOVED lines=14> */
.L_x_468:
[----:B------:R-:W-:Y:S05]  /*13bb0*/  BSYNC B1 ;  /* 0x0000000000017941 */ /* 0x000fea0003800000 */
.L_x_467:
[----:B------:R-:W-:-:S05]  /*13bc0*/  VIADD R26, R26, 0x1 ;  /* 0x000000011a1a7836 */ /* 0x000fca0000000000 */
[----:B------:R-:W-:-:S04]  /*13bd0*/  ISETP.NE.AND P0, PT, R26, 0x2, PT ;  /* 0x000000021a00780c */ /* 0x000fc80003f05270 */
[----:B------:R-:W-:Y:S02]  /*13be0*/  SEL R8, RZ, 0x1, P0 ;  /* 0x00000001ff087807 */ /* 0x000fe40000000000 */
[----:B------:R-:W-:Y:S02]  /*13bf0*/  SEL R26, R26, RZ, P0 ;  /* 0x000000ff1a1a7207 */ /* 0x000fe40000000000 */
[C---:B------:R-:W-:Y:S01]  /*13c00*/  ISETP.GT.AND P0, PT, R2.reuse, R0, PT ;  /* 0x000000000200720c */ /* 0x040fe20003f04270 */
[----:B------:R-:W-:Y:S01]  /*13c10*/  VIADD R2, R2, 0xffffffff ;  /* 0xffffffff02027836 */ /* 0x000fe20000000000 */
[----:B------:R-:W-:-:S11]  /*13c20*/  LOP3.LUT R27, R27, R8, RZ, 0x3c, !PT ;  /* 0x000000081b1b7212 */ /* 0x000fd600078e3cff */
[----:B------:R-:W-:Y:S05]  /*13c30*/  @P0 BRA `(.L_x_473) ;  /* 0xfffffffc00080947 */ /* 0x000fea000383ffff */
.L_x_456:
[----:B------:R-:W-:Y:S05]  /*13c40*/  BSYNC B0 ;  /* 0x0000000000007941 */ /* 0x000fea0003800000 */
.L_x_455:
[----:B0-23--:R-:W2:Y:S01]  /*13c50*/  LDL R7, [R1+0x14] ;  /* 0x0000140001077983 */ /* 0x00dea20000100800 */
[----:B------:R-:W-:Y:S05]  /*13c60*/  @!P2 WARPSYNC.ALL ;  /* 0x000000000000a948 */ /* 0x000fea0003800000 */
[----:B------:R-:W-:Y:S01]  /*13c70*/  BSSY B6, `(.L_x_474) ;  /* 0x0000233000067945 */ /* 0x000fe20003800000 */
[----:B------:R-:W-:Y:S01]  /*13c80*/  @!P2 BAR.SYNC.DEFER_BLOCKING 0xc, 0x1a0 ;  /* 0x030680000000ab1d */ /* 0x000fe20000010000 */
[----:B--2---:R-:W-:-:S13]  /*13c90*/  ISETP.GT.AND P0, PT, R7, RZ, PT ;  /* 0x000000ff0700720c */ /* 0x004fda0003f04270 */
[----:B------:R-:W-:Y:S05]  /*13ca0*/  @P0 BRA `(.L_x_475) ;  /* 0x00000000003c0947 */ /* 0x000fea0003800000 */
[----:B------:R-:W-:-:S13]  /*13cb0*/  ISETP.NE.AND P1, PT, R29, RZ, PT ;  /* 0x000000ff1d00720c */ /* 0x000fda0003f25270 */
[----:B------:R-:W-:Y:S05]  /*13cc0*/  @P1 BRA `(.L_x_476) ;  /* 0x0000002000b41947 */ /* 0x000fea0003800000 */
[----:B------:R-:W0:Y:S01]  /*13cd0*/  S2R R7, SR_LANEID ;  /* 0x0000000000077919 */ /* 0x000e220000000000 */
[----:B------:R-:W-:Y:S01]  /*13ce0*/  VOTEU.ANY UR4, UPT, PT ;  /* 0x0000000000047886 */ /* 0x000fe200038e0100 */
[----:B-----5:R-:W2:Y:S01]  /*13cf0*/  LDC.64 R2, c[0x0][0xc38] ;  /* 0x00030e00ff027b82 */ /* 0x020ea20000000a00 */
        /* <DEDUP_REMOVED lines=10> */
.L_x_475:
[----:B-----5:R-:W0:Y:S01]  /*13da0*/  S2R R3, SR_CgaCtaId ;  /* 0x0000000000037919 */ /* 0x020e220000008800 */
        /* <DEDUP_REMOVED lines=12> */
[----:B------:R-:W-:Y:S02]  /*13e70*/  IMAD.U32 R5, RZ, RZ, UR7 ;  /* 0x00000007ff057e24 */ /* 0x000fe4000f8e00ff */
[----:B------:R-:W-:Y:S02]  /*13e80*/  IMAD.U32 R6, RZ, RZ, UR8 ;  /* 0x00000008ff067e24 */ /* 0x000fe4000f8e00ff */
[----:B------:R-:W-:-:S02]  /*13e90*/  IMAD.U32 R10, RZ, RZ, UR4 ;  /* 0x00000004ff0a7e24 */ /* 0x000fc4000f8e00ff */
[----:B------:R-:W-:Y:S02]  /*13ea0*/  IMAD.U32 R11, RZ, RZ, UR5 ;  /* 0x00000005ff0b7e24 */ /* 0x000fe4000f8e00ff */
[----:B------:R-:W-:Y:S02]  /*13eb0*/  IMAD.MOV.U32 R8, RZ, RZ, 0x70 ;  /* 0x00000070ff087424 */ /* 0x000fe400078e00ff */
[----:B------:R-:W-:Y:S02]  /*13ec0*/  IMAD.MOV.U32 R12, RZ, RZ, 0x1 ;  /* 0x00000001ff0c7424 */ /* 0x000fe400078e00ff */
[----:B------:R-:W-:-:S07]  /*13ed0*/  IMAD.MOV.U32 R13, RZ, RZ, RZ ;  /* 0x000000ffff0d7224 */ /* 0x000fce00078e00ff */
[----:B------:R-:W-:-:S07]  /*13ee0*/  LEPC R20, `(.L_x_477) ;  /* 0x000000001014794e */ /* 0x000fce0000000000 */
[----:B01----:R-:W-:Y:S05]  /*13ef0*/  CALL.ABS.NOINC R2 ;  /* 0x0000000002007343 */ /* 0x003fea0003c00000 */
.L_x_477:
        /* <DEDUP_REMOVED lines=18> */
[----:B-12---:R-:W-:Y:S05]  /*14020*/  CALL.ABS.NOINC R2 ;  /* 0x0000000002007343 */ /* 0x006fea0003c00000 */
.L_x_479:
        /* <DEDUP_REMOVED lines=8> */
[----:B------:R-:W-:Y:S01]  /*140b0*/  MOV R13, RZ ;  /* 0x000000ff000d7202 */ /* 0x000fe20000000f00 */
[----:B------:R-:W-:Y:S02]  /*140c0*/  IMAD.U32 R7, RZ, RZ, UR7 ;  /* 0x00000007ff077e24 */ /* 0x000fe4000f8e00ff */
[----:B------:R-:W-:-:S02]  /*140d0*/  IMAD.U32 R10, RZ, RZ, UR8 ;  /* 0x00000008ff0a7e24 */ /* 0x000fc4000f8e00ff */
[----:B------:R-:W-:Y:S02]  /*140e0*/  IMAD.U32 R11, RZ, RZ, UR9 ;  /* 0x00000009ff0b7e24 */ /* 0x000fe4000f8e00ff */
[----:B------:R-:W-:Y:S02]  /*140f0*/  IMAD.MOV.U32 R8, RZ, RZ, 0x70 ;  /* 0x00000070ff087424 */ /* 0x000fe400078e00ff */
[----:B------:R-:W-:-:S07]  /*14100*/  IMAD.MOV.U32 R12, RZ, RZ, 0x1 ;  /* 0x00000001ff0c7424 */ /* 0x000fce00078e00ff */
[----:B------:R-:W-:-:S07]  /*14110*/  LEPC R20, `(.L_x_478) ;  /* 0x000000001014794e */ /* 0x000fce0000000000 */
[----:B0-----:R-:W-:Y:S05]  /*14120*/  CALL.ABS.NOINC R2 ;  /* 0x0000000002007343 */ /* 0x001fea0003c00000 */
.L_x_478:
[----:B------:R-:W2:Y:S01]  /*14130*/  LDL.LU R2, [R1+0x8] ;  /* 0x0000080001027983 */ /* 0x000ea20000300800 */
[----:B------:R-:W-:-:S03]  /*14140*/  ULDC.64 UR4, c[0x0][0x9f8] ;  /* 0x00027e0000047ab9 */ /* 0x000fc60000000a00 */
[----:B------:R-:W3:Y:S04]  /*14150*/  LDL.LU R0, [R1+0xc] ;  /* 0x00000c0001007983 */ /* 0x000ee80000300800 */
[----:B------:R-:W4:Y:S04]  /*14160*/  LDL.LU R21, [R1] ;  /* 0x0000000001157983 */ /* 0x000f280000300800 */
[----:B------:R-:W4:Y:S01]  /*14170*/  LDL.LU R20, [R1+0x18] ;  /* 0x0000180001147983 */ /* 0x000f220000300800 */
[----:B------:R-:W-:-:S04]  /*14180*/  ISETP.NE.U32.AND P0, PT, RZ, UR4, PT ;  /* 0x00000004ff007c0c */ /* 0x000fc8000bf05070 */
        /* <DEDUP_REMOVED lines=8> */
[----:B------:R-:W-:Y:S01]  /*14210*/  ULDC.64 UR4, c[0x0][0xa00] ;  /* 0x0002800000047ab9 */ /* 0x000fe20000000a00 */
[----:B------:R-:W0:Y:S01]  /*14220*/  LDC R0, c[0x0][0x428] ;  /* 0x00010a00ff007b82 */ /* 0x000e220000000800 */
[----:B----4-:R-:W-:-:S06]  /*14230*/  IMAD.MOV.U32 R6, RZ, RZ, R21 ;  /* 0x000000ffff067224 */ /* 0x010fcc00078e0015 */
[----:B------:R2:W5:Y:S01]  /*14240*/  @P0 LDG.E R6, desc[UR56][R2.64] ;  /* 0x0000003802060981 */ /* 0x000562000c1e1900 */
[----:B------:R-:W-:Y:S01]  /*14250*/  IMAD R17, R17, 0xc0, R20 ;  /* 0x000000c011117824 */ /* 0x000fe200078e0214 */
[----:B------:R-:W-:Y:S02]  /*14260*/  PLOP3.LUT P1, PT, P6, PT, PT, 0x8, 0x0 ;  /* 0x000000000000781c */ /* 0x000fe4000372e170 */
[----:B0-----:R-:W-:Y:S01]  /*14270*/  ISETP.NE.AND P0, PT, R0, 0x1, PT ;  /* 0x000000010000780c */ /* 0x001fe20003f05270 */
[----:B------:R-:W-:-:S12]  /*14280*/  IMAD.MOV.U32 R0, RZ, RZ, R18 ;  /* 0x000000ffff007224 */ /* 0x000fd800078e0012 */
[----:B------:R-:W0:Y:S08]  /*14290*/  @P0 LDC R5, c[0x0][0x42c] ;  /* 0x00010b00ff050b82 */ /* 0x000e300000000800 */
[----:B------:R-:W3:Y:S01]  /*142a0*/  @P0 LDC R4, c[0x0][0x430] ;  /* 0x00010c00ff040b82 */ /* 0x000ee20000000800 */
[----:B0-----:R-:W-:-:S05]  /*142b0*/  @P0 IMAD.HI.U32 R5, R18, R5, RZ ;  /* 0x0000000512050227 */ /* 0x001fca00078e00ff */
[----:B---3--:R-:W-:Y:S02]  /*142c0*/  @P0 SHF.R.U32.HI R0, RZ, R4, R5 ;  /* 0x00000004ff000219 */ /* 0x008fe40000011605 */
[----:B------:R-:W-:-:S04]  /*142d0*/  ISETP.NE.U32.AND P0, PT, RZ, UR4, PT ;  /* 0x00000004ff007c0c */ /* 0x000fc8000bf05070 */
[----:B------:R-:W-:-:S04]  /*142e0*/  ISETP.NE.AND.EX P0, PT, RZ, UR5, PT, P0 ;  /* 0x00000005ff007c0c */ /* 0x000fc8000bf05300 */
[----:B--2---:R-:W-:-:S09]  /*142f0*/  SEL R8, R21, RZ, !P0 ;  /* 0x000000ff15087207 */ /* 0x004fd20004000000 */
.L_x_480:
        /* <DEDUP_REMOVED lines=17> */
.L_x_592:
[----:B------:R-:W2:Y:S01]  /*14410*/  LDL R4, [R1+0x4] ;  /* 0x0000040001047983 */ /* 0x000ea20000100800 */
[----:B------:R-:W-:Y:S01]  /*14420*/  UMOV UR4, 0xffffffff ;  /* 0xffffffff00047882 */ /* 0x000fe20000000000 */
[----:B------:R-:W-:Y:S01]  /*14430*/  SHF.R.S32.HI R11, RZ, 0x1f, R6 ;  /* 0x0000001fff0b7819 */ /* 0x000fe20000011406 */
[----:B--2---:R-:W-:Y:S01]  /*14440*/  VIADD R9, R4, 0xffffffff ;  /* 0xffffffff04097836 */ /* 0x004fe20000000000 */
[----:B------:R-:W-:Y:S06]  /*14450*/  BRA.DIV UR4, `(.L_x_482) ;  /* 0x0000003604487947 */ /* 0x000fec000b800000 */
[----:B------:R-:W-:-:S13]  /*14460*/  ELECT P6, URZ, PT ;  /* 0x00000000003f782f */ /* 0x000fda00038c0000 */
.L_x_595:
[----:B------:R-:W-:Y:S05]  /*14470*/  @!P6 BRA `(.L_x_483) ;  /* 0x0000000000cce947 */ /* 0x000fea0003800000 */
[----:B------:R-:W-:Y:S01]  /*14480*/  ISETP.NE.U32.AND P0, PT, R2, RZ, PT ;  /* 0x000000ff0200720c */ /* 0x000fe20003f05070 */
[----:B------:R-:W-:-:S03]  /*14490*/  IMAD.MOV.U32 R25, RZ, RZ, R9 ;  /* 0x000000ffff197224 */ /* 0x000fc600078e0009 */
[----:B------:R-:W-:-:S13]  /*144a0*/  ISETP.NE.AND.EX P0, PT, R3, RZ, PT, P0 ;  /* 0x000000ff0300720c */ /* 0x000fda0003f05300 */
[----:B------:R-:W-:Y:S05]  /*144b0*/  @!P0 BRA `(.L_x_484) ;  /* 0x0000000000448947 */ /* 0x000fea0003800000 */
[----:B------:R-:W0:Y:S01]  /*144c0*/  LDC R10, c[0x0][0x41c] ;  /* 0x00010700ff0a7b82 */ /* 0x000e220000000800 */
[----:B------:R-:W-:Y:S02]  /*144d0*/  ULDC.64 UR4, c[0x0][0x408] ;  /* 0x0001020000047ab9 */ /* 0x000fe40000000a00 */
[----:B------:R-:W-:-:S04]  /*144e0*/  IMAD R7, R11, UR4, RZ ;  /* 0x000000040b077c24 */ /* 0x000fc8000f8e02ff */
[----:B------:R-:W-:Y:S01]  /*144f0*/  IMAD R7, R6, UR5, R7 ;  /* 0x0000000506077c24 */ /* 0x000fe2000f8e0207 */
[----:B0-----:R-:W-:-:S13]  /*14500*/  ISETP.NE.AND P0, PT, R10, 0x1, PT ;  /* 0x000000010a00780c */ /* 0x001fda0003f05270 */
[----:B------:R-:W0:Y:S02]  /*14510*/  @P0 LDC.64 R4, c[0x0][0x420] ;  /* 0x00010800ff040b82 */ /* 0x000e240000000a00 */
[----:B0-----:R-:W-:-:S04]  /*14520*/  @P0 IMAD.HI.U32 R12, R9, R4, RZ ;  /* 0x00000004090c0227 */ /* 0x001fc800078e00ff */
[----:B------:R-:W-:Y:S01]  /*14530*/  IMAD.MOV.U32 R4, RZ, RZ, R9 ;  /* 0x000000ffff047224 */ /* 0x000fe200078e0009 */
[----:B------:R-:W-:-:S04]  /*14540*/  @P0 SHF.R.U32.HI R4, RZ, R5, R12 ;  /* 0x00000005ff040219 */ /* 0x000fc8000001160c */
[--C-:B------:R-:W-:Y:S01]  /*14550*/  SHF.R.S32.HI R5, RZ, 0x1f, R4.reuse ;  /* 0x0000001fff057819 */ /* 0x100fe20000011404 */
[--C-:B------:R-:W-:Y:S02]  /*14560*/  IMAD.MOV R25, RZ, RZ, -R4.reuse ;  /* 0x000000ffff197224 */ /* 0x100fe400078e0a04 */
[----:B------:R-:W-:-:S04]  /*14570*/  IMAD.WIDE.U32 R4, R6, UR4, R4 ;  /* 0x0000000406047c25 */ /* 0x000fc8000f8e0004 */
[----:B------:R-:W-:Y:S01]  /*14580*/  IMAD.IADD R7, R5, 0x1, R7 ;  /* 0x0000000105077824 */ /* 0x000fe200078e0207 */
[----:B------:R-:W-:Y:S01]  /*14590*/  LEA R12, P0, R4, R2, 0x2 ;  /* 0x00000002040c7211 */ /* 0x000fe200078010ff */
[----:B------:R-:W-:-:S03]  /*145a0*/  IMAD R25, R10, R25, R9 ;  /* 0x000000190a197224 */ /* 0x000fc600078e0209 */
[----:B------:R-:W-:-:S05]  /*145b0*/  LEA.HI.X R13, R4, R3, R7, 0x2, P0 ;  /* 0x00000003040d7211 */ /* 0x000fca00000f1407 */
[----:B------:R0:W5:Y:S04]  /*145c0*/  LDG.E R7, desc[UR56][R12.64] ;  /* 0x000000380c077981 */ /* 0x000168000c1e1900 */
.L_x_484:
[----:B------:R-:W-:Y:S02]  /*145d0*/  LEA R5, R22, R28, 0x3 ;  /* 0x0000001c16057211 */ /* 0x000fe400078e18ff */
[----:B------:R-:W-:-:S04]  /*145e0*/  SHF.L.U32 R4, R24, 0x1f, RZ ;  /* 0x0000001f18047819 */ /* 0x000fc800000006ff */
[----:B------:R-:W2:Y:S02]  /*145f0*/  SYNCS.PHASECHK.TRANS64.TRYWAIT P0, [R5+URZ+0x30840], R4 ;  /* 0x03084004050075a7 */ /* 0x000ea4000800017f */
[----:B--2---:R-:W-:Y:S05]  /*14600*/  @!P0 BRA `(.L_x_485) ;  /* 0x0000003000fc8947 */ /* 0x004fea0003800000 */
.L_x_596:
        /* <DEDUP_REMOVED lines=9> */
.L_x_486:
        /* <DEDUP_REMOVED lines=17> */
.L_x_483:
        /* <DEDUP_REMOVED lines=19> */
[----:B--2---:R-:W-:-:S05]  /*148e0*/  VIADD R10, R10, 0x1 ;  /* 0x000000010a0a7836 */ /* 0x004fca0000000000 */
[----:B------:R-:W-:Y:S01]  /*148f0*/  LEA.HI R4, R10, R10, RZ, 0x1 ;  /* 0x0000000a0a047211 */ /* 0x000fe200078f08ff */
[----:B------:R4:W-:Y:S03]  /*14900*/  STL [R1+0x10], R10 ;  /* 0x0000100a01007387 */ /* 0x0009e60000100800 */
[----:B------:R-:W-:-:S05]  /*14910*/  LOP3.LUT R4, R4, 0xfffffffe, RZ, 0xc0, !PT ;  /* 0xfffffffe04047812 */ /* 0x000fca00078ec0ff */
[----:B------:R-:W-:-:S05]  /*14920*/  IMAD.IADD R4, R10, 0x1, -R4 ;  /* 0x000000010a047824 */ /* 0x000fca00078e0a04 */
[----:B---3--:R-:W-:-:S04]  /*14930*/  SHF.L.U32 R5, R4, 0x1f, RZ ;  /* 0x0000001f04057819 */ /* 0x008fc800000006ff */
[----:B------:R-:W2:Y:S02]  /*14940*/  SYNCS.PHASECHK.TRANS64.TRYWAIT P0, [R28+URZ+0x30820], R5 ;  /* 0x030820051c0075a7 */ /* 0x000ea4000800017f */
[----:B--2-4-:R-:W-:Y:S05]  /*14950*/  @!P0 BRA `(.L_x_488) ;  /* 0x00000030003c8947 */ /* 0x014fea0003800000 */
.L_x_597:
[----:B------:R-:W-:Y:S05]  /*14960*/  BSYNC B0 ;  /* 0x0000000000007941 */ /* 0x000fea0003800000 */
.L_x_487:
[----:B------:R-:W3:Y:S01]  /*14970*/  LDL.LU R4, [R1+0x14] ;  /* 0x0000140001047983 */ /* 0x000ee20000300800 */
[----:B------:R-:W-:Y:S01]  /*14980*/  BSSY B0, `(.L_x_489) ;  /* 0x000012b000007945 */ /* 0x000fe20003800000 */
[----:B---3--:R-:W-:-:S13]  /*14990*/  ISETP.GE.AND P0, PT, R4, 0xc1, PT ;  /* 0x000000c10400780c */ /* 0x008fda0003f06270 */
[----:B------:R-:W-:Y:S05]  /*149a0*/  @!P0 BRA `(.L_x_490) ;  /* 0x0000001000a08947 */ /* 0x000fea0003800000 */
[----:B------:R-:W0:Y:S01]  /*149b0*/  LDL R8, [R1+0x4] ;  /* 0x0000040001087983 */ /* 0x000e220000100800 */
[----:B------:R-:W-:Y:S01]  /*149c0*/  IMAD.MOV.U32 R4, RZ, RZ, 0x1 ;  /* 0x00000001ff047424 */ /* 0x000fe200078e00ff */
[----:B------:R-:W-:Y:S01]  /*149d0*/  BSSY B1, `(.L_x_491) ;  /* 0x0000067000017945 */ /* 0x000fe20003800000 */
[----:B0-----:R-:W-:-:S05]  /*149e0*/  IMAD.MOV R13, RZ, RZ, -R8 ;  /* 0x000000ffff0d7224 */ /* 0x001fca00078e0a08 */
[----:B------:R-:W-:-:S05]  /*149f0*/  VIADDMNMX R13, R13, R4, 0xffffffff, !PT ;  /* 0xffffffff0d0d7446 */ /* 0x000fca0007800104 */
[C---:B------:R-:W-:Y:S01]  /*14a00*/  IMAD.IADD R4, R8.reuse, 0x1, R13 ;  /* 0x0000000108047824 */ /* 0x040fe200078e020d */
[----:B------:R-:W-:-:S04]  /*14a10*/  IADD3 R8, R8, -0x2, RZ ;  /* 0xfffffffe08087810 */ /* 0x000fc80007ffe0ff */
[----:B------:R-:W-:-:S04]  /*14a20*/  LOP3.LUT R4, R4, 0x1, RZ, 0xc0, !PT ;  /* 0x0000000104047812 */ /* 0x000fc800078ec0ff */
[----:B------:R-:W-:-:S13]  /*14a30*/  ISETP.NE.U32.AND P0, PT, R4, 0x1, PT ;  /* 0x000000010400780c */ /* 0x000fda0003f05070 */
[----:B------:R-:W-:Y:S05]  /*14a40*/  @P0 BRA `(.L_x_492) ;  /* 0x00000004007c0947 */ /* 0x000fea0003800000 */
[----:B------:R-:W-:Y:S01]  /*14a50*/  VIADD R10, R22, 0x1 ;  /* 0x00000001160a7836 */ /* 0x000fe20000000000 */
[----:B------:R-:W-:Y:S04]  /*14a60*/  BSSY B2, `(.L_x_493) ;  /* 0x0000059000027945 */ /* 0x000fe80003800000 */
[----:B------:R-:W-:-:S04]  /*14a70*/  ISETP.NE.AND P0, PT, R10, 0x2, PT ;  /* 0x000000020a00780c */ /* 0x000fc80003f05270 */
[----:B--2---:R-:W-:Y:S02]  /*14a80*/  SEL R5, RZ, 0x1, P0 ;  /* 0x00000001ff057807 */ /* 0x004fe40000000000 */
        /* <DEDUP_REMOVED lines=25> */
.L_x_495:
[----:B0-----:R-:W-:Y:S01]  /*14c20*/  IMAD R3, R10, 0x8, R28 ;  /* 0x000000080a037824 */ /* 0x001fe200078e021c */
[----:B------:R-:W-:-:S04]  /*14c30*/  SHF.L.U32 R2, R14, 0x1f, RZ ;  /* 0x0000001f0e027819 */ /* 0x000fc800000006ff */
[----:B------:R-:W0:Y:S02]  /*14c40*/  SYNCS.PHASECHK.TRANS64.TRYWAIT P0, [R3+URZ+0x30840], R2 ;  /* 0x03084002030075a7 */ /* 0x000e24000800017f */
[----:B0-----:R-:W-:Y:S05]  /*14c50*/  @!P0 BRA `(.L_x_496) ;  /* 0x0000002c00908947 */ /* 0x001fea0003800000 */
.L_x_598:
[----:B------:R-:W2:Y:S02]  /*14c60*/  S2R R5, SR_TID.X ;  /* 0x0000000000057919 */ /* 0x000ea40000002100 */
[----:B--2---:R-:W-:-:S04]  /*14c70*/  LOP3.LUT R5, R5, 0x7f, RZ, 0xc0, !PT ;  /* 0x0000007f05057812 */ /* 0x004fc800078ec0ff */
[----:B------:R-:W-:-:S13]  /*14c80*/  ISETP.NE.AND P1, PT, R5, RZ, PT ;  /* 0x000000ff0500720c */ /* 0x000fda0003f25270 */
[----:B------:R-:W-:Y:S05]  /*14c90*/  @P1 BRA `(.L_x_497) ;  /* 0x0000000000141947 */ /* 0x000fea0003800000 */
[----:B------:R-:W-:Y:S02]  /*14ca0*/  ISETP.NE.AND P0, PT, R29, RZ, PT ;  /* 0x000000ff1d00720c */ /* 0x000fe40003f05270 */
[----:B0-----:R-:W-:-:S04]  /*14cb0*/  MOV R2, 0x6000 ;  /* 0x0000600000027802 */ /* 0x001fc80000000f00 */
[----:B------:R2:W-:Y:S07]  /*14cc0*/  SYNCS.ARRIVE.TRANS64 RZ, [R3+URZ+0x30830], R2 ;  /* 0x0308300203ff79a7 */ /* 0x0005ee000800003f */
[----:B------:R-:W-:Y:S05]  /*14cd0*/  @!P0 BRA `(.L_x_497) ;  /* 0x0000000000048947 */ /* 0x000fea0003800000 */
[----:B------:R-:W-:Y:S01]  /*14ce0*/  BPT.TRAP 0x1 ;  /* 0x000000040000795c */ /* 0x000fe20000300000 */
.L_x_497:
        /* <DEDUP_REMOVED lines=21> */
.L_x_599:
[----:B------:R-:W-:Y:S05]  /*14e40*/  @P1 BRA `(.L_x_499) ;  /* 0x0000000000181947 */ /* 0x000fea0003800000 */
[----:B------:R-:W-:Y:S01]  /*14e50*/  ISETP.NE.AND P0, PT, R29, RZ, PT ;  /* 0x000000ff1d00720c */ /* 0x000fe20003f05270 */
[----:B0-----:R-:W-:Y:S02]  /*14e60*/  IMAD R2, R22, 0x8, R28 ;  /* 0x0000000816027824 */ /* 0x001fe400078e021c */
[----:B------:R-:W-:-:S04]  /*14e70*/  IMAD.MOV.U32 R3, RZ, RZ, 0x6000 ;  /* 0x00006000ff037424 */ /* 0x000fc800078e00ff */
[----:B------:R2:W-:Y:S06]  /*14e80*/  SYNCS.ARRIVE.TRANS64 RZ, [R2+URZ+0x30850], R3 ;  /* 0x0308500302ff79a7 */ /* 0x0005ec000800003f */
[----:B------:R-:W-:Y:S05]  /*14e90*/  @!P0 BRA `(.L_x_499) ;  /* 0x0000000000048947 */ /* 0x000fea0003800000 */
[----:B------:R-:W-:Y:S01]  /*14ea0*/  BPT.TRAP 0x1 ;  /* 0x000000040000795c */ /* 0x000fe20000300000 */
.L_x_499:
        /* <DEDUP_REMOVED lines=12> */
[----:B------:R-:W-:-:S02]  /*14f70*/  IMAD.MOV.U32 R7, RZ, RZ, R4 ;  /* 0x000000ffff077224 */ /* 0x000fc400078e0004 */
[----:B------:R-:W-:Y:S02]  /*14f80*/  IMAD.MOV.U32 R25, RZ, RZ, R8 ;  /* 0x000000ffff197224 */ /* 0x000fe400078e0008 */
[----:B------:R-:W-:Y:S02]  /*14f90*/  UIMAD UR11, UR11, 0xc0, UR4 ;  /* 0x000000c00b0b78a4 */ /* 0x000fe4000f8e0204 */
[----:B------:R-:W-:Y:S02]  /*14fa0*/  UIADD3 UR9, UR9, 0x30850, URZ ;  /* 0x0003085009097890 */ /* 0x000fe4000fffe03f */
[----:B------:R-:W-:Y:S01]  /*14fb0*/  UIADD3 UR8, UR8, 0x400, URZ ;  /* 0x0000040008087890 */ /* 0x000fe2000fffe03f */
[----:B------:R-:W-:-:S08]  /*14fc0*/  UMOV UR4, 0x0 ;  /* 0x0000000000047882 */ /* 0x000fd00000000000 */
[----:B------:R0:W-:Y:S02]  /*14fd0*/  UTMALDG.4D [UR8], [UR6], desc[UR4] ;  /* 0x00000408060075b4 */ /* 0x0001e40008019000 */
[----:B0-----:R-:W-:Y:S01]  /*14fe0*/  NOP ;  /* 0x0000000000007918 */ /* 0x001fe20000000000 */
.L_x_494:
[----:B------:R-:W-:Y:S05]  /*14ff0*/  BSYNC B2 ;  /* 0x0000000000027941 */ /* 0x000fea0003800000 */
.L_x_493:
[----:B------:R-:W2:Y:S01]  /*15000*/  LDL.LU R2, [R1+0x4] ;  /* 0x0000040001027983 */ /* 0x000ea20000300800 */
[----:B------:R-:W-:Y:S02]  /*15010*/  IMAD.MOV.U32 R22, RZ, RZ, R10 ;  /* 0x000000ffff167224 */ /* 0x000fe400078e000a */
[----:B------:R-:W-:Y:S01]  /*15020*/  IMAD.MOV.U32 R24, RZ, RZ, R14 ;  /* 0x000000ffff187224 */ /* 0x000fe200078e000e */
[----:B--2---:R-:W-:-:S07]  /*15030*/  IADD3 R8, R2, -0x3, RZ ;  /* 0xfffffffd02087810 */ /* 0x004fce0007ffe0ff */
.L_x_492:
[----:B------:R-:W-:Y:S05]  /*15040*/  BSYNC B1 ;  /* 0x0000000000017941 */ /* 0x000fea0003800000 */
.L_x_491:
[----:B------:R-:W-:-:S05]  /*15050*/  IMAD.MOV R2, RZ, RZ, -R13 ;  /* 0x000000ffff027224 */ /* 0x000fca00078e0a0d */
[----:B------:R-:W-:-:S13]  /*15060*/  ISETP.NE.AND P0, PT, R9, R2, PT ;  /* 0x000000020900720c */ /* 0x000fda0003f05270 */
[----:B------:R-:W-:Y:S05]  /*15070*/  @!P0 BRA `(.L_x_490) ;  /* 0x0000000800ec8947 */ /* 0x000fea0003800000 */
[----:B------:R-:W-:-:S07]  /*15080*/  IMAD.MOV.U32 R4, RZ, RZ, R7 ;  /* 0x000000ffff047224 */ /* 0x000fce00078e0007 */
.L_x_514:
        /* <DEDUP_REMOVED lines=9> */
[----:B------:R-:W-:Y:S01]  /*15120*/  IMAD.MOV.U32 R12, RZ, RZ, R8 ;  /* 0x000000ffff0c7224 */ /* 0x000fe200078e0008 */
        /* <DEDUP_REMOVED lines=12> */
[----:B------:R-:W-:Y:S02]  /*151f0*/  SHF.R.S32.HI R3, RZ, 0x1f, R13 ;  /* 0x0000001fff037819 */ /* 0x000fe4000001140d */
[----:B------:R-:W-:-:S05]  /*15200*/  MOV R2, R13 ;  /* 0x0000000d00027202 */ /* 0x000fca0000000f00 */
[----:B------:R-:W-:-:S04]  /*15210*/  IMAD.WIDE.U32 R2, R6, UR6, R2 ;  /* 0x0000000606027c25 */ /* 0x000fc8000f8e0002 */
[----:B------:R-:W-:Y:S01]  /*15220*/  IMAD.IADD R3, R5, 0x1, R3 ;  /* 0x0000000105037824 */ /* 0x000fe200078e0203 */
[----:B------:R-:W-:-:S04]  /*15230*/  LEA R4, P0, R2, UR4, 0x2 ;  /* 0x0000000402047c11 */ /* 0x000fc8000f8010ff */
[----:B------:R-:W-:Y:S01]  /*15240*/  LEA.HI.X R5, R2, UR5, R3, 0x2, P0 ;  /* 0x0000000502057c11 */ /* 0x000fe200080f1403 */
[----:B------:R-:W-:-:S04]  /*15250*/  IMAD.MOV R3, RZ, RZ, -R13 ;  /* 0x000000ffff037224 */ /* 0x000fc800078e0a0d */
[----:B------:R0:W5:Y:S01]  /*15260*/  LDG.E R4, desc[UR56][R4.64] ;  /* 0x0000003804047981 */ /* 0x000162000c1e1900 */
[----:B------:R-:W-:-:S07]  /*15270*/  IMAD R12, R12, R3, R8 ;  /* 0x000000030c0c7224 */ /* 0x000fce00078e0208 */
.L_x_502:
[----:B------:R-:W-:Y:S01]  /*15280*/  IMAD R3, R9, 0x8, R28 ;  /* 0x0000000809037824 */ /* 0x000fe200078e021c */
[----:B------:R-:W-:-:S04]  /*15290*/  SHF.L.U32 R2, R10, 0x1f, RZ ;  /* 0x0000001f0a027819 */ /* 0x000fc800000006ff */
[----:B------:R-:W3:Y:S02]  /*152a0*/  SYNCS.PHASECHK.TRANS64.TRYWAIT P0, [R3+URZ+0x30840], R2 ;  /* 0x03084002030075a7 */ /* 0x000ee4000800017f */
[----:B---3--:R-:W-:Y:S05]  /*152b0*/  @!P0 BRA `(.L_x_503) ;  /* 0x0000002800208947 */ /* 0x008fea0003800000 */
.L_x_600:
        /* <DEDUP_REMOVED lines=9> */
.L_x_504:
        /* <DEDUP_REMOVED lines=21> */
.L_x_601:
[----:B------:R-:W-:Y:S05]  /*154a0*/  @P0 BRA `(.L_x_506) ;  /* 0x0000000000140947 */ /* 0x000fea0003800000 */
[----:B------:R-:W-:Y:S01]  /*154b0*/  ISETP.NE.AND P1, PT, R29, RZ, PT ;  /* 0x000000ff1d00720c */ /* 0x000fe20003f25270 */
[----:B------:R-:W-:-:S04]  /*154c0*/  IMAD.MOV.U32 R2, RZ, RZ, 0x6000 ;  /* 0x00006000ff027424 */ /* 0x000fc800078e00ff */
[----:B------:R2:W-:Y:S08]  /*154d0*/  SYNCS.ARRIVE.TRANS64 RZ, [R3+URZ+0x50], R2 ;  /* 0x0000500203ff79a7 */ /* 0x0005f0000800003f */
[----:B------:R-:W-:Y:S05]  /*154e0*/  @!P1 BRA `(.L_x_506) ;  /* 0x0000000000049947 */ /* 0x000fea0003800000 */
[----:B------:R-:W-:Y:S01]  /*154f0*/  BPT.TRAP 0x1 ;  /* 0x000000040000795c */ /* 0x000fe20000300000 */
.L_x_506:
        /* <DEDUP_REMOVED lines=19> */
.L_x_501:
[----:B------:R-:W-:Y:S05]  /*15630*/  BSYNC B1 ;  /* 0x0000000000017941 */ /* 0x000fea0003800000 */
.L_x_500:
[----:B------:R-:W-:Y:S01]  /*15640*/  VIADD R22, R9, 0x1 ;  /* 0x0000000109167836 */ /* 0x000fe20000000000 */
[----:B------:R-:W-:Y:S04]  /*15650*/  BSSY B1, `(.L_x_507) ;  /* 0x0000059000017945 */ /* 0x000fe80003800000 */
[----:B------:R-:W-:-:S04]  /*15660*/  ISETP.NE.AND P0, PT, R22, 0x2, PT ;  /* 0x000000021600780c */ /* 0x000fc80003f05270 */
[----:B0-2---:R-:W-:Y:S02]  /*15670*/  SEL R3, RZ, 0x1, P0 ;  /* 0x00000001ff037807 */ /* 0x005fe40000000000 */
[----:B------:R-:W-:Y:S02]  /*15680*/  SEL R22, R22, RZ, P0 ;  /* 0x000000ff16167207 */ /* 0x000fe40000000000 */
[----:B------:R-:W-:Y:S01]  /*15690*/  LOP3.LUT R24, R10, R3, RZ, 0x3c, !PT ;  /* 0x000000030a187212 */ /* 0x000fe200078e3cff */
[----:B------:R-:W-:Y:S06]  /*156a0*/  @!P6 BRA `(.L_x_508) ;  /* 0x00000004004ce947 */ /* 0x000fec0003800000 */
[----:B------:R-:W-:Y:S01]  /*156b0*/  ULDC.64 UR4, c[0x0][0x3f8] ;  /* 0x0000fe0000047ab9 */ /* 0x000fe20000000a00 */
[----:B------:R-:W-:Y:S01]  /*156c0*/  VIADD R13, R8, 0xffffffff ;  /* 0xffffffff080d7836 */ /* 0x000fe20000000000 */
[----:B------:R-:W-:-:S04]  /*156d0*/  ISETP.NE.U32.AND P0, PT, RZ, UR4, PT ;  /* 0x00000004ff007c0c */ /* 0x000fc8000bf05070 */
[----:B------:R-:W-:-:S13]  /*156e0*/  ISETP.NE.AND.EX P0, PT, RZ, UR5, PT, P0 ;  /* 0x00000005ff007c0c */ /* 0x000fda000bf05300 */
        /* <DEDUP_REMOVED lines=15> */
[----:B------:R-:W-:Y:S01]  /*157e0*/  LEA.HI.X R5, R2, UR5, R3, 0x2, P0 ;  /* 0x0000000502057c11 */ /* 0x000fe200080f1403 */
[----:B------:R-:W-:-:S04]  /*157f0*/  IMAD.MOV R2, RZ, RZ, -R14 ;  /* 0x000000ffff027224 */ /* 0x000fc800078e0a0e */
[----:B------:R0:W5:Y:S01]  /*15800*/  LDG.E R4, desc[UR56][R4.64] ;  /* 0x0000003804047981 */ /* 0x000162000c1e1900 */
[----:B------:R-:W-:-:S07]  /*15810*/  IMAD R13, R12, R2, R13 ;  /* 0x000000020c0d7224 */ /* 0x000fce00078e020d */
.L_x_509:
[----:B------:R-:W-:Y:S02]  /*15820*/  LEA R2, R22, R28, 0x3 ;  /* 0x0000001c16027211 */ /* 0x000fe400078e18ff */
[----:B------:R-:W-:-:S04]  /*15830*/  SHF.L.U32 R3, R24, 0x1f, RZ ;  /* 0x0000001f18037819 */ /* 0x000fc800000006ff */
[----:B------:R-:W2:Y:S02]  /*15840*/  SYNCS.PHASECHK.TRANS64.TRYWAIT P0, [R2+URZ+0x30840], R3 ;  /* 0x03084003020075a7 */ /* 0x000ea4000800017f */
[----:B--2---:R-:W-:Y:S05]  /*15850*/  @!P0 BRA `(.L_x_510) ;  /* 0x0000002000e08947 */ /* 0x004fea0003800000 */
.L_x_602:
        /* <DEDUP_REMOVED lines=9> */
.L_x_511:
[----:B0-2---:R-:W-:Y:S01]  /*158f0*/  IMAD R2, R22, 0x6000, R28 ;  /* 0x0000600016027824 */ /* 0x005fe200078e021c */
[----:B------:R-:W-:Y:S01]  /*15900*/  R2UR UR11, R13 ;  /* 0x000000000d0b72ca */ /* 0x000fe200000e0000 */
[----:B------:R-:W-:Y:S01]  /*15910*/  UIADD3 UR6, UP0, UR38, 0x370, URZ ;  /* 0x0000037026067890 */ /* 0x000fe2000ff1e03f */
[----:B------:R-:W-:Y:S01]  /*15920*/  R2UR UR4, R23 ;  /* 0x00000000170472ca */ /* 0x000fe200000e0000 */
[----:B------:R-:W-:Y:S01]  /*15930*/  UMOV UR5, 0x14f00000 ;  /* 0x14f0000000057882 */ /* 0x000fe20000000000 */
[----:B------:R-:W-:Y:S01]  /*15940*/  R2UR UR8, R2 ;  /* 0x00000000020872ca */ /* 0x000fe200000e0000 */
[----:B------:R-:W-:Y:S01]  /*15950*/  VIADD R2, R28, 0x30800 ;  /* 0x000308001c027836 */ /* 0x000fe20000000000 */
[----:B------:R-:W-:Y:S01]  /*15960*/  R2UR UR12, R0 ;  /* 0x00000000000c72ca */ /* 0x000fe200000e0000 */
[----:B------:R-:W-:Y:S01]  /*15970*/  UIADD3.X UR7, URZ, UR39, URZ, UP0, !UPT ;  /* 0x000000273f077290 */ /* 0x000fe200087fe43f */
[----:B-----5:R-:W-:Y:S01]  /*15980*/  R2UR UR13, R4 ;  /* 0x00000000040d72ca */ /* 0x020fe200000e0000 */
[--C-:B------:R-:W-:Y:S01]  /*15990*/  IMAD R3, R22, 0x8, R2.reuse ;  /* 0x0000000816037824 */ /* 0x100fe200078e0202 */
[----:B------:R-:W-:Y:S01]  /*159a0*/  UMOV UR10, URZ ;  /* 0x0000003f000a7c82 */ /* 0x000fe20008000000 */
[----:B------:R-:W-:-:S03]  /*159b0*/  IMAD R2, R9, 0x8, R2 ;  /* 0x0000000809027824 */ /* 0x000fc600078e0202 */
[----:B------:R-:W-:Y:S01]  /*159c0*/  R2UR UR9, R3 ;  /* 0x00000000030972ca */ /* 0x000fe200000e0000 */
[----:B------:R-:W-:Y:S01]  /*159d0*/  UIMAD UR11, UR11, 0xc0, UR4 ;  /* 0x000000c00b0b78a4 */ /* 0x000fe2000f8e0204 */
[----:B------:R-:W-:Y:S01]  /*159e0*/  SHF.L.U32 R3, R10, 0x1f, RZ ;  /* 0x0000001f0a037819 */ /* 0x000fe200000006ff */
[----:B------:R-:W-:Y:S01]  /*159f0*/  UIADD3 UR8, UR8, 0x12400, URZ ;  /* 0x0001240008087890 */ /* 0x000fe2000fffe03f */
[----:B------:R-:W-:-:S09]  /*15a00*/  UMOV UR4, 0x0 ;  /* 0x0000000000047882 */ /* 0x000fd20000000000 */
[----:B------:R-:W-:-:S09]  /*15a10*/  UIADD3 UR9, UR9, 0x30, URZ ;  /* 0x0000003009097890 */ /* 0x000fd2000fffe03f */
[----:B------:R0:W-:Y:S01]  /*15a20*/  UTMALDG.4D [UR8], [UR6], desc[UR4] ;  /* 0x00000408060075b4 */ /* 0x0001e20008019000 */
[----:B------:R-:W2:Y:S02]  /*15a30*/  SYNCS.PHASECHK.TRANS64.TRYWAIT P1, [R2+URZ+0x60], R3 ;  /* 0x00006003020075a7 */ /* 0x000ea4000802017f */
[----:B0-2---:R-:W-:Y:S05]  /*15a40*/  @!P1 BRA `(.L_x_512) ;  /* 0x0000002000789947 */ /* 0x005fea0003800000 */
.L_x_603:
[----:B------:R-:W-:Y:S05]  /*15a50*/  @P0 BRA `(.L_x_513) ;  /* 0x0000000000140947 */ /* 0x000fea0003800000 */
[----:B------:R-:W-:Y:S01]  /*15a60*/  ISETP.NE.AND P1, PT, R29, RZ, PT ;  /* 0x000000ff1d00720c */ /* 0x000fe20003f25270 */
[----:B0-----:R-:W-:-:S04]  /*15a70*/  IMAD.MOV.U32 R3, RZ, RZ, 0x6000 ;  /* 0x00006000ff037424 */ /* 0x001fc800078e00ff */
[----:B------:R2:W-:Y:S08]  /*15a80*/  SYNCS.ARRIVE.TRANS64 RZ, [R2+URZ+0x50], R3 ;  /* 0x0000500302ff79a7 */ /* 0x0005f0000800003f */
[----:B------:R-:W-:Y:S05]  /*15a90*/  @!P1 BRA `(.L_x_513) ;  /* 0x0000000000049947 */ /* 0x000fea0003800000 */
[----:B------:R-:W-:Y:S01]  /*15aa0*/  BPT.TRAP 0x1 ;  /* 0x000000040000795c */ /* 0x000fe20000300000 */
.L_x_513:
        /* <DEDUP_REMOVED lines=19> */
.L_x_508:
[----:B------:R-:W-:Y:S05]  /*15be0*/  BSYNC B1 ;  /* 0x0000000000017941 */ /* 0x000fea0003800000 */
.L_x_507:
[C---:B------:R-:W-:Y:S02]  /*15bf0*/  ISETP.GT.AND P0, PT, R8.reuse, 0x1, PT ;  /* 0x000000010800780c */ /* 0x040fe40003f04270 */
[----:B0-2---:R-:W-:-:S05]  /*15c00*/  IADD3 R2, R8, -0x2, RZ ;  /* 0xfffffffe08027810 */ /* 0x005fca0007ffe0ff */
[----:B------:R-:W-:-:S06]  /*15c10*/  IMAD.MOV.U32 R8, RZ, RZ, R2 ;  /* 0x000000ffff087224 */ /* 0x000fcc00078e0002 */
[----:B------:R-:W-:Y:S05]  /*15c20*/  @P0 BRA `(.L_x_514) ;  /* 0xfffffff400180947 */ /* 0x000fea000383ffff */
.L_x_490:
[----:B------:R-:W-:Y:S05]  /*15c30*/  BSYNC B0 ;  /* 0x0000000000007941 */ /* 0x000fea0003800000 */
.L_x_489:
        /* <DEDUP_REMOVED lines=15> */
.L_x_516:
[----:B------:R-:W-:Y:S05]  /*15d30*/  BSYNC B0 ;  /* 0x0000000000007941 */ /* 0x000fea0003800000 */
.L_x_515:
[----:B------:R-:W-:Y:S04]  /*15d40*/  BSSY B0, `(.L_x_517) ;  /* 0x0000020000007945 */ /* 0x000fe80003800000 */
[----:B------:R-:W-:Y:S05]  /*15d50*/  @!P6 BRA `(.L_x_518) ;  /* 0x000000000078e947 */ /* 0x000fea0003800000 */
[----:B------:R-:W-:Y:S01]  /*15d60*/  IMAD R3, R22, 0x8, R28 ;  /* 0x0000000816037824 */ /* 0x000fe200078e021c */
[----:B------:R-:W-:-:S04]  /*15d70*/  SHF.L.U32 R2, R24, 0x1f, RZ ;  /* 0x0000001f18027819 */ /* 0x000fc800000006ff */
[----:B------:R-:W3:Y:S02]  /*15d80*/  SYNCS.PHASECHK.TRANS64.TRYWAIT P0, [R3+URZ+0x30860], R2 ;  /* 0x03086002030075a7 */ /* 0x000ee4000800017f */
[----:B---3--:R-:W-:Y:S05]  /*15d90*/  @!P0 BRA `(.L_x_519) ;  /* 0x0000001c00b88947 */ /* 0x008fea0003800000 */
.L_x_604:
[----:B------:R-:W4:Y:S02]  /*15da0*/  S2R R4, SR_TID.X ;  /* 0x0000000000047919 */ /* 0x000f240000002100 */
[----:B----4-:R-:W-:-:S04]  /*15db0*/  LOP3.LUT R4, R4, 0x7f, RZ, 0xc0, !PT ;  /* 0x0000007f04047812 */ /* 0x010fc800078ec0ff */
[----:B------:R-:W-:-:S13]  /*15dc0*/  ISETP.NE.AND P0, PT, R4, RZ, PT ;  /* 0x000000ff0400720c */ /* 0x000fda0003f05270 */
[----:B------:R-:W-:Y:S05]  /*15dd0*/  @P0 BRA `(.L_x_520) ;  /* 0x0000000000140947 */ /* 0x000fea0003800000 */
[----:B------:R-:W-:Y:S01]  /*15de0*/  ISETP.NE.AND P1, PT, R29, RZ, PT ;  /* 0x000000ff1d00720c */ /* 0x000fe20003f25270 */
[----:B---3--:R-:W-:-:S04]  /*15df0*/  IMAD.MOV.U32 R2, RZ, RZ, 0x6000 ;  /* 0x00006000ff027424 */ /* 0x008fc800078e00ff */
[----:B------:R4:W-:Y:S08]  /*15e00*/  SYNCS.ARRIVE.TRANS64 RZ, [R3+URZ+0x30850], R2 ;  /* 0x0308500203ff79a7 */ /* 0x0009f0000800003f */
[----:B------:R-:W-:Y:S05]  /*15e10*/  @!P1 BRA `(.L_x_520) ;  /* 0x0000000000049947 */ /* 0x000fea0003800000 */
[----:B------:R-:W-:Y:S01]  /*15e20*/  BPT.TRAP 0x1 ;  /* 0x000000040000795c */ /* 0x000fe20000300000 */
.L_x_520:
        /* <DEDUP_REMOVED lines=17> */
.L_x_518:
[----:B------:R-:W-:Y:S05]  /*15f40*/  BSYNC B0 ;  /* 0x0000000000007941 */ /* 0x000fea0003800000 */
.L_x_517:
[----:B------:R-:W-:-:S05]  /*15f50*/  VIADD R22, R22, 0x1 ;  /* 0x0000000116167836 */ /* 0x000fca0000000000 */
[----:B------:R-:W-:-:S04]  /*15f60*/  ISETP.NE.AND P0, PT, R22, 0x2, PT ;  /* 0x000000021600780c */ /* 0x000fc80003f05270 */
[----:B---34-:R-:W-:Y:S02]  /*15f70*/  SEL R3, RZ, 0x1, P0 ;  /* 0x00000001ff037807 */ /* 0x018fe40000000000 */
[----:B------:R-:W-:Y:S02]  /*15f80*/  SEL R22, R22, RZ, P0 ;  /* 0x000000ff16167207 */ /* 0x000fe40000000000 */
[----:B------:R-:W-:-:S07]  /*15f90*/  LOP3.LUT R24, R24, R3, RZ, 0x3c, !PT ;  /* 0x0000000318187212 */ /* 0x000fce00078e3cff */
.L_x_476:
[----:B------:R-:W-:Y:S05]  /*15fa0*/  BSYNC B6 ;  /* 0x0000000000067941 */ /* 0x000fea0003800000 */
.L_x_474:
[----:B------:R-:W-:-:S03]  /*15fb0*/  UMOV UR4, 0xffffffff ;  /* 0xffffffff00047882 */ /* 0x000fc60000000000 */
[----:B------:R-:W-:Y:S05]  /*15fc0*/  BRA.DIV UR4, `(.L_x_521) ;  /* 0x0000001e04407947 */ /* 0x000fea000b800000 */
[----:B--2---:R2:W3:Y:S04]  /*15fd0*/  SHFL.IDX PT, R5, R16, RZ, 0x1f ;  /* 0x00001fff10057589 */ /* 0x0044e800000e0000 */
[----:B------:R2:W4:Y:S02]  /*15fe0*/  SHFL.IDX PT, R4, R16, 0x1, 0x1f ;  /* 0x00201f0010047f89 */ /* 0x00052400000e0000 */
.L_x_608:
[----:B------:R-:W-:Y:S01]  /*15ff0*/  ULDC UR4, c[0x0][0xc14] ;  /* 0x0003050000047ab9 */ /* 0x000fe20000000800 */
[C---:B------:R-:W-:Y:S01]  /*16000*/  IMAD.IADD R7, R29.reuse, 0x1, R19 ;  /* 0x000000011d077824 */ /* 0x040fe200078e0213 */
[----:B------:R-:W-:Y:S01]  /*16010*/  ISETP.NE.AND P0, PT, R29, 0x1f, PT ;  /* 0x0000001f1d00780c */ /* 0x000fe20003f05270 */
[----:B------:R-:W-:Y:S01]  /*16020*/  IMAD.U32 R0, RZ, RZ, UR4 ;  /* 0x00000004ff007e24 */ /* 0x000fe2000f8e00ff */
[----:B------:R-:W-:Y:S01]  /*16030*/  BSSY B0, `(.L_x_522) ;  /* 0x0000007000007945 */ /* 0x000fe20003800000 */
[----:B------:R-:W-:-:S03]  /*16040*/  IMAD.MOV.U32 R2, RZ, RZ, RZ ;  /* 0x000000ffff027224 */ /* 0x000fc600078e00ff */
[----:B------:R-:W-:-:S13]  /*16050*/  ISETP.GE.OR P0, PT, R7, R0, !P0 ;  /* 0x000000000700720c */ /* 0x000fda0004706670 */
[----:B------:R-:W-:Y:S05]  /*16060*/  @P0 BRA `(.L_x_523) ;  /* 0x00000000000c0947 */ /* 0x000fea0003800000 */
[----:B-----5:R-:W0:Y:S02]  /*16070*/  LDC.64 R2, c[0x0][0xc58] ;  /* 0x00031600ff027b82 */ /* 0x020e240000000a00 */
[----:B0-----:R-:W-:-:S06]  /*16080*/  IMAD.WIDE R2, R7, 0x4, R2 ;  /* 0x0000000407027825 */ /* 0x001fcc00078e0202 */
[----:B------:R0:W5:Y:S02]  /*16090*/  LDG.E R2, desc[UR56][R2.64] ;  /* 0x0000003802027981 */ /* 0x000164000c1e1900 */
.L_x_523:
[----:B------:R-:W-:Y:S05]  /*160a0*/  BSYNC B0 ;  /* 0x0000000000007941 */ /* 0x000fea0003800000 */
.L_x_522:
[----:B------:R-:W-:-:S03]  /*160b0*/  UMOV UR4, 0xffffffff ;  /* 0xffffffff00047882 */ /* 0x000fc60000000000 */
[----:B------:R-:W-:Y:S05]  /*160c0*/  BRA.DIV UR4, `(.L_x_524) ;  /* 0x0000001e044c7947 */ /* 0x000fea000b800000 */
[----:B-----5:R-:W0:Y:S01]  /*160d0*/  SHFL.UP PT, R14, R2, 0x1, RZ ;  /* 0x04200000020e7989 */ /* 0x020e2200000e00ff */
        /* <DEDUP_REMOVED lines=19> */
[----:B------:R0:W0:Y:S02]  /*16210*/  SHFL.IDX PT, R14, R3, 0x1f, 0x1f ;  /* 0x03e01f00030e7f89 */ /* 0x00002400000e0000 */
.L_x_616:
[----:B------:R-:W-:Y:S02]  /*16220*/  ULDC UR4, c[0x0][0xc10] ;  /* 0x0003040000047ab9 */ /* 0x000fe40000000800 */
[----:B--2---:R-:W-:-:S04]  /*16230*/  IMAD.U32 R16, RZ, RZ, UR4 ;  /* 0x00000004ff107e24 */ /* 0x004fc8000f8e00ff */
[----:B0-----:R-:W-:-:S04]  /*16240*/  IMAD R7, R14, R16, RZ ;  /* 0x000000100e077224 */ /* 0x001fc800078e02ff */
[----:B----4-:R-:W-:-:S05]  /*16250*/  IMAD.IADD R4, R4, 0x1, R7 ;  /* 0x0000000104047824 */ /* 0x010fca00078e0207 */
[----:B---3--:R-:W-:-:S13]  /*16260*/  ISETP.GT.AND P0, PT, R4, R5, PT ;  /* 0x000000050400720c */ /* 0x008fda0003f04270 */
[----:B------:R-:W-:Y:S05]  /*16270*/  @P0 BRA `(.L_x_525) ;  /* 0x0000000000ac0947 */ /* 0x000fea0003800000 */
[----:B------:R-:W0:Y:S02]  /*16280*/  LDC R0, c[0x0][0xc14] ;  /* 0x00030500ff007b82 */ /* 0x000e240000000800 */
.L_x_530:
[----:B------:R-:W-:-:S05]  /*16290*/  VIADD R19, R19, 0x1f ;  /* 0x0000001f13137836 */ /* 0x000fca0000000000 */
[----:B0-----:R-:W-:-:S13]  /*162a0*/  ISETP.GE.AND P0, PT, R19, R0, PT ;  /* 0x000000001300720c */ /* 0x001fda0003f06270 */
[----:B------:R-:W-:Y:S05]  /*162b0*/  @P0 BRA `(.L_x_526) ;  /* 0x0000000400540947 */ /* 0x000fea0003800000 */
[C---:B------:R-:W-:Y:S01]  /*162c0*/  ISETP.NE.AND P1, PT, R29.reuse, 0x1f, PT ;  /* 0x0000001f1d00780c */ /* 0x040fe20003f25270 */
[----:B------:R-:W-:Y:S01]  /*162d0*/  BSSY B0, `(.L_x_527) ;  /* 0x0000008000007945 */ /* 0x000fe20003800000 */
[----:B------:R-:W-:Y:S01]  /*162e0*/  IADD3 R7, R29, R19, RZ ;  /* 0x000000131d077210 */ /* 0x000fe20007ffe0ff */
[----:B------:R-:W-:-:S03]  /*162f0*/  IMAD.MOV.U32 R2, RZ, RZ, RZ ;  /* 0x000000ffff027224 */ /* 0x000fc600078e00ff */
[----:B------:R-:W-:-:S13]  /*16300*/  ISETP.GE.OR P0, PT, R7, R0, !P1 ;  /* 0x000000000700720c */ /* 0x000fda0004f06670 */
[----:B------:R-:W-:Y:S05]  /*16310*/  @P0 BRA `(.L_x_528) ;  /* 0x00000000000c0947 */ /* 0x000fea0003800000 */
[----:B------:R-:W0:Y:S02]  /*16320*/  LDC.64 R2, c[0x0][0xc58] ;  /* 0x00031600ff027b82 */ /* 0x000e240000000a00 */
[----:B0-----:R-:W-:-:S06]  /*16330*/  IMAD.WIDE R2, R7, 0x4, R2 ;  /* 0x0000000407027825 */ /* 0x001fcc00078e0202 */
[----:B------:R0:W5:Y:S02]  /*16340*/  LDG.E R2, desc[UR56][R2.64] ;  /* 0x0000003802027981 */ /* 0x000164000c1e1900 */
.L_x_528:
[----:B------:R-:W-:Y:S05]  /*16350*/  BSYNC B0 ;  /* 0x0000000000007941 */ /* 0x000fea0003800000 */
.L_x_527:
[----:B------:R-:W-:-:S03]  /*16360*/  UMOV UR4, 0xffffffff ;  /* 0xffffffff00047882 */ /* 0x000fc60000000000 */
[----:B------:R-:W-:Y:S05]  /*16370*/  BRA.DIV UR4, `(.L_x_529) ;  /* 0x0000001e04707947 */ /* 0x000fea000b800000 */
[----:B-----5:R-:W2:Y:S01]  /*16380*/  SHFL.UP PT, R14, R2, 0x1, RZ ;  /* 0x04200000020e7989 */ /* 0x020ea200000e00ff */
[C---:B------:R-:W-:Y:S02]  /*16390*/  ISETP.NE.AND P0, PT, R29.reuse, RZ, PT ;  /* 0x000000ff1d00720c */ /* 0x040fe40003f05270 */
[C---:B------:R-:W-:Y:S02]  /*163a0*/  ISETP.GE.U32.AND P1, PT, R29.reuse, 0x2, PT ;  /* 0x000000021d00780c */ /* 0x040fe40003f26070 */
[----:B--2---:R-:W-:Y:S02]  /*163b0*/  SEL R13, R14, RZ, P0 ;  /* 0x000000ff0e0d7207 */ /* 0x004fe40000000000 */
[----:B------:R-:W-:-:S03]  /*163c0*/  ISETP.GE.U32.AND P0, PT, R29, 0x4, PT ;  /* 0x000000041d00780c */ /* 0x000fc60003f06070 */
[----:B------:R-:W-:-:S05]  /*163d0*/  IMAD.IADD R13, R2, 0x1, R13 ;  /* 0x00000001020d7824 */ /* 0x000fca00078e020d */
[----:B------:R-:W2:Y:S02]  /*163e0*/  SHFL.UP PT, R14, R13, 0x2, RZ ;  /* 0x044000000d0e7989 */ /* 0x000ea400000e00ff */
[----:B--2---:R-:W-:Y:S02]  /*163f0*/  SEL R14, R14, RZ, P1 ;  /* 0x000000ff0e0e7207 */ /* 0x004fe40000800000 */
[----:B------:R-:W-:-:S03]  /*16400*/  ISETP.GE.U32.AND P1, PT, R29, 0x8, PT ;  /* 0x000000081d00780c */ /* 0x000fc60003f26070 */
[----:B0-----:R-:W-:-:S05]  /*16410*/  IMAD.IADD R3, R13, 0x1, R14 ;  /* 0x000000010d037824 */ /* 0x001fca00078e020e */
        /* <DEDUP_REMOVED lines=10> */
[----:B------:R0:W2:Y:S02]  /*164c0*/  SHFL.IDX PT, R14, R3, 0x1f, 0x1f ;  /* 0x03e01f00030e7f89 */ /* 0x0000a400000e0000 */
.L_x_624:
[----:B------:R-:W-:Y:S02]  /*164d0*/  ULDC UR4, c[0x0][0xc10] ;  /* 0x0003040000047ab9 */ /* 0x000fe40000000800 */
[----:B------:R-:W-:-:S04]  /*164e0*/  IMAD.U32 R16, RZ, RZ, UR4 ;  /* 0x00000004ff107e24 */ /* 0x000fc8000f8e00ff */
[----:B--2---:R-:W-:-:S05]  /*164f0*/  IMAD R7, R14, R16, RZ ;  /* 0x000000100e077224 */ /* 0x004fca00078e02ff */
[----:B------:R-:W-:-:S04]  /*16500*/  IADD3 R4, R7, R4, RZ ;  /* 0x0000000407047210 */ /* 0x000fc80007ffe0ff */
[----:B------:R-:W-:-:S13]  /*16510*/  ISETP.GT.AND P0, PT, R4, R5, PT ;  /* 0x000000050400720c */ /* 0x000fda0003f04270 */
[----:B------:R-:W-:Y:S05]  /*16520*/  @!P0 BRA `(.L_x_530) ;  /* 0xfffffffc00588947 */ /* 0x000fea000383ffff */
.L_x_525:
[----:B------:R-:W-:Y:S01]  /*16530*/  IMAD.IADD R7, R4, 0x1, -R7 ;  /* 0x0000000104077824 */ /* 0x000fe200078e0a07 */
[----:B------:R-:W-:-:S03]  /*16540*/  UMOV UR4, 0xffffffff ;  /* 0xffffffff00047882 */ /* 0x000fc60000000000 */
[----:B------:R-:W-:-:S05]  /*16550*/  IMAD R4, R3, R16, R7 ;  /* 0x0000001003047224 */ /* 0x000fca00078e0207 */
[----:B------:R-:W-:Y:S01]  /*16560*/  ISETP.GT.AND P6, PT, R4, R5, PT ;  /* 0x000000050400720c */ /* 0x000fe20003fc4270 */
[----:B------:R-:W-:-:S12]  /*16570*/  BRA.DIV UR4, `(.L_x_531) ;  /* 0x0000001e04c07947 */ /* 0x000fd8000b800000 */
[----:B------:R-:W-:-:S04]  /*16580*/  VOTE.ANY R6, PT, !P6 ;  /* 0x0000000000067806 */ /* 0x000fc800070e0100 */
[----:B------:R-:W2:Y:S02]  /*16590*/  POPC R4, R6 ;  /* 0x0000000600047309 */ /* 0x000ea40000000000 */
[----:B--2---:R2:W3:Y:S02]  /*165a0*/  SHFL.IDX PT, R17, R2, R4, 0x1f ;  /* 0x00001f0402117589 */ /* 0x0044e400000e0000 */
.L_x_628:
[----:B------:R-:W-:Y:S01]  /*165b0*/  ISETP.NE.AND P0, PT, R6, RZ, PT ;  /* 0x000000ff0600720c */ /* 0x000fe20003f05270 */
[----:B------:R-:W-:-:S12]  /*165c0*/  IMAD.MOV.U32 R14, RZ, RZ, RZ ;  /* 0x000000ffff0e7224 */ /* 0x000fd800078e00ff */
[----:B------:R-:W-:Y:S05]  /*165d0*/  @!P0 BRA `(.L_x_532) ;  /* 0x0000000000108947 */ /* 0x000fea0003800000 */
[----:B------:R-:W-:Y:S01]  /*165e0*/  UMOV UR4, 0xffffffff ;  /* 0xffffffff00047882 */ /* 0x000fe20000000000 */
[----:B------:R-:W-:Y:S02]  /*165f0*/  VIADD R12, R4, 0xffffffff ;  /* 0xffffffff040c7836 */ /* 0x000fe40000000000 */
[----:B------:R-:W-:Y:S05]  /*16600*/  BRA.DIV UR4, `(.L_x_533) ;  /* 0x0000001e04e47947 */ /* 0x000fea000b800000 */
[----:B------:R4:W0:Y:S02]  /*16610*/  SHFL.IDX PT, R14, R3, R12, 0x1f ;  /* 0x00001f0c030e7589 */ /* 0x00082400000e0000 */
.L_x_532:
[-C--:B---3--:R-:W-:Y:S01]  /*16620*/  IABS R6, R17.reuse ;  /* 0x0000001100067213 */ /* 0x088fe20000000000 */
[----:B0-----:R-:W-:Y:S02]  /*16630*/  IMAD R16, R14, R16, R7 ;  /* 0x000000100e107224 */ /* 0x001fe400078e0207 */
[----:B------:R-:W-:Y:S01]  /*16640*/  IMAD.IADD R19, R4, 0x1, R19 ;  /* 0x0000000104137824 */ /* 0x000fe200078e0213 */
[----:B------:R-:W0:Y:S01]  /*16650*/  I2F.RP R8, R6 ;  /* 0x0000000600087306 */ /* 0x000e220000209400 */
[----:B------:R-:W-:Y:S01]  /*16660*/  IMAD.IADD R10, R5, 0x1, -R16 ;  /* 0x00000001050a7824 */ /* 0x000fe200078e0a10 */
[----:B------:R-:W-:-:S04]  /*16670*/  IABS R5, R17 ;  /* 0x0000001100057213 */ /* 0x000fc80000000000 */
[----:B------:R-:W-:Y:S02]  /*16680*/  IADD3 R5, RZ, -R5, RZ ;  /* 0x80000005ff057210 */ /* 0x000fe40007ffe0ff */
[----:B0-----:R-:W2:Y:S02]  /*16690*/  MUFU.RCP R8, R8 ;  /* 0x0000000800087308 */ /* 0x001ea40000001000 */
[----:B--2---:R-:W-:-:S06]  /*166a0*/  VIADD R2, R8, 0xffffffe ;  /* 0x0ffffffe08027836 */ /* 0x004fcc0000000000 */
[----:B----4-:R0:W2:Y:S02]  /*166b0*/  F2I.FTZ.U32.TRUNC.NTZ R3, R2 ;  /* 0x0000000200037305 */ /* 0x0100a4000021f000 */
        /* <DEDUP_REMOVED lines=12> */
[----:B------:R-:W-:Y:S01]  /*16780*/  @P0 VIADD R3, R3, 0x1 ;  /* 0x0000000103030836 */ /* 0x000fe20000000000 */
        /* <DEDUP_REMOVED lines=8> */
.L_x_526:
[----:B------:R-:W-:Y:S01]  /*16810*/  UMOV UR4, URZ ;  /* 0x0000003f00047c82 */ /* 0x000fe20008000000 */
[----:B------:R-:W-:Y:S01]  /*16820*/  UMOV UR5, URZ ;  /* 0x0000003f00057c82 */ /* 0x000fe20008000000 */
[----:B------:R-:W-:Y:S01]  /*16830*/  ULDC UR6, c[0x0][0xc14] ;  /* 0x0003050000067ab9 */ /* 0x000fe20000000800 */
[----:B------:R-:W-:Y:S01]  /*16840*/  MOV R16, R5 ;  /* 0x0000000500107202 */ /* 0x000fe20000000f00 */
[----:B------:R-:W-:Y:S02]  /*16850*/  IMAD.U32 R17, RZ, RZ, UR4 ;  /* 0x00000004ff117e24 */ /* 0x000fe4000f8e00ff */
[----:B------:R-:W-:Y:S02]  /*16860*/  IMAD.U32 R18, RZ, RZ, UR5 ;  /* 0x00000005ff127e24 */ /* 0x000fe4000f8e00ff */
[----:B------:R-:W-:-:S07]  /*16870*/  IMAD.U32 R19, RZ, RZ, UR6 ;  /* 0x00000006ff137e24 */ /* 0x000fce000f8e00ff */
.L_x_534:
        /* <DEDUP_REMOVED lines=10> */
.L_x_453:
[----:B0-----:R-:W3:Y:S01]  /*16920*/  LDL.LU R0, [R1+0x10] ;  /* 0x0000100001007983 */ /* 0x001ee20000300800 */
[----:B------:R-:W-:Y:S01]  /*16930*/  BSSY B0, `(.L_x_536) ;  /* 0x000000b000007945 */ /* 0x000fe20003800000 */
[----:B------:R-:W0:Y:S01]  /*16940*/  S2R R5, SR_CgaCtaId ;  /* 0x0000000000057919 */ /* 0x000e220000008800 */
[----:B---3--:R-:W-:-:S05]  /*16950*/  VIADD R0, R0, 0x1 ;  /* 0x0000000100007836 */ /* 0x008fca0000000000 */
[----:B--2---:R-:W-:-:S04]  /*16960*/  LEA.HI R2, R0, R0, RZ, 0x1 ;  /* 0x0000000000027211 */ /* 0x004fc800078f08ff */
[----:B------:R-:W-:Y:S02]  /*16970*/  LOP3.LUT R3, R2, 0xfffffffe, RZ, 0xc0, !PT ;  /* 0xfffffffe02037812 */ /* 0x000fe400078ec0ff */
[----:B------:R-:W-:-:S03]  /*16980*/  MOV R2, 0x400 ;  /* 0x0000040000027802 */ /* 0x000fc60000000f00 */
[----:B------:R-:W-:Y:S01]  /*16990*/  IMAD.IADD R0, R0, 0x1, -R3 ;  /* 0x0000000100007824 */ /* 0x000fe200078e0a03 */
[----:B0-----:R-:W-:-:S04]  /*169a0*/  LEA R9, R5, R2, 0x18 ;  /* 0x0000000205097211 */ /* 0x001fc800078ec0ff */
[----:B------:R-:W-:-:S04]  /*169b0*/  SHF.L.U32 R0, R0, 0x1f, RZ ;  /* 0x0000001f00007819 */ /* 0x000fc800000006ff */
[----:B------:R-:W0:Y:S02]  /*169c0*/  SYNCS.PHASECHK.TRANS64.TRYWAIT P0, [R9+URZ+0x30820], R0 ;  /* 0x03082000090075a7 */ /* 0x000e24000800017f */
[----:B0-----:R-:W-:Y:S05]  /*169d0*/  @!P0 BRA `(.L_x_537) ;  /* 0x0000001c00148947 */ /* 0x001fea0003800000 */
.L_x_631:
[----:B------:R-:W-:Y:S05]  /*169e0*/  BSYNC B0 ;  /* 0x0000000000007941 */ /* 0x000fea0003800000 */
.L_x_536:
[----:B------:R-:W-:-:S03]  /*169f0*/  UMOV UR4, 0xffffffff ;  /* 0xffffffff00047882 */ /* 0x000fc60000000000 */
[----:B------:R-:W-:Y:S05]  /*16a00*/  BRA.DIV UR4, `(.L_x_538) ;  /* 0x0000001e041c7947 */ /* 0x000fea000b800000 */
[----:B0-----:R-:W0:Y:S02]  /*16a10*/  S2R R0, SR_TID.X ;  /* 0x0000000000007919 */ /* 0x001e240000002100 */
[----:B0-----:R-:W-:-:S04]  /*16a20*/  SHF.R.U32.HI R0, RZ, 0x5, R0 ;  /* 0x00000005ff007819 */ /* 0x001fc80000011600 */
[----:B------:R-:W-:-:S05]  /*16a30*/  LOP3.LUT R0, R0, 0x3, RZ, 0xc0, !PT ;  /* 0x0000000300007812 */ /* 0x000fca00078ec0ff */
[----:B------:R0:W2:Y:S02]  /*16a40*/  SHFL.IDX PT, R14, R0, RZ, 0x1f ;  /* 0x00001fff000e7589 */ /* 0x0000a400000e0000 */
.L_x_634:
[----:B--2---:R-:W-:-:S13]  /*16a50*/  ISETP.NE.AND P0, PT, R14, RZ, PT ;  /* 0x000000ff0e00720c */ /* 0x004fda0003f05270 */
[----:B------:R-:W-:Y:S05]  /*16a60*/  @P0 BRA `(.L_x_311) ;  /* 0x0000000000880947 */ /* 0x000fea0003800000 */
[----:B------:R-:W-:-:S03]  /*16a70*/  UMOV UR4, 0xffffffff ;  /* 0xffffffff00047882 */ /* 0x000fc60000000000 */
[----:B------:R-:W-:Y:S05]  /*16a80*/  BRA.DIV UR4, `(.L_x_539) ;  /* 0x0000001e04307947 */ /* 0x000fea000b800000 */
[----:B------:R-:W-:-:S13]  /*16a90*/  ELECT P6, URZ, PT ;  /* 0x00000000003f782f */ /* 0x000fda00038c0000 */
.L_x_637:
[----:B------:R-:W-:Y:S05]  /*16aa0*/  @!P6 BRA `(.L_x_311) ;  /* 0x000000000078e947 */ /* 0x000fea0003800000 */
[----:B0-----:R-:W2:Y:S02]  /*16ab0*/  LDL.LU R0, [R1+0x1c] ;  /* 0x00001c0001007983 */ /* 0x001ea40000300800 */
[----:B--2---:R-:W-:-:S04]  /*16ac0*/  LOP3.LUT R0, R0, 0x2, RZ, 0xfc, !PT ;  /* 0x0000000200007812 */ /* 0x004fc800078efcff */
[----:B------:R-:W-:-:S13]  /*16ad0*/  ISETP.NE.AND P2, PT, R0, 0x3, PT ;  /* 0x000000030000780c */ /* 0x000fda0003f45270 */
[----:B------:R-:W-:Y:S05]  /*16ae0*/  @!P2 BRA `(.L_x_540) ;  /* 0x000000000004a947 */ /* 0x000fea0003800000 */
[----:B------:R-:W-:Y:S01]  /*16af0*/  BPT.TRAP 0x1 ;  /* 0x000000040000795c */ /* 0x000fe20000300000 */
.L_x_540:
[----:B------:R-:W-:Y:S01]  /*16b00*/  VIADD R3, R9, 0x30840 ;  /* 0x0003084009037836 */ /* 0x000fe20000000000 */
[----:B------:R-:W-:Y:S02]  /*16b10*/  SHF.L.U32 R2, R24, 0x1f, RZ ;  /* 0x0000001f18027819 */ /* 0x000fe400000006ff */
[C---:B------:R-:W-:Y:S01]  /*16b20*/  IADD3 R0, R22.reuse, 0x1, RZ ;  /* 0x0000000116007810 */ /* 0x040fe20007ffe0ff */
[----:B------:R-:W-:-:S03]  /*16b30*/  IMAD R7, R22, 0x8, R3 ;  /* 0x0000000816077824 */ /* 0x000fc600078e0203 */
[C---:B------:R-:W-:Y:S01]  /*16b40*/  ISETP.NE.AND P1, PT, R0.reuse, 0x2, PT ;  /* 0x000000020000780c */ /* 0x040fe20003f25270 */
[----:B------:R-:W0:Y:S03]  /*16b50*/  SYNCS.PHASECHK.TRANS64.TRYWAIT P0, [R7+URZ], R2 ;  /* 0x00000002070075a7 */ /* 0x000e26000800017f */
[----:B------:R-:W-:Y:S02]  /*16b60*/  SEL R5, RZ, 0x1, P1 ;  /* 0x00000001ff057807 */ /* 0x000fe40000800000 */
[----:B------:R-:W-:Y:S02]  /*16b70*/  SEL R4, R0, RZ, P1 ;  /* 0x000000ff00047207 */ /* 0x000fe40000800000 */
[----:B------:R-:W-:-:S03]  /*16b80*/  LOP3.LUT R0, R24, R5, RZ, 0x3c, !PT ;  /* 0x0000000518007212 */ /* 0x000fc600078e3cff */
[----:B------:R-:W-:Y:S01]  /*16b90*/  IMAD R3, R4, 0x8, R3 ;  /* 0x0000000804037824 */ /* 0x000fe200078e0203 */
[----:B------:R-:W-:Y:S01]  /*16ba0*/  SHF.L.U32 R0, R0, 0x1f, RZ ;  /* 0x0000001f00007819 */ /* 0x000fe200000006ff */
[----:B0-----:R-:W-:Y:S06]  /*16bb0*/  @!P0 BRA `(.L_x_541) ;  /* 0x0000001c00048947 */ /* 0x001fec0003800000 */
.L_x_638:
[----:B------:R-:W2:Y:S02]  /*16bc0*/  SYNCS.PHASECHK.TRANS64.TRYWAIT P0, [R3+URZ], R0 ;  /* 0x00000000030075a7 */ /* 0x000ea4000800017f */
[----:B--2---:R-:W-:Y:S05]  /*16bd0*/  @!P0 BRA `(.L_x_542) ;  /* 0x0000001c00108947 */ /* 0x004fea0003800000 */
.L_x_639:
[----:B------:R-:W-:Y:S05]  /*16be0*/  @!P2 BRA `(.L_x_543) ;  /* 0x000000000004a947 */ /* 0x000fea0003800000 */
[----:B------:R-:W-:Y:S01]  /*16bf0*/  BPT.TRAP 0x1 ;  /* 0x000000040000795c */ /* 0x000fe20000300000 */
.L_x_543:
[----:B--2---:R-:W-:-:S04]  /*16c00*/  VIADD R3, R9, 0x30860 ;  /* 0x0003086009037836 */ /* 0x004fc80000000000 */
[----:B------:R-:W-:-:S04]  /*16c10*/  IMAD R5, R22, 0x8, R3 ;  /* 0x0000000816057824 */ /* 0x000fc800078e0203 */
[----:B------:R-:W2:Y:S02]  /*16c20*/  SYNCS.PHASECHK.TRANS64.TRYWAIT P0, [R5+URZ], R2 ;  /* 0x00000002050075a7 */ /* 0x000ea4000800017f */
[----:B--2---:R-:W-:Y:S05]  /*16c30*/  @!P0 BRA `(.L_x_544) ;  /* 0x0000001c000c8947 */ /* 0x004fea0003800000 */
.L_x_640:
[----:B------:R-:W-:-:S07]  /*16c40*/  IMAD R3, R4, 0x8, R3 ;  /* 0x0000000804037824 */ /* 0x000fce00078e0203 */
.L_x_545:
[----:B---3--:R3:W4:Y:S02]  /*16c50*/  SYNCS.PHASECHK.TRANS64.TRYWAIT P0, [R3+URZ], R0 ;  /* 0x00000000030075a7 */ /* 0x008724000800017f */
[----:B----4-:R-:W-:Y:S05]  /*16c60*/  @!P0 NANOSLEEP.SYNCS 0x989680 ;  /* 0x009896800000895d */ /* 0x010fea0003900000 */
[----:B------:R-:W4:Y:S02]  /*16c70*/  @!P0 SYNCS.PHASECHK.TRANS64 P0, [R3+URZ], R0 ;  /* 0x00000000030085a7 */ /* 0x000f24000800007f */
[----:B----4-:R-:W-:Y:S05]  /*16c80*/  @!P0 BRA `(.L_x_545) ;  /* 0xfffffffc00f08947 */ /* 0x010fea000383ffff */
.L_x_311:
[----:B------:R-:W-:Y:S05]  /*16c90*/  BSYNC B7 ;  /* 0x0000000000077941 */ /* 0x000fea0003800000 */
.L_x_308:
[----:B------:R-:W-:Y:S05]  /*16ca0*/  EXIT ;  /* 0x000000000000794d */ /* 0x000fea0003800000 */
.L_x_329:
[----:B0-----:R0:W1:Y:S02]  /*16cb0*/  SYNCS.PHASECHK.TRANS64.TRYWAIT P6, [R84+URZ+0x30890], R96 ;  /* 0x03089060540075a7 */ /* 0x00106400080c017f */
[----:B-1----:R-:W-:Y:S05]  /*16cc0*/  @!P6 NANOSLEEP.SYNCS 0x989680 ;  /* 0x009896800000e95d */ /* 0x002fea0003900000 */
[----:B------:R-:W1:Y:S02]  /*16cd0*/  @!P6 SYNCS.PHASECHK.TRANS64 P6, [R84+URZ+0x30890], R96 ;  /* 0x030890605400e5a7 */ /* 0x000e6400080c007f */
[----:B-1----:R-:W-:Y:S05]  /*16ce0*/  @!P6 BRA `(.L_x_329) ;  /* 0xfffffffc00f0e947 */ /* 0x002fea000383ffff */
[----:B------:R-:W-:Y:S05]  /*16cf0*/  BRA `(.L_x_546) ;  /* 0xfffffec000207947 */ /* 0x000fea000383ffff */
.L_x_349:
[----:B0-----:R0:W1:Y:S02]  /*16d00*/  SYNCS.PHASECHK.TRANS64.TRYWAIT P5, [R84+URZ+0x30890], R96 ;  /* 0x03089060540075a7 */ /* 0x00106400080a017f */
[----:B-1----:R-:W-:Y:S05]  /*16d10*/  @!P5 NANOSLEEP.SYNCS 0x989680 ;  /* 0x009896800000d95d */ /* 0x002fea0003900000 */
[----:B------:R-:W1:Y:S02]  /*16d20*/  @!P5 SYNCS.PHASECHK.TRANS64 P5, [R84+URZ+0x30890], R96 ;  /* 0x030890605400d5a7 */ /* 0x000e6400080a007f */
[----:B-1----:R-:W-:Y:S05]  /*16d30*/  @!P5 BRA `(.L_x_349) ;  /* 0xfffffffc00f0d947 */ /* 0x002fea000383ffff */
[----:B------:R-:W-:Y:S05]  /*16d40*/  BRA `(.L_x_547) ;  /* 0xfffffed000f47947 */ /* 0x000fea000383ffff */
.L_x_358:
[----:B-1----:R1:W2:Y:S02]  /*16d50*/  SYNCS.PHASECHK.TRANS64.TRYWAIT P4, [R84+URZ+0x30890], R96 ;  /* 0x03089060540075a7 */ /* 0x0022a4000808017f */
[----:B--2---:R-:W-:Y:S05]  /*16d60*/  @!P4 NANOSLEEP.SYNCS 0x989680 ;  /* 0x009896800000c95d */ /* 0x004fea0003900000 */
[----:B------:R-:W2:Y:S02]  /*16d70*/  @!P4 SYNCS.PHASECHK.TRANS64 P4, [R84+URZ+0x30890], R96 ;  /* 0x030890605400c5a7 */ /* 0x000ea4000808007f */
[----:B--2---:R-:W-:Y:S05]  /*16d80*/  @!P4 BRA `(.L_x_358) ;  /* 0xfffffffc00f0c947 */ /* 0x004fea000383ffff */
[----:B------:R-:W-:Y:S05]  /*16d90*/  BRA `(.L_x_548) ;  /* 0xfffffee400607947 */ /* 0x000fea000383ffff */
.L_x_364:
[----:B--2---:R2:W3:Y:S02]  /*16da0*/  SYNCS.PHASECHK.TRANS64.TRYWAIT P3, [R84+URZ+0x308b0], R96 ;  /* 0x0308b060540075a7 */ /* 0x0044e4000806017f */
[----:B---3--:R-:W-:Y:S05]  /*16db0*/  @!P3 NANOSLEEP.SYNCS 0x989680 ;  /* 0x009896800000b95d */ /* 0x008fea0003900000 */
[----:B------:R-:W3:Y:S02]  /*16dc0*/  @!P3 SYNCS.PHASECHK.TRANS64 P3, [R84+URZ+0x308b0], R96 ;  /* 0x0308b0605400b5a7 */ /* 0x000ee4000806007f */
[----:B---3--:R-:W-:Y:S05]  /*16dd0*/  @!P3 BRA `(.L_x_364) ;  /* 0xfffffffc00f0b947 */ /* 0x008fea000383ffff */
[----:B------:R-:W-:Y:S05]  /*16de0*/  BRA `(.L_x_549) ;  /* 0xfffffee400f47947 */ /* 0x000fea000383ffff */
.L_x_372:
[----:B------:R-:W0:Y:S01]  /*16df0*/  S2R R0, SR_TID.X ;  /* 0x0000000000007919 */ /* 0x000e220000002100 */
[----:B------:R-:W-:Y:S01]  /*16e00*/  BSSY B0, `(.L_x_550) ;  /* 0x000000c000007945 */ /* 0x000fe20003800000 */
[----:B------:R-:W-:Y:S01]  /*16e10*/  IMAD.MOV.U32 R12, RZ, RZ, RZ ;  /* 0x000000ffff0c7224 */ /* 0x000fe200078e00ff */
[----:B------:R-:W-:Y:S01]  /*16e20*/  MOV R11, 0x1f ;  /* 0x0000001f000b7802 */ /* 0x000fe20000000f00 */
[----:B------:R-:W-:Y:S02]  /*16e30*/  IMAD.MOV.U32 R15, RZ, RZ, -0x1 ;  /* 0xffffffffff0f7424 */ /* 0x000fe400078e00ff */
[----:B0-----:R-:W-:-:S05]  /*16e40*/  VIADD R4, R0, 0xffffff80 ;  /* 0xffffff8000047836 */ /* 0x001fca0000000000 */
[----:B------:R-:W-:-:S04]  /*16e50*/  SHF.R.S32.HI R0, RZ, 0x1f, R4 ;  /* 0x0000001fff007819 */ /* 0x000fc80000011404 */
[----:B------:R-:W-:-:S04]  /*16e60*/  LEA.HI R0, R0, R4, RZ, 0x7 ;  /* 0x0000000400007211 */ /* 0x000fc800078f38ff */
[----:B------:R-:W-:-:S05]  /*16e70*/  SHF.R.S32.HI R0, RZ, 0x7, R0 ;  /* 0x00000007ff007819 */ /* 0x000fca0000011400 */
[----:B------:R-:W-:-:S07]  /*16e80*/  IMAD.MOV.U32 R13, RZ, RZ, R0 ;  /* 0x000000ffff0d7224 */ /* 0x000fce00078e0000 */
[----:B-----5:R-:W-:Y:S05]  /*16e90*/  WARPSYNC.COLLECTIVE R15, `(.L_x_551) ;  /* 0x000000000f087348 */ /* 0x020fea0003c00000 */
[----:B------:R0:W1:Y:S02]  /*16ea0*/  SHFL.IDX P6, R14, R13, R12, R11 ;  /* 0x0000000c0d0e7389 */ /* 0x00006400000c000b */
[----:B01---5:R-:W-:Y:S01]  /*16eb0*/  ENDCOLLECTIVE ;  /* 0x000000000000791b */ /* 0x023fe20003800000 */
.L_x_551:
[----:B------:R-:W-:Y:S05]  /*16ec0*/  BSYNC B0 ;  /* 0x0000000000007941 */ /* 0x000fea0003800000 */
.L_x_550:
[----:B------:R0:W-:Y:S01]  /*16ed0*/  STL [R1+0x60], R14 ;  /* 0x0000600e01007387 */ /* 0x0001e20000100800 */
[----:B------:R-:W-:Y:S05]  /*16ee0*/  BRA `(.L_x_552) ;  /* 0xfffffeec00487947 */ /* 0x000fea000383ffff */
.L_x_386:
[----:B------:R-:W-:Y:S01]  /*16ef0*/  BSSY B1, `(.L_x_553) ;  /* 0x0000008000017945 */ /* 0x000fe20003800000 */
[----:B------:R-:W-:Y:S02]  /*16f00*/  IMAD.MOV.U32 R13, RZ, RZ, R29 ;  /* 0x000000ffff0d7224 */ /* 0x000fe400078e001d */
[----:B------:R-:W-:Y:S02]  /*16f10*/  IMAD.MOV.U32 R12, RZ, RZ, RZ ;  /* 0x000000ffff0c7224 */ /* 0x000fe400078e00ff */
[----:B------:R-:W-:Y:S02]  /*16f20*/  IMAD.MOV.U32 R11, RZ, RZ, 0x1c1f ;  /* 0x00001c1fff0b7424 */ /* 0x000fe400078e00ff */
[----:B------:R-:W-:-:S07]  /*16f30*/  IMAD.MOV.U32 R15, RZ, RZ, -0x1 ;  /* 0xffffffffff0f7424 */ /* 0x000fce00078e00ff */
[----:B01----:R-:W-:Y:S05]  /*16f40*/  WARPSYNC.COLLECTIVE R15, `(.L_x_554) ;  /* 0x000000000f087348 */ /* 0x003fea0003c00000 */
[----:B0-----:R0:W2:Y:S02]  /*16f50*/  SHFL.IDX P6, R14, R13, R12, R11 ;  /* 0x0000000c0d0e7389 */ /* 0x0010a400000c000b */
[----:B012---:R-:W-:Y:S01]  /*16f60*/  ENDCOLLECTIVE ;  /* 0x000000000000791b */ /* 0x007fe20003800000 */
.L_x_554:
[----:B------:R-:W-:Y:S05]  /*16f70*/  BSYNC B1 ;  /* 0x0000000000017941 */ /* 0x000fea0003800000 */
.L_x_553:
[----:B------:R-:W-:Y:S05]  /*16f80*/  BRA `(.L_x_555) ;  /* 0xfffffef4006c7947 */ /* 0x000fea000383ffff */
.L_x_387:
[----:B------:R-:W-:Y:S01]  /*16f90*/  BSSY B1, `(.L_x_556) ;  /* 0x0000008000017945 */ /* 0x000fe20003800000 */
[----:B------:R-:W-:Y:S01]  /*16fa0*/  IMAD.MOV.U32 R13, RZ, RZ, R28 ;  /* 0x000000ffff0d7224 */ /* 0x000fe200078e001c */
[----:B------:R-:W-:Y:S01]  /*16fb0*/  MOV R11, 0x1c1f ;  /* 0x00001c1f000b7802 */ /* 0x000fe20000000f00 */
[----:B------:R-:W-:Y:S02]  /*16fc0*/  IMAD.MOV.U32 R12, RZ, RZ, RZ ;  /* 0x000000ffff0c7224 */ /* 0x000fe400078e00ff */
[----:B------:R-:W-:-:S07]  /*16fd0*/  IMAD.MOV.U32 R15, RZ, RZ, -0x1 ;  /* 0xffffffffff0f7424 */ /* 0x000fce00078e00ff */
[----:B01----:R-:W-:Y:S05]  /*16fe0*/  WARPSYNC.COLLECTIVE R15, `(.L_x_557) ;  /* 0x000000000f087348 */ /* 0x003fea0003c00000 */
[----:B0-----:R0:W2:Y:S02]  /*16ff0*/  SHFL.IDX P6, R14, R13, R12, R11 ;  /* 0x0000000c0d0e7389 */ /* 0x0010a400000c000b */
[----:B012---:R-:W-:Y:S01]  /*17000*/  ENDCOLLECTIVE ;  /* 0x000000000000791b */ /* 0x007fe20003800000 */
.L_x_557:
[----:B------:R-:W-:Y:S05]  /*17010*/  BSYNC B1 ;  /* 0x0000000000017941 */ /* 0x000fea0003800000 */
.L_x_556:
[----:B------:R-:W-:Y:S05]  /*17020*/  BRA `(.L_x_558) ;  /* 0xfffffef400507947 */ /* 0x000fea000383ffff */
.L_x_388:
        /* <DEDUP_REMOVED lines=8> */
.L_x_560:
[----:B------:R-:W-:Y:S05]  /*170b0*/  BSYNC B1 ;  /* 0x0000000000017941 */ /* 0x000fea0003800000 */
.L_x_559:
[----:B------:R-:W-:Y:S05]  /*170c0*/  BRA `(.L_x_561) ;  /* 0xfffffef400347947 */ /* 0x000fea000383ffff */
.L_x_389:
        /* <DEDUP_REMOVED lines=8> */
.L_x_563:
[----:B------:R-:W-:Y:S05]  /*17150*/  BSYNC B1 ;  /* 0x0000000000017941 */ /* 0x000fea0003800000 */
.L_x_562:
[----:B------:R-:W-:Y:S05]  /*17160*/  BRA `(.L_x_564) ;  /* 0xfffffef400187947 */ /* 0x000fea000383ffff */
.L_x_391:
[----:B0-----:R0:W1:Y:S02]  /*17170*/  SYNCS.PHASECHK.TRANS64.TRYWAIT P1, [R2+URZ+0x30800], R9 ;  /* 0x03080009020075a7 */ /* 0x001064000802017f */
[----:B-1----:R-:W-:Y:S05]  /*17180*/  @!P1 NANOSLEEP.SYNCS 0x989680 ;  /* 0x009896800000995d */ /* 0x002fea0003900000 */
[----:B------:R-:W1:Y:S02]  /*17190*/  @!P1 SYNCS.PHASECHK.TRANS64 P1, [R2+URZ+0x30800], R9 ;  /* 0x03080009020095a7 */ /* 0x000e64000802007f */
[----:B-1----:R-:W-:Y:S05]  /*171a0*/  @!P1 BRA `(.L_x_391) ;  /* 0xfffffffc00f09947 */ /* 0x002fea000383ffff */
[----:B------:R-:W-:Y:S05]  /*171b0*/  BRA `(.L_x_565) ;  /* 0xfffffef400847947 */ /* 0x000fea000383ffff */
.L_x_399:
[----:B------:R-:W-:Y:S01]  /*171c0*/  BSSY B1, `(.L_x_566) ;  /* 0x0000008000017945 */ /* 0x000fe20003800000 */
[----:B------:R-:W-:Y:S02]  /*171d0*/  IMAD.MOV.U32 R13, RZ, RZ, R29 ;  /* 0x000000ffff0d7224 */ /* 0x000fe400078e001d */
[----:B------:R-:W-:Y:S02]  /*171e0*/  IMAD.MOV.U32 R12, RZ, RZ, RZ ;  /* 0x000000ffff0c7224 */ /* 0x000fe400078e00ff */
[----:B------:R-:W-:Y:S02]  /*171f0*/  IMAD.MOV.U32 R11, RZ, RZ, 0x1c1f ;  /* 0x00001c1fff0b7424 */ /* 0x000fe400078e00ff */
[----:B------:R-:W-:-:S07]  /*17200*/  IMAD.MOV.U32 R15, RZ, RZ, -0x1 ;  /* 0xffffffffff0f7424 */ /* 0x000fce00078e00ff */
[----:B0----5:R-:W-:Y:S05]  /*17210*/  WARPSYNC.COLLECTIVE R15, `(.L_x_567) ;  /* 0x000000000f087348 */ /* 0x021fea0003c00000 */
[----:B0-----:R0:W1:Y:S02]  /*17220*/  SHFL.IDX P6, R14, R13, R12, R11 ;  /* 0x0000000c0d0e7389 */ /* 0x00106400000c000b */
[----:B01---5:R-:W-:Y:S01]  /*17230*/  ENDCOLLECTIVE ;  /* 0x000000000000791b */ /* 0x023fe20003800000 */
.L_x_567:
[----:B------:R-:W-:Y:S05]  /*17240*/  BSYNC B1 ;  /* 0x0000000000017941 */ /* 0x000fea0003800000 */
.L_x_566:
[----:B------:R-:W-:Y:S05]  /*17250*/  BRA `(.L_x_568) ;  /* 0xffffff00005c7947 */ /* 0x000fea000383ffff */
.L_x_400:
[----:B------:R-:W-:Y:S01]  /*17260*/  BSSY B1, `(.L_x_569) ;  /* 0x0000008000017945 */ /* 0x000fe20003800000 */
[----:B------:R-:W-:Y:S01]  /*17270*/  IMAD.MOV.U32 R13, RZ, RZ, R28 ;  /* 0x000000ffff0d7224 */ /* 0x000fe200078e001c */
[----:B------:R-:W-:Y:S01]  /*17280*/  MOV R11, 0x1c1f ;  /* 0x00001c1f000b7802 */ /* 0x000fe20000000f00 */
[----:B------:R-:W-:Y:S02]  /*17290*/  IMAD.MOV.U32 R12, RZ, RZ, RZ ;  /* 0x000000ffff0c7224 */ /* 0x000fe400078e00ff */
[----:B------:R-:W-:-:S07]  /*172a0*/  IMAD.MOV.U32 R15, RZ, RZ, -0x1 ;  /* 0xffffffffff0f7424 */ /* 0x000fce00078e00ff */
[----:B0----5:R-:W-:Y:S05]  /*172b0*/  WARPSYNC.COLLECTIVE R15, `(.L_x_570) ;  /* 0x000000000f087348 */ /* 0x021fea0003c00000 */
[----:B0-----:R0:W1:Y:S02]  /*172c0*/  SHFL.IDX P6, R14, R13, R12, R11 ;  /* 0x0000000c0d0e7389 */ /* 0x00106400000c000b */
[----:B01---5:R-:W-:Y:S01]  /*172d0*/  ENDCOLLECTIVE ;  /* 0x000000000000791b */ /* 0x023fe20003800000 */
.L_x_570:
[----:B------:R-:W-:Y:S05]  /*172e0*/  BSYNC B1 ;  /* 0x0000000000017941 */ /* 0x000fea0003800000 */
.L_x_569:
[----:B------:R-:W-:Y:S05]  /*172f0*/  BRA `(.L_x_571) ;  /* 0xffffff0000407947 */ /* 0x000fea000383ffff */
.L_x_401:
        /* <DEDUP_REMOVED lines=8> */
.L_x_573:
[----:B------:R-:W-:Y:S05]  /*17380*/  BSYNC B1 ;  /* 0x0000000000017941 */ /* 0x000fea0003800000 */
.L_x_572:
[----:B------:R-:W-:Y:S05]  /*17390*/  BRA `(.L_x_574) ;  /* 0xffffff0000247947 */ /* 0x000fea000383ffff */
.L_x_402:
        /* <DEDUP_REMOVED lines=8> */
.L_x_576:
[----:B------:R-:W-:Y:S05]  /*17420*/  BSYNC B1 ;  /* 0x0000000000017941 */ /* 0x000fea0003800000 */
.L_x_575:
[----:B------:R-:W-:Y:S05]  /*17430*/  BRA `(.L_x_577) ;  /* 0xffffff0000087947 */ /* 0x000fea000383ffff */
.L_x_404:
[----:B0-----:R0:W1:Y:S02]  /*17440*/  SYNCS.PHASECHK.TRANS64.TRYWAIT P1, [R2+URZ+0x30800], R9 ;  /* 0x03080009020075a7 */ /* 0x001064000802017f */
[----:B-1----:R-:W-:Y:S05]  /*17450*/  @!P1 NANOSLEEP.SYNCS 0x989680 ;  /* 0x009896800000995d */ /* 0x002fea0003900000 */
[----:B------:R-:W1:Y:S02]  /*17460*/  @!P1 SYNCS.PHASECHK.TRANS64 P1, [R2+URZ+0x30800], R9 ;  /* 0x03080009020095a7 */ /* 0x000e64000802007f */
[----:B-1----:R-:W-:Y:S05]  /*17470*/  @!P1 BRA `(.L_x_404) ;  /* 0xfffffffc00f09947 */ /* 0x002fea000383ffff */
[----:B------:R-:W-:Y:S05]  /*17480*/  BRA `(.L_x_578) ;  /* 0xffffff0000707947 */ /* 0x000fea000383ffff */
.L_x_410:
[----:B-1----:R1:W3:Y:S02]  /*17490*/  SYNCS.PHASECHK.TRANS64.TRYWAIT P1, [R0+URZ+0x30830], R5 ;  /* 0x03083005000075a7 */ /* 0x0022e4000802017f */
[----:B---3--:R-:W-:Y:S05]  /*174a0*/  @!P1 NANOSLEEP.SYNCS 0x989680 ;  /* 0x009896800000995d */ /* 0x008fea0003900000 */
[----:B------:R-:W3:Y:S02]  /*174b0*/  @!P1 SYNCS.PHASECHK.TRANS64 P1, [R0+URZ+0x30830], R5 ;  /* 0x03083005000095a7 */ /* 0x000ee4000802007f */
[----:B---3--:R-:W-:Y:S05]  /*174c0*/  @!P1 BRA `(.L_x_410) ;  /* 0xfffffffc00f09947 */ /* 0x008fea000383ffff */
[----:B------:R-:W-:Y:S05]  /*174d0*/  BRA `(.L_x_409) ;  /* 0xffffff0c00d87947 */ /* 0x000fea000383ffff */
.L_x_416:
[----:B-1----:R1:W2:Y:S02]  /*174e0*/  SYNCS.PHASECHK.TRANS64.TRYWAIT P3, [R5+URZ+0x30830], R6 ;  /* 0x03083006050075a7 */ /* 0x0022a4000806017f */
[----:B--2---:R-:W-:Y:S05]  /*174f0*/  @!P3 NANOSLEEP.SYNCS 0x989680 ;  /* 0x009896800000b95d */ /* 0x004fea0003900000 */
[----:B------:R-:W2:Y:S02]  /*17500*/  @!P3 SYNCS.PHASECHK.TRANS64 P3, [R5+URZ+0x30830], R6 ;  /* 0x030830060500b5a7 */ /* 0x000ea4000806007f */
[----:B--2---:R-:W-:Y:S05]  /*17510*/  @!P3 BRA `(.L_x_416) ;  /* 0xfffffffc00f0b947 */ /* 0x004fea000383ffff */
[----:B------:R-:W-:Y:S05]  /*17520*/  BRA `(.L_x_415) ;  /* 0xffffff48009c7947 */ /* 0x000fea000383ffff */
.L_x_420:
[----:B-1----:R1:W2:Y:S02]  /*17530*/  SYNCS.PHASECHK.TRANS64.TRYWAIT P2, [R6+URZ+0x30850], R5 ;  /* 0x03085005060075a7 */ /* 0x0022a4000804017f */
[----:B--2---:R-:W-:Y:S05]  /*17540*/  @!P2 NANOSLEEP.SYNCS 0x989680 ;  /* 0x009896800000a95d */ /* 0x004fea0003900000 */
[----:B------:R-:W2:Y:S02]  /*17550*/  @!P2 SYNCS.PHASECHK.TRANS64 P2, [R6+URZ+0x30850], R5 ;  /* 0x030850050600a5a7 */ /* 0x000ea4000804007f */
[----:B--2---:R-:W-:Y:S05]  /*17560*/  @!P2 BRA `(.L_x_420) ;  /* 0xfffffffc00f0a947 */ /* 0x004fea000383ffff */
[----:B------:R-:W-:Y:S05]  /*17570*/  BRA `(.L_x_417) ;  /* 0xffffff4c006c7947 */ /* 0x000fea000383ffff */
.L_x_425:
[----:B-1----:R1:W2:Y:S02]  /*17580*/  SYNCS.PHASECHK.TRANS64.TRYWAIT P0, [R11+URZ+0x30850], R0 ;  /* 0x030850000b0075a7 */ /* 0x0022a4000800017f */
[----:B--2---:R-:W-:Y:S05]  /*17590*/  @!P0 NANOSLEEP.SYNCS 0x989680 ;  /* 0x009896800000895d */ /* 0x004fea0003900000 */
[----:B------:R-:W2:Y:S02]  /*175a0*/  @!P0 SYNCS.PHASECHK.TRANS64 P0, [R11+URZ+0x30850], R0 ;  /* 0x030850000b0085a7 */ /* 0x000ea4000800007f */
[----:B--2---:R-:W-:Y:S05]  /*175b0*/  @!P0 BRA `(.L_x_425) ;  /* 0xfffffffc00f08947 */ /* 0x004fea000383ffff */
[----:B------:R-:W-:Y:S05]  /*175c0*/  BRA `(.L_x_424) ;  /* 0xffffff8400a07947 */ /* 0x000fea000383ffff */
.L_x_457:
[----:B------:R-:W0:Y:S01]  /*175d0*/  S2R R9, SR_TID.X ;  /* 0x0000000000097919 */ /* 0x000e220000002100 */
[----:B------:R-:W-:Y:S01]  /*175e0*/  BSSY B1, `(.L_x_579) ;  /* 0x000000a000017945 */ /* 0x000fe20003800000 */
[----:B------:R-:W-:Y:S02]  /*175f0*/  IMAD.MOV.U32 R12, RZ, RZ, RZ ;  /* 0x000000ffff0c7224 */ /* 0x000fe400078e00ff */
[----:B------:R-:W-:Y:S02]  /*17600*/  IMAD.MOV.U32 R11, RZ, RZ, 0x1f ;  /* 0x0000001fff0b7424 */ /* 0x000fe400078e00ff */
[----:B------:R-:W-:Y:S01]  /*17610*/  IMAD.MOV.U32 R15, RZ, RZ, -0x1 ;  /* 0xffffffffff0f7424 */ /* 0x000fe200078e00ff */
[----:B0-----:R-:W-:-:S04]  /*17620*/  SHF.R.U32.HI R9, RZ, 0x5, R9 ;  /* 0x00000005ff097819 */ /* 0x001fc80000011609 */
[----:B------:R-:W-:-:S05]  /*17630*/  LOP3.LUT R9, R9, 0x3, RZ, 0xc0, !PT ;  /* 0x0000000309097812 */ /* 0x000fca00078ec0ff */
[----:B------:R-:W-:-:S07]  /*17640*/  IMAD.MOV.U32 R13, RZ, RZ, R9 ;  /* 0x000000ffff0d7224 */ /* 0x000fce00078e0009 */
[----:B-1---5:R-:W-:Y:S05]  /*17650*/  WARPSYNC.COLLECTIVE R15, `(.L_x_580) ;  /* 0x000000000f087348 */ /* 0x022fea0003c00000 */
[----:B------:R0:W2:Y:S02]  /*17660*/  SHFL.IDX P6, R14, R13, R12, R11 ;  /* 0x0000000c0d0e7389 */ /* 0x0000a400000c000b */
[----:B012--5:R-:W-:Y:S01]  /*17670*/  ENDCOLLECTIVE ;  /* 0x000000000000791b */ /* 0x027fe20003800000 */
.L_x_580:
[----:B------:R-:W-:Y:S05]  /*17680*/  BSYNC B1 ;  /* 0x0000000000017941 */ /* 0x000fea0003800000 */
.L_x_579:
[----:B------:R-:W-:Y:S05]  /*17690*/  BRA `(.L_x_581) ;  /* 0xffffffbc00347947 */ /* 0x000fea000383ffff */
.L_x_458:
[----:B------:R-:W-:Y:S01]  /*176a0*/  BSSY B1, `(.L_x_582) ;  /* 0x0000006000017945 */ /* 0x000fe20003800000 */
[----:B------:R-:W-:-:S07]  /*176b0*/  IMAD.MOV.U32 R15, RZ, RZ, -0x1 ;  /* 0xffffffffff0f7424 */ /* 0x000fce00078e00ff */
[----:B-1---5:R-:W-:Y:S05]  /*176c0*/  WARPSYNC.COLLECTIVE R15, `(.L_x_583) ;  /* 0x000000000f0c7348 */ /* 0x022fea0003c00000 */
[----:B------:R-:W-:Y:S02]  /*176d0*/  ELECT P6, UR62, PT ;  /* 0x00000000003e782f */ /* 0x000fe400038c0000 */
[----:B------:R-:W-:Y:S01]  /*176e0*/  MOV R14, UR62 ;  /* 0x0000003e000e7c02 */ /* 0x000fe20008000f00 */
[----:B-1---5:R-:W-:Y:S10]  /*176f0*/  ENDCOLLECTIVE ;  /* 0x000000000000791b */ /* 0x022ff40003800000 */
.L_x_583:
[----:B------:R-:W-:Y:S05]  /*17700*/  BSYNC B1 ;  /* 0x0000000000017941 */ /* 0x000fea0003800000 */
.L_x_582:
[----:B------:R-:W-:Y:S05]  /*17710*/  BRA `(.L_x_584) ;  /* 0xffffffbc00207947 */ /* 0x000fea000383ffff */
.L_x_460:
[----:B0-----:R0:W2:Y:S02]  /*17720*/  SYNCS.PHASECHK.TRANS64.TRYWAIT P0, [R6+URZ+0x30820], R7 ;  /* 0x03082007060075a7 */ /* 0x0010a4000800017f */
[----:B--2---:R-:W-:Y:S05]  /*17730*/  @!P0 NANOSLEEP.SYNCS 0x989680 ;  /* 0x009896800000895d */ /* 0x004fea0003900000 */
[----:B------:R-:W2:Y:S02]  /*17740*/  @!P0 SYNCS.PHASECHK.TRANS64 P0, [R6+URZ+0x30820], R7 ;  /* 0x03082007060085a7 */ /* 0x000ea4000800007f */
[----:B--2---:R-:W-:Y:S05]  /*17750*/  @!P0 BRA `(.L_x_460) ;  /* 0xfffffffc00f08947 */ /* 0x004fea000383ffff */
[----:B------:R-:W-:Y:S05]  /*17760*/  BRA `(.L_x_585) ;  /* 0xffffffbc003c7947 */ /* 0x000fea000383ffff */
.L_x_463:
[----:B0-----:R0:W2:Y:S02]  /*17770*/  SYNCS.PHASECHK.TRANS64.TRYWAIT P0, [R7+URZ+0x308a0], R8 ;  /* 0x0308a008070075a7 */ /* 0x0010a4000800017f */
[----:B--2---:R-:W-:Y:S05]  /*17780*/  @!P0 NANOSLEEP.SYNCS 0x989680 ;  /* 0x009896800000895d */ /* 0x004fea0003900000 */
[----:B------:R-:W2:Y:S02]  /*17790*/  @!P0 SYNCS.PHASECHK.TRANS64 P0, [R7+URZ+0x308a0], R8 ;  /* 0x0308a008070085a7 */ /* 0x000ea4000800007f */
[----:B--2---:R-:W-:Y:S05]  /*177a0*/  @!P0 BRA `(.L_x_463) ;  /* 0xfffffffc00f08947 */ /* 0x004fea000383ffff */
[----:B------:R-:W-:Y:S05]  /*177b0*/  BRA `(.L_x_586) ;  /* 0xffffffbc00447947 */ /* 0x000fea000383ffff */
.L_x_465:
[----:B--2---:R2:W3:Y:S02]  /*177c0*/  SYNCS.PHASECHK.TRANS64.TRYWAIT P0, [R7+URZ+0x308c0], R8 ;  /* 0x0308c008070075a7 */ /* 0x0044e4000800017f */
[----:B---3--:R-:W-:Y:S05]  /*177d0*/  @!P0 NANOSLEEP.SYNCS 0x989680 ;  /* 0x009896800000895d */ /* 0x008fea0003900000 */
[----:B------:R-:W3:Y:S02]  /*177e0*/  @!P0 SYNCS.PHASECHK.TRANS64 P0, [R7+URZ+0x308c0], R8 ;  /* 0x0308c008070085a7 */ /* 0x000ee4000800007f */
[----:B---3--:R-:W-:Y:S05]  /*177f0*/  @!P0 BRA `(.L_x_465) ;  /* 0xfffffffc00f08947 */ /* 0x008fea000383ffff */
[----:B------:R-:W-:Y:S05]  /*17800*/  BRA `(.L_x_587) ;  /* 0xffffffbc009c7947 */ /* 0x000fea000383ffff */
.L_x_469:
[----:B0-----:R0:W2:Y:S02]  /*17810*/  SYNCS.PHASECHK.TRANS64.TRYWAIT P0, [R7+URZ+0x308a0], R10 ;  /* 0x0308a00a070075a7 */ /* 0x0010a4000800017f */
[----:B--2---:R-:W-:Y:S05]  /*17820*/  @!P0 NANOSLEEP.SYNCS 0x989680 ;  /* 0x009896800000895d */ /* 0x004fea0003900000 */
[----:B------:R-:W2:Y:S02]  /*17830*/  @!P0 SYNCS.PHASECHK.TRANS64 P0, [R7+URZ+0x308a0], R10 ;  /* 0x0308a00a070085a7 */ /* 0x000ea4000800007f */
[----:B--2---:R-:W-:Y:S05]  /*17840*/  @!P0 BRA `(.L_x_469) ;  /* 0xfffffffc00f08947 */ /* 0x004fea000383ffff */
[----:B------:R-:W-:Y:S05]  /*17850*/  BRA `(.L_x_588) ;  /* 0xffffffc0001c7947 */ /* 0x000fea000383ffff */
.L_x_471:
[----:B--2---:R2:W3:Y:S02]  /*17860*/  SYNCS.PHASECHK.TRANS64.TRYWAIT P1, [R7+URZ+0x308c0], R10 ;  /* 0x0308c00a070075a7 */ /* 0x0044e4000802017f */
[----:B---3--:R-:W-:Y:S05]  /*17870*/  @!P1 NANOSLEEP.SYNCS 0x989680 ;  /* 0x009896800000995d */ /* 0x008fea0003900000 */
[----:B------:R-:W3:Y:S02]  /*17880*/  @!P1 SYNCS.PHASECHK.TRANS64 P1, [R7+URZ+0x308c0], R10 ;  /* 0x0308c00a070095a7 */ /* 0x000ee4000802007f */
[----:B---3--:R-:W-:Y:S05]  /*17890*/  @!P1 BRA `(.L_x_471) ;  /* 0xfffffffc00f09947 */ /* 0x008fea000383ffff */
[----:B------:R-:W-:Y:S05]  /*178a0*/  BRA `(.L_x_589) ;  /* 0xffffffc000707947 */ /* 0x000fea000383ffff */
.L_x_481:
        /* <DEDUP_REMOVED lines=11> */
.L_x_591:
[----:B------:R-:W-:Y:S05]  /*17960*/  BSYNC B0 ;  /* 0x0000000000007941 */ /* 0x000fea0003800000 */
.L_x_590:
[----:B------:R-:W-:Y:S05]  /*17970*/  BRA `(.L_x_592) ;  /* 0xffffffc800a47947 */ /* 0x000fea000383ffff */
.L_x_482:
[----:B------:R-:W-:Y:S01]  /*17980*/  BSSY B0, `(.L_x_593) ;  /* 0x0000006000007945 */ /* 0x000fe20003800000 */
[----:B------:R-:W-:-:S07]  /*17990*/  IMAD.MOV.U32 R15, RZ, RZ, -0x1 ;  /* 0xffffffffff0f7424 */ /* 0x000fce00078e00ff */
[----:B-1----:R-:W-:Y:S05]  /*179a0*/  WARPSYNC.COLLECTIVE R15, `(.L_x_594) ;  /* 0x000000000f0c7348 */ /* 0x002fea0003c00000 */
[----:B------:R-:W-:Y:S02]  /*179b0*/  ELECT P6, UR62, PT ;  /* 0x00000000003e782f */ /* 0x000fe400038c0000 */
[----:B------:R-:W-:Y:S01]  /*179c0*/  MOV R14, UR62 ;  /* 0x0000003e000e7c02 */ /* 0x000fe20008000f00 */
[----:B-1----:R-:W-:Y:S10]  /*179d0*/  ENDCOLLECTIVE ;  /* 0x000000000000791b */ /* 0x002ff40003800000 */
.L_x_594:
[----:B------:R-:W-:Y:S05]  /*179e0*/  BSYNC B0 ;  /* 0x0000000000007941 */ /* 0x000fea0003800000 */
.L_x_593:
[----:B------:R-:W-:Y:S05]  /*179f0*/  BRA `(.L_x_595) ;  /* 0xffffffc8009c7947 */ /* 0x000fea000383ffff */
.L_x_485:
[----:B--2---:R2:W3:Y:S02]  /*17a00*/  SYNCS.PHASECHK.TRANS64.TRYWAIT P0, [R5+URZ+0x30840], R4 ;  /* 0x03084004050075a7 */ /* 0x0044e4000800017f */
[----:B---3--:R-:W-:Y:S05]  /*17a10*/  @!P0 NANOSLEEP.SYNCS 0x989680 ;  /* 0x009896800000895d */ /* 0x008fea0003900000 */
[----:B------:R-:W3:Y:S02]  /*17a20*/  @!P0 SYNCS.PHASECHK.TRANS64 P0, [R5+URZ+0x30840], R4 ;  /* 0x03084004050085a7 */ /* 0x000ee4000800007f */
[----:B---3--:R-:W-:Y:S05]  /*17a30*/  @!P0 BRA `(.L_x_485) ;  /* 0xfffffffc00f08947 */ /* 0x008fea000383ffff */
[----:B------:R-:W-:Y:S05]  /*17a40*/  BRA `(.L_x_596) ;  /* 0xffffffc800f07947 */ /* 0x000fea000383ffff */
.L_x_488:
[----:B--2---:R2:W3:Y:S02]  /*17a50*/  SYNCS.PHASECHK.TRANS64.TRYWAIT P0, [R28+URZ+0x30820], R5 ;  /* 0x030820051c0075a7 */ /* 0x0044e4000800017f */
[----:B---3--:R-:W-:Y:S05]  /*17a60*/  @!P0 NANOSLEEP.SYNCS 0x989680 ;  /* 0x009896800000895d */ /* 0x008fea0003900000 */
[----:B------:R-:W3:Y:S02]  /*17a70*/  @!P0 SYNCS.PHASECHK.TRANS64 P0, [R28+URZ+0x30820], R5 ;  /* 0x030820051c0085a7 */ /* 0x000ee4000800007f */
[----:B---3--:R-:W-:Y:S05]  /*17a80*/  @!P0 BRA `(.L_x_488) ;  /* 0xfffffffc00f08947 */ /* 0x008fea000383ffff */
[----:B------:R-:W-:Y:S05]  /*17a90*/  BRA `(.L_x_597) ;  /* 0xffffffcc00b07947 */ /* 0x000fea000383ffff */
.L_x_496:
[----:B0-----:R0:W2:Y:S02]  /*17aa0*/  SYNCS.PHASECHK.TRANS64.TRYWAIT P0, [R3+URZ+0x30840], R2 ;  /* 0x03084002030075a7 */ /* 0x0010a4000800017f */
[----:B--2---:R-:W-:Y:S05]  /*17ab0*/  @!P0 NANOSLEEP.SYNCS 0x989680 ;  /* 0x009896800000895d */ /* 0x004fea0003900000 */
[----:B------:R-:W2:Y:S02]  /*17ac0*/  @!P0 SYNCS.PHASECHK.TRANS64 P0, [R3+URZ+0x30840], R2 ;  /* 0x03084002030085a7 */ /* 0x000ea4000800007f */
[----:B--2---:R-:W-:Y:S05]  /*17ad0*/  @!P0 BRA `(.L_x_496) ;  /* 0xfffffffc00f08947 */ /* 0x004fea000383ffff */
[----:B------:R-:W-:Y:S05]  /*17ae0*/  BRA `(.L_x_598) ;  /* 0xffffffd0005c7947 */ /* 0x000fea000383ffff */
.L_x_498:
[----:B0-----:R0:W2:Y:S02]  /*17af0*/  SYNCS.PHASECHK.TRANS64.TRYWAIT P0, [R2+URZ+0x60], R5 ;  /* 0x00006005020075a7 */ /* 0x0010a4000800017f */
[----:B--2---:R-:W-:Y:S05]  /*17b00*/  @!P0 NANOSLEEP.SYNCS 0x989680 ;  /* 0x009896800000895d */ /* 0x004fea0003900000 */
[----:B------:R-:W2:Y:S02]  /*17b10*/  @!P0 SYNCS.PHASECHK.TRANS64 P0, [R2+URZ+0x60], R5 ;  /* 0x00006005020085a7 */ /* 0x000ea4000800007f */
[----:B--2---:R-:W-:Y:S05]  /*17b20*/  @!P0 BRA `(.L_x_498) ;  /* 0xfffffffc00f08947 */ /* 0x004fea000383ffff */
[----:B------:R-:W-:Y:S05]  /*17b30*/  BRA `(.L_x_599) ;  /* 0xffffffd000c07947 */ /* 0x000fea000383ffff */
.L_x_503:
[----:B---3--:R3:W4:Y:S02]  /*17b40*/  SYNCS.PHASECHK.TRANS64.TRYWAIT P0, [R3+URZ+0x30840], R2 ;  /* 0x03084002030075a7 */ /* 0x008724000800017f */
[----:B----4-:R-:W-:Y:S05]  /*17b50*/  @!P0 NANOSLEEP.SYNCS 0x989680 ;  /* 0x009896800000895d */ /* 0x010fea0003900000 */
[----:B------:R-:W4:Y:S02]  /*17b60*/  @!P0 SYNCS.PHASECHK.TRANS64 P0, [R3+URZ+0x30840], R2 ;  /* 0x03084002030085a7 */ /* 0x000f24000800007f */
[----:B----4-:R-:W-:Y:S05]  /*17b70*/  @!P0 BRA `(.L_x_503) ;  /* 0xfffffffc00f08947 */ /* 0x010fea000383ffff */
[----:B------:R-:W-:Y:S05]  /*17b80*/  BRA `(.L_x_600) ;  /* 0xffffffd400cc7947 */ /* 0x000fea000383ffff */
.L_x_505:
[----:B0-----:R0:W2:Y:S02]  /*17b90*/  SYNCS.PHASECHK.TRANS64.TRYWAIT P1, [R3+URZ+0x60], R24 ;  /* 0x00006018030075a7 */ /* 0x0010a4000802017f */
[----:B--2---:R-:W-:Y:S05]  /*17ba0*/  @!P1 NANOSLEEP.SYNCS 0x989680 ;  /* 0x009896800000995d */ /* 0x004fea0003900000 */
[----:B------:R-:W2:Y:S02]  /*17bb0*/  @!P1 SYNCS.PHASECHK.TRANS64 P1, [R3+URZ+0x60], R24 ;  /* 0x00006018030095a7 */ /* 0x000ea4000802007f */
[----:B--2---:R-:W-:Y:S05]  /*17bc0*/  @!P1 BRA `(.L_x_505) ;  /* 0xfffffffc00f09947 */ /* 0x004fea000383ffff */
[----:B------:R-:W-:Y:S05]  /*17bd0*/  BRA `(.L_x_601) ;  /* 0xffffffd800307947 */ /* 0x000fea000383ffff */
.L_x_510:
[----:B--2---:R2:W3:Y:S02]  /*17be0*/  SYNCS.PHASECHK.TRANS64.TRYWAIT P0, [R2+URZ+0x30840], R3 ;  /* 0x03084003020075a7 */ /* 0x0044e4000800017f */
[----:B---3--:R-:W-:Y:S05]  /*17bf0*/  @!P0 NANOSLEEP.SYNCS 0x989680 ;  /* 0x009896800000895d */ /* 0x008fea0003900000 */
[----:B------:R-:W3:Y:S02]  /*17c00*/  @!P0 SYNCS.PHASECHK.TRANS64 P0, [R2+URZ+0x30840], R3 ;  /* 0x03084003020085a7 */ /* 0x000ee4000800007f */
[----:B---3--:R-:W-:Y:S05]  /*17c10*/  @!P0 BRA `(.L_x_510) ;  /* 0xfffffffc00f08947 */ /* 0x008fea000383ffff */
[----:B------:R-:W-:Y:S05]  /*17c20*/  BRA `(.L_x_602) ;  /* 0xffffffdc000c7947 */ /* 0x000fea000383ffff */
.L_x_512:
[----:B0-----:R0:W2:Y:S02]  /*17c30*/  SYNCS.PHASECHK.TRANS64.TRYWAIT P1, [R2+URZ+0x60], R3 ;  /* 0x00006003020075a7 */ /* 0x0010a4000802017f */
[----:B--2---:R-:W-:Y:S05]  /*17c40*/  @!P1 NANOSLEEP.SYNCS 0x989680 ;  /* 0x009896800000995d */ /* 0x004fea0003900000 */
[----:B------:R-:W2:Y:S02]  /*17c50*/  @!P1 SYNCS.PHASECHK.TRANS64 P1, [R2+URZ+0x60], R3 ;  /* 0x00006003020095a7 */ /* 0x000ea4000802007f */
[----:B--2---:R-:W-:Y:S05]  /*17c60*/  @!P1 BRA `(.L_x_512) ;  /* 0xfffffffc00f09947 */ /* 0x004fea000383ffff */
[----:B------:R-:W-:Y:S05]  /*17c70*/  BRA `(.L_x_603) ;  /* 0xffffffdc00747947 */ /* 0x000fea000383ffff */
.L_x_519:
[----:B---3--:R3:W4:Y:S02]  /*17c80*/  SYNCS.PHASECHK.TRANS64.TRYWAIT P0, [R3+URZ+0x30860], R2 ;  /* 0x03086002030075a7 */ /* 0x008724000800017f */
[----:B----4-:R-:W-:Y:S05]  /*17c90*/  @!P0 NANOSLEEP.SYNCS 0x989680 ;  /* 0x009896800000895d */ /* 0x010fea0003900000 */
[----:B------:R-:W4:Y:S02]  /*17ca0*/  @!P0 SYNCS.PHASECHK.TRANS64 P0, [R3+URZ+0x30860], R2 ;  /* 0x03086002030085a7 */ /* 0x000f24000800007f */
[----:B----4-:R-:W-:Y:S05]  /*17cb0*/  @!P0 BRA `(.L_x_519) ;  /* 0xfffffffc00f08947 */ /* 0x010fea000383ffff */
[----:B------:R-:W-:Y:S05]  /*17cc0*/  BRA `(.L_x_604) ;  /* 0xffffffe000347947 */ /* 0x000fea000383ffff */
.L_x_521:
[----:B------:R-:W-:Y:S01]  /*17cd0*/  BSSY B0, `(.L_x_605) ;  /* 0x0000008000007945 */ /* 0x000fe20003800000 */
[----:B0-----:R-:W-:Y:S02]  /*17ce0*/  IMAD.MOV.U32 R13, RZ, RZ, R16 ;  /* 0x000000ffff0d7224 */ /* 0x001fe400078e0010 */
[----:B------:R-:W-:Y:S02]  /*17cf0*/  IMAD.MOV.U32 R12, RZ, RZ, RZ ;  /* 0x000000ffff0c7224 */ /* 0x000fe400078e00ff */
[----:B------:R-:W-:Y:S02]  /*17d00*/  IMAD.MOV.U32 R11, RZ, RZ, 0x1f ;  /* 0x0000001fff0b7424 */ /* 0x000fe400078e00ff */
[----:B------:R-:W-:-:S07]  /*17d10*/  IMAD.MOV.U32 R15, RZ, RZ, -0x1 ;  /* 0xffffffffff0f7424 */ /* 0x000fce00078e00ff */
[----:B-12--5:R-:W-:Y:S05]  /*17d20*/  WARPSYNC.COLLECTIVE R15, `(.L_x_606) ;  /* 0x000000000f087348 */ /* 0x026fea0003c00000 */
[----:B------:R0:W3:Y:S02]  /*17d30*/  SHFL.IDX P6, R14, R13, R12, R11 ;  /* 0x0000000c0d0e7389 */ /* 0x0000e400000c000b */
[----:B0123-5:R-:W-:Y:S01]  /*17d40*/  ENDCOLLECTIVE ;  /* 0x000000000000791b */ /* 0x02ffe20003800000 */
.L_x_606:
[----:B------:R-:W-:Y:S05]  /*17d50*/  BSYNC B0 ;  /* 0x0000000000007941 */ /* 0x000fea0003800000 */
.L_x_605:
[----:B------:R-:W-:Y:S01]  /*17d60*/  IMAD.MOV.U32 R13, RZ, RZ, R16 ;  /* 0x000000ffff0d7224 */ /* 0x000fe200078e0010 */
[----:B------:R-:W-:Y:S01]  /*17d70*/  MOV R5, R14 ;  /* 0x0000000e00057202 */ /* 0x000fe20000000f00 */
[----:B------:R-:W-:Y:S02]  /*17d80*/  IMAD.MOV.U32 R12, RZ, RZ, 0x1 ;  /* 0x00000001ff0c7424 */ /* 0x000fe400078e00ff */
[----:B------:R-:W-:Y:S02]  /*17d90*/  IMAD.MOV.U32 R11, RZ, RZ, 0x1f ;  /* 0x0000001fff0b7424 */ /* 0x000fe400078e00ff */
[----:B------:R-:W-:-:S07]  /*17da0*/  IMAD.MOV.U32 R15, RZ, RZ, -0x1 ;  /* 0xffffffffff0f7424 */ /* 0x000fce00078e00ff */
[----:B------:R-:W-:Y:S05]  /*17db0*/  WARPSYNC.COLLECTIVE R15, `(.L_x_607) ;  /* 0x000000000f087348 */ /* 0x000fea0003c00000 */
[----:B------:R0:W1:Y:S02]  /*17dc0*/  SHFL.IDX P6, R14, R13, R12, R11 ;  /* 0x0000000c0d0e7389 */ /* 0x00006400000c000b */
[----:B01----:R-:W-:Y:S01]  /*17dd0*/  ENDCOLLECTIVE ;  /* 0x000000000000791b */ /* 0x003fe20003800000 */
.L_x_607:
[----:B------:R-:W-:Y:S01]  /*17de0*/  IMAD.MOV.U32 R4, RZ, RZ, R14 ;  /* 0x000000ffff047224 */ /* 0x000fe200078e000e */
[----:B------:R-:W-:Y:S06]  /*17df0*/  BRA `(.L_x_608) ;  /* 0xffffffe0007c7947 */ /* 0x000fec000383ffff */
.L_x_524:
        /* <DEDUP_REMOVED lines=8> */
.L_x_610:
[----:B------:R-:W-:Y:S05]  /*17e80*/  BSYNC B0 ;  /* 0x0000000000007941 */ /* 0x000fea0003800000 */
.L_x_609:
[C---:B------:R-:W-:Y:S01]  /*17e90*/  ISETP.NE.AND P0, PT, R29.reuse, RZ, PT ;  /* 0x000000ff1d00720c */ /* 0x040fe20003f05270 */
[----:B------:R-:W-:Y:S02]  /*17ea0*/  IMAD.MOV.U32 R12, RZ, RZ, 0x2 ;  /* 0x00000002ff0c7424 */ /* 0x000fe400078e00ff */
[----:B------:R-:W-:Y:S01]  /*17eb0*/  IMAD.MOV.U32 R11, RZ, RZ, RZ ;  /* 0x000000ffff0b7224 */ /* 0x000fe200078e00ff */
[----:B------:R-:W-:Y:S01]  /*17ec0*/  SEL R13, R14, RZ, P0 ;  /* 0x000000ff0e0d7207 */ /* 0x000fe20000000000 */
[----:B------:R-:W-:Y:S01]  /*17ed0*/  IMAD.MOV.U32 R15, RZ, RZ, -0x1 ;  /* 0xffffffffff0f7424 */ /* 0x000fe200078e00ff */
[----:B------:R-:W-:-:S03]  /*17ee0*/  ISETP.GE.U32.AND P0, PT, R29, 0x2, PT ;  /* 0x000000021d00780c */ /* 0x000fc60003f06070 */
[----:B------:R-:W-:-:S10]  /*17ef0*/  IMAD.IADD R13, R2, 0x1, R13 ;  /* 0x00000001020d7824 */ /* 0x000fd400078e020d */
[----:B------:R-:W-:Y:S05]  /*17f00*/  WARPSYNC.COLLECTIVE R15, `(.L_x_611) ;  /* 0x000000000f087348 */ /* 0x000fea0003c00000 */
[----:B------:R0:W1:Y:S02]  /*17f10*/  SHFL.UP P6, R14, R13, R12, R11 ;  /* 0x0400000c0d0e7389 */ /* 0x00006400000c000b */
[----:B01----:R-:W-:Y:S01]  /*17f20*/  ENDCOLLECTIVE ;  /* 0x000000000000791b */ /* 0x003fe20003800000 */
.L_x_611:
        /* <DEDUP_REMOVED lines=8> */
.L_x_612:
        /* <DEDUP_REMOVED lines=8> */
.L_x_613:
        /* <DEDUP_REMOVED lines=8> */
.L_x_614:
        /* <DEDUP_REMOVED lines=8> */
.L_x_615:
[----:B------:R-:W-:Y:S05]  /*18130*/  BRA `(.L_x_616) ;  /* 0xffffffe000387947 */ /* 0x000fea000383ffff */
.L_x_529:
[----:B------:R-:W-:Y:S01]  /*18140*/  BSSY B0, `(.L_x_617) ;  /* 0x0000008000007945 */ /* 0x000fe20003800000 */
[----:B-----5:R-:W-:Y:S02]  /*18150*/  IMAD.MOV.U32 R13, RZ, RZ, R2 ;  /* 0x000000ffff0d7224 */ /* 0x020fe400078e0002 */
[----:B------:R-:W-:Y:S02]  /*18160*/  IMAD.MOV.U32 R12, RZ, RZ, 0x1 ;  /* 0x00000001ff0c7424 */ /* 0x000fe400078e00ff */
[----:B------:R-:W-:Y:S02]  /*18170*/  IMAD.MOV.U32 R11, RZ, RZ, RZ ;  /* 0x000000ffff0b7224 */ /* 0x000fe400078e00ff */
[----:B------:R-:W-:-:S07]  /*18180*/  IMAD.MOV.U32 R15, RZ, RZ, -0x1 ;  /* 0xffffffffff0f7424 */ /* 0x000fce00078e00ff */
[----:B01----:R-:W-:Y:S05]  /*18190*/  WARPSYNC.COLLECTIVE R15, `(.L_x_618) ;  /* 0x000000000f087348 */ /* 0x003fea0003c00000 */
[----:B------:R2:W3:Y:S02]  /*181a0*/  SHFL.UP P6, R14, R13, R12, R11 ;  /* 0x0400000c0d0e7389 */ /* 0x0004e400000c000b */
[----:B0123--:R-:W-:Y:S01]  /*181b0*/  ENDCOLLECTIVE ;  /* 0x000000000000791b */ /* 0x00ffe20003800000 */
.L_x_618:
[----:B------:R-:W-:Y:S05]  /*181c0*/  BSYNC B0 ;  /* 0x0000000000007941 */ /* 0x000fea0003800000 */
.L_x_617:
        /* <DEDUP_REMOVED lines=10> */
.L_x_619:
        /* <DEDUP_REMOVED lines=8> */
.L_x_620:
        /* <DEDUP_REMOVED lines=8> */
.L_x_621:
        /* <DEDUP_REMOVED lines=8> */
.L_x_622:
[----:B------:R-:W-:Y:S02]  /*183f0*/  IMAD.MOV.U32 R12, RZ, RZ, 0x1f ;  /* 0x0000001fff0c7424 */ /* 0x000fe400078e00ff */
[----:B------:R-:W-:Y:S01]  /*18400*/  IMAD.MOV.U32 R11, RZ, RZ, 0x1f ;  /* 0x0000001fff0b7424 */ /* 0x000fe200078e00ff */
[----:B------:R-:W-:-:S05]  /*18410*/  SEL R14, R14, RZ, P0 ;  /* 0x000000ff0e0e7207 */ /* 0x000fca0000000000 */
[----:B------:R-:W-:-:S04]  /*18420*/  IMAD.IADD R3, R7, 0x1, R14 ;  /* 0x0000000107037824 */ /* 0x000fc800078e020e */
[----:B------:R-:W-:-:S07]  /*18430*/  IMAD.MOV.U32 R13, RZ, RZ, R3 ;  /* 0x000000ffff0d7224 */ /* 0x000fce00078e0003 */
[----:B------:R-:W-:Y:S05]  /*18440*/  WARPSYNC.COLLECTIVE R15, `(.L_x_623) ;  /* 0x000000000f087348 */ /* 0x000fea0003c00000 */
[----:B------:R0:W1:Y:S02]  /*18450*/  SHFL.IDX P6, R14, R13, R12, R11 ;  /* 0x0000000c0d0e7389 */ /* 0x00006400000c000b */
[----:B01----:R-:W-:Y:S01]  /*18460*/  ENDCOLLECTIVE ;  /* 0x000000000000791b */ /* 0x003fe20003800000 */
.L_x_623:
[----:B------:R-:W-:Y:S05]  /*18470*/  BRA `(.L_x_624) ;  /* 0xffffffe000147947 */ /* 0x000fea000383ffff */
.L_x_531:
[----:B------:R-:W-:Y:S01]  /*18480*/  BSSY B0, `(.L_x_625) ;  /* 0x0000006000007945 */ /* 0x000fe20003800000 */
[----:B------:R-:W-:Y:S02]  /*18490*/  PLOP3.LUT P6, PT, P6, PT, PT, 0x8, 0x0 ;  /* 0x000000000000781c */ /* 0x000fe400037ce170 */
[----:B------:R-:W-:-:S11]  /*184a0*/  MOV R15, 0xffffffff ;  /* 0xffffffff000f7802 */ /* 0x000fd60000000f00 */
[----:B01----:R-:W-:Y:S05]  /*184b0*/  WARPSYNC.COLLECTIVE R15, `(.L_x_626) ;  /* 0x000000000f087348 */ /* 0x003fea0003c00000 */
[----:B------:R-:W-:Y:S01]  /*184c0*/  VOTE.ANY R14, PT, P6 ;  /* 0x00000000000e7806 */ /* 0x000fe200030e0100 */
[----:B01----:R-:W-:Y:S06]  /*184d0*/  ENDCOLLECTIVE ;  /* 0x000000000000791b */ /* 0x003fec0003800000 */
.L_x_626:
[----:B------:R-:W-:Y:S05]  /*184e0*/  BSYNC B0 ;  /* 0x0000000000007941 */ /* 0x000fea0003800000 */
.L_x_625:
[----:B------:R-:W-:Y:S02]  /*184f0*/  IMAD.MOV.U32 R6, RZ, RZ, R14 ;  /* 0x000000ffff067224 */ /* 0x000fe400078e000e */
[----:B------:R-:W-:Y:S02]  /*18500*/  IMAD.MOV.U32 R13, RZ, RZ, R2 ;  /* 0x000000ffff0d7224 */ /* 0x000fe400078e0002 */
[----:B------:R-:W0:Y:S01]  /*18510*/  POPC R4, R6 ;  /* 0x0000000600047309 */ /* 0x000e220000000000 */
[----:B------:R-:W-:Y:S02]  /*18520*/  IMAD.MOV.U32 R11, RZ, RZ, 0x1f ;  /* 0x0000001fff0b7424 */ /* 0x000fe400078e00ff */
[----:B------:R-:W-:Y:S02]  /*18530*/  IMAD.MOV.U32 R15, RZ, RZ, -0x1 ;  /* 0xffffffffff0f7424 */ /* 0x000fe400078e00ff */
[----:B0-----:R-:W-:-:S07]  /*18540*/  IMAD.MOV.U32 R12, RZ, RZ, R4 ;  /* 0x000000ffff0c7224 */ /* 0x001fce00078e0004 */
[----:B------:R-:W-:Y:S05]  /*18550*/  WARPSYNC.COLLECTIVE R15, `(.L_x_627) ;  /* 0x000000000f087348 */ /* 0x000fea0003c00000 */
[----:B------:R0:W1:Y:S02]  /*18560*/  SHFL.IDX P6, R14, R13, R12, R11 ;  /* 0x0000000c0d0e7389 */ /* 0x00006400000c000b */
[----:B01----:R-:W-:Y:S01]  /*18570*/  ENDCOLLECTIVE ;  /* 0x000000000000791b */ /* 0x003fe20003800000 */
.L_x_627:
[----:B------:R-:W-:Y:S01]  /*18580*/  IMAD.MOV.U32 R17, RZ, RZ, R14 ;  /* 0x000000ffff117224 */ /* 0x000fe200078e000e */
[----:B------:R-:W-:Y:S06]  /*18590*/  BRA `(.L_x_628) ;  /* 0xffffffe000047947 */ /* 0x000fec000383ffff */
.L_x_533:
[----:B------:R-:W-:Y:S01]  /*185a0*/  BSSY B0, `(.L_x_629) ;  /* 0x0000007000007945 */ /* 0x000fe20003800000 */
[----:B------:R-:W-:Y:S01]  /*185b0*/  IMAD.MOV.U32 R13, RZ, RZ, R3 ;  /* 0x000000ffff0d7224 */ /* 0x000fe200078e0003 */
[----:B------:R-:W-:Y:S01]  /*185c0*/  MOV R11, 0x1f ;  /* 0x0000001f000b7802 */ /* 0x000fe20000000f00 */
[----:B------:R-:W-:-:S07]  /*185d0*/  IMAD.MOV.U32 R15, RZ, RZ, -0x1 ;  /* 0xffffffffff0f7424 */ /* 0x000fce00078e00ff */
[----:B0123--:R-:W-:Y:S05]  /*185e0*/  WARPSYNC.COLLECTIVE R15, `(.L_x_630) ;  /* 0x000000000f087348 */ /* 0x00ffea0003c00000 */
[----:B------:R4:W0:Y:S02]  /*185f0*/  SHFL.IDX P6, R14, R13, R12, R11 ;  /* 0x0000000c0d0e7389 */ /* 0x00082400000c000b */
[----:B01234-:R-:W-:Y:S01]  /*18600*/  ENDCOLLECTIVE ;  /* 0x000000000000791b */ /* 0x01ffe20003800000 */
.L_x_630:
[----:B------:R-:W-:Y:S05]  /*18610*/  BSYNC B0 ;  /* 0x0000000000007941 */ /* 0x000fea0003800000 */
.L_x_629:
[----:B------:R-:W-:Y:S05]  /*18620*/  BRA `(.L_x_532) ;  /* 0xffffffdc00fc7947 */ /* 0x000fea000383ffff */
.L_x_537:
[----:B0-----:R0:W2:Y:S02]  /*18630*/  SYNCS.PHASECHK.TRANS64.TRYWAIT P0, [R9+URZ+0x30820], R0 ;  /* 0x03082000090075a7 */ /* 0x0010a4000800017f */
[----:B--2---:R-:W-:Y:S05]  /*18640*/  @!P0 NANOSLEEP.SYNCS 0x989680 ;  /* 0x009896800000895d */ /* 0x004fea0003900000 */
[----:B------:R-:W2:Y:S02]  /*18650*/  @!P0 SYNCS.PHASECHK.TRANS64 P0, [R9+URZ+0x30820], R0 ;  /* 0x03082000090085a7 */ /* 0x000ea4000800007f */
[----:B--2---:R-:W-:Y:S05]  /*18660*/  @!P0 BRA `(.L_x_537) ;  /* 0xfffffffc00f08947 */ /* 0x004fea000383ffff */
[----:B------:R-:W-:Y:S05]  /*18670*/  BRA `(.L_x_631) ;  /* 0xffffffe000d87947 */ /* 0x000fea000383ffff */
.L_x_538:
[----:B------:R-:W2:Y:S01]  /*18680*/  S2R R2, SR_TID.X ;  /* 0x0000000000027919 */ /* 0x000ea20000002100 */
[----:B------:R-:W-:Y:S01]  /*18690*/  BSSY B0, `(.L_x_632) ;  /* 0x000000a000007945 */ /* 0x000fe20003800000 */
[----:B------:R-:W-:Y:S02]  /*186a0*/  IMAD.MOV.U32 R12, RZ, RZ, RZ ;  /* 0x000000ffff0c7224 */ /* 0x000fe400078e00ff */
[----:B------:R-:W-:Y:S02]  /*186b0*/  IMAD.MOV.U32 R11, RZ, RZ, 0x1f ;  /* 0x0000001fff0b7424 */ /* 0x000fe400078e00ff */
[----:B------:R-:W-:Y:S01]  /*186c0*/  IMAD.MOV.U32 R15, RZ, RZ, -0x1 ;  /* 0xffffffffff0f7424 */ /* 0x000fe200078e00ff */
[----:B--2---:R-:W-:-:S04]  /*186d0*/  SHF.R.U32.HI R2, RZ, 0x5, R2 ;  /* 0x00000005ff027819 */ /* 0x004fc80000011602 */
[----:B------:R-:W-:-:S05]  /*186e0*/  LOP3.LUT R2, R2, 0x3, RZ, 0xc0, !PT ;  /* 0x0000000302027812 */ /* 0x000fca00078ec0ff */
[----:B------:R-:W-:-:S07]  /*186f0*/  IMAD.MOV.U32 R13, RZ, RZ, R2 ;  /* 0x000000ffff0d7224 */ /* 0x000fce00078e0002 */
[----:B01----:R-:W-:Y:S05]  /*18700*/  WARPSYNC.COLLECTIVE R15, `(.L_x_633) ;  /* 0x000000000f087348 */ /* 0x003fea0003c00000 */
[----:B------:R2:W3:Y:S02]  /*18710*/  SHFL.IDX P6, R14, R13, R12, R11 ;  /* 0x0000000c0d0e7389 */ /* 0x0004e400000c000b */
[----:B0123--:R-:W-:Y:S01]  /*18720*/  ENDCOLLECTIVE ;  /* 0x000000000000791b */ /* 0x00ffe20003800000 */
.L_x_633:
[----:B------:R-:W-:Y:S05]  /*18730*/  BSYNC B0 ;  /* 0x0000000000007941 */ /* 0x000fea0003800000 */
.L_x_632:
[----:B------:R-:W-:Y:S05]  /*18740*/  BRA `(.L_x_634) ;  /* 0xffffffe000c07947 */ /* 0x000fea000383ffff */
.L_x_539:
[----:B------:R-:W-:Y:S01]  /*18750*/  BSSY B0, `(.L_x_635) ;  /* 0x0000006000007945 */ /* 0x000fe20003800000 */
[----:B------:R-:W-:-:S07]  /*18760*/  IMAD.MOV.U32 R15, RZ, RZ, -0x1 ;  /* 0xffffffffff0f7424 */ /* 0x000fce00078e00ff */
[----:B01----:R-:W-:Y:S05]  /*18770*/  WARPSYNC.COLLECTIVE R15, `(.L_x_636) ;  /* 0x000000000f0c7348 */ /* 0x003fea0003c00000 */
[----:B------:R-:W-:Y:S02]  /*18780*/  ELECT P6, UR62, PT ;  /* 0x00000000003e782f */ /* 0x000fe400038c0000 */
[----:B------:R-:W-:Y:S01]  /*18790*/  MOV R14, UR62 ;  /* 0x0000003e000e7c02 */ /* 0x000fe20008000f00 */
[----:B01----:R-:W-:Y:S10]  /*187a0*/  ENDCOLLECTIVE ;  /* 0x000000000000791b */ /* 0x003ff40003800000 */
.L_x_636:
[----:B------:R-:W-:Y:S05]  /*187b0*/  BSYNC B0 ;  /* 0x0000000000007941 */ /* 0x000fea0003800000 */
.L_x_635:
[----:B------:R-:W-:Y:S05]  /*187c0*/  BRA `(.L_x_637) ;  /* 0xffffffe000b47947 */ /* 0x000fea000383ffff */
.L_x_541:
[----:B0-----:R0:W2:Y:S02]  /*187d0*/  SYNCS.PHASECHK.TRANS64.TRYWAIT P0, [R7+URZ], R2 ;  /* 0x00000002070075a7 */ /* 0x0010a4000800017f */
[----:B--2---:R-:W-:Y:S05]  /*187e0*/  @!P0 NANOSLEEP.SYNCS 0x989680 ;  /* 0x009896800000895d */ /* 0x004fea0003900000 */
[----:B------:R-:W2:Y:S02]  /*187f0*/  @!P0 SYNCS.PHASECHK.TRANS64 P0, [R7+URZ], R2 ;  /* 0x00000002070085a7 */ /* 0x000ea4000800007f */
[----:B--2---:R-:W-:Y:S05]  /*18800*/  @!P0 BRA `(.L_x_541) ;  /* 0xfffffffc00f08947 */ /* 0x004fea000383ffff */
[----:B------:R-:W-:Y:S05]  /*18810*/  BRA `(.L_x_638) ;  /* 0xffffffe000e87947 */ /* 0x000fea000383ffff */
.L_x_542:
[----:B--2---:R2:W3:Y:S02]  /*18820*/  SYNCS.PHASECHK.TRANS64.TRYWAIT P0, [R3+URZ], R0 ;  /* 0x00000000030075a7 */ /* 0x0044e4000800017f */
[----:B---3--:R-:W-:Y:S05]  /*18830*/  @!P0 NANOSLEEP.SYNCS 0x989680 ;  /* 0x009896800000895d */ /* 0x008fea0003900000 */
[----:B------:R-:W3:Y:S02]  /*18840*/  @!P0 SYNCS.PHASECHK.TRANS64 P0, [R3+URZ], R0 ;  /* 0x00000000030085a7 */ /* 0x000ee4000800007f */
[----:B---3--:R-:W-:Y:S05]  /*18850*/  @!P0 BRA `(.L_x_542) ;  /* 0xfffffffc00f08947 */ /* 0x008fea000383ffff */
[----:B------:R-:W-:Y:S05]  /*18860*/  BRA `(.L_x_639) ;  /* 0xffffffe000dc7947 */ /* 0x000fea000383ffff */
.L_x_544:
[----:B--2---:R2:W3:Y:S02]  /*18870*/  SYNCS.PHASECHK.TRANS64.TRYWAIT P0, [R5+URZ], R2 ;  /* 0x00000002050075a7 */ /* 0x0044e4000800017f */
[----:B---3--:R-:W-:Y:S05]  /*18880*/  @!P0 NANOSLEEP.SYNCS 0x989680 ;  /* 0x009896800000895d */ /* 0x008fea0003900000 */
[----:B------:R-:W3:Y:S02]  /*18890*/  @!P0 SYNCS.PHASECHK.TRANS64 P0, [R5+URZ], R2 ;  /* 0x00000002050085a7 */ /* 0x000ee4000800007f */
[----:B---3--:R-:W-:Y:S05]  /*188a0*/  @!P0 BRA `(.L_x_544) ;  /* 0xfffffffc00f08947 */ /* 0x008fea000383ffff */
[----:B------:R-:W-:Y:S05]  /*188b0*/  BRA `(.L_x_640) ;  /* 0xffffffe000e07947 */ /* 0x000fea000383ffff */
.L_x_641:
        /* <DEDUP_REMOVED lines=12> */
.L_x_2277:


//--------------------- .text._ZN7cutlass13device_kernelIN5flash11enable_sm90INS1_16FlashAttnFwdSm90INS1_25CollectiveMainloopFwdSm90ILi2EN4cute5tupleIJNS5_1CILi1EEES8_S8_EEENS6_IJNS7_ILi192EEENS7_ILi128EEENS7_ILi64EEEEEELi64ENS_10bfloat16_tEfNS_4arch4Sm90ELb0ELb1ELb1ELb0ELb0ELb0ELb0ELb1ELb1ELb0ELb0ELb0EEENS1_21CollectiveEpilogueFwdINS6_IJSA_SC_SB_EEES9_SE_SG_Li384ELb0ELb0ELb0ELb0EEENS1_30DynamicPersistentTileSchedulerILi384ELi32ELb0ELb0ELb1EEEEEEEEEvNT_6ParamsE --------------------------
	.section	.text._ZN7cutlass13device_kernelIN5flash11enable_sm90INS1_16FlashAttnFwdSm90INS1_25CollectiveMainloopFwdSm90ILi2EN4cute5tupleIJNS5_1CILi1EEES8_S8_EEENS6_IJNS7_ILi192EEENS7_ILi128EEENS7_ILi64EEEEEELi64ENS_10bfloat16_tEfNS_4arch4Sm90ELb0ELb1ELb1ELb0ELb0ELb0ELb0ELb1ELb1ELb0ELb0ELb0EEENS1_21CollectiveEpilogueFwdINS6_IJSA_SC_SB_EEES9_SE_SG_Li384ELb0ELb0ELb0ELb0EEENS1_30DynamicPersistentTileSchedulerILi384ELi32ELb0ELb0ELb1EEEEEEEEEvNT_6ParamsE,"ax",@progbits
	.align	128
.text._ZN7cutlass13device_kernelIN5flash11enable_sm90INS1_16FlashAttnFwdSm90INS1_25CollectiveMainloopFwdSm90ILi2EN4cute5tupleIJNS5_1CILi1EEES8_S8_EEENS6_IJNS7_ILi192EEENS7_ILi128EEENS7_ILi64EEEEEELi64ENS_10bfloat16_tEfNS_4arch4Sm90ELb0ELb1ELb1ELb0ELb0ELb0ELb0ELb1ELb1ELb0ELb0ELb0EEENS1_21CollectiveEpilogueFwdINS6_IJSA_SC_SB_EEES9_SE_SG_Li384ELb0ELb0ELb0ELb0EEENS1_30DynamicPersistentTileSchedulerILi384ELi32ELb0ELb0ELb1EEEEEEEEEvNT_6ParamsE:
        .type           _ZN7cutlass13device_kernelIN5flash11enable_sm90INS1_16FlashAttnFwdSm90INS1_25CollectiveMainloopFwdSm90ILi2EN4cute5tupleIJNS5_1CILi1EEES8_S8_EEENS6_IJNS7_ILi192EEENS7_ILi128EEENS7_ILi64EEEEEELi64ENS_10bfloat16_tEfNS_4arch4Sm90ELb0ELb1ELb1ELb0ELb0ELb0ELb0ELb1ELb1ELb0ELb0ELb0EEENS1_21CollectiveEpilogueFwdINS6_IJSA_SC_SB_EEES9_SE_SG_Li384ELb0ELb0ELb0ELb0EEENS1_30DynamicPersistentTileSchedulerILi384ELi32ELb0ELb0ELb1EEEEEEEEEvNT_6ParamsE,@function
        .size           _ZN7cutlass13device_kernelIN5flash11enable_sm90INS1_16FlashAttnFwdSm90INS1_25CollectiveMainloopFwdSm90ILi2EN4cute5tupleIJNS5_1CILi1EEES8_S8_EEENS6_IJNS7_ILi192EEENS7_ILi128EEENS7_ILi64EEEEEELi64ENS_10bfloat16_tEfNS_4arch4Sm90ELb0ELb1ELb1ELb0ELb0ELb0ELb0ELb1ELb1ELb0ELb0ELb0EEENS1_21CollectiveEpilogueFwdINS6_IJSA_SC_SB_EEES9_SE_SG_Li384ELb0ELb0ELb0ELb0EEENS1_30DynamicPersistentTileSchedulerILi384ELi32ELb0ELb0ELb1EEEEEEEEEvNT_6ParamsE,(.L_x_2278 - _ZN7cutlass13device_kernelIN5flash11enable_sm90INS1_16FlashAttnFwdSm90INS1_25CollectiveMainloopFwdSm90ILi2EN4cute5tupleIJNS5_1CILi1EEES8_S8_EEENS6_IJNS7_ILi192EEENS7_ILi128EEENS7_ILi64EEEEEELi64ENS_10bfloat16_tEfNS_4arch4Sm90ELb0ELb1ELb1ELb0ELb0ELb0ELb0ELb1ELb1ELb0ELb0ELb0EEENS1_21CollectiveEpilogueFwdINS6_IJSA_SC_SB_EEES9_SE_SG_Li384ELb0ELb0ELb0ELb0EEENS1_30DynamicPersistentTileSchedulerILi384ELi32ELb0ELb0ELb1EEEEEEEEEvNT_6ParamsE)
        .other          _ZN7cutlass13device_kernelIN5flash11enable_sm90INS1_16FlashAttnFwdSm90INS1_25CollectiveMainloopFwdSm90ILi2EN4cute5tupleIJNS5_1CILi1EEES8_S8_EEENS6_IJNS7_ILi192EEENS7_ILi128EEENS7_ILi64EEEEEELi64ENS_10bfloat16_tEfNS_4arch4Sm90ELb0ELb1ELb1ELb0ELb0ELb0ELb0ELb1ELb1ELb0ELb0ELb0EEENS1_21CollectiveEpilogueFwdINS6_IJSA_SC_SB_EEES9_SE_SG_Li384ELb0ELb0ELb0ELb0EEENS1_30DynamicPersistentTileSchedulerILi384ELi32ELb0ELb0ELb1EEEEEEEEEvNT_6ParamsE,@"STO_CUDA_ENTRY STV_DEFAULT"
_ZN7cutlass13device_kernelIN5flash11enable_sm90INS1_16FlashAttnFwdSm90INS1_25CollectiveMainloopFwdSm90ILi2EN4cute5tupleIJNS5_1CILi1EEES8_S8_EEENS6_IJNS7_ILi192EEENS7_ILi128EEENS7_ILi64EEEEEELi64ENS_10bfloat16_tEfNS_4arch4Sm90ELb0ELb1ELb1ELb0ELb0ELb0ELb0ELb1ELb1ELb0ELb0ELb0EEENS1_21CollectiveEpilogueFwdINS6_IJSA_SC_SB_EEES9_SE_SG_Li384ELb0ELb0ELb0ELb0EEENS1_30DynamicPersistentTileSchedulerILi384ELi32ELb0ELb0ELb1EEEEEEEEEvNT_6ParamsE:
[----:B------:R-:W1:Y:S01]  /*0000*/  LDC R1, c[0x0][0x28] ;  /* 0x00000a00ff017b82 */ /* 0x000e620000000800 */
[----:B------:R-:W2:Y:S01]  /*0010*/  S2R R2, SR_TID.X ;  /* 0x0000000000027919 */ /* 0x000ea20000002100 */
[----:B------:R-:W-:Y:S01]  /*0020*/  ELECT P0, URZ, PT ;  /* 0x00000000003f782f */ /* 0x000fe20003800000 */
[----:B------:R-:W-:Y:S01]  /*0030*/  BSSY B0, `(.L_x_642) ;  /* 0x0000014000007945 */ /* 0x000fe20003800000 */
[--C-:B--2---:R-:W-:Y:S02]  /*0040*/  SHF.R.U32.HI R0, RZ, 0x5, R2.reuse ;  /* 0x00000005ff007819 */ /* 0x104fe40000011602 */
[----:B------:R-:W-:-:S03]  /*0050*/  SHF.R.U32.HI R16, RZ, 0x7, R2 ;  /* 0x00000007ff107819 */ /* 0x000fc60000011602 */
[----:B------:R-:W2:Y:S02]  /*0060*/  SHFL.IDX PT, R3, R0, RZ, 0x1f ;  /* 0x00001fff00037589 */ /* 0x000ea400000e0000 */
[----:B--2---:R-:W-:-:S13]  /*0070*/  ISETP.EQ.AND P0, PT, R3, RZ, P0 ;  /* 0x000000ff0300720c */ /* 0x004fda0000702270 */
[----:B-1----:R-:W-:Y:S05]  /*0080*/  @!P0 BRA `(.L_x_643) ;  /* 0x0000000000388947 */ /* 0x002fea0003800000 */
        /* <DEDUP_REMOVED lines=14> */
.L_x_643:
[----:B------:R-:W-:Y:S05]  /*0170*/  BSYNC B0 ;  /* 0x0000000000007941 */ /* 0x000fea0003800000 */
.L_x_642:
[----:B------:R-:W-:Y:S01]  /*0180*/  VOTEU.ANY UP0, P0 ;  /* 0x00000000003f7886 */ /* 0x000fe20000000100 */
[----:B------:R-:W1:Y:S01]  /*0190*/  SHFL.IDX PT, R4, R16, RZ, 0x1f ;  /* 0x00001fff10047589 */ /* 0x000e6200000e0000 */
[----:B------:R-:W-:Y:S01]  /*01a0*/  UMOV UR4, 0x1 ;  /* 0x0000000100047882 */ /* 0x000fe20000000000 */
[----:B------:R-:W-:Y:S01]  /*01b0*/  VOTEU.ANY UP1, P0 ;  /* 0x00000000003f7886 */ /* 0x000fe20000020100 */
[----:B------:R-:W-:Y:S01]  /*01c0*/  VOTEU.ANY UP2, P0 ;  /* 0x00000000003f7886 */ /* 0x000fe20000040100 */
[----:B------:R-:W2:Y:S01]  /*01d0*/  @UP0 S2UR UR7, SR_CgaCtaId ;  /* 0x00000000000709c3 */ /* 0x000ea20000008800 */
[----:B------:R-:W3:Y:S01]  /*01e0*/  SHFL.IDX PT, R3, R0, RZ, 0x1f ;  /* 0x00001fff00037589 */ /* 0x000ee200000e0000 */
[----:B------:R-:W-:Y:S01]  /*01f0*/  @UP0 UMOV UR6, 0x400 ;  /* 0x0000040000060882 */ /* 0x000fe20000000000 */
[----:B------:R-:W-:-:S04]  /*0200*/  @UP0 UIADD3 UR4, -UR4, 0x100000, URZ ;  /* 0x0010000004040890 */ /* 0x000fc8000fffe13f */
[----:B------:R-:W-:Y:S02]  /*0210*/  @UP0 USHF.L.U32 UR5, UR4, 0xb, URZ ;  /* 0x0000000b04050899 */ /* 0x000fe4000800063f */
[----:B------:R-:W-:Y:S01]  /*0220*/  @UP0 USHF.L.U32 UR4, UR4, 0x1, URZ ;  /* 0x0000000104040899 */ /* 0x000fe2000800063f */
[----:B-1----:R-:W-:Y:S01]  /*0230*/  R2UR UR8, R4 ;  /* 0x00000000040872ca */ /* 0x002fe200000e0000 */
[----:B--2---:R-:W-:Y:S01]  /*0240*/  @UP0 ULEA UR6, UR7, UR6, 0x18 ;  /* 0x0000000607060291 */ /* 0x004fe2000f8ec03f */
[----:B---3--:R-:W-:-:S11]  /*0250*/  ISETP.NE.AND P1, PT, R3, RZ, PT ;  /* 0x000000ff0300720c */ /* 0x008fd60003f25270 */
[----:B------:R-:W-:Y:S01]  /*0260*/  UISETP.NE.AND UP0, UPT, UR8, URZ, UPT ;  /* 0x0000003f0800728c */ /* 0x000fe2000bf05270 */
[----:B------:R-:W1:Y:S02]  /*0270*/  FENCE.VIEW.ASYNC.S ;  /* 0x00000000000073c6 */ /* 0x000e640000000000 */
[----:B-1----:R1:W2:Y:S01]  /*0280*/  @UP1 SYNCS.EXCH.64 URZ, [UR6+0x16800], UR4 ;  /* 0x01680004063f15b2 */ /* 0x0022a20008000100 */
[----:B------:R1:W3:Y:S01]  /*0290*/  @UP2 SYNCS.EXCH.64 URZ, [UR6+0x16820], UR4 ;  /* 0x01682004063f25b2 */ /* 0x0002e20008000100 */
[----:B------:R-:W-:Y:S06]  /*02a0*/  @P1 BRA `(.L_x_644) ;  /* 0x0000000000481947 */ /* 0x000fec0003800000 */
[----:B-1----:R-:W1:Y:S01]  /*02b0*/  S2UR UR5, SR_CgaCtaId ;  /* 0x00000000000579c3 */ /* 0x002e620000008800 */
        /* <DEDUP_REMOVED lines=15> */
[----:B------:R4:W1:Y:S02]  /*03b0*/  SYNCS.EXCH.64 URZ, [UR8+0x16848], UR4 ;  /* 0x01684804083f75b2 */ /* 0x0008640008000100 */
[----:B----4-:R-:W-:Y:S01]  /*03c0*/  NOP ;  /* 0x0000000000007918 */ /* 0x010fe20000000000 */
.L_x_644:
[----:B------:R-:W4:Y:S01]  /*03d0*/  SHFL.IDX PT, R3, R0, RZ, 0x1f ;  /* 0x00001fff00037589 */ /* 0x000f2200000e0000 */
[----:B------:R-:W-:Y:S01]  /*03e0*/  NOP ;  /* 0x0000000000007918 */ /* 0x000fe20000000000 */
[----:B----4-:R-:W-:-:S13]  /*03f0*/  ISETP.NE.AND P0, PT, R3, RZ, PT ;  /* 0x000000ff0300720c */ /* 0x010fda0003f05270 */
        /* <DEDUP_REMOVED lines=19> */
.L_x_645:
[----:B------:R-:W4:Y:S01]  /*0530*/  SHFL.IDX PT, R3, R0, RZ, 0x1f ;  /* 0x00001fff00037589 */ /* 0x000f2200000e0000 */
[----:B------:R-:W-:Y:S01]  /*0540*/  NOP ;  /* 0x0000000000007918 */ /* 0x000fe20000000000 */
[----:B----4-:R-:W-:-:S13]  /*0550*/  ISETP.NE.AND P0, PT, R3, RZ, PT ;  /* 0x000000ff0300720c */ /* 0x010fda0003f05270 */
        /* <DEDUP_REMOVED lines=13> */
[----:B------:R4:W1:Y:S02]  /*0630*/  SYNCS.EXCH.64 URZ, [UR6+0x16888], UR4 ;  /* 0x01688804063f75b2 */ /* 0x0008640008000100 */
[----:B----4-:R-:W-:Y:S01]  /*0640*/  NOP ;  /* 0x0000000000007918 */ /* 0x010fe20000000000 */
.L_x_646:
        /* <DEDUP_REMOVED lines=22> */
.L_x_647:
        /* <DEDUP_REMOVED lines=22> */
.L_x_648:
[----:B------:R-:W-:Y:S01]  /*0910*/  PLOP3.LUT P0, PT, PT, PT, UP0, 0x80, 0x0 ;  /* 0x000000000000781c */ /* 0x000fe20003f0f008 */
[----:B------:R-:W-:Y:S01]  /*0920*/  UMOV UR38, 0x1 ;  /* 0x0000000100267882 */ /* 0x000fe20000000000 */
[----:B------:R-:W-:Y:S01]  /*0930*/  NOP ;  /* 0x0000000000007918 */ /* 0x000fe20000000000 */
[----:B------:R-:W-:Y:S01]  /*0940*/  USEL UR38, UR38, 0x2, !UP0 ;  /* 0x0000000226267887 */ /* 0x000fe2000c000000 */
[----:B------:R-:W-:Y:S01]  /*0950*/  LOP3.LUT R17, R2, 0x7f, RZ, 0xc0, !PT ;  /* 0x0000007f02117812 */ /* 0x000fe200078ec0ff */
[----:B------:R-:W-:Y:S01]  /*0960*/  ULDC.64 UR50, c[0x0][0x208] ;  /* 0x0000820000327ab9 */ /* 0x000fe20000000a00 */
[----:B-123--:R-:W-:Y:S07]  /*0970*/  BAR.SYNC.DEFER_BLOCKING 0x0 ;  /* 0x0000000000007b1d */ /* 0x00efee0000010000 */
[----:B------:R-:W-:Y:S05]  /*0980*/  @!P0 BRA `(.L_x_649) ;  /* 0x000000ec00c88947 */ /* 0x000fea0003800000 */
.L_x_650:
[----:B------:R-:W-:-:S08]  /*0990*/  NOP ;  /* 0x0000000000007918 */ /* 0x000fd00000000000 */
[----:B------:R-:W1:Y:S02]  /*09a0*/  USETMAXREG.TRY_ALLOC.CTAPOOL UP0, 0xa0 ;  /* 0x000000a0000079c8 */ /* 0x000e640008000600 */
[----:B-1----:R-:W-:-:S13]  /*09b0*/  PLOP3.LUT P0, PT, PT, PT, UP0, 0x80, 0x0 ;  /* 0x000000000000781c */ /* 0x002fda0003f0f008 */
[----:B------:R-:W-:Y:S05]  /*09c0*/  @!P0 BRA `(.L_x_650) ;  /* 0xfffffffc00f08947 */ /* 0x000fea000383ffff */
[----:B------:R-:W-:Y:S01]  /*09d0*/  LOP3.LUT R0, R2, 0xffffff80, RZ, 0xc0, !PT ;  /* 0xffffff8002007812 */ /* 0x000fe200078ec0ff */
[----:B------:R-:W1:Y:S08]  /*09e0*/  S2UR UR7, SR_CTAID.X ;  /* 0x00000000000779c3 */ /* 0x000e700000002500 */
[----:B------:R-:W-:Y:S08]  /*09f0*/  BAR.ARV 0x4, 0x1a0 ;  /* 0x0106800000007b1d */ /* 0x000ff00000002000 */
[----:B------:R-:W-:Y:S06]  /*0a00*/  BAR.ARV 0x8, 0x1a0 ;  /* 0x0206800000007b1d */ /* 0x000fec0000002000 */
[----:B------:R-:W-:-:S02]  /*0a10*/  ISETP.NE.AND P0, PT, R0, 0x80, PT ;  /* 0x000000800000780c */ /* 0x000fc40003f05270 */
[----:B------:R-:W1:Y:S11]  /*0a20*/  LDC R0, c[0x0][0xda8] ;  /* 0x00036a00ff007b82 */ /* 0x000e760000000800 */
[----:B------:R-:W-:Y:S06]  /*0a30*/  @!P0 BAR.ARV 0x9, 0x100 ;  /* 0x0244000000008b1d */ /* 0x000fec0000002000 */
[----:B-1----:R-:W-:-:S13]  /*0a40*/  ISETP.LE.AND P0, PT, R0, UR7, PT ;  /* 0x0000000700007c0c */ /* 0x002fda000bf03270 */
[----:B------:R-:W-:Y:S05]  /*0a50*/  @P0 EXIT ;  /* 0x000000000000094d */ /* 0x000fea0003800000 */
[----:B------:R-:W-:Y:S01]  /*0a60*/  VIADD R0, R2, 0xffffff80 ;  /* 0xffffff8002007836 */ /* 0x000fe20000000000 */
[----:B------:R-:W1:Y:S01]  /*0a70*/  S2UR UR4, SR_CgaCtaId ;  /* 0x00000000000479c3 */ /* 0x000e620000008800 */
[----:B------:R-:W-:Y:S01]  /*0a80*/  UMOV UR40, 0x400 ;  /* 0x0000040000287882 */ /* 0x000fe20000000000 */
[----:B------:R-:W-:Y:S02]  /*0a90*/  ULOP3.LUT UR46, UR38, 0x1, URZ, 0xfc, !UPT ;  /* 0x00000001262e7892 */ /* 0x000fe4000f8efc3f */
[----:B------:R-:W-:Y:S01]  /*0aa0*/  SHF.R.S32.HI R3, RZ, 0x1f, R0 ;  /* 0x0000001fff037819 */ /* 0x000fe20000011400 */
[----:B------:R-:W-:Y:S01]  /*0ab0*/  UMOV UR36, URZ ;  /* 0x0000003f00247c82 */ /* 0x000fe20008000000 */
[----:B------:R-:W-:Y:S01]  /*0ac0*/  UMOV UR37, URZ ;  /* 0x0000003f00257c82 */ /* 0x000fe20008000000 */
[----:B------:R-:W-:Y:S01]  /*0ad0*/  UMOV UR39, URZ ;  /* 0x0000003f00277c82 */ /* 0x000fe20008000000 */
[----:B------:R-:W-:Y:S01]  /*0ae0*/  LEA.HI R4, R3, R0, RZ, 0x7 ;  /* 0x0000000003047211 */ /* 0x000fe200078f38ff */
[----:B------:R-:W2:Y:S03]  /*0af0*/  S2UR UR6, SR_SWINHI ;  /* 0x00000000000679c3 */ /* 0x000ea60000002f00 */
[----:B------:R-:W-:-:S02]  /*0b00*/  LOP3.LUT R5, R4, 0xffffff80, RZ, 0xc0, !PT ;  /* 0xffffff8004057812 */ /* 0x000fc400078ec0ff */
[----:B------:R-:W-:-:S03]  /*0b10*/  SHF.R.S32.HI R4, RZ, 0x7, R4 ;  /* 0x00000007ff047819 */ /* 0x000fc60000011404 */
[----:B------:R-:W-:Y:S01]  /*0b20*/  IMAD.IADD R17, R0, 0x1, -R5 ;  /* 0x0000000100117824 */ /* 0x000fe200078e0a05 */
[CC--:B------:R-:W-:Y:S02]  /*0b30*/  LEA.HI R5, R3.reuse, R0.reuse, RZ, 0x4 ;  /* 0x0000000003057211 */ /* 0x0c0fe400078f20ff */
[----:B------:R-:W-:Y:S02]  /*0b40*/  LEA.HI R3, R3, R0, RZ, 0x5 ;  /* 0x0000000003037211 */ /* 0x000fe400078f28ff */
[----:B------:R-:W-:Y:S02]  /*0b50*/  SHF.R.S32.HI R8, RZ, 0x1f, R17 ;  /* 0x0000001fff087819 */ /* 0x000fe40000011411 */
[C---:B------:R-:W-:Y:S01]  /*0b60*/  LOP3.LUT R7, R5.reuse, 0x3fffff0, RZ, 0xc0, !PT ;  /* 0x03fffff005077812 */ /* 0x040fe200078ec0ff */
[----:B-1----:R-:W-:Y:S01]  /*0b70*/  ULEA UR40, UR4, UR40, 0x18 ;  /* 0x0000002804287291 */ /* 0x002fe2000f8ec03f */
[----:B------:R-:W-:Y:S02]  /*0b80*/  SHF.R.S32.HI R6, RZ, 0x4, R5 ;  /* 0x00000004ff067819 */ /* 0x000fe40000011405 */
[----:B------:R-:W-:Y:S01]  /*0b90*/  LEA.HI R9, R8, R17, RZ, 0x2 ;  /* 0x0000001108097211 */ /* 0x000fe200078f10ff */
[----:B------:R-:W-:Y:S01]  /*0ba0*/  IMAD.IADD R7, R0, 0x1, -R7 ;  /* 0x0000000100077824 */ /* 0x000fe200078e0a07 */
[----:B------:R-:W-:-:S02]  /*0bb0*/  LEA.HI R5, R5, R6, RZ, 0x1 ;  /* 0x0000000605057211 */ /* 0x000fc400078f08ff */
[----:B------:R-:W-:Y:S01]  /*0bc0*/  SHF.R.S32.HI R0, RZ, 0x5, R3 ;  /* 0x00000005ff007819 */ /* 0x000fe20000011403 */
[----:B------:R-:W-:Y:S01]  /*0bd0*/  UMOV UR4, UR40 ;  /* 0x0000002800047c82 */ /* 0x000fe20008000000 */
[----:B--2---:R-:W-:Y:S01]  /*0be0*/  UMOV UR5, UR6 ;  /* 0x0000000600057c82 */ /* 0x004fe20008000000 */
[--C-:B------:R-:W-:Y:S01]  /*0bf0*/  SHF.R.S32.HI R3, RZ, 0x2, R9.reuse ;  /* 0x00000002ff037819 */ /* 0x100fe20000011409 */
[----:B------:R-:W-:Y:S01]  /*0c00*/  IMAD.U32 R22, RZ, RZ, UR4 ;  /* 0x00000004ff167e24 */ /* 0x000fe2000f8e00ff */
[----:B------:R-:W-:Y:S01]  /*0c10*/  SHF.R.S32.HI R10, RZ, 0x1f, R9 ;  /* 0x0000001fff0a7819 */ /* 0x000fe20000011409 */
[----:B------:R-:W-:Y:S01]  /*0c20*/  IMAD R12, R0, 0x10, R7 ;  /* 0x00000010000c7824 */ /* 0x000fe200078e0207 */
[----:B------:R-:W-:Y:S01]  /*0c30*/  LOP3.LUT R5, R5, 0x1ffffffe, RZ, 0xc0, !PT ;  /* 0x1ffffffe05057812 */ /* 0x000fe200078ec0ff */
[----:B------:R-:W-:Y:S01]  /*0c40*/  IMAD.HI R0, R4, 0x55555556, RZ ;  /* 0x5555555604007827 */ /* 0x000fe200078e02ff */
[----:B------:R-:W-:Y:S01]  /*0c50*/  LEA.HI R10, R10, R3, RZ, 0x3 ;  /* 0x000000030a0a7211 */ /* 0x000fe200078f18ff */
[----:B------:R-:W-:Y:S01]  /*0c60*/  UMOV UR4, UR7 ;  /* 0x0000000700047c82 */ /* 0x000fe20008000000 */
[----:B------:R-:W-:Y:S01]  /*0c70*/  LEA.HI R8, R8, R17, RZ, 0x5 ;  /* 0x0000001108087211 */ /* 0x000fe200078f28ff */
[----:B------:R-:W-:Y:S01]  /*0c80*/  IMAD.IADD R5, R6, 0x1, -R5 ;  /* 0x0000000106057824 */ /* 0x000fe200078e0a05 */
[----:B------:R-:W-:Y:S01]  /*0c90*/  LOP3.LUT R10, R10, 0xfffffff8, RZ, 0xc0, !PT ;  /* 0xfffffff80a0a7812 */ /* 0x000fe200078ec0ff */
[----:B------:R-:W-:Y:S01]  /*0ca0*/  IMAD.U32 R23, RZ, RZ, UR5 ;  /* 0x00000005ff177e24 */ /* 0x000fe2000f8e00ff */
[----:B------:R-:W-:Y:S01]  /*0cb0*/  SHF.R.S32.HI R8, RZ, 0x5, R8 ;  /* 0x00000005ff087819 */ /* 0x000fe20000011408 */
[----:B------:R-:W-:Y:S01]  /*0cc0*/  IMAD R12, R12, 0x8, R5 ;  /* 0x000000080c0c7824 */ /* 0x000fe200078e0205 */
[----:B------:R-:W-:Y:S01]  /*0cd0*/  LEA.HI R5, R0, R0, RZ, 0x1 ;  /* 0x0000000000057211 */ /* 0x000fe200078f08ff */
[----:B------:R-:W-:Y:S01]  /*0ce0*/  IMAD.IADD R7, R3, 0x1, -R10 ;  /* 0x0000000103077824 */ /* 0x000fe200078e0a0a */
[----:B------:R-:W-:Y:S01]  /*0cf0*/  LOP3.LUT R0, R9, 0x7ffffffc, RZ, 0xc0, !PT ;  /* 0x7ffffffc09007812 */ /* 0x000fe200078ec0ff */
[----:B------:R-:W-:-:S02]  /*0d00*/  IMAD.SHL.U32 R3, R12, 0x8, RZ ;  /* 0x000000080c037824 */ /* 0x000fc400078e00ff */
[----:B------:R-:W-:Y:S02]  /*0d10*/  IMAD R5, R5, -0x3, R4 ;  /* 0xfffffffd05057824 */ /* 0x000fe400078e0204 */
[----:B------:R-:W-:Y:S02]  /*0d20*/  IMAD R8, R8, 0x10, R7 ;  /* 0x0000001008087824 */ /* 0x000fe400078e0207 */
[----:B------:R-:W-:Y:S02]  /*0d30*/  IMAD.IADD R17, R17, 0x1, -R0 ;  /* 0x0000000111117824 */ /* 0x000fe400078e0a00 */
[----:B------:R-:W-:-:S04]  /*0d40*/  IMAD.WIDE R22, R3, 0x2, R22 ;  /* 0x0000000203167825 */ /* 0x000fc800078e0216 */
[----:B------:R-:W-:-:S07]  /*0d50*/  IMAD R18, R5, 0x40, R8 ;  /* 0x0000004005127824 */ /* 0x000fce00078e0208 */
.L_x_743:
[----:B------:R-:W-:Y:S01]  /*0d60*/  ULDC UR5, c[0x0][0xdd0] ;  /* 0x0003740000057ab9 */ /* 0x000fe20000000800 */
[----:B-1----:R-:W1:Y:S01]  /*0d70*/  LDC R0, c[0x0][0xde8] ;  /* 0x00037a00ff007b82 */ /* 0x002e620000000800 */
[----:B------:R-:W-:Y:S01]  /*0d80*/  UISETP.NE.AND UP0, UPT, UR5, 0x1, UPT ;  /* 0x000000010500788c */ /* 0x000fe2000bf05270 */
[----:B------:R-:W-:-:S10]  /*0d90*/  UMOV UR8, UR4 ;  /* 0x0000000400087c82 */ /* 0x000fd40008000000 */
[----:B------:R-:W-:Y:S01]  /*0da0*/  @UP0 ULDC UR6, c[0x0][0xdd4] ;  /* 0x0003750000060ab9 */ /* 0x000fe20000000800 */
[----:B------:R-:W-:Y:S01]  /*0db0*/  @UP0 ULDC UR9, c[0x0][0xdd8] ;  /* 0x0003760000090ab9 */ /* 0x000fe20000000800 */
[----:B------:R-:W-:-:S04]  /*0dc0*/  UIMAD.WIDE.U32 UR6, UR4, UR6, URZ ;  /* 0x00000006040672a5 */ /* 0x000fc8000f8e003f */
[----:B------:R-:W-:-:S04]  /*0dd0*/  @UP0 USHF.R.U32.HI UR8, URZ, UR9, UR7 ;  /* 0x000000093f080299 */ /* 0x000fc80008011607 */
[----:B------:R-:W-:Y:S02]  /*0de0*/  UIADD3 UR6, -UR8, URZ, URZ ;  /* 0x0000003f08067290 */ /* 0x000fe4000fffe13f */
[----:B-1----:R-:W-:Y:S02]  /*0df0*/  ISETP.LE.AND P0, PT, R0, UR8, PT ;  /* 0x0000000800007c0c */ /* 0x002fe4000bf03270 */
[----:B------:R-:W-:-:S11]  /*0e00*/  UIMAD UR7, UR5, UR6, UR4 ;  /* 0x00000006050772a4 */ /* 0x000fd6000f8e0204 */
[----:B--234-:R-:W-:Y:S05]  /*0e10*/  @!P0 BRA `(.L_x_651) ;  /* 0x0000000000208947 */ /* 0x01cfea0003800000 */
[----:B------:R-:W-:Y:S01]  /*0e20*/  ULDC UR6, c[0x0][0xddc] ;  /* 0x0003770000067ab9 */ /* 0x000fe20000000800 */
[----:B------:R-:W-:Y:S01]  /*0e30*/  UMOV UR48, UR7 ;  /* 0x0000000700307c82 */ /* 0x000fe20008000000 */
[----:B------:R-:W-:-:S11]  /*0e40*/  UISETP.NE.AND UP0, UPT, UR6, 0x1, UPT ;  /* 0x000000010600788c */ /* 0x000fd6000bf05270 */
[----:B------:R-:W-:Y:S02]  /*0e50*/  @UP0 ULDC.64 UR10, c[0x0][0xde0] ;  /* 0x00037800000a0ab9 */ /* 0x000fe40000000a00 */
[----:B------:R-:W-:-:S04]  /*0e60*/  UIMAD.WIDE.U32 UR4, UR7, UR10, URZ ;  /* 0x0000000a070472a5 */ /* 0x000fc8000f8e003f */
[----:B------:R-:W-:-:S04]  /*0e70*/  @UP0 USHF.R.U32.HI UR48, URZ, UR11, UR5 ;  /* 0x0000000b3f300299 */ /* 0x000fc80008011605 */
[----:B------:R-:W-:Y:S01]  /*0e80*/  UIMAD UR4, UR48, UR6, URZ ;  /* 0x00000006300472a4 */ /* 0x000fe2000f8e023f */
[----:B------:R-:W-:Y:S11]  /*0e90*/  BRA `(.L_x_652) ;  /* 0x00000000001c7947 */ /* 0x000ff60003800000 */
.L_x_651:
[----:B------:R-:W-:Y:S01]  /*0ea0*/  ULDC UR6, c[0x0][0xdc4] ;  /* 0x0003710000067ab9 */ /* 0x000fe20000000800 */
[----:B------:R-:W-:Y:S01]  /*0eb0*/  UMOV UR48, UR7 ;  /* 0x0000000700307c82 */ /* 0x000fe20008000000 */
[----:B------:R-:W-:-:S11]  /*0ec0*/  UISETP.NE.AND UP0, UPT, UR6, 0x1, UPT ;  /* 0x000000010600788c */ /* 0x000fd6000bf05270 */
[----:B------:R-:W-:Y:S02]  /*0ed0*/  @UP0 ULDC.64 UR10, c[0x0][0xdc8] ;  /* 0x00037200000a0ab9 */ /* 0x000fe40000000a00 */
[----:B------:R-:W-:-:S04]  /*0ee0*/  UIMAD.WIDE.U32 UR4, UR7, UR10, URZ ;  /* 0x0000000a070472a5 */ /* 0x000fc8000f8e003f */
[----:B------:R-:W-:-:S04]  /*0ef0*/  @UP0 USHF.R.U32.HI UR48, URZ, UR11, UR5 ;  /* 0x0000000b3f300299 */ /* 0x000fc80008011605 */
[----:B------:R-:W-:-:S12]  /*0f00*/  UIMAD UR4, UR48, UR6, URZ ;  /* 0x00000006300472a4 */ /* 0x000fd8000f8e023f */
.L_x_652:
[----:B------:R-:W-:Y:S01]  /*0f10*/  UIADD3 UR6, UR7, -UR4, URZ ;  /* 0x8000000407067290 */ /* 0x000fe2000fffe03f */
[----:B------:R-:W-:Y:S01]  /*0f20*/  ULDC UR43, c[0x0][0xdb8] ;  /* 0x00036e00002b7ab9 */ /* 0x000fe20000000800 */
[----:B------:R-:W-:Y:S02]  /*0f30*/  ULOP3.LUT UR7, URZ, UR48, URZ, 0x33, !UPT ;  /* 0x000000303f077292 */ /* 0x000fe4000f8e333f */
[----:B------:R-:W-:Y:S01]  /*0f40*/  UISETP.NE.AND UP1, UPT, UR43, 0x1, UPT ;  /* 0x000000012b00788c */ /* 0x000fe2000bf25270 */
[----:B------:R-:W-:Y:S01]  /*0f50*/  ULDC.64 UR12, c[0x0][0x3f8] ;  /* 0x0000fe00000c7ab9 */ /* 0x000fe20000000a00 */
[----:B------:R-:W-:Y:S01]  /*0f60*/  ULDC UR42, c[0x0][0xdac] ;  /* 0x00036b00002a7ab9 */ /* 0x000fe20000000800 */
[----:B------:R-:W-:Y:S02]  /*0f70*/  UISETP.NE.U32.AND UP0, UPT, UR12, URZ, UPT ;  /* 0x0000003f0c00728c */ /* 0x000fe4000bf05070 */
[----:B------:R-:W-:Y:S01]  /*0f80*/  UIADD3 UR42, UR7, UR42, URZ ;  /* 0x0000002a072a7290 */ /* 0x000fe2000fffe03f */
[----:B------:R-:W-:Y:S01]  /*0f90*/  ULDC.64 UR4, c[0x0][0x9e0] ;  /* 0x0002780000047ab9 */ /* 0x000fe20000000a00 */
[----:B------:R-:W-:Y:S01]  /*0fa0*/  ULDC UR11, c[0x0][0xdc4] ;  /* 0x00037100000b7ab9 */ /* 0x000fe20000000800 */
[----:B------:R-:W-:-:S02]  /*0fb0*/  UISETP.NE.AND.EX UP0, UPT, UR13, URZ, UPT, UP0 ;  /* 0x0000003f0d00728c */ /* 0x000fc4000bf05300 */
[----:B------:R-:W-:Y:S02]  /*0fc0*/  UISETP.GE.AND UP2, UPT, UR5, 0x1, UPT ;  /* 0x000000010500788c */ /* 0x000fe4000bf46270 */
[----:B------:R-:W-:Y:S01]  /*0fd0*/  UIMAD UR42, UR42, 0xc0, URZ ;  /* 0x000000c02a2a78a4 */ /* 0x000fe2000f8e023f */
[----:B------:R-:W-:Y:S01]  /*0fe0*/  ULDC UR47, c[0x0][0x404] ;  /* 0x00010100002f7ab9 */ /* 0x000fe20000000800 */
[----:B------:R-:W-:Y:S01]  /*0ff0*/  ULDC UR9, c[0x0][0x288] ;  /* 0x0000a20000097ab9 */ /* 0x000fe20000000800 */
[----:B------:R-:W-:Y:S01]  /*1000*/  UIMAD UR8, UR8, UR11, UR6 ;  /* 0x0000000b080872a4 */ /* 0x000fe2000f8e0206 */
[----:B------:R-:W-:Y:S01]  /*1010*/  PLOP3.LUT P1, PT, PT, PT, UP2, 0x80, 0x0 ;  /* 0x000000000000781c */ /* 0x000fe20003f2f028 */
[----:B------:R-:W-:Y:S01]  /*1020*/  USEL UR47, UR47, 0x1, UP0 ;  /* 0x000000012f2f7887 */ /* 0x000fe20008000000 */
[----:B------:R-:W-:Y:S01]  /*1030*/  @UP1 ULDC UR6, c[0x0][0xdbc] ;  /* 0x00036f0000061ab9 */ /* 0x000fe20000000800 */
[----:B------:R-:W-:Y:S01]  /*1040*/  UIADD3 UR49, UR42, 0xc0, -UR9 ;  /* 0x000000c02a317890 */ /* 0x000fe2000fffe809 */
[----:B------:R-:W-:Y:S01]  /*1050*/  ULDC UR10, c[0x0][0x2e0] ;  /* 0x0000b800000a7ab9 */ /* 0x000fe20000000800 */
[----:B------:R-:W-:Y:S01]  /*1060*/  UIMAD.WIDE.U32 UR6, UR8, UR6, URZ ;  /* 0x00000006080672a5 */ /* 0x000fe2000f8e003f */
[----:B------:R-:W-:Y:S01]  /*1070*/  @UP1 ULDC UR11, c[0x0][0xdc0] ;  /* 0x00037000000b1ab9 */ /* 0x000fe20000000800 */
[----:B------:R-:W-:Y:S01]  /*1080*/  UIMAD UR49, UR47, UR10, UR49 ;  /* 0x0000000a2f3172a4 */ /* 0x000fe2000f8e0231 */
[----:B------:R-:W-:Y:S01]  /*1090*/  UMOV UR44, UR8 ;  /* 0x00000008002c7c82 */ /* 0x000fe20008000000 */
[----:B------:R-:W-:-:S02]  /*10a0*/  @UP1 USHF.R.U32.HI UR44, URZ, UR11, UR7 ;  /* 0x0000000b3f2c1299 */ /* 0x000fc40008011607 */
[----:B------:R-:W-:Y:S02]  /*10b0*/  UIADD3 UR4, UR49, UR4, URZ ;  /* 0x0000000431047290 */ /* 0x000fe4000fffe03f */
[----:B------:R-:W-:-:S04]  /*10c0*/  UIADD3 UR6, -UR44, URZ, URZ ;  /* 0x0000003f2c067290 */ /* 0x000fc8000fffe13f */
[----:B------:R-:W-:Y:S01]  /*10d0*/  UIMAD UR43, UR43, UR6, UR8 ;  /* 0x000000062b2b72a4 */ /* 0x000fe2000f8e0208 */
[----:B------:R-:W-:Y:S01]  /*10e0*/  IMAD.U32 R0, RZ, RZ, UR4 ;  /* 0x00000004ff007e24 */ /* 0x000fe2000f8e00ff */
[----:B------:R-:W-:Y:S10]  /*10f0*/  @!P1 BRA `(.L_x_653) ;  /* 0x0000000000409947 */ /* 0x000ff40003800000 */
[----:B------:R-:W-:Y:S01]  /*1100*/  ISETP.LT.AND P0, PT, RZ, UR49, PT ;  /* 0x00000031ff007c0c */ /* 0x000fe2000bf01270 */
[----:B------:R-:W-:-:S12]  /*1110*/  UIADD3 UR4, UR49, -0x1, URZ ;  /* 0xffffffff31047890 */ /* 0x000fd8000fffe03f */
[----:B------:R-:W-:Y:S05]  /*1120*/  @P0 BRA `(.L_x_654) ;  /* 0x00000000001c0947 */ /* 0x000fea0003800000 */
[----:B------:R-:W-:Y:S02]  /*1130*/  UISETP.NE.AND UP0, UPT, UR5, 0x1, UPT ;  /* 0x000000010500788c */ /* 0x000fe4000bf05270 */
[----:B------:R-:W-:-:S09]  /*1140*/  UIADD3 UR4, -UR49, URZ, URZ ;  /* 0x0000003f31047290 */ /* 0x000fd2000fffe13f */
[----:B------:R-:W-:Y:S02]  /*1150*/  @UP0 ULDC.64 UR12, c[0x0][0x9e8] ;  /* 0x00027a00000c0ab9 */ /* 0x000fe40000000a00 */
[----:B------:R-:W-:-:S04]  /*1160*/  UIMAD.WIDE.U32 UR6, UR4, UR12, URZ ;  /* 0x0000000c040672a5 */ /* 0x000fc8000f8e003f */
[----:B------:R-:W-:-:S04]  /*1170*/  @UP0 USHF.R.U32.HI UR4, URZ, UR13, UR7 ;  /* 0x0000000d3f040299 */ /* 0x000fc80008011607 */
[----:B------:R-:W-:Y:S01]  /*1180*/  ULOP3.LUT UR4, URZ, UR4, URZ, 0x33, !UPT ;  /* 0x000000043f047292 */ /* 0x000fe2000f8e333f */
[----:B------:R-:W-:Y:S11]  /*1190*/  BRA `(.L_x_655) ;  /* 0x0000000000107947 */ /* 0x000ff60003800000 */
.L_x_654:
[----:B------:R-:W-:-:S11]  /*11a0*/  UISETP.NE.AND UP0, UPT, UR5, 0x1, UPT ;  /* 0x000000010500788c */ /* 0x000fd6000bf05270 */
[----:B------:R-:W-:Y:S02]  /*11b0*/  @UP0 ULDC.64 UR12, c[0x0][0x9e8] ;  /* 0x00027a00000c0ab9 */ /* 0x000fe40000000a00 */
[----:B------:R-:W-:-:S04]  /*11c0*/  UIMAD.WIDE.U32 UR6, UR4, UR12, URZ ;  /* 0x0000000c040672a5 */ /* 0x000fc8000f8e003f */
[----:B------:R-:W-:-:S12]  /*11d0*/  @UP0 USHF.R.U32.HI UR4, URZ, UR13, UR7 ;  /* 0x0000000d3f040299 */ /* 0x000fd80008011607 */
.L_x_655:
[----:B------:R-:W-:-:S06]  /*11e0*/  UIMAD UR4, UR4, UR5, UR5 ;  /* 0x00000005040472a4 */ /* 0x000fcc000f8e0205 */
[----:B------:R-:W-:-:S07]  /*11f0*/  VIMNMX R0, R0, UR4, PT ;  /* 0x0000000400007c48 */ /* 0x000fce000bfe0100 */
.L_x_653:
[----:B------:R-:W-:Y:S01]  /*1200*/  UIMAD UR4, UR47, UR10, 0x7f ;  /* 0x0000007f2f0474a4 */ /* 0x000fe2000f8e020a */
[----:B------:R-:W-:Y:S01]  /*1210*/  VIADD R0, R0, 0x7f ;  /* 0x0000007f00007836 */ /* 0x000fe20000000000 */
[----:B------:R-:W-:Y:S02]  /*1220*/  UIADD3 UR7, UR42, -UR9, URZ ;  /* 0x800000092a077290 */ /* 0x000fe4000fffe03f */
[----:B------:R-:W-:Y:S02]  /*1230*/  USHF.R.S32.HI UR6, URZ, 0x1f, UR4 ;  /* 0x0000001f3f067899 */ /* 0x000fe40008011404 */
[----:B------:R-:W-:Y:S01]  /*1240*/  SHF.R.S32.HI R3, RZ, 0x1f, R0 ;  /* 0x0000001fff037819 */ /* 0x000fe20000011400 */
[----:B------:R-:W-:Y:S02]  /*1250*/  UIMAD UR7, UR47, UR10, UR7 ;  /* 0x0000000a2f0772a4 */ /* 0x000fe4000f8e0207 */
[----:B------:R-:W-:Y:S01]  /*1260*/  ULEA.HI UR6, UR6, UR4, URZ, 0x7 ;  /* 0x0000000406067291 */ /* 0x000fe2000f8f383f */
[----:B------:R-:W-:Y:S01]  /*1270*/  LEA.HI R3, R3, R0, RZ, 0x7 ;  /* 0x0000000003037211 */ /* 0x000fe200078f38ff */
[----:B------:R-:W-:-:S02]  /*1280*/  ULDC UR8, c[0x0][0x9dc] ;  /* 0x0002770000087ab9 */ /* 0x000fc40000000800 */
[----:B------:R-:W-:Y:S01]  /*1290*/  USHF.R.S32.HI UR6, URZ, 0x7, UR6 ;  /* 0x000000073f067899 */ /* 0x000fe20008011406 */
[----:B------:R-:W-:Y:S01]  /*12a0*/  SHF.R.S32.HI R3, RZ, 0x7, R3 ;  /* 0x00000007ff037819 */ /* 0x000fe20000011403 */
[----:B------:R-:W-:-:S04]  /*12b0*/  UIADD3 UR8, UR7, -UR8, URZ ;  /* 0x8000000807087290 */ /* 0x000fc8000fffe03f */
[----:B------:R-:W-:Y:S01]  /*12c0*/  VIMNMX R88, R3, UR6, PT ;  /* 0x0000000603587c48 */ /* 0x000fe2000bfe0100 */
[----:B------:R-:W-:Y:S07]  /*12d0*/  @!P1 BRA `(.L_x_656) ;  /* 0x0000000000489947 */ /* 0x000fee0003800000 */
[----:B------:R-:W-:Y:S02]  /*12e0*/  UMOV UR4, UR7 ;  /* 0x0000000700047c82 */ /* 0x000fe40008000000 */
[----:B------:R-:W-:-:S06]  /*12f0*/  UISETP.GT.AND UP0, UPT, UR4, -0x1, UPT ;  /* 0xffffffff0400788c */ /* 0x000fcc000bf04270 */
[----:B------:R-:W-:-:S13]  /*1300*/  PLOP3.LUT P0, PT, PT, PT, UP0, 0x80, 0x0 ;  /* 0x000000000000781c */ /* 0x000fda0003f0f008 */
[----:B------:R-:W-:Y:S05]  /*1310*/  @P0 BRA `(.L_x_657) ;  /* 0x00000000001c0947 */ /* 0x000fea0003800000 */
[----:B------:R-:W-:Y:S02]  /*1320*/  UISETP.NE.AND UP0, UPT, UR5, 0x1, UPT ;  /* 0x000000010500788c */ /* 0x000fe4000bf05270 */
[----:B------:R-:W-:-:S09]  /*1330*/  ULOP3.LUT UR4, URZ, UR4, URZ, 0x33, !UPT ;  /* 0x000000043f047292 */ /* 0x000fd2000f8e333f */
[----:B------:R-:W-:Y:S02]  /*1340*/  @UP0 ULDC.64 UR10, c[0x0][0x9e8] ;  /* 0x00027a00000a0ab9 */ /* 0x000fe40000000a00 */
[----:B------:R-:W-:-:S04]  /*1350*/  UIMAD.WIDE.U32 UR6, UR4, UR10, URZ ;  /* 0x0000000a040672a5 */ /* 0x000fc8000f8e003f */
[----:B------:R-:W-:-:S04]  /*1360*/  @UP0 USHF.R.U32.HI UR4, URZ, UR11, UR7 ;  /* 0x0000000b3f040299 */ /* 0x000fc80008011607 */
[----:B------:R-:W-:Y:S01]  /*1370*/  ULOP3.LUT UR4, URZ, UR4, URZ, 0x33, !UPT ;  /* 0x000000043f047292 */ /* 0x000fe2000f8e333f */
[----:B------:R-:W-:Y:S11]  /*1380*/  BRA `(.L_x_658) ;  /* 0x0000000000107947 */ /* 0x000ff60003800000 */
.L_x_657:
[----:B------:R-:W-:-:S11]  /*1390*/  UISETP.NE.AND UP0, UPT, UR5, 0x1, UPT ;  /* 0x000000010500788c */ /* 0x000fd6000bf05270 */
[----:B------:R-:W-:Y:S02]  /*13a0*/  @UP0 ULDC.64 UR10, c[0x0][0x9e8] ;  /* 0x00027a00000a0ab9 */ /* 0x000fe40000000a00 */
[----:B------:R-:W-:-:S04]  /*13b0*/  UIMAD.WIDE.U32 UR6, UR4, UR10, URZ ;  /* 0x0000000a040672a5 */ /* 0x000fc8000f8e003f */
[----:B------:R-:W-:-:S12]  /*13c0*/  @UP0 USHF.R.U32.HI UR4, URZ, UR11, UR7 ;  /* 0x0000000b3f040299 */ /* 0x000fd80008011607 */
.L_x_658:
[----:B------:R-:W-:-:S04]  /*13d0*/  UIMAD UR4, UR4, UR5, URZ ;  /* 0x00000005040472a4 */ /* 0x000fc8000f8e023f */
[----:B------:R-:W-:-:S04]  /*13e0*/  UISETP.LT.AND UP0, UPT, UR8, UR4, UPT ;  /* 0x000000040800728c */ /* 0x000fc8000bf01270 */
[----:B------:R-:W-:-:S12]  /*13f0*/  USEL UR8, UR8, UR4, !UP0 ;  /* 0x0000000408087287 */ /* 0x000fd8000c000000 */
.L_x_656:
[----:B------:R-:W-:Y:S01]  /*1400*/  USHF.R.S32.HI UR4, URZ, 0x1f, UR8 ;  /* 0x0000001f3f047899 */ /* 0x000fe20008011408 */
[----:B------:R-:W-:Y:S01]  /*1410*/  PLOP3.LUT P0, PT, PT, PT, PT, 0x80, 0x0 ;  /* 0x000000000000781c */ /* 0x000fe20003f0f070 */
[----:B------:R-:W-:Y:S01]  /*1420*/  IMAD.MOV.U32 R3, RZ, RZ, RZ ;  /* 0x000000ffff037224 */ /* 0x000fe200078e00ff */
[----:B------:R-:W-:Y:S01]  /*1430*/  CS2R R118, SRZ ;  /* 0x0000000000767805 */ /* 0x000fe2000001ff00 */
[----:B------:R-:W-:Y:S01]  /*1440*/  ULEA.HI UR4, UR4, UR8, URZ, 0x7 ;  /* 0x0000000804047291 */ /* 0x000fe2000f8f383f */
[----:B------:R-:W-:Y:S01]  /*1450*/  IMAD.MOV.U32 R15, RZ, RZ, RZ ;  /* 0x000000ffff0f7224 */ /* 0x000fe200078e00ff */
[----:B------:R-:W-:Y:S02]  /*1460*/  CS2R R116, SRZ ;  /* 0x0000000000747805 */ /* 0x000fe4000001ff00 */
[----:B------:R-:W-:Y:S01]  /*1470*/  CS2R R114, SRZ ;  /* 0x0000000000727805 */ /* 0x000fe2000001ff00 */
[----:B------:R-:W-:Y:S01]  /*1480*/  USHF.R.S32.HI UR4, URZ, 0x7, UR4 ;  /* 0x000000073f047899 */ /* 0x000fe20008011404 */
[----:B------:R-:W-:-:S02]  /*1490*/  CS2R R112, SRZ ;  /* 0x0000000000707805 */ /* 0x000fc4000001ff00 */
[----:B------:R-:W-:Y:S02]  /*14a0*/  CS2R R110, SRZ ;  /* 0x00000000006e7805 */ /* 0x000fe4000001ff00 */
[----:B------:R-:W-:Y:S01]  /*14b0*/  CS2R R108, SRZ ;  /* 0x00000000006c7805 */ /* 0x000fe2000001ff00 */
[----:B------:R-:W-:Y:S01]  /*14c0*/  UISETP.LT.AND UP0, UPT, URZ, UR4, UPT ;  /* 0x000000043f00728c */ /* 0x000fe2000bf01270 */
[----:B------:R-:W-:Y:S02]  /*14d0*/  CS2R R106, SRZ ;  /* 0x00000000006a7805 */ /* 0x000fe4000001ff00 */
[----:B------:R-:W-:Y:S02]  /*14e0*/  CS2R R104, SRZ ;  /* 0x0000000000687805 */ /* 0x000fe4000001ff00 */
[----:B------:R-:W-:Y:S01]  /*14f0*/  CS2R R102, SRZ ;  /* 0x0000000000667805 */ /* 0x000fe2000001ff00 */
[----:B------:R-:W-:Y:S01]  /*1500*/  USEL UR45, URZ, UR4, !UP0 ;  /* 0x000000043f2d7287 */ /* 0x000fe2000c000000 */
[----:B------:R-:W-:-:S02]  /*1510*/  CS2R R100, SRZ ;  /* 0x0000000000647805 */ /* 0x000fc4000001ff00 */
[----:B------:R-:W-:Y:S02]  /*1520*/  CS2R R98, SRZ ;  /* 0x0000000000627805 */ /* 0x000fe4000001ff00 */
[----:B------:R-:W-:Y:S02]  /*1530*/  CS2R R96, SRZ ;  /* 0x0000000000607805 */ /* 0x000fe4000001ff00 */
[----:B------:R-:W-:Y:S01]  /*1540*/  CS2R R6, SRZ ;  /* 0x0000000000067805 */ /* 0x000fe2000001ff00 */
[----:B------:R-:W-:Y:S01]  /*1550*/  IMAD.MOV.U32 R94, RZ, RZ, RZ ;  /* 0x000000ffff5e7224 */ /* 0x000fe200078e00ff */
[----:B------:R-:W-:Y:S01]  /*1560*/  ISETP.GT.AND P1, PT, R88, UR45, PT ;  /* 0x0000002d58007c0c */ /* 0x000fe2000bf24270 */
[----:B------:R-:W-:Y:S01]  /*1570*/  IMAD.MOV.U32 R9, RZ, RZ, RZ ;  /* 0x000000ffff097224 */ /* 0x000fe200078e00ff */
[----:B------:R-:W-:Y:S01]  /*1580*/  CS2R R90, SRZ ;  /* 0x00000000005a7805 */ /* 0x000fe2000001ff00 */
[----:B------:R-:W-:Y:S02]  /*1590*/  IMAD.MOV.U32 R89, RZ, RZ, RZ ;  /* 0x000000ffff597224 */ /* 0x000fe400078e00ff */
[----:B------:R-:W-:-:S08]  /*15a0*/  IMAD.MOV.U32 R0, RZ, RZ, RZ ;  /* 0x000000ffff007224 */ /* 0x000fd000078e00ff */
[----:B------:R-:W-:Y:S05]  /*15b0*/  @!P1 BRA `(.L_x_659) ;  /* 0x000000d400009947 */ /* 0x000fea0003800000 */
[----:B------:R-:W-:-:S05]  /*15c0*/  VIADD R0, R2, 0xffffff80 ;  /* 0xffffff8002007836 */ /* 0x000fca0000000000 */
[----:B------:R-:W-:-:S04]  /*15d0*/  SHF.R.S32.HI R3, RZ, 0x1f, R0 ;  /* 0x0000001fff037819 */ /* 0x000fc80000011400 */
[----:B------:R-:W-:-:S04]  /*15e0*/  LEA.HI R3, R3, R0, RZ, 0x7 ;  /* 0x0000000003037211 */ /* 0x000fc800078f38ff */
[----:B------:R-:W-:-:S06]  /*15f0*/  SHF.R.S32.HI R3, RZ, 0x7, R3 ;  /* 0x00000007ff037819 */ /* 0x000fcc0000011403 */
[----:B------:R-:W1:Y:S02]  /*1600*/  SHFL.IDX PT, R3, R3, RZ, 0x1f ;  /* 0x00001fff03037589 */ /* 0x000e6400000e0000 */
[----:B-1----:R-:W-:-:S13]  /*1610*/  R2UR UR41, R3 ;  /* 0x00000000032972ca */ /* 0x002fda00000e0000 */
[----:B------:R-:W-:Y:S02]  /*1620*/  UIMAD.WIDE UR4, UR41, 0x55555556, URZ ;  /* 0x55555556290478a5 */ /* 0x000fe4000f8e023f */
[----:B------:R-:W-:Y:S02]  /*1630*/  UIADD3 UR4, UR40, 0x8400, URZ ;  /* 0x0000840028047890 */ /* 0x000fe4000fffe03f */
[----:B------:R-:W-:Y:S02]  /*1640*/  ULEA.HI UR5, UR5, UR5, URZ, 0x1 ;  /* 0x0000000505057291 */ /* 0x000fe4000f8f083f */
[----:B------:R-:W-:Y:S02]  /*1650*/  ULOP3.LUT UP0, URZ, UR4, 0x3ff, URZ, 0xc0, !UPT ;  /* 0x000003ff043f7892 */ /* 0x000fe4000f80c03f */
[----:B------:R-:W-:-:S04]  /*1660*/  UIMAD UR5, UR5, -0x3, UR41 ;  /* 0xfffffffd050578a4 */ /* 0x000fc8000f8e0229 */
[----:B------:R-:W-:Y:S01]  /*1670*/  PLOP3.LUT P0, PT, PT, PT, UP0, 0x80, 0x0 ;  /* 0x000000000000781c */ /* 0x000fe20003f0f008 */
[----:B------:R-:W-:-:S04]  /*1680*/  ULEA UR5, UR5, UR4, 0xd ;  /* 0x0000000405057291 */ /* 0x000fc8000f8e683f */
[----:B------:R-:W-:-:S04]  /*1690*/  USHF.R.U32.HI UR5, URZ, 0x4, UR5 ;  /* 0x000000043f057899 */ /* 0x000fc80008011605 */
[----:B------:R-:W-:-:S04]  /*16a0*/  ULOP3.LUT UR52, UR5, 0x3fff, URZ, 0xc0, !UPT ;  /* 0x00003fff05347892 */ /* 0x000fc8000f8ec03f */
[----:B------:R-:W-:Y:S08]  /*16b0*/  @!P0 BRA `(.L_x_660) ;  /* 0x0000000000408947 */ /* 0x000ff00003800000 */
[----:B------:R-:W-:Y:S01]  /*16c0*/  MOV R0, 0x0 ;  /* 0x0000000000007802 */ /* 0x000fe20000000f00 */
[----:B------:R-:W-:Y:S01]  /*16d0*/  ULDC.64 UR4, c[0x4][0xa8] ;  /* 0x01002a0000047ab9 */ /* 0x000fe20000000a00 */
[----:B------:R-:W-:Y:S01]  /*16e0*/  ULDC.64 UR6, c[0x4][0x20] ;  /* 0x0100080000067ab9 */ /* 0x000fe20000000a00 */
[----:B------:R-:W-:Y:S01]  /*16f0*/  IMAD.U32 R4, RZ, RZ, UR4 ;  /* 0x00000004ff047e24 */ /* 0x000fe2000f8e00ff */
[----:B------:R1:W2:Y:S01]  /*1700*/  LDC.64 R14, c[0x4][R0] ;  /* 0x01000000000e7b82 */ /* 0x0002a20000000a00 */
[----:B------:R-:W-:Y:S01]  /*1710*/  IMAD.U32 R5, RZ, RZ, UR5 ;  /* 0x00000005ff057e24 */ /* 0x000fe2000f8e00ff */
[----:B------:R-:W-:Y:S01]  /*1720*/  ULDC.64 UR4, c[0x4][0xb0] ;  /* 0x01002c0000047ab9 */ /* 0x000fe20000000a00 */
[----:B------:R-:W-:Y:S02]  /*1730*/  IMAD.U32 R10, RZ, RZ, UR6 ;  /* 0x00000006ff0a7e24 */ /* 0x000fe4000f8e00ff */
[----:B------:R-:W-:Y:S02]  /*1740*/  IMAD.U32 R6, RZ, RZ, UR4 ;  /* 0x00000004ff067e24 */ /* 0x000fe4000f8e00ff */
[----:B------:R-:W-:-:S02]  /*1750*/  IMAD.U32 R7, RZ, RZ, UR5 ;  /* 0x00000005ff077e24 */ /* 0x000fc4000f8e00ff */
[----:B------:R-:W-:Y:S02]  /*1760*/  IMAD.U32 R11, RZ, RZ, UR7 ;  /* 0x00000007ff0b7e24 */ /* 0x000fe4000f8e00ff */
[----:B------:R-:W-:Y:S02]  /*1770*/  IMAD.MOV.U32 R8, RZ, RZ, 0x70 ;  /* 0x00000070ff087424 */ /* 0x000fe400078e00ff */
[----:B------:R-:W-:Y:S02]  /*1780*/  IMAD.MOV.U32 R12, RZ, RZ, 0x1 ;  /* 0x00000001ff0c7424 */ /* 0x000fe400078e00ff */
[----:B-1----:R-:W-:-:S07]  /*1790*/  IMAD.MOV.U32 R13, RZ, RZ, RZ ;  /* 0x000000ffff0d7224 */ /* 0x002fce00078e00ff */
[----:B------:R-:W-:-:S07]  /*17a0*/  LEPC R20, `(.L_x_660) ;  /* 0x000000001014794e */ /* 0x000fce0000000000 */
[----:B--2---:R-:W-:Y:S05]  /*17b0*/  CALL.ABS.NOINC R14 ;  /* 0x000000000e007343 */ /* 0x004fea0003c00000 */
.L_x_660:
[----:B------:R-:W-:Y:S01]  /*17c0*/  ULEA.HI UR4, UR36, UR36, URZ, 0x1 ;  /* 0x0000002424047291 */ /* 0x000fe2000f8f083f */
[----:B------:R-:W-:-:S03]  /*17d0*/  IMAD.U32 R3, RZ, RZ, UR46 ;  /* 0x0000002eff037e24 */ /* 0x000fc6000f8e00ff */
[----:B------:R-:W-:Y:S02]  /*17e0*/  ULOP3.LUT UR4, UR4, 0xfffffffe, URZ, 0xc0, !UPT ;  /* 0xfffffffe04047892 */ /* 0x000fe4000f8ec03f */
[----:B------:R-:W-:Y:S02]  /*17f0*/  ISETP.NE.AND P0, PT, R3, 0x3, PT ;  /* 0x000000030300780c */ /* 0x000fe40003f05270 */
[----:B------:R-:W-:-:S06]  /*1800*/  UIADD3 UR4, UR36, -UR4, URZ ;  /* 0x8000000424047290 */ /* 0x000fcc000fffe03f */
[----:B------:R-:W-:-:S05]  /*1810*/  IMAD.U32 R0, RZ, RZ, UR4 ;  /* 0x00000004ff007e24 */ /* 0x000fca000f8e00ff */
[----:B------:R-:W-:-:S04]  /*1820*/  SHF.L.U32 R0, R0, 0x1f, RZ ;  /* 0x0000001f00007819 */ /* 0x000fc800000006ff */
[----:B------:R-:W1:Y:S02]  /*1830*/  SYNCS.PHASECHK.TRANS64.TRYWAIT P1, [UR40+0x16800], R0 ;  /* 0x01680000ff0075a7 */ /* 0x000e640008020168 */
[----:B-1----:R-:W-:Y:S05]  /*1840*/  @!P1 BRA `(.L_x_661) ;  /* 0x0000010c00309947 */ /* 0x002fea0003800000 */
.L_x_808:
[----:B------:R-:W-:Y:S05]  /*1850*/  @!P0 BRA `(.L_x_662) ;  /* 0x0000000000048947 */ /* 0x000fea0003800000 */
[----:B------:R-:W-:Y:S01]  /*1860*/  BPT.TRAP 0x1 ;  /* 0x000000040000795c */ /* 0x000fe20000300000 */
.L_x_662:
[----:B-1----:R-:W-:Y:S02]  /*1870*/  IMAD.U32 R3, RZ, RZ, UR39 ;  /* 0x00000027ff037e24 */ /* 0x002fe4000f8e00ff */
[----:B------:R-:W-:-:S03]  /*1880*/  IMAD.U32 R0, RZ, RZ, UR37 ;  /* 0x00000025ff007e24 */ /* 0x000fc6000f8e00ff */
[----:B------:R-:W-:Y:S02]  /*1890*/  LEA R3, R3, UR40, 0x3 ;  /* 0x0000002803037c11 */ /* 0x000fe4000f8e18ff */
[----:B------:R-:W-:-:S04]  /*18a0*/  SHF.L.U32 R0, R0, 0x1f, RZ ;  /* 0x0000001f00007819 */ /* 0x000fc800000006ff */
[----:B------:R1:W2:Y:S01]  /*18b0*/  SYNCS.PHASECHK.TRANS64.TRYWAIT P2, [R3+URZ+0x16830], R0 ;  /* 0x01683000030075a7 */ /* 0x0002a2000804017f */
[----:B------:R-:W-:Y:S05]  /*18c0*/  @!P0 BRA `(.L_x_663) ;  /* 0x0000000000048947 */ /* 0x000fea0003800000 */
[----:B------:R-:W-:Y:S01]  /*18d0*/  BPT.TRAP 0x1 ;  /* 0x000000040000795c */ /* 0x000fe20000300000 */
.L_x_663:
[----:B------:R-:W-:Y:S01]  /*18e0*/  LOP3.LUT P1, RZ, R2, 0x7f, RZ, 0xc0, !PT ;  /* 0x0000007f02ff7812 */ /* 0x000fe2000782c0ff */
[----:B--2---:R-:W-:-:S12]  /*18f0*/  @P2 BRA `(.L_x_664) ;  /* 0x0000000000082947 */ /* 0x004fd80003800000 */
[----:B------:R-:W2:Y:S02]  /*1900*/  SYNCS.PHASECHK.TRANS64.TRYWAIT P2, [R3+URZ+0x16830], R0 ;  /* 0x01683000030075a7 */ /* 0x000ea4000804017f */
[----:B--2---:R-:W-:Y:S05]  /*1910*/  @!P2 BRA `(.L_x_665) ;  /* 0x0000010c0014a947 */ /* 0x004fea0003800000 */
.L_x_664:
[----:B------:R-:W-:Y:S05]  /*1920*/  WARPSYNC.ALL ;  /* 0x0000000000007948 */ /* 0x000fea0003800000 */
[----:B------:R-:W-:Y:S01]  /*1930*/  UIADD3 UR4, UR40, 0xe400, URZ ;  /* 0x0000e40028047890 */ /* 0x000fe2000fffe03f */
[----:B------:R-:W-:Y:S01]  /*1940*/  WARPGROUP.ARRIVE ;  /* 0x00000000000079c5 */ /* 0x000fe20000000000 */
[----:B------:R-:W-:Y:S01]  /*1950*/  ULOP3.LUT UR16, UR52, 0x10000, URZ, 0xfc, !UPT ;  /* 0x0001000034107892 */ /* 0x000fe2000f8efc3f */
[----:B------:R-:W3:Y:S01]  /*1960*/  LDC R6, c[0x0][0x2e0] ;  /* 0x0000b800ff067b82 */ /* 0x000ee20000000800 */
[----:B------:R-:W-:Y:S01]  /*1970*/  USHF.R.U32.HI UR4, URZ, 0x4, UR4 ;  /* 0x000000043f047899 */ /* 0x000fe20008011604 */
[----:B-12---:R-:W-:Y:S01]  /*1980*/  @!P1 VIADD R3, R3, 0x16840 ;  /* 0x0001684003039836 */ /* 0x006fe20000000000 */
[----:B------:R-:W-:Y:S01]  /*1990*/  UMOV UR17, 0x40000040 ;  /* 0x4000004000117882 */ /* 0x000fe20000000000 */
[----:B------:R-:W-:Y:S01]  /*19a0*/  UMOV UR19, 0x40000040 ;  /* 0x4000004000137882 */ /* 0x000fe20000000000 */
[----:B------:R-:W-:Y:S01]  /*19b0*/  ULOP3.LUT UR4, UR4, 0x3fff, URZ, 0xc0, !UPT ;  /* 0x00003fff04047892 */ /* 0x000fe2000f8ec03f */
[----:B------:R-:W-:Y:S01]  /*19c0*/  UMOV UR5, 0x40000040 ;  /* 0x4000004000057882 */ /* 0x000fe20000000000 */
[----:B------:R-:W-:-:S02]  /*19d0*/  UMOV UR7, 0x40000040 ;  /* 0x4000004000077882 */ /* 0x000fc40000000000 */
[----:B------:R-:W-:Y:S01]  /*19e0*/  ULOP3.LUT UR20, UR4, 0x10000, URZ, 0xfc, !UPT ;  /* 0x0001000004147892 */ /* 0x000fe2000f8efc3f */
[----:B------:R-:W1:Y:S01]  /*19f0*/  LDC R5, c[0x0][0x288] ;  /* 0x0000a200ff057b82 */ /* 0x000e620000000800 */
[----:B------:R-:W-:Y:S01]  /*1a00*/  UIADD3 UR4, UR16, 0x2, URZ ;  /* 0x0000000210047890 */ /* 0x000fe2000fffe03f */
[----:B------:R-:W-:Y:S01]  /*1a10*/  @!P1 PRMT R3, RZ, 0x654, R3 ;  /* 0x00000654ff039816 */ /* 0x000fe20000000003 */
[----:B------:R-:W-:Y:S02]  /*1a20*/  ULEA UR18, UR39, UR20, 0xa ;  /* 0x0000001427127291 */ /* 0x000fe4000f8e503f */
[----:B------:R-:W-:Y:S02]  /*1a30*/  UIADD3 UR8, UR16, 0x4, URZ ;  /* 0x0000000410087890 */ /* 0x000fe4000fffe03f */
[----:B------:R-:W-:Y:S02]  /*1a40*/  UIADD3 UR6, UR18, 0x2, URZ ;  /* 0x0000000212067890 */ /* 0x000fe4000fffe03f */
[----:B------:R-:W-:Y:S01]  /*1a50*/  UIADD3 UR10, UR18, 0x4, URZ ;  /* 0x00000004120a7890 */ /* 0x000fe2000fffe03f */
[----:B------:R-:W-:-:S02]  /*1a60*/  UMOV UR9, 0x40000040 ;  /* 0x4000004000097882 */ /* 0x000fc40000000000 */
[----:B------:R-:W-:Y:S01]  /*1a70*/  HGMMA.64x128x16.F32.BF16 R24, gdesc[UR16], RZ, !UPT, gsb0 ;  /* 0x01e00000101879f0 */ /* 0x000fe2000c0018ff */
[----:B------:R-:W-:Y:S01]  /*1a80*/  UMOV UR11, 0x40000040 ;  /* 0x40000040000b7882 */ /* 0x000fe20000000000 */
[----:B------:R-:W-:Y:S02]  /*1a90*/  UIADD3 UR12, UR16, 0x6, URZ ;  /* 0x00000006100c7890 */ /* 0x000fe4000fffe03f */
[----:B------:R-:W-:Y:S01]  /*1aa0*/  UIADD3 UR14, UR18, 0x6, URZ ;  /* 0x00000006120e7890 */ /* 0x000fe2000fffe03f */
[----:B------:R-:W-:Y:S01]  /*1ab0*/  UMOV UR13, 0x40000040 ;  /* 0x40000040000d7882 */ /* 0x000fe20000000000 */
[----:B------:R-:W-:Y:S01]  /*1ac0*/  UMOV UR15, 0x40000040 ;  /* 0x40000040000f7882 */ /* 0x000fe20000000000 */
[----:B------:R-:W-:Y:S02]  /*1ad0*/  WARPGROUP.DEPBAR.LE gsb0, 0x0 ;  /* 0x00008000000079c5 */ /* 0x000fe40000010000 */
[----:B------:R-:W-:-:S06]  /*1ae0*/  WARPGROUP.ARRIVE ;  /* 0x00000000000079c5 */ /* 0x000fcc0000000000 */
[----:B------:R-:W-:Y:S01]  /*1af0*/  HGMMA.64x128x16.F32.BF16 R24, gdesc[UR4], R24, gsb0 ;  /* 0x01e00000041879f0 */ /* 0x000fe20008001818 */
[----:B------:R-:W-:Y:S02]  /*1b00*/  ULDC.64 UR6, c[0x0][0x9e0] ;  /* 0x0002780000067ab9 */ /* 0x000fe40000000a00 */
[----:B------:R-:W-:-:S06]  /*1b10*/  UISETP.GE.AND UP0, UPT, UR7, 0x1, UPT ;  /* 0x000000010700788c */ /* 0x000fcc000bf06270 */
[----:B------:R-:W-:Y:S01]  /*1b20*/  PLOP3.LUT P2, PT, PT, PT, UP0, 0x40, 0x0 ;  /* 0x000000000000781c */ /* 0x000fe20003f4e808 */
[----:B------:R-:W-:Y:S02]  /*1b30*/  WARPGROUP.DEPBAR.LE gsb0, 0x0 ;  /* 0x00008000000079c5 */ /* 0x000fe40000010000 */
[----:B------:R-:W-:-:S06]  /*1b40*/  WARPGROUP.ARRIVE ;  /* 0x00000000000079c5 */ /* 0x000fcc0000000000 */
[----:B------:R-:W-:Y:S01]  /*1b50*/  HGMMA.64x128x16.F32.BF16 R24, gdesc[UR8], R24, gsb0 ;  /* 0x01e00000081879f0 */ /* 0x000fe20008001818 */
[----:B------:R-:W-:Y:S02]  /*1b60*/  ULDC.64 UR10, c[0x0][0x9d8] ;  /* 0x00027600000a7ab9 */ /* 0x000fe40000000a00 */
[----:B------:R-:W-:Y:S01]  /*1b70*/  ULOP3.LUT UR21, URZ, UR11, URZ, 0x33, !UPT ;  /* 0x0000000b3f157292 */ /* 0x000fe2000f8e333f */
[----:B------:R-:W-:Y:S02]  /*1b80*/  WARPGROUP.DEPBAR.LE gsb0, 0x0 ;  /* 0x00008000000079c5 */ /* 0x000fe40000010000 */
[----:B------:R-:W-:-:S06]  /*1b90*/  WARPGROUP.ARRIVE ;  /* 0x00000000000079c5 */ /* 0x000fcc0000000000 */
[----:B------:R-:W-:Y:S03]  /*1ba0*/  HGMMA.64x128x16.F32.BF16 R24, gdesc[UR12], R24, gsb0 ;  /* 0x01e000000c1879f0 */ /* 0x000fe60008001818 */
[----:B------:R-:W-:Y:S02]  /*1bb0*/  WARPGROUP.DEPBAR.LE gsb0, 0x0 ;  /* 0x00008000000079c5 */ /* 0x000fe40000010000 */
[----:B------:R-:W-:Y:S01]  /*1bc0*/  FMUL.FTZ R21, R25, UR10 ;  /* 0x0000000a19157c20 */ /* 0x000fe20008410000 */
[----:B------:R-:W-:Y:S01]  /*1bd0*/  FMUL.FTZ R25, R28, UR10 ;  /* 0x0000000a1c197c20 */ /* 0x000fe20008410000 */
[----:B------:R-:W-:Y:S01]  /*1be0*/  FMUL.FTZ R28, R51, UR10 ;  /* 0x0000000a331c7c20 */ /* 0x000fe20008410000 */
[----:B------:R-:W-:Y:S02]  /*1bf0*/  IMAD.MOV.U32 R51, RZ, RZ, -0x80 ;  /* 0xffffff80ff337424 */ /* 0x000fe400078e00ff */
[----:B------:R-:W-:Y:S01]  /*1c00*/  FMUL.FTZ R0, R24, UR10 ;  /* 0x0000000a18007c20 */ /* 0x000fe20008410000 */
[----:B------:R-:W-:Y:S01]  /*1c10*/  FMUL.FTZ R24, R47, UR10 ;  /* 0x0000000a2f187c20 */ /* 0x000fe20008410000 */
[----:B------:R-:W-:Y:S01]  /*1c20*/  FMUL.FTZ R47, R83, UR10 ;  /* 0x0000000a532f7c20 */ /* 0x000fe20008410000 */
[----:B------:R-:W-:-:S02]  /*1c30*/  IMAD R83, R88, R51, 0x80 ;  /* 0x0000008058537424 */ /* 0x000fc400078e0233 */
[----:B------:R-:W-:Y:S01]  /*1c40*/  FMUL.FTZ R7, R27, UR10 ;  /* 0x0000000a1b077c20 */ /* 0x000fe20008410000 */
        /* <DEDUP_REMOVED lines=28> */
[----:B---3--:R-:W-:-:S02]  /*1e10*/  IMAD R60, R6, UR47, R83 ;  /* 0x0000002f063c7c24 */ /* 0x008fc4000f8e0253 */
        /* <DEDUP_REMOVED lines=29> */
[----:B-1----:R-:W-:Y:S01]  /*1ff0*/  IADD3 R62, R60, 0x1, -R5 ;  /* 0x000000013c3e7810 */ /* 0x002fe20007ffe805 */
[----:B------:R-:W1:Y:S01]  /*2000*/  MUFU.TANH R0, R0 ;  /* 0x0000000000007308 */ /* 0x000e620000002400 */
[----:B------:R2:W-:Y:S01]  /*2010*/  @!P1 SYNCS.ARRIVE.TRANS64.RED.A1T0 RZ, [R3+URZ], RZ ;  /* 0x000000ff03ff99a7 */ /* 0x0005e2000810043f */
[C---:B------:R-:W-:Y:S01]  /*2020*/  IMAD R78, R17.reuse, -0x2, R60 ;  /* 0xfffffffe114e7824 */ /* 0x040fe200078e023c */
[----:B------:R-:W-:Y:S01]  /*2030*/  LEA R79, R88, 0xffffff80, 0x7 ;  /* 0xffffff80584f7811 */ /* 0x000fe200078e38ff */
[----:B------:R-:W-:-:S04]  /*2040*/  IMAD R62, R17, -0x2, R62 ;  /* 0xfffffffe113e7824 */ /* 0x000fc800078e023e */
[----:B------:R-:W3:Y:S01]  /*2050*/  MUFU.TANH R21, R21 ;  /* 0x0000001500157308 */ /* 0x000ee20000002400 */
[----:B--2---:R-:W-:Y:S02]  /*2060*/  VIADD R3, R18, UR42 ;  /* 0x0000002a12037c36 */ /* 0x004fe40008000000 */
[C---:B------:R-:W-:Y:S02]  /*2070*/  VIADD R87, R62.reuse, UR6 ;  /* 0x000000063e577c36 */ /* 0x040fe40008000000 */
[----:B------:R-:W-:-:S03]  /*2080*/  VIADD R82, R62, UR21 ;  /* 0x000000153e527c36 */ /* 0x000fc60008000000 */
[----:B------:R-:W2:Y:S01]  /*2090*/  MUFU.TANH R4, R4 ;  /* 0x0000000400047308 */ /* 0x000ea20000002400 */
[----:B------:R-:W-:Y:S01]  /*20a0*/  VIADDMNMX R67, R3, R87, R78, PT ;  /* 0x0000005703437246 */ /* 0x000fe2000380014e */
[----:B------:R-:W-:-:S06]  /*20b0*/  IMAD.IADD R70, R82, 0x1, R3 ;  /* 0x0000000152467824 */ /* 0x000fcc00078e0203 */
[----:B------:R-:W4:Y:S08]  /*20c0*/  MUFU.TANH R7, R7 ;  /* 0x0000000700077308 */ /* 0x000f300000002400 */
[----:B------:R-:W1:Y:S08]  /*20d0*/  MUFU.TANH R25, R25 ;  /* 0x0000001900197308 */ /* 0x000e700000002400 */
        /* <DEDUP_REMOVED lines=39> */
[----:B------:R1:W1:Y:S08]  /*2350*/  MUFU.TANH R94, R68 ;  /* 0x00000044005e7308 */ /* 0x0002700000002400 */
[----:B------:R1:W1:Y:S08]  /*2360*/  MUFU.TANH R95, R69 ;  /* 0x00000045005f7308 */ /* 0x0002700000002400 */
[----:B------:R-:W1:Y:S08]  /*2370*/  MUFU.TANH R49, R49 ;  /* 0x0000003100317308 */ /* 0x000e700000002400 */
[----:B------:R-:W1:Y:S08]  /*2380*/  MUFU.TANH R50, R50 ;  /* 0x0000003200327308 */ /* 0x000e700000002400 */
[----:B------:R1:W1:Y:S08]  /*2390*/  MUFU.TANH R96, R72 ;  /* 0x0000004800607308 */ /* 0x0002700000002400 */
[----:B------:R1:W1:Y:S08]  /*23a0*/  MUFU.TANH R97, R73 ;  /* 0x0000004900617308 */ /* 0x0002700000002400 */
[----:B------:R-:W1:Y:S08]  /*23b0*/  MUFU.TANH R52, R52 ;  /* 0x0000003400347308 */ /* 0x000e700000002400 */
[----:B------:R-:W1:Y:S08]  /*23c0*/  MUFU.TANH R54, R54 ;  /* 0x0000003600367308 */ /* 0x000e700000002400 */
[----:B------:R1:W1:Y:S08]  /*23d0*/  MUFU.TANH R98, R76 ;  /* 0x0000004c00627308 */ /* 0x0002700000002400 */
        /* <DEDUP_REMOVED lines=10> */
[----:B------:R-:W1:Y:S01]  /*2480*/  MUFU.TANH R55, R55 ;  /* 0x0000003700377308 */ /* 0x000e620000002400 */
[----:B--234-:R-:W-:Y:S05]  /*2490*/  @P2 BRA `(.L_x_666) ;  /* 0x00000000005c2947 */ /* 0x01cfea0003800000 */
[----:B------:R-:W-:Y:S01]  /*24a0*/  IMAD R60, R6, UR47, R3 ;  /* 0x0000002f063c7c24 */ /* 0x000fe2000f8e0203 */
[----:B------:R-:W-:Y:S03]  /*24b0*/  BSSY B0, `(.L_x_667) ;  /* 0x0000011000007945 */ /* 0x000fe60003800000 */
[----:B------:R-:W-:-:S05]  /*24c0*/  IMAD.IADD R60, R60, 0x1, -R5 ;  /* 0x000000013c3c7824 */ /* 0x000fca00078e0a05 */
[----:B------:R-:W-:-:S13]  /*24d0*/  ISETP.GT.AND P2, PT, R60, -0x1, PT ;  /* 0xffffffff3c00780c */ /* 0x000fda0003f44270 */
[----:B------:R-:W-:Y:S05]  /*24e0*/  @P2 BRA `(.L_x_668) ;  /* 0x0000000000202947 */ /* 0x000fea0003800000 */
[----:B------:R-:W-:Y:S01]  /*24f0*/  UISETP.NE.AND UP1, UPT, UR7, 0x1, UPT ;  /* 0x000000010700788c */ /* 0x000fe2000bf25270 */
[----:B------:R-:W-:-:S05]  /*2500*/  LOP3.LUT R60, RZ, R60, RZ, 0x33, !PT ;  /* 0x0000003cff3c7212 */ /* 0x000fca00078e33ff */
[----:B------:R-:W-:-:S05]  /*2510*/  PLOP3.LUT P2, PT, PT, PT, UP1, 0x80, 0x0 ;  /* 0x000000000000781c */ /* 0x000fca0003f4f018 */
[----:B------:R-:W-:-:S08]  /*2520*/  @UP1 ULDC.64 UR10, c[0x0][0x9e8] ;  /* 0x00027a00000a1ab9 */ /* 0x000fd00000000a00 */
[----:B------:R-:W-:-:S05]  /*2530*/  @P2 IMAD.HI.U32 R61, R60, UR10, RZ ;  /* 0x0000000a3c3d2c27 */ /* 0x000fca000f8e00ff */
[----:B------:R-:W-:-:S04]  /*2540*/  @P2 SHF.R.U32.HI R60, RZ, UR11, R61 ;  /* 0x0000000bff3c2c19 */ /* 0x000fc8000801163d */
[----:B------:R-:W-:Y:S01]  /*2550*/  LOP3.LUT R60, RZ, R60, RZ, 0x33, !PT ;  /* 0x0000003cff3c7212 */ /* 0x000fe200078e33ff */
[----:B------:R-:W-:Y:S06]  /*2560*/  BRA `(.L_x_669) ;  /* 0x0000000000147947 */ /* 0x000fec0003800000 */
.L_x_668:
[----:B------:R-:W-:-:S06]  /*2570*/  UISETP.NE.AND UP1, UPT, UR7, 0x1, UPT ;  /* 0x000000010700788c */ /* 0x000fcc000bf25270 */
[----:B------:R-:W-:-:S05]  /*2580*/  PLOP3.LUT P2, PT, PT, PT, UP1, 0x80, 0x0 ;  /* 0x000000000000781c */ /* 0x000fca0003f4f018 */
[----:B------:R-:W-:-:S08]  /*2590*/  @UP1 ULDC.64 UR10, c[0x0][0x9e8] ;  /* 0x00027a00000a1ab9 */ /* 0x000fd00000000a00 */
[----:B------:R-:W-:-:S05]  /*25a0*/  @P2 IMAD.HI.U32 R61, R60, UR10, RZ ;  /* 0x0000000a3c3d2c27 */ /* 0x000fca000f8e00ff */
[----:B------:R-:W-:-:S07]  /*25b0*/  @P2 SHF.R.U32.HI R60, RZ, UR11, R61 ;  /* 0x0000000bff3c2c19 */ /* 0x000fce000801163d */
.L_x_669:
[----:B------:R-:W-:Y:S05]  /*25c0*/  BSYNC B0 ;  /* 0x0000000000007941 */ /* 0x000fea0003800000 */
.L_x_667:
[----:B------:R-:W-:-:S04]  /*25d0*/  IMAD R60, R60, UR7, -R79 ;  /* 0x000000073c3c7c24 */ /* 0x000fc8000f8e0a4f */
[----:B------:R-:W-:-:S05]  /*25e0*/  IMAD R60, R17, -0x2, R60 ;  /* 0xfffffffe113c7824 */ /* 0x000fca00078e023c */
[----:B------:R-:W-:Y:S02]  /*25f0*/  VIMNMX R70, R70, R60, !PT ;  /* 0x0000003c46467248 */ /* 0x000fe40007fe0100 */
[----:B------:R-:W-:-:S07]  /*2600*/  VIADDMNMX R67, R60, UR7, R67, PT ;  /* 0x000000073c437c46 */ /* 0x000fce000b800143 */
.L_x_666:
[C---:B------:R-:W-:Y:S02]  /*2610*/  ISETP.GE.AND P4, PT, R83.reuse, 0x9, PT ;  /* 0x000000095300780c */ /* 0x040fe40003f86270 */
[C---:B------:R-:W-:Y:S02]  /*2620*/  ISETP.GE.AND P2, PT, R83.reuse, 0x2, PT ;  /* 0x000000025300780c */ /* 0x040fe40003f46270 */
[----:B------:R-:W-:Y:S02]  /*2630*/  ISETP.GE.AND P5, PT, R83, 0xa, PT ;  /* 0x0000000a5300780c */ /* 0x000fe40003fa6270 */
[----:B------:R-:W-:Y:S02]  /*2640*/  LOP3.LUT R19, R19, 0xfffffffd, RZ, 0xc0, !PT ;  /* 0xfffffffd13137812 */ /* 0x000fe400078ec0ff */
[----:B------:R-:W-:-:S04]  /*2650*/  ISETP.GT.AND P3, PT, R70, 0x1, !P2 ;  /* 0x000000014600780c */ /* 0x000fc80005764270 */
[----:B------:R-:W-:Y:S02]  /*2660*/  ISETP.LT.OR P3, PT, R67, 0x2, P3 ;  /* 0x000000024300780c */ /* 0x000fe40001f61670 */
[----:B------:R-:W-:Y:S02]  /*2670*/  @P4 LOP3.LUT R19, R19, 0x2, RZ, 0xfc, !PT ;  /* 0x0000000213134812 */ /* 0x000fe400078efcff */
[----:B------:R-:W-:Y:S02]  /*2680*/  FSEL R71, R21, -INF , !P3 ;  /* 0xff80000015477808 */ /* 0x000fe40005800000 */
[----:B------:R-:W-:Y:S02]  /*2690*/  LOP3.LUT R19, R19, 0xfffffffb, RZ, 0xc0, !PT ;  /* 0xfffffffb13137812 */ /* 0x000fe400078ec0ff */
[----:B------:R-:W-:Y:S02]  /*26a0*/  ISETP.GT.AND P4, PT, R70, 0x8, !P4 ;  /* 0x000000084600780c */ /* 0x000fe40006784270 */
[----:B------:R-:W-:-:S02]  /*26b0*/  @P5 LOP3.LUT R19, R19, 0x4, RZ, 0xfc, !PT ;  /* 0x0000000413135812 */ /* 0x000fc400078efcff */
[----:B------:R-:W-:Y:S02]  /*26c0*/  ISETP.GT.AND P3, PT, R70, 0x9, !P5 ;  /* 0x000000094600780c */ /* 0x000fe40006f64270 */
[----:B------:R-:W-:Y:S02]  /*26d0*/  ISETP.GE.AND P5, PT, R83, 0x11, PT ;  /* 0x000000115300780c */ /* 0x000fe40003fa6270 */
[C---:B------:R-:W-:Y:S02]  /*26e0*/  ISETP.LT.OR P4, PT, R67.reuse, 0x9, P4 ;  /* 0x000000094300780c */ /* 0x040fe40002781670 */
[----:B------:R-:W-:Y:S02]  /*26f0*/  ISETP.LT.OR P3, PT, R67, 0xa, P3 ;  /* 0x0000000a4300780c */ /* 0x000fe40001f61670 */
[----:B-1----:R-:W-:Y:S02]  /*2700*/  FSEL R73, R25, -INF , !P4 ;  /* 0xff80000019497808 */ /* 0x002fe40006000000 */
[----:B------:R-:W-:-:S02]  /*2710*/  ISETP.GE.AND P4, PT, R83, 0x12, PT ;  /* 0x000000125300780c */ /* 0x000fc40003f86270 */
[----:B------:R-:W-:Y:S02]  /*2720*/  LOP3.LUT R19, R19, 0xfffffff7, RZ, 0xc0, !PT ;  /* 0xfffffff713137812 */ /* 0x000fe400078ec0ff */
[----:B------:R-:W-:Y:S02]  /*2730*/  FSEL R76, R27, -INF , !P3 ;  /* 0xff8000001b4c7808 */ /* 0x000fe40005800000 */
[----:B------:R-:W-:Y:S02]  /*2740*/  ISETP.GT.AND P3, PT, R70, 0x10, !P5 ;  /* 0x000000104600780c */ /* 0x000fe40006f64270 */
[----:B------:R-:W-:Y:S02]  /*2750*/  @P5 LOP3.LUT R19, R19, 0x8, RZ, 0xfc, !PT ;  /* 0x0000000813135812 */ /* 0x000fe400078efcff */
[----:B------:R-:W-:Y:S02]  /*2760*/  ISETP.LT.OR P3, PT, R67, 0x11, P3 ;  /* 0x000000114300780c */ /* 0x000fe40001f61670 */
[----:B------:R-:W-:-:S02]  /*2770*/  LOP3.LUT R19, R19, 0xfdffffff, RZ, 0xc0, !PT ;  /* 0xfdffffff13137812 */ /* 0x000fc400078ec0ff */
[----:B------:R-:W-:Y:S02]  /*2780*/  FSEL R75, R29, -INF , !P3 ;  /* 0xff8000001d4b7808 */ /* 0x000fe40005800000 */
[----:B------:R-:W-:Y:S02]  /*2790*/  @P4 LOP3.LUT R19, R19, 0x2000000, RZ, 0xfc, !PT ;  /* 0x0200000013134812 */ /* 0x000fe400078efcff */
[----:B------:R-:W-:Y:S02]  /*27a0*/  ISETP.GT.AND P3, PT, R70, 0x11, !P4 ;  /* 0x000000114600780c */ /* 0x000fe40006764270 */
[----:B------:R-:W-:Y:S02]  /*27b0*/  ISETP.GE.AND P4, PT, R83, 0x19, PT ;  /* 0x000000195300780c */ /* 0x000fe40003f86270 */
[----:B------:R-:W-:Y:S02]  /*27c0*/  ISETP.LT.OR P3, PT, R67, 0x12, P3 ;  /* 0x000000124300780c */ /* 0x000fe40001f61670 */
[----:B------:R-:W-:-:S02]  /*27d0*/  LOP3.LUT R19, R19, 0xfeffffff, RZ, 0xc0, !PT ;  /* 0xfeffffff13137812 */ /* 0x000fc400078ec0ff */
[----:B------:R-:W-:Y:S02]  /*27e0*/  FSEL R74, R31, -INF , !P3 ;  /* 0xff8000001f4a7808 */ /* 0x000fe40005800000 */
[----:B------:R-:W-:-:S04]  /*27f0*/  ISETP.GT.AND P3, PT, R70, 0x18, !P4 ;  /* 0x000000184600780c */ /* 0x000fc80006764270 */
[----:B------:R-:W-:Y:S02]  /*2800*/  ISETP.LT.OR P3, PT, R67, 0x19, P3 ;  /* 0x000000194300780c */ /* 0x000fe40001f61670 */
[----:B------:R-:W-:Y:S02]  /*2810*/  @P4 LOP3.LUT R19, R19, 0x1000000, RZ, 0xfc, !PT ;  /* 0x0100000013134812 */ /* 0x000fe400078efcff */
[----:B------:R-:W-:Y:S02]  /*2820*/  ISETP.GE.AND P4, PT, R83, 0x1a, PT ;  /* 0x0000001a5300780c */ /* 0x000fe40003f86270 */
[----:B------:R-:W-:Y:S02]  /*2830*/  LOP3.LUT R19, R19, 0xff7fffff, RZ, 0xc0, !PT ;  /* 0xff7fffff13137812 */ /* 0x000fe400078ec0ff */
[----:B------:R-:W-:Y:S02]  /*2840*/  FSEL R72, R33, -INF , !P3 ;  /* 0xff80000021487808 */ /* 0x000fe40005800000 */
[----:B------:R-:W-:-:S04]  /*2850*/  ISETP.GT.AND P3, PT, R70, 0x19, !P4 ;  /* 0x000000194600780c */ /* 0x000fc80006764270 */
[----:B------:R-:W-:-:S03]  /*2860*/  ISETP.LT.OR P3, PT, R67, 0x1a, P3 ;  /* 0x0000001a4300780c */ /* 0x000fc60001f61670 */
        /* <DEDUP_REMOVED lines=110> */
[----:B------:R-:W-:Y:S02]  /*2f50*/  FSEL R39, R97, -INF , !P3 ;  /* 0xff80000061277808 */ /* 0x000fe40005800000 */
[----:B------:R-:W-:Y:S02]  /*2f60*/  LOP3.LUT R19, R19, 0xffffffef, RZ, 0xc0, !PT ;  /* 0xffffffef13137812 */ /* 0x000fe400078ec0ff */
[----:B------:R-:W-:-:S04]  /*2f70*/  ISETP.GT.AND P3, PT, R70, 0x68, !P4 ;  /* 0x000000684600780c */ /* 0x000fc80006764270 */
[----:B------:R-:W-:-:S03]  /*2f80*/  ISETP.LT.OR P3, PT, R67, 0x69, P3 ;  /* 0x000000694300780c */ /* 0x000fc60001f61670 */
[----:B------:R-:W-:Y:S02]  /*2f90*/  @P4 LOP3.LUT R19, R19, 0x10, RZ, 0xfc, !PT ;  /* 0x0000001013134812 */ /* 0x000fe400078efcff */
[----:B------:R-:W-:Y:S02]  /*2fa0*/  ISETP.GE.AND P4, PT, R83, 0x6a, PT ;  /* 0x0000006a5300780c */ /* 0x000fe40003f86270 */
[----:B------:R-:W-:Y:S02]  /*2fb0*/  FSEL R33, R98, -INF , !P3 ;  /* 0xff80000062217808 */ /* 0x000fe40005800000 */
[----:B------:R-:W-:Y:S02]  /*2fc0*/  ISETP.GT.AND P3, PT, R70, 0x69, !P4 ;  /* 0x000000694600780c */ /* 0x000fe40006764270 */
[----:B------:R-:W-:Y:S02]  /*2fd0*/  LOP3.LUT R19, R19, 0xfbffffff, RZ, 0xc0, !PT ;  /* 0xfbffffff13137812 */ /* 0x000fe400078ec0ff */
[----:B------:R-:W-:-:S04]  /*2fe0*/  ISETP.LT.OR P3, PT, R67, 0x6a, P3 ;  /* 0x0000006a4300780c */ /* 0x000fc80001f61670 */
[----:B------:R-:W-:Y:S02]  /*2ff0*/  FSEL R31, R77, -INF , !P3 ;  /* 0xff8000004d1f7808 */ /* 0x000fe40005800000 */
[----:B------:R-:W-:Y:S02]  /*3000*/  ISETP.GE.AND P3, PT, R83, 0x71, PT ;  /* 0x000000715300780c */ /* 0x000fe40003f66270 */
[----:B------:R-:W-:Y:S02]  /*3010*/  @P4 LOP3.LUT R19, R19, 0x4000000, RZ, 0xfc, !PT ;  /* 0x0400000013134812 */ /* 0x000fe400078efcff */
[----:B------:R-:W-:Y:S02]  /*3020*/  ISETP.GT.AND P4, PT, R70, 0x70, !P3 ;  /* 0x000000704600780c */ /* 0x000fe40005f84270 */
[----:B------:R-:W-:Y:S02]  /*3030*/  LOP3.LUT R19, R19, 0xfffffffe, RZ, 0xc0, !PT ;  /* 0xfffffffe13137812 */ /* 0x000fe400078ec0ff */
[----:B------:R-:W-:-:S04]  /*3040*/  ISETP.LT.OR P4, PT, R67, 0x71, P4 ;  /* 0x000000714300780c */ /* 0x000fc80002781670 */
[----:B------:R-:W-:Y:S02]  /*3050*/  FSEL R29, R80, -INF , !P4 ;  /* 0xff800000501d7808 */ /* 0x000fe40006000000 */
[----:B------:R-:W-:-:S04]  /*3060*/  ISETP.GE.AND P4, PT, R83, 0x72, PT ;  /* 0x000000725300780c */ /* 0x000fc80003f86270 */
[----:B------:R-:W-:-:S04]  /*3070*/  ISETP.GT.AND P5, PT, R70, 0x71, !P4 ;  /* 0x000000714600780c */ /* 0x000fc800067a4270 */
[----:B------:R-:W-:-:S04]  /*3080*/  ISETP.LT.OR P5, PT, R67, 0x72, P5 ;  /* 0x000000724300780c */ /* 0x000fc80002fa1670 */
[----:B------:R-:W-:Y:S02]  /*3090*/  FSEL R27, R81, -INF , !P5 ;  /* 0xff800000511b7808 */ /* 0x000fe40006800000 */
[----:B------:R-:W-:-:S04]  /*30a0*/  ISETP.GE.AND P5, PT, R83, 0x79, PT ;  /* 0x000000795300780c */ /* 0x000fc80003fa6270 */
[----:B------:R-:W-:-:S04]  /*30b0*/  ISETP.GT.AND P6, PT, R70, 0x78, !P5 ;  /* 0x000000784600780c */ /* 0x000fc80006fc4270 */
[----:B------:R-:W-:-:S04]  /*30c0*/  ISETP.LT.OR P6, PT, R67, 0x79, P6 ;  /* 0x000000794300780c */ /* 0x000fc800037c1670 */
[----:B------:R-:W-:Y:S02]  /*30d0*/  FSEL R21, R84, -INF , !P6 ;  /* 0xff80000054157808 */ /* 0x000fe40007000000 */
[----:B------:R-:W-:-:S13]  /*30e0*/  ISETP.GE.AND P6, PT, R83, 0x1, PT ;  /* 0x000000015300780c */ /* 0x000fda0003fc6270 */
[----:B------:R-:W-:Y:S02]  /*30f0*/  @P6 LOP3.LUT R19, R19, 0x1, RZ, 0xfc, !PT ;  /* 0x0000000113136812 */ /* 0x000fe400078efcff */
[----:B------:R-:W-:Y:S02]  /*3100*/  ISETP.GT.AND P6, PT, R70, RZ, !P6 ;  /* 0x000000ff4600720c */ /* 0x000fe400077c4270 */
[----:B------:R-:W-:Y:S02]  /*3110*/  LOP3.LUT R19, R19, 0xf7ffffff, RZ, 0xc0, !PT ;  /* 0xf7ffffff13137812 */ /* 0x000fe400078ec0ff */
[----:B------:R-:W-:-:S04]  /*3120*/  ISETP.LT.OR P6, PT, R67, 0x1, P6 ;  /* 0x000000014300780c */ /* 0x000fc800037c1670 */
[----:B------:R-:W-:Y:S01]  /*3130*/  FSEL R81, R0, -INF , !P6 ;  /* 0xff80000000517808 */ /* 0x000fe20007000000 */
[----:B------:R-:W-:Y:S01]  /*3140*/  VIADD R0, R3, 0x8 ;  /* 0x0000000803007836 */ /* 0x000fe20000000000 */
[----:B------:R-:W-:-:S13]  /*3150*/  ISETP.GE.AND P6, PT, R83, 0x7a, PT ;  /* 0x0000007a5300780c */ /* 0x000fda0003fc6270 */
[----:B------:R-:W-:Y:S02]  /*3160*/  @P6 LOP3.LUT R19, R19, 0x8000000, RZ, 0xfc, !PT ;  /* 0x0800000013136812 */ /* 0x000fe400078efcff */
[----:B------:R-:W-:Y:S01]  /*3170*/  ISETP.GT.AND P6, PT, R70, 0x79, !P6 ;  /* 0x000000794600780c */ /* 0x000fe200077c4270 */
[----:B------:R-:W-:-:S03]  /*3180*/  IMAD.IADD R70, R82, 0x1, R0 ;  /* 0x0000000152467824 */ /* 0x000fc600078e0200 */
[----:B------:R-:W-:Y:S02]  /*3190*/  ISETP.LT.OR P6, PT, R67, 0x7a, P6 ;  /* 0x0000007a4300780c */ /* 0x000fe400037c1670 */
[----:B------:R-:W-:Y:S02]  /*31a0*/  VIADDMNMX R67, R0, R87, R78, PT ;  /* 0x0000005700437246 */ /* 0x000fe4000380014e */
[----:B------:R-:W-:Y:S02]  /*31b0*/  FSEL R25, R85, -INF , !P6 ;  /* 0xff80000055197808 */ /* 0x000fe40007000000 */
[----:B------:R-:W-:-:S13]  /*31c0*/  PLOP3.LUT P6, PT, PT, PT, UP0, 0x40, 0x0 ;  /* 0x000000000000781c */ /* 0x000fda0003fce808 */
[----:B------:R-:W-:Y:S05]  /*31d0*/  @P6 BRA `(.L_x_670) ;  /* 0x0000000000646947 */ /* 0x000fea0003800000 */
        /* <DEDUP_REMOVED lines=9> */
[----:B------:R-:W-:Y:S01]  /*3270*/  @P6 IMAD.HI.U32 R35, R78, UR10, RZ ;  /* 0x0000000a4e236c27 */ /* 0x000fe2000f8e00ff */
[----:B------:R-:W-:-:S13]  /*3280*/  PLOP3.LUT P6, PT, PT, PT, UP1, 0x80, 0x0 ;  /* 0x000000000000781c */ /* 0x000fda0003fcf018 */
[----:B------:R-:W-:-:S04]  /*3290*/  @P6 SHF.R.U32.HI R78, RZ, UR11, R35 ;  /* 0x0000000bff4e6c19 */ /* 0x000fc80008011623 */
[----:B------:R-:W-:Y:S01]  /*32a0*/  LOP3.LUT R78, RZ, R78, RZ, 0x33, !PT ;  /* 0x0000004eff4e7212 */ /* 0x000fe200078e33ff */
[----:B------:R-:W-:Y:S06]  /*32b0*/  BRA `(.L_x_673) ;  /* 0x0000000000187947 */ /* 0x000fec0003800000 */
.L_x_672:
[----:B------:R-:W-:-:S06]  /*32c0*/  UISETP.NE.AND UP1, UPT, UR7, 0x1, UPT ;  /* 0x000000010700788c */ /* 0x000fcc000bf25270 */
[----:B------:R-:W-:-:S05]  /*32d0*/  PLOP3.LUT P6, PT, PT, PT, UP1, 0x80, 0x0 ;  /* 0x000000000000781c */ /* 0x000fca0003fcf018 */
[----:B------:R-:W-:-:S08]  /*32e0*/  @UP1 ULDC.64 UR10, c[0x0][0x9e8] ;  /* 0x00027a00000a1ab9 */ /* 0x000fd00000000a00 */
[----:B------:R-:W-:Y:S01]  /*32f0*/  @P6 IMAD.HI.U32 R35, R78, UR10, RZ ;  /* 0x0000000a4e236c27 */ /* 0x000fe2000f8e00ff */
[----:B------:R-:W-:-:S13]  /*3300*/  PLOP3.LUT P6, PT, PT, PT, UP1, 0x80, 0x0 ;  /* 0x000000000000781c */ /* 0x000fda0003fcf018 */
[----:B------:R-:W-:-:S07]  /*3310*/  @P6 SHF.R.U32.HI R78, RZ, UR11, R35 ;  /* 0x0000000bff4e6c19 */ /* 0x000fce0008011623 */
.L_x_673:
[----:B------:R-:W-:Y:S05]  /*3320*/  BSYNC B0 ;  /* 0x0000000000007941 */ /* 0x000fea0003800000 */
.L_x_671:
[----:B------:R-:W-:-:S04]  /*3330*/  IMAD R78, R78, UR7, -R79 ;  /* 0x000000074e4e7c24 */ /* 0x000fc8000f8e0a4f */
[----:B------:R-:W-:-:S05]  /*3340*/  IMAD R78, R17, -0x2, R78 ;  /* 0xfffffffe114e7824 */ /* 0x000fca00078e024e */
[----:B------:R-:W-:Y:S02]  /*3350*/  VIMNMX R70, R70, R78, !PT ;  /* 0x0000004e46467248 */ /* 0x000fe40007fe0100 */
[----:B------:R-:W-:-:S07]  /*3360*/  VIADDMNMX R67, R78, UR7, R67, PT ;  /* 0x000000074e437c46 */ /* 0x000fce000b800143 */
.L_x_670:
[----:B------:R-:W-:Y:S01]  /*3370*/  ISETP.GT.AND P2, PT, R70, 0x1, !P2 ;  /* 0x000000014600780c */ /* 0x000fe20005744270 */
[----:B------:R-:W-:Y:S01]  /*3380*/  ULDC UR22, c[0x0][0x988] ;  /* 0x0002620000167ab9 */ /* 0x000fe20000000800 */
[----:B------:R-:W-:Y:S01]  /*3390*/  LOP3.LUT P6, RZ, R19, 0x8, RZ, 0xc0, !PT ;  /* 0x0000000813ff7812 */ /* 0x000fe200078cc0ff */
[----:B------:R-:W-:Y:S01]  /*33a0*/  IMAD R6, R6, UR47, -R5 ;  /* 0x0000002f06067c24 */ /* 0x000fe2000f8e0a05 */
[----:B------:R-:W-:Y:S02]  /*33b0*/  ISETP.LT.OR P2, PT, R67, 0x2, P2 ;  /* 0x000000024300780c */ /* 0x000fe40001741670 */
[----:B------:R-:W-:Y:S02]  /*33c0*/  ISETP.GT.AND P3, PT, R70, 0x70, !P3 ;  /* 0x000000704600780c */ /* 0x000fe40005f64270 */
[----:B------:R-:W-:Y:S02]  /*33d0*/  FSEL R37, R7, -INF , !P2 ;  /* 0xff80000007257808 */ /* 0x000fe40005000000 */
[----:B------:R-:W-:-:S02]  /*33e0*/  LOP3.LUT P2, RZ, R19, 0x2, RZ, 0xc0, !PT ;  /* 0x0000000213ff7812 */ /* 0x000fc4000784c0ff */
[C---:B------:R-:W-:Y:S02]  /*33f0*/  ISETP.GT.AND P4, PT, R70.reuse, 0x71, !P4 ;  /* 0x000000714600780c */ /* 0x040fe40006784270 */
[C---:B------:R-:W-:Y:S02]  /*3400*/  ISETP.GT.AND P2, PT, R70.reuse, 0x8, !P2 ;  /* 0x000000084600780c */ /* 0x040fe40005744270 */
[C---:B------:R-:W-:Y:S02]  /*3410*/  ISETP.LT.OR P3, PT, R67.reuse, 0x71, P3 ;  /* 0x000000714300780c */ /* 0x040fe40001f61670 */
[----:B------:R-:W-:Y:S02]  /*3420*/  ISETP.LT.OR P2, PT, R67, 0x9, P2 ;  /* 0x000000094300780c */ /* 0x000fe40001741670 */
[----:B------:R-:W-:Y:S02]  /*3430*/  ISETP.GT.AND P5, PT, R70, 0x78, !P5 ;  /* 0x000000784600780c */ /* 0x000fe40006fa4270 */
[----:B------:R-:W-:-:S02]  /*3440*/  FSEL R9, R9, -INF , !P2 ;  /* 0xff80000009097808 */ /* 0x000fc40005000000 */
[----:B------:R-:W-:Y:S02]  /*3450*/  LOP3.LUT P2, RZ, R19, 0x4, RZ, 0xc0, !PT ;  /* 0x0000000413ff7812 */ /* 0x000fe4000784c0ff */
[C---:B------:R-:W-:Y:S02]  /*3460*/  ISETP.LT.OR P4, PT, R67.reuse, 0x72, P4 ;  /* 0x000000724300780c */ /* 0x040fe40002781670 */
[----:B------:R-:W-:Y:S02]  /*3470*/  ISETP.GT.AND P2, PT, R70, 0x9, !P2 ;  /* 0x000000094600780c */ /* 0x000fe40005744270 */
[----:B------:R-:W-:Y:S02]  /*3480*/  FSEL R46, R46, -INF , !P3 ;  /* 0xff8000002e2e7808 */ /* 0x000fe40005800000 */
[C---:B------:R-:W-:Y:S02]  /*3490*/  ISETP.LT.OR P2, PT, R67.reuse, 0xa, P2 ;  /* 0x0000000a4300780c */ /* 0x040fe40001741670 */
[----:B------:R-:W-:-:S02]  /*34a0*/  ISETP.LT.OR P5, PT, R67, 0x79, P5 ;  /* 0x000000794300780c */ /* 0x000fc40002fa1670 */
[----:B------:R-:W-:Y:S02]  /*34b0*/  FSEL R35, R8, -INF , !P2 ;  /* 0xff80000008237808 */ /* 0x000fe40005000000 */
[----:B------:R-:W-:Y:S02]  /*34c0*/  ISETP.GT.AND P2, PT, R70, 0x10, !P6 ;  /* 0x000000104600780c */ /* 0x000fe40007744270 */
[----:B------:R-:W-:Y:S02]  /*34d0*/  FMNMX.FTZ R8, R81, R71, !PT ;  /* 0x0000004751087209 */ /* 0x000fe40007810000 */
[----:B------:R-:W-:Y:S02]  /*34e0*/  ISETP.LT.OR P2, PT, R67, 0x11, P2 ;  /* 0x000000114300780c */ /* 0x000fe40001741670 */
[----:B------:R-:W-:Y:S02]  /*34f0*/  FMNMX.FTZ R77, R73, R8, !PT ;  /* 0x00000008494d7209 */ /* 0x000fe40007810000 */
[----:B------:R-:W-:-:S02]  /*3500*/  FSEL R7, R10, -INF , !P2 ;  /* 0xff8000000a077808 */ /* 0x000fc40005000000 */
[----:B------:R-:W-:Y:S02]  /*3510*/  LOP3.LUT P2, RZ, R19, 0x2000000, RZ, 0xc0, !PT ;  /* 0x0200000013ff7812 */ /* 0x000fe4000784c0ff */
[----:B------:R-:W-:Y:S02]  /*3520*/  FMNMX.FTZ R8, R76, R77, !PT ;  /* 0x0000004d4c087209 */ /* 0x000fe40007810000 */
[----:B------:R-:W-:Y:S02]  /*3530*/  ISETP.GT.AND P2, PT, R70, 0x11, !P2 ;  /* 0x000000114600780c */ /* 0x000fe40005744270 */
[----:B------:R-:W-:Y:S02]  /*3540*/  FMNMX.FTZ R77, R75, R8, !PT ;  /* 0x000000084b4d7209 */ /* 0x000fe40007810000 */
[----:B------:R-:W-:Y:S02]  /*3550*/  ISETP.LT.OR P2, PT, R67, 0x12, P2 ;  /* 0x000000124300780c */ /* 0x000fe40001741670 */
[----:B------:R-:W-:-:S02]  /*3560*/  FMNMX.FTZ R77, R74, R77, !PT ;  /* 0x0000004d4a4d7209 */ /* 0x000fc40007810000 */
[----:B------:R-:W-:Y:S02]  /*3570*/  FSEL R11, R11, -INF , !P2 ;  /* 0xff8000000b0b7808 */ /* 0x000fe40005000000 */
[----:B------:R-:W-:Y:S02]  /*3580*/  LOP3.LUT P2, RZ, R19, 0x1000000, RZ, 0xc0, !PT ;  /* 0x0100000013ff7812 */ /* 0x000fe4000784c0ff */
[----:B------:R-:W-:Y:S02]  /*3590*/  FMNMX.FTZ R8, R72, R77, !PT ;  /* 0x0000004d48087209 */ /* 0x000fe40007810000 */
[----:B------:R-:W-:Y:S02]  /*35a0*/  ISETP.GT.AND P2, PT, R70, 0x18, !P2 ;  /* 0x000000184600780c */ /* 0x000fe40005744270 */
[----:B------:R-:W-:Y:S02]  /*35b0*/  FMNMX.FTZ R77, R69, R8, !PT ;  /* 0x00000008454d7209 */ /* 0x000fe40007810000 */
[----:B------:R-:W-:-:S02]  /*35c0*/  ISETP.LT.OR P2, PT, R67, 0x19, P2 ;  /* 0x000000194300780c */ /* 0x000fc40001741670 */
[----:B------:R-:W-:Y:S02]  /*35d0*/  FMNMX.FTZ R77, R68, R77, !PT ;  /* 0x0000004d444d7209 */ /* 0x000fe40007810000 */
[----:B------:R-:W-:Y:S02]  /*35e0*/  FSEL R12, R12, -INF , !P2 ;  /* 0xff8000000c0c7808 */ /* 0x000fe40005000000 */
[C---:B------:R-:W-:Y:S02]  /*35f0*/  LOP3.LUT P2, RZ, R19.reuse, 0x800000, RZ, 0xc0, !PT ;  /* 0x0080000013ff7812 */ /* 0x040fe4000784c0ff */
[----:B------:R-:W-:Y:S02]  /*3600*/  LOP3.LUT P6, RZ, R19, 0x8000, RZ, 0xc0, !PT ;  /* 0x0000800013ff7812 */ /* 0x000fe400078cc0ff */
[----:B------:R-:W-:Y:S02]  /*3610*/  ISETP.GT.AND P2, PT, R70, 0x19, !P2 ;  /* 0x000000194600780c */ /* 0x000fe40005744270 */
[----:B------:R-:W-:-:S02]  /*3620*/  FMNMX.FTZ R77, R64, R77, !PT ;  /* 0x0000004d404d7209 */ /* 0x000fc40007810000 */
[----:B------:R-:W-:Y:S02]  /*3630*/  ISETP.LT.OR P2, PT, R67, 0x1a, P2 ;  /* 0x0000001a4300780c */ /* 0x000fe40001741670 */
[----:B------:R-:W-:Y:S02]  /*3640*/  FMNMX.FTZ R77, R66, R77, !PT ;  /* 0x0000004d424d7209 */ /* 0x000fe40007810000 */
[----:B------:R-:W-:Y:S02]  /*3650*/  FSEL R13, R13, -INF , !P2 ;  /* 0xff8000000d0d7808 */ /* 0x000fe40005000000 */
[----:B------:R-:W-:Y:S02]  /*3660*/  LOP3.LUT P2, RZ, R19, 0x400000, RZ, 0xc0, !PT ;  /* 0x0040000013ff7812 */ /* 0x000fe4000784c0ff */
[----:B------:R-:W-:Y:S02]  /*3670*/  FMNMX.FTZ R8, R62, R77, !PT ;  /* 0x0000004d3e087209 */ /* 0x000fe40007810000 */
[----:B------:R-:W-:-:S02]  /*3680*/  ISETP.GT.AND P2, PT, R70, 0x20, !P2 ;  /* 0x000000204600780c */ /* 0x000fc40005744270 */
[----:B------:R-:W-:Y:S02]  /*3690*/  FMNMX.FTZ R8, R65, R8, !PT ;  /* 0x0000000841087209 */ /* 0x000fe40007810000 */
[----:B------:R-:W-:Y:S02]  /*36a0*/  ISETP.LT.OR P2, PT, R67, 0x21, P2 ;  /* 0x000000214300780c */ /* 0x000fe40001741670 */
[----:B------:R-:W-:Y:S02]  /*36b0*/  FMNMX.FTZ R77, R89, R8, !PT ;  /* 0x00000008594d7209 */ /* 0x000fe40007810000 */
[----:B------:R-:W-:Y:S02]  /*36c0*/  FSEL R14, R14, -INF , !P2 ;  /* 0xff8000000e0e7808 */ /* 0x000fe40005000000 */
[----:B------:R-:W-:Y:S02]  /*36d0*/  LOP3.LUT P2, RZ, R19, 0x200000, RZ, 0xc0, !PT ;  /* 0x0020000013ff7812 */ /* 0x000fe4000784c0ff */
[----:B------:R-:W-:-:S02]  /*36e0*/  FMNMX.FTZ R8, R90, R77, !PT ;  /* 0x0000004d5a087209 */ /* 0x000fc40007810000 */
[----:B------:R-:W-:Y:S02]  /*36f0*/  ISETP.GT.AND P2, PT, R70, 0x21, !P2 ;  /* 0x000000214600780c */ /* 0x000fe40005744270 */
[----:B------:R-:W-:Y:S02]  /*3700*/  FMNMX.FTZ R8, R63, R8, !PT ;  /* 0x000000083f087209 */ /* 0x000fe40007810000 */
[----:B------:R-:W-:Y:S02]  /*3710*/  ISETP.LT.OR P2, PT, R67, 0x22, P2 ;  /* 0x000000224300780c */ /* 0x000fe40001741670 */
[----:B------:R-:W-:Y:S02]  /*3720*/  FMNMX.FTZ R77, R61, R8, !PT ;  /* 0x000000083d4d7209 */ /* 0x000fe40007810000 */
[----:B------:R-:W-:Y:S02]  /*3730*/  FSEL R15, R15, -INF , !P2 ;  /* 0xff8000000f0f7808 */ /* 0x000fe40005000000 */
[----:B------:R-:W-:-:S02]  /*3740*/  LOP3.LUT P2, RZ, R19, 0x100000, RZ, 0xc0, !PT ;  /* 0x0010000013ff7812 */ /* 0x000fc4000784c0ff */
[----:B------:R-:W-:Y:S02]  /*3750*/  FMNMX.FTZ R77, R60, R77, !PT ;  /* 0x0000004d3c4d7209 */ /* 0x000fe40007810000 */
        /* <DEDUP_REMOVED lines=19> */
[----:B------:R-:W-:Y:S02]  /*3890*/  LOP3.LUT P2, RZ, R19, 0x20000, RZ, 0xc0, !PT ;  /* 0x0002000013ff7812 */ /* 0x000fe4000784c0ff */
[----:B------:R-:W-:Y:S02]  /*38a0*/  FMNMX.FTZ R8, R33, R8, !PT ;  /* 0x0000000821087209 */ /* 0x000fe40007810000 */
        /* <DEDUP_REMOVED lines=12> */
[----:B------:R-:W-:Y:S01]  /*3970*/  ISETP.GT.AND P2, PT, R70, 0x39, !P6 ;  /* 0x000000394600780c */ /* 0x000fe20007744270 */
[----:B------:R-:W1:Y:S01]  /*3980*/  SHFL.BFLY PT, R77, R10, 0x2, 0x1f ;  /* 0x0c401f000a4d7f89 */ /* 0x000e6200000e0000 */
[----:B------:R-:W-:-:S02]  /*3990*/  LOP3.LUT P6, RZ, R19, 0x10, RZ, 0xc0, !PT ;  /* 0x0000001013ff7812 */ /* 0x000fc400078cc0ff */
[----:B------:R-:W-:Y:S02]  /*39a0*/  ISETP.LT.OR P2, PT, R67, 0x3a, P2 ;  /* 0x0000003a4300780c */ /* 0x000fe40001741670 */
[----:B------:R-:W-:Y:S02]  /*39b0*/  R2UR UR10, R6 ;  /* 0x00000000060a72ca */ /* 0x000fe400000e0000 */
[----:B------:R-:W-:Y:S02]  /*39c0*/  FSEL R32, R32, -INF , !P2 ;  /* 0xff80000020207808 */ /* 0x000fe40005000000 */
[----:B------:R-:W-:-:S04]  /*39d0*/  LOP3.LUT P2, RZ, R19, 0x4000, RZ, 0xc0, !PT ;  /* 0x0000400013ff7812 */ /* 0x000fc8000784c0ff */
[----:B------:R-:W-:-:S04]  /*39e0*/  ISETP.GT.AND P2, PT, R70, 0x40, !P2 ;  /* 0x000000404600780c */ /* 0x000fc80005744270 */
[----:B------:R-:W-:Y:S01]  /*39f0*/  ISETP.LT.OR P2, PT, R67, 0x41, P2 ;  /* 0x000000414300780c */ /* 0x000fe20001741670 */
[----:B------:R-:W-:-:S03]  /*3a00*/  UIADD3 UR10, UR42, UR10, URZ ;  /* 0x0000000a2a0a7290 */ /* 0x000fc6000fffe03f */
[----:B------:R-:W-:Y:S01]  /*3a10*/  FSEL R34, R34, -INF , !P2 ;  /* 0xff80000022227808 */ /* 0x000fe20005000000 */
[----:B------:R-:W-:Y:S01]  /*3a20*/  UIADD3 UR6, UR10, UR6, URZ ;  /* 0x000000060a067290 */ /* 0x000fe2000fffe03f */
[----:B------:R-:W-:Y:S02]  /*3a30*/  LOP3.LUT P2, RZ, R19, 0x2000, RZ, 0xc0, !PT ;  /* 0x0000200013ff7812 */ /* 0x000fe4000784c0ff */
[----:B-1----:R-:W-:Y:S02]  /*3a40*/  FMNMX.FTZ R77, R10, R77, !PT ;  /* 0x0000004d0a4d7209 */ /* 0x002fe40007810000 */
[----:B------:R-:W-:-:S03]  /*3a50*/  ISETP.GT.AND P2, PT, R70, 0x41, !P2 ;  /* 0x000000414600780c */ /* 0x000fc60005744270 */
[----:B------:R-:W1:Y:S01]  /*3a60*/  SHFL.BFLY PT, R8, R77, 0x1, 0x1f ;  /* 0x0c201f004d087f89 */ /* 0x000e6200000e0000 */
[----:B------:R-:W-:-:S04]  /*3a70*/  ISETP.LT.OR P2, PT, R67, 0x42, P2 ;  /* 0x000000424300780c */ /* 0x000fc80001741670 */
[----:B------:R-:W-:Y:S02]  /*3a80*/  FSEL R36, R36, -INF , !P2 ;  /* 0xff80000024247808 */ /* 0x000fe40005000000 */
[----:B------:R-:W-:-:S04]  /*3a90*/  LOP3.LUT P2, RZ, R19, 0x1000, RZ, 0xc0, !PT ;  /* 0x0000100013ff7812 */ /* 0x000fc8000784c0ff */
[----:B------:R-:W-:-:S04]  /*3aa0*/  ISETP.GT.AND P2, PT, R70, 0x48, !P2 ;  /* 0x000000484600780c */ /* 0x000fc80005744270 */
[----:B------:R-:W-:-:S04]  /*3ab0*/  ISETP.LT.OR P2, PT, R67, 0x49, P2 ;  /* 0x000000494300780c */ /* 0x000fc80001741670 */
[----:B------:R-:W-:Y:S02]  /*3ac0*/  FSEL R38, R38, -INF , !P2 ;  /* 0xff80000026267808 */ /* 0x000fe40005000000 */
[----:B------:R-:W-:Y:S02]  /*3ad0*/  LOP3.LUT P2, RZ, R19, 0x800, RZ, 0xc0, !PT ;  /* 0x0000080013ff7812 */ /* 0x000fe4000784c0ff */
[----:B-1----:R-:W-:Y:S02]  /*3ae0*/  FMNMX.FTZ R8, R77, R8, !PT ;  /* 0x000000084d087209 */ /* 0x002fe40007810000 */
[----:B------:R-:W-:-:S03]  /*3af0*/  ISETP.GT.AND P2, PT, R70, 0x49, !P2 ;  /* 0x000000494600780c */ /* 0x000fc60005744270 */
[----:B------:R-:W-:Y:S01]  /*3b00*/  FMUL.FTZ R78, R8, UR22 ;  /* 0x00000016084e7c20 */ /* 0x000fe20008410000 */
[----:B------:R-:W-:-:S04]  /*3b10*/  ISETP.LT.OR P2, PT, R67, 0x4a, P2 ;  /* 0x0000004a4300780c */ /* 0x000fc80001741670 */
[----:B------:R-:W-:Y:S02]  /*3b20*/  FSEL R40, R40, -INF , !P2 ;  /* 0xff80000028287808 */ /* 0x000fe40005000000 */
[----:B------:R-:W-:-:S04]  /*3b30*/  LOP3.LUT P2, RZ, R19, 0x400, RZ, 0xc0, !PT ;  /* 0x0000040013ff7812 */ /* 0x000fc8000784c0ff */
[----:B------:R-:W-:-:S04]  /*3b40*/  ISETP.GT.AND P2, PT, R70, 0x50, !P2 ;  /* 0x000000504600780c */ /* 0x000fc80005744270 */
        /* <DEDUP_REMOVED lines=22> */
[----:B------:R-:W-:Y:S02]  /*3cb0*/  ISETP.GT.AND P2, PT, R70, 0x68, !P6 ;  /* 0x000000684600780c */ /* 0x000fe40007744270 */
[----:B------:R-:W-:Y:S02]  /*3cc0*/  LOP3.LUT P6, RZ, R19, 0x1, RZ, 0xc0, !PT ;  /* 0x0000000113ff7812 */ /* 0x000fe400078cc0ff */
[----:B------:R-:W-:-:S04]  /*3cd0*/  ISETP.LT.OR P2, PT, R67, 0x69, P2 ;  /* 0x000000694300780c */ /* 0x000fc80001741670 */
[----:B------:R-:W-:Y:S02]  /*3ce0*/  FSEL R56, R56, -INF , !P2 ;  /* 0xff80000038387808 */ /* 0x000fe40005000000 */
[----:B------:R-:W-:-:S04]  /*3cf0*/  FSETP.NEU.FTZ.AND P2, PT, R8, -INF , PT ;  /* 0xff8000000800780b */ /* 0x000fc80003f5d000 */
[----:B------:R-:W-:Y:S02]  /*3d00*/  FSEL R78, R78, RZ, P2 ;  /* 0x000000ff4e4e7208 */ /* 0x000fe40001000000 */
[C---:B------:R-:W-:Y:S02]  /*3d10*/  ISETP.GT.AND P2, PT, R70.reuse, RZ, !P6 ;  /* 0x000000ff4600720c */ /* 0x040fe40007744270 */
[----:B------:R-:W-:Y:S01]  /*3d20*/  LOP3.LUT P6, RZ, R19, 0x8000000, RZ, 0xc0, !PT ;  /* 0x0800000013ff7812 */ /* 0x000fe200078cc0ff */
[--C-:B------:R-:W-:Y:S01]  /*3d30*/  FFMA.FTZ R148, R81, UR22, -R78.reuse ;  /* 0x0000001651947c23 */ /* 0x100fe2000801084e */
[----:B------:R-:W-:Y:S01]  /*3d40*/  ISETP.LT.OR P2, PT, R67, 0x1, P2 ;  /* 0x000000014300780c */ /* 0x000fe20001741670 */
[--C-:B------:R-:W-:Y:S01]  /*3d50*/  FFMA.FTZ R132, R61, UR22, -R78.reuse ;  /* 0x000000163d847c23 */ /* 0x100fe2000801084e */
[----:B------:R-:W-:Y:S01]  /*3d60*/  ISETP.GT.AND P6, PT, R70, 0x79, !P6 ;  /* 0x000000794600780c */ /* 0x000fe200077c4270 */
[--C-:B------:R-:W-:Y:S01]  /*3d70*/  FFMA.FTZ R71, R71, UR22, -R78.reuse ;  /* 0x0000001647477c23 */ /* 0x100fe2000801084e */
[----:B------:R-:W-:Y:S01]  /*3d80*/  FSEL R4, R4, -INF , !P2 ;  /* 0xff80000004047808 */ /* 0x000fe20005000000 */
[--C-:B------:R-:W-:Y:S01]  /*3d90*/  FFMA.FTZ R150, R73, UR22, -R78.reuse ;  /* 0x0000001649967c23 */ /* 0x100fe2000801084e */
[----:B------:R-:W-:Y:S01]  /*3da0*/  LOP3.LUT P2, RZ, R19, 0x4000000, RZ, 0xc0, !PT ;  /* 0x0400000013ff7812 */ /* 0x000fe2000784c0ff */
[----:B------:R-:W-:Y:S01]  /*3db0*/  MUFU.EX2 R148, R148 ;  /* 0x0000009400947308 */ /* 0x000fe20000000800 */
[----:B------:R-:W-:Y:S01]  /*3dc0*/  FMNMX.FTZ R10, R4, R37, !PT ;  /* 0x00000025040a7209 */ /* 0x000fe20007810000 */
[--C-:B------:R-:W-:Y:S01]  /*3dd0*/  FFMA.FTZ R73, R76, UR22, -R78.reuse ;  /* 0x000000164c497c23 */ /* 0x100fe2000801084e */
[----:B------:R-:W-:Y:S01]  /*3de0*/  ISETP.GT.AND P2, PT, R70, 0x69, !P2 ;  /* 0x000000694600780c */ /* 0x000fe20005744270 */
[--C-:B------:R-:W-:Y:S01]  /*3df0*/  FFMA.FTZ R120, R29, UR22, -R78.reuse ;  /* 0x000000161d787c23 */ /* 0x100fe2000801084e */
[----:B------:R-:W-:Y:S01]  /*3e00*/  FMNMX.FTZ R10, R9, R10, !PT ;  /* 0x0000000a090a7209 */ /* 0x000fe20007810000 */
[--C-:B------:R-:W-:Y:S01]  /*3e10*/  FFMA.FTZ R144, R75, UR22, -R78.reuse ;  /* 0x000000164b907c23 */ /* 0x100fe2000801084e */
[----:B------:R-:W-:Y:S01]  /*3e20*/  ISETP.LT.OR P2, PT, R67, 0x6a, P2 ;  /* 0x0000006a4300780c */ /* 0x000fe20001741670 */
[----:B------:R-:W1:Y:S01]  /*3e30*/  MUFU.EX2 R71, R71 ;  /* 0x0000004700477308 */ /* 0x000e620000000800 */
[----:B------:R-:W-:Y:S01]  /*3e40*/  FMNMX.FTZ R10, R35, R10, !PT ;  /* 0x0000000a230a7209 */ /* 0x000fe20007810000 */
[--C-:B------:R-:W-:Y:S01]  /*3e50*/  FFMA.FTZ R122, R21, UR22, -R78.reuse ;  /* 0x00000016157a7c23 */ /* 0x100fe2000801084e */
[----:B------:R-:W-:Y:S01]  /*3e60*/  FSEL R43, R43, -INF , !P2 ;  /* 0xff8000002b2b7808 */ /* 0x000fe20005000000 */
[--C-:B------:R-:W-:Y:S01]  /*3e70*/  FFMA.FTZ R75, R74, UR22, -R78.reuse ;  /* 0x000000164a4b7c23 */ /* 0x100fe2000801084e */
[----:B------:R-:W-:Y:S01]  /*3e80*/  FMNMX.FTZ R10, R7, R10, !PT ;  /* 0x0000000a070a7209 */ /* 0x000fe20007810000 */
[--C-:B------:R-:W-:Y:S01]  /*3e90*/  FFMA.FTZ R21, R25, UR22, -R78.reuse ;  /* 0x0000001619157c23 */ /* 0x100fe2000801084e */
[----:B------:R-:W-:Y:S01]  /*3ea0*/  FSEL R61, R47, -INF , !P4 ;  /* 0xff8000002f3d7808 */ /* 0x000fe20006000000 */
[--C-:B------:R-:W-:Y:S01]  /*3eb0*/  FFMA.FTZ R47, R60, UR22, -R78.reuse ;  /* 0x000000163c2f7c23 */ /* 0x100fe2000801084e */
[----:B------:R-:W-:Y:S01]  /*3ec0*/  FMNMX.FTZ R77, R11, R10, !PT ;  /* 0x0000000a0b4d7209 */ /* 0x000fe20007810000 */
[----:B------:R-:W2:Y:S01]  /*3ed0*/  MUFU.EX2 R150, R150 ;  /* 0x0000009600967308 */ /* 0x000ea20000000800 */
[----:B------:R-:W-:Y:S01]  /*3ee0*/  FSEL R60, R51, -INF , !P5 ;  /* 0xff800000333c7808 */ /* 0x000fe20006800000 */
[--C-:B------:R-:W-:Y:S01]  /*3ef0*/  FFMA.FTZ R146, R72, UR22, -R78.reuse ;  /* 0x0000001648927c23 */ /* 0x100fe2000801084e */
[----:B------:R-:W-:Y:S01]  /*3f00*/  FMNMX.FTZ R10, R12, R77, !PT ;  /* 0x0000004d0c0a7209 */ /* 0x000fe20007810000 */
[--C-:B------:R-:W-:Y:S01]  /*3f10*/  FFMA.FTZ R69, R69, UR22, -R78.reuse ;  /* 0x0000001645457c23 */ /* 0x100fe2000801084e */
[----:B------:R-:W-:Y:S01]  /*3f20*/  ISETP.LT.OR P6, PT, R67, 0x7a, P6 ;  /* 0x0000007a4300780c */ /* 0x000fe200037c1670 */
[--C-:B------:R-:W-:Y:S01]  /*3f30*/  FFMA.FTZ R140, R68, UR22, -R78.reuse ;  /* 0x00000016448c7c23 */ /* 0x100fe2000801084e */
[----:B------:R-:W-:Y:S01]  /*3f40*/  FMNMX.FTZ R77, R13, R10, !PT ;  /* 0x0000000a0d4d7209 */ /* 0x000fe20007810000 */
[----:B------:R-:W3:Y:S01]  /*3f50*/  MUFU.EX2 R73, R73 ;  /* 0x0000004900497308 */ /* 0x000ee20000000800 */
[----:B------:R-:W-:Y:S01]  /*3f60*/  FSEL R55, R55, -INF , !P6 ;  /* 0xff80000037377808 */ /* 0x000fe20007000000 */
[--C-:B------:R-:W-:Y:S01]  /*3f70*/  FFMA.FTZ R64, R64, UR22, -R78.reuse ;  /* 0x0000001640407c23 */ /* 0x100fe2000801084e */
[----:B------:R-:W-:Y:S01]  /*3f80*/  FMNMX.FTZ R10, R14, R77, !PT ;  /* 0x0000004d0e0a7209 */ /* 0x000fe20007810000 */
[--C-:B------:R-:W-:Y:S01]  /*3f90*/  FFMA.FTZ R128, R57, UR22, -R78.reuse ;  /* 0x0000001639807c23 */ /* 0x100fe2000801084e */
[--C-:B------:R-:W-:Y:S01]  /*3fa0*/  FFMA.FTZ R142, R66, UR22, -R78.reuse ;  /* 0x00000016428e7c23 */ /* 0x100fe2000801084e */
[--C-:B------:R-:W-:Y:S01]  /*3fb0*/  FFMA.FTZ R57, R44, UR22, -R78.reuse ;  /* 0x000000162c397c23 */ /* 0x100fe2000801084e */
[----:B------:R-:W-:Y:S01]  /*3fc0*/  FMNMX.FTZ R77, R15, R10, !PT ;  /* 0x0000000a0f4d7209 */ /* 0x000fe20007810000 */
[----:B------:R-:W4:Y:S01]  /*3fd0*/  MUFU.EX2 R144, R144 ;  /* 0x0000009000907308 */ /* 0x000f220000000800 */
[--C-:B------:R-:W-:Y:S01]  /*3fe0*/  FFMA.FTZ R62, R62, UR22, -R78.reuse ;  /* 0x000000163e3e7c23 */ /* 0x100fe2000801084e */
[--C-:B------:R-:W-:Y:S01]  /*3ff0*/  FFMA.FTZ R136, R65, UR22, -R78.reuse ;  /* 0x0000001641887c23 */ /* 0x100fe2000801084e */
[----:B------:R-:W-:Y:S01]  /*4000*/  FMNMX.FTZ R77, R20, R77, !PT ;  /* 0x0000004d144d7209 */ /* 0x000fe20007810000 */
[--C-:B------:R-:W-:Y:S01]  /*4010*/  FFMA.FTZ R130, R48, UR22, -R78.reuse ;  /* 0x0000001630827c23 */ /* 0x100fe2000801084e */
[--C-:B------:R-:W-:Y:S01]  /*4020*/  FFMA.FTZ R65, R89, UR22, -R78.reuse ;  /* 0x0000001659417c23 */ /* 0x100fe2000801084e */
[--C-:B------:R-:W-:Y:S01]  /*4030*/  FFMA.FTZ R138, R90, UR22, -R78.reuse ;  /* 0x000000165a8a7c23 */ /* 0x100fe2000801084e */
[----:B------:R-:W-:Y:S01]  /*4040*/  FMNMX.FTZ R77, R24, R77, !PT ;  /* 0x0000004d184d7209 */ /* 0x000fe20007810000 */
[----:B------:R-:W5:Y:S01]  /*4050*/  MUFU.EX2 R75, R75 ;  /* 0x0000004b004b7308 */ /* 0x000f620000000800 */
        /* <DEDUP_REMOVED lines=9> */
[----:B------:R-:W-:Y:S01]  /*40f0*/  FFMA.FTZ R27, R27, UR22, -R78 ;  /* 0x000000161b1b7c23 */ /* 0x000fe2000801084e */
[----:B------:R-:W-:-:S04]  /*4100*/  FMNMX.FTZ R79, R30, R79, !PT ;  /* 0x0000004f1e4f7209 */ /* 0x000fc80007810000 */
[----:B------:R-:W-:Y:S01]  /*4110*/  FMNMX.FTZ R79, R32, R79, !PT ;  /* 0x0000004f204f7209 */ /* 0x000fe20007810000 */
[----:B------:R-:W5:Y:S03]  /*4120*/  MUFU.EX2 R69, R69 ;  /* 0x0000004500457308 */ /* 0x000f660000000800 */
        /* <DEDUP_REMOVED lines=21> */
[----:B------:R-:W-:Y:S01]  /*4280*/  FMNMX.FTZ R10, R60, R51, !PT ;  /* 0x000000333c0a7209 */ /* 0x000fe20007810000 */
[--C-:B------:R-:W-:Y:S01]  /*4290*/  FFMA.FTZ R51, R53, UR22, -R78.reuse ;  /* 0x0000001635337c23 */ /* 0x100fe2000801084e */
[----:B------:R-:W-:Y:S02]  /*42a0*/  FFMA.FTZ R53, R59, UR22, -R78 ;  /* 0x000000163b357c23 */ /* 0x000fe4000801084e */
[----:B------:R-:W-:Y:S01]  /*42b0*/  FMNMX.FTZ R10, R55, R10, !PT ;  /* 0x0000000a370a7209 */ /* 0x000fe20007810000 */
[----:B------:R-:W-:Y:S04]  /*42c0*/  MUFU.EX2 R63, R63 ;  /* 0x0000003f003f7308 */ /* 0x000fe80000000800 */
[----:B------:R-:W1:Y:S04]  /*42d0*/  SHFL.BFLY PT, R67, R10, 0x2, 0x1f ;  /* 0x0c401f000a437f89 */ /* 0x000e6800000e0000 */
[----:B------:R-:W-:Y:S08]  /*42e0*/  MUFU.EX2 R132, R132 ;  /* 0x0000008400847308 */ /* 0x000ff00000000800 */
[----:B------:R-:W-:Y:S08]  /*42f0*/  MUFU.EX2 R47, R47 ;  /* 0x0000002f002f7308 */ /* 0x000ff00000000800 */
[----:B------:R-:W-:Y:S01]  /*4300*/  MUFU.EX2 R134, R134 ;  /* 0x0000008600867308 */ /* 0x000fe20000000800 */
[----:B-1----:R-:W-:-:S07]  /*4310*/  FMNMX.FTZ R67, R10, R67, !PT ;  /* 0x000000430a437209 */ /* 0x002fce0007810000 */
[----:B------:R-:W-:Y:S01]  /*4320*/  MUFU.EX2 R51, R51 ;  /* 0x0000003300337308 */ /* 0x000fe20000000800 */
[----:B------:R-:W1:Y:S07]  /*4330*/  SHFL.BFLY PT, R10, R67, 0x1, 0x1f ;  /* 0x0c201f00430a7f89 */ /* 0x000e6e00000e0000 */
[----:B------:R-:W-:Y:S08]  /*4340*/  MUFU.EX2 R128, R128 ;  /* 0x0000008000807308 */ /* 0x000ff00000000800 */
[----:B------:R-:W-:Y:S08]  /*4350*/  MUFU.EX2 R53, R53 ;  /* 0x0000003500357308 */ /* 0x000ff00000000800 */
[----:B------:R-:W-:Y:S01]  /*4360*/  MUFU.EX2 R130, R130 ;  /* 0x0000008200827308 */ /* 0x000fe20000000800 */
[----:B-1----:R-:W-:-:S04]  /*4370*/  FMNMX.FTZ R10, R67, R10, !PT ;  /* 0x0000000a430a7209 */ /* 0x002fc80007810000 */
[C---:B------:R-:W-:Y:S01]  /*4380*/  FSETP.NEU.FTZ.AND P2, PT, R10.reuse, -INF , PT ;  /* 0xff8000000a00780b */ /* 0x040fe20003f5d000 */
[----:B------:R-:W-:Y:S02]  /*4390*/  FMUL.FTZ R29, R10, UR22 ;  /* 0x000000160a1d7c20 */ /* 0x000fe40008410000 */
[----:B------:R-:W-:Y:S03]  /*43a0*/  MUFU.EX2 R57, R57 ;  /* 0x0000003900397308 */ /* 0x000fe60000000800 */
[----:B------:R-:W-:Y:S02]  /*43b0*/  FSEL R25, R29, RZ, P2 ;  /* 0x000000ff1d197208 */ /* 0x000fe40001000000 */
[----:B------:R-:W-:-:S03]  /*43c0*/  PLOP3.LUT P2, PT, PT, PT, UP0, 0x40, 0x0 ;  /* 0x000000000000781c */ /* 0x000fc60003f4e808 */
[----:B------:R-:W-:Y:S01]  /*43d0*/  FFMA.FTZ R145, R7, UR22, -R25 ;  /* 0x0000001607917c23 */ /* 0x000fe20008010819 */
[----:B------:R-:W-:Y:S01]  /*43e0*/  FADD.FTZ R7, R148, R71 ;  /* 0x0000004794077221 */ /* 0x000fe20000010000 */
[--C-:B------:R-:W-:Y:S01]  /*43f0*/  FFMA.FTZ R143, R20, UR22, -R25.reuse ;  /* 0x00000016148f7c23 */ /* 0x100fe20008010819 */
[--C-:B------:R-:W-:Y:S01]  /*4400*/  FFMA.FTZ R20, R24, UR22, -R25.reuse ;  /* 0x0000001618147c23 */ /* 0x100fe20008010819 */
[----:B------:R-:W-:Y:S01]  /*4410*/  FFMA.FTZ R24, R28, UR22, -R25 ;  /* 0x000000161c187c23 */ /* 0x000fe20008010819 */
[----:B--2---:R-:W-:Y:S01]  /*4420*/  FADD.FTZ R28, R150, R7 ;  /* 0x00000007961c7221 */ /* 0x004fe20000010000 */
[--C-:B------:R-:W-:Y:S01]  /*4430*/  FFMA.FTZ R149, R4, UR22, -R25.reuse ;  /* 0x0000001604957c23 */ /* 0x100fe20008010819 */
[--C-:B------:R-:W-:Y:S01]  /*4440*/  FFMA.FTZ R4, R37, UR22, -R25.reuse ;  /* 0x0000001625047c23 */ /* 0x100fe20008010819 */
[--C-:B------:R-:W-:Y:S01]  /*4450*/  FFMA.FTZ R151, R9, UR22, -R25.reuse ;  /* 0x0000001609977c23 */ /* 0x100fe20008010819 */
[----:B---3--:R-:W-:Y:S01]  /*4460*/  FADD.FTZ R7, R73, R28 ;  /* 0x0000001c49077221 */ /* 0x008fe20000010000 */
[--C-:B------:R-:W-:Y:S01]  /*4470*/  FFMA.FTZ R44, R35, UR22, -R25.reuse ;  /* 0x00000016232c7c23 */ /* 0x100fe20008010819 */
[----:B------:R-:W-:Y:S01]  /*4480*/  FFMA.FTZ R139, R30, UR22, -R25 ;  /* 0x000000161e8b7c23 */ /* 0x000fe20008010819 */
[----:B------:R-:W-:Y:S01]  /*4490*/  MUFU.EX2 R149, R149 ;  /* 0x0000009500957308 */ /* 0x000fe20000000800 */
[----:B----4-:R-:W-:Y:S01]  /*44a0*/  FADD.FTZ R28, R144, R7 ;  /* 0x00000007901c7221 */ /* 0x010fe20000010000 */
[--C-:B------:R-:W-:Y:S01]  /*44b0*/  FFMA.FTZ R48, R11, UR22, -R25.reuse ;  /* 0x000000160b307c23 */ /* 0x100fe20008010819 */
[--C-:B------:R-:W-:Y:S01]  /*44c0*/  FFMA.FTZ R147, R12, UR22, -R25.reuse ;  /* 0x000000160c937c23 */ /* 0x100fe20008010819 */
[--C-:B------:R-:W-:Y:S01]  /*44d0*/  FFMA.FTZ R137, R26, UR22, -R25.reuse ;  /* 0x000000161a897c23 */ /* 0x100fe20008010819 */
[----:B-----5:R-:W-:Y:S01]  /*44e0*/  FADD.FTZ R7, R75, R28 ;  /* 0x0000001c4b077221 */ /* 0x020fe20000010000 */
[--C-:B------:R-:W-:Y:S01]  /*44f0*/  FFMA.FTZ R26, R32, UR22, -R25.reuse ;  /* 0x00000016201a7c23 */ /* 0x100fe20008010819 */
[----:B------:R-:W-:Y:S01]  /*4500*/  FFMA.FTZ R12, R13, UR22, -R25 ;  /* 0x000000160d0c7c23 */ /* 0x000fe20008010819 */
[----:B------:R-:W1:Y:S01]  /*4510*/  MUFU.EX2 R4, R4 ;  /* 0x0000000400047308 */ /* 0x000e620000000800 */
[----:B------:R-:W-:Y:S01]  /*4520*/  FADD.FTZ R30, R146, R7 ;  /* 0x00000007921e7221 */ /* 0x000fe20000010000 */
[--C-:B------:R-:W-:Y:S01]  /*4530*/  FFMA.FTZ R141, R14, UR22, -R25.reuse ;  /* 0x000000160e8d7c23 */ /* 0x100fe20008010819 */
[--C-:B------:R-:W-:Y:S01]  /*4540*/  FFMA.FTZ R133, R34, UR22, -R25.reuse ;  /* 0x0000001622857c23 */ /* 0x100fe20008010819 */
[--C-:B------:R-:W-:Y:S01]  /*4550*/  FFMA.FTZ R14, R15, UR22, -R25.reuse ;  /* 0x000000160f0e7c23 */ /* 0x100fe20008010819 */
[----:B------:R-:W-:Y:S01]  /*4560*/  FADD.FTZ R7, R69, R30 ;  /* 0x0000001e45077221 */ /* 0x000fe20000010000 */
[--C-:B------:R-:W-:Y:S01]  /*4570*/  FFMA.FTZ R28, R36, UR22, -R25.reuse ;  /* 0x00000016241c7c23 */ /* 0x100fe20008010819 */
[----:B------:R-:W-:Y:S01]  /*4580*/  FFMA.FTZ R135, R38, UR22, -R25 ;  /* 0x0000001626877c23 */ /* 0x000fe20008010819 */
[----:B------:R-:W2:Y:S01]  /*4590*/  MUFU.EX2 R151, R151 ;  /* 0x0000009700977308 */ /* 0x000ea20000000800 */
[----:B------:R-:W-:Y:S01]  /*45a0*/  FADD.FTZ R30, R140, R7 ;  /* 0x000000078c1e7221 */ /* 0x000fe20000010000 */
[--C-:B------:R-:W-:Y:S01]  /*45b0*/  FFMA.FTZ R129, R42, UR22, -R25.reuse ;  /* 0x000000162a817c23 */ /* 0x100fe20008010819 */
[--C-:B------:R-:W-:Y:S01]  /*45c0*/  FFMA.FTZ R131, R49, UR22, -R25.reuse ;  /* 0x0000001631837c23 */ /* 0x100fe20008010819 */
[--C-:B------:R-:W-:Y:S01]  /*45d0*/  FFMA.FTZ R50, R50, UR22, -R25.reuse ;  /* 0x0000001632327c23 */ /* 0x100fe20008010819 */
[----:B------:R-:W-:Y:S01]  /*45e0*/  FADD.FTZ R9, R77, R30 ;  /* 0x0000001e4d097221 */ /* 0x000fe20000010000 */
[--C-:B------:R-:W-:Y:S01]  /*45f0*/  FFMA.FTZ R30, R40, UR22, -R25.reuse ;  /* 0x00000016281e7c23 */ /* 0x100fe20008010819 */
[----:B------:R-:W-:Y:S01]  /*4600*/  FFMA.FTZ R52, R52, UR22, -R25 ;  /* 0x0000001634347c23 */ /* 0x000fe20008010819 */
[----:B------:R-:W3:Y:S01]  /*4610*/  MUFU.EX2 R44, R44 ;  /* 0x0000002c002c7308 */ /* 0x000ee20000000800 */
[----:B-1----:R-:W-:Y:S01]  /*4620*/  FADD.FTZ R32, R149, R4 ;  /* 0x0000000495207221 */ /* 0x002fe20000010000 */
[----:B------:R-:W-:Y:S01]  /*4630*/  FADD.FTZ R34, R142, R9 ;  /* 0x000000098e227221 */ /* 0x000fe20000010000 */
[--C-:B------:R-:W-:Y:S01]  /*4640*/  FFMA.FTZ R54, R54, UR22, -R25.reuse ;  /* 0x0000001636367c23 */ /* 0x100fe20008010819 */
[--C-:B------:R-:W-:Y:S01]  /*4650*/  FFMA.FTZ R56, R56, UR22, -R25.reuse ;  /* 0x0000001638387c23 */ /* 0x100fe20008010819 */
[--C-:B------:R-:W-:Y:S01]  /*4660*/  FFMA.FTZ R43, R43, UR22, -R25.reuse ;  /* 0x000000162b2b7c23 */ /* 0x100fe20008010819 */
[----:B------:R-:W-:Y:S01]  /*4670*/  FADD.FTZ R9, R79, R34 ;  /* 0x000000224f097221 */ /* 0x000fe20000010000 */
[--C-:B------:R-:W-:Y:S01]  /*4680*/  FFMA.FTZ R46, R46, UR22, -R25.reuse ;  /* 0x000000162e2e7c23 */ /* 0x100fe20008010819 */
[----:B------:R-:W1:Y:S01]  /*4690*/  MUFU.EX2 R145, R145 ;  /* 0x0000009100917308 */ /* 0x000e620000000800 */
[----:B--2---:R-:W-:Y:S01]  /*46a0*/  FADD.FTZ R7, R151, R32 ;  /* 0x0000002097077221 */ /* 0x004fe20000010000 */
[--C-:B------:R-:W-:Y:S01]  /*46b0*/  FFMA.FTZ R61, R61, UR22, -R25.reuse ;  /* 0x000000163d3d7c23 */ /* 0x100fe20008010819 */
[----:B------:R-:W-:Y:S01]  /*46c0*/  FFMA.FTZ R60, R60, UR22, -R25 ;  /* 0x000000163c3c7c23 */ /* 0x000fe20008010819 */
[----:B------:R-:W-:-:S02]  /*46d0*/  F2FP.BF16.F32.PACK_AB R149, R4, R149 ;  /* 0x000000950495723e */ /* 0x000fc400000010ff */
[----:B------:R-:W-:Y:S02]  /*46e0*/  F2FP.BF16.F32.PACK_AB R148, R71, R148 ;  /* 0x000000944794723e */ /* 0x000fe400000010ff */
[----:B------:R-:W2:Y:S01]  /*46f0*/  MUFU.EX2 R48, R48 ;  /* 0x0000003000307308 */ /* 0x000ea20000000800 */
[----:B---3--:R-:W-:Y:S01]  /*4700*/  FADD.FTZ R32, R44, R7 ;  /* 0x000000072c207221 */ /* 0x008fe20000010000 */
[----:B------:R-:W-:Y:S02]  /*4710*/  F2FP.BF16.F32.PACK_AB R150, R73, R150 ;  /* 0x000000964996723e */ /* 0x000fe400000010ff */
[----:B------:R-:W-:Y:S02]  /*4720*/  F2FP.BF16.F32.PACK_AB R144, R75, R144 ;  /* 0x000000904b90723e */ /* 0x000fe400000010ff */
[----:B------:R-:W-:Y:S02]  /*4730*/  F2FP.BF16.F32.PACK_AB R146, R69, R146 ;  /* 0x000000924592723e */ /* 0x000fe400000010ff */
[----:B------:R-:W3:Y:S01]  /*4740*/  MUFU.EX2 R147, R147 ;  /* 0x0000009300937308 */ /* 0x000ee20000000800 */
[----:B-1----:R-:W-:Y:S01]  /*4750*/  FADD.FTZ R7, R145, R32 ;  /* 0x0000002091077221 */ /* 0x002fe20000010000 */
[----:B------:R-:W-:Y:S01]  /*4760*/  FADD.FTZ R32, R136, R9 ;  /* 0x0000000988207221 */ /* 0x000fe20000010000 */
[----:B------:R-:W-:-:S02]  /*4770*/  F2FP.BF16.F32.PACK_AB R140, R77, R140 ;  /* 0x0000008c4d8c723e */ /* 0x000fc400000010ff */
[----:B------:R-:W-:Y:S01]  /*4780*/  F2FP.BF16.F32.PACK_AB R142, R79, R142 ;  /* 0x0000008e4f8e723e */ /* 0x000fe200000010ff */
[----:B------:R-:W-:Y:S01]  /*4790*/  FADD.FTZ R9, R65, R32 ;  /* 0x0000002041097221 */ /* 0x000fe20000010000 */
[----:B------:R-:W-:Y:S01]  /*47a0*/  FFMA.FTZ R32, R45, UR22, -R25 ;  /* 0x000000162d207c23 */ /* 0x000fe20008010819 */
[----:B------:R-:W1:Y:S01]  /*47b0*/  MUFU.EX2 R12, R12 ;  /* 0x0000000c000c7308 */ /* 0x000e620000000800 */
[----:B--2---:R-:W-:Y:S01]  /*47c0*/  FADD.FTZ R34, R48, R7 ;  /* 0x0000000730227221 */ /* 0x004fe20000010000 */
[----:B------:R-:W-:Y:S01]  /*47d0*/  FADD.FTZ R36, R138, R9 ;  /* 0x000000098a247221 */ /* 0x000fe20000010000 */
[----:B------:R-:W-:Y:S01]  /*47e0*/  FFMA.FTZ R25, R55, UR22, -R25 ;  /* 0x0000001637197c23 */ /* 0x000fe20008010819 */
[----:B------:R-:W-:Y:S02]  /*47f0*/  F2FP.BF16.F32.PACK_AB R136, R65, R136 ;  /* 0x000000884188723e */ /* 0x000fe400000010ff */
[----:B------:R-:W-:Y:S02]  /*4800*/  F2FP.BF16.F32.PACK_AB R138, R63, R138 ;  /* 0x0000008a3f8a723e */ /* 0x000fe400000010ff */
[----:B------:R-:W2:Y:S01]  /*4810*/  MUFU.EX2 R141, R141 ;  /* 0x0000008d008d7308 */ /* 0x000ea20000000800 */
[----:B---3--:R-:W-:Y:S01]  /*4820*/  FADD.FTZ R7, R147, R34 ;  /* 0x0000002293077221 */ /* 0x008fe20000010000 */
[----:B------:R-:W-:-:S02]  /*4830*/  F2FP.BF16.F32.PACK_AB R151, R44, R151 ;  /* 0x000000972c97723e */ /* 0x000fc400000010ff */
[----:B------:R-:W-:-:S04]  /*4840*/  F2FP.BF16.F32.PACK_AB R145, R48, R145 ;  /* 0x000000913091723e */ /* 0x000fc800000010ff */
[----:B------:R-:W3:Y:S01]  /*4850*/  MUFU.EX2 R14, R14 ;  /* 0x0000000e000e7308 */ /* 0x000ee20000000800 */
[C---:B-1----:R-:W-:Y:S01]  /*4860*/  FADD.FTZ R34, R12.reuse, R7 ;  /* 0x000000070c227221 */ /* 0x042fe20000010000 */
[----:B------:R-:W-:Y:S01]  /*4870*/  FADD.FTZ R7, R63, R36 ;  /* 0x000000243f077221 */ /* 0x000fe20000010000 */
[----:B------:R-:W-:-:S03]  /*4880*/  F2FP.BF16.F32.PACK_AB R147, R12, R147 ;  /* 0x000000930c93723e */ /* 0x000fc600000010ff */
[----:B------:R-:W-:Y:S01]  /*4890*/  FADD.FTZ R36, R132, R7 ;  /* 0x0000000784247221 */ /* 0x000fe20000010000 */
[----:B------:R-:W-:Y:S01]  /*48a0*/  F2FP.BF16.F32.PACK_AB R132, R47, R132 ;  /* 0x000000842f84723e */ /* 0x000fe200000010ff */
[----:B------:R-:W1:Y:S01]  /*48b0*/  MUFU.EX2 R143, R143 ;  /* 0x0000008f008f7308 */ /* 0x000e620000000800 */
[----:B--2---:R-:W-:Y:S01]  /*48c0*/  FADD.FTZ R5, R141, R34 ;  /* 0x000000228d057221 */ /* 0x004fe20000010000 */
[----:B------:R-:W-:-:S04]  /*48d0*/  FADD.FTZ R7, R47, R36 ;  /* 0x000000242f077221 */ /* 0x000fc80000010000 */
[----:B------:R-:W-:Y:S01]  /*48e0*/  FADD.FTZ R36, R134, R7 ;  /* 0x0000000786247221 */ /* 0x000fe20000010000 */
[C---:B------:R-:W-:Y:S01]  /*48f0*/  F2FP.BF16.F32.PACK_AB R134, R51.reuse, R134 ;  /* 0x000000863386723e */ /* 0x040fe200000010ff */
[----:B------:R-:W2:Y:S01]  /*4900*/  MUFU.EX2 R20, R20 ;  /* 0x0000001400147308 */ /* 0x000ea20000000800 */
[C---:B---3--:R-:W-:Y:S01]  /*4910*/  FADD.FTZ R34, R14.reuse, R5 ;  /* 0x000000050e227221 */ /* 0x048fe20000010000 */
[----:B------:R-:W-:Y:S01]  /*4920*/  FADD.FTZ R7, R51, R36 ;  /* 0x0000002433077221 */ /* 0x000fe20000010000 */
[----:B------:R-:W-:-:S03]  /*4930*/  F2FP.BF16.F32.PACK_AB R141, R14, R141 ;  /* 0x0000008d0e8d723e */ /* 0x000fc600000010ff */
[----:B------:R-:W-:Y:S01]  /*4940*/  FADD.FTZ R36, R128, R7 ;  /* 0x0000000780247221 */ /* 0x000fe20000010000 */
[----:B------:R-:W-:Y:S01]  /*4950*/  F2FP.BF16.F32.PACK_AB R128, R53, R128 ;  /* 0x000000803580723e */ /* 0x000fe200000010ff */
[----:B------:R-:W3:Y:S01]  /*4960*/  MUFU.EX2 R137, R137 ;  /* 0x0000008900897308 */ /* 0x000ee20000000800 */
[----:B-1----:R-:W-:Y:S01]  /*4970*/  FADD.FTZ R5, R143, R34 ;  /* 0x000000228f057221 */ /* 0x002fe20000010000 */
[----:B------:R-:W-:-:S04]  /*4980*/  FADD.FTZ R7, R53, R36 ;  /* 0x0000002435077221 */ /* 0x000fc80000010000 */
[----:B------:R-:W-:Y:S01]  /*4990*/  FADD.FTZ R36, R130, R7 ;  /* 0x0000000782247221 */ /* 0x000fe20000010000 */
[C---:B------:R-:W-:Y:S01]  /*49a0*/  F2FP.BF16.F32.PACK_AB R130, R57.reuse, R130 ;  /* 0x000000823982723e */ /* 0x040fe200000010ff */
[----:B------:R-:W1:Y:S01]  /*49b0*/  MUFU.EX2 R24, R24 ;  /* 0x0000001800187308 */ /* 0x000e620000000800 */
[C---:B--2---:R-:W-:Y:S01]  /*49c0*/  FADD.FTZ R34, R20.reuse, R5 ;  /* 0x0000000514227221 */ /* 0x044fe20000010000 */
[----:B------:R-:W-:Y:S01]  /*49d0*/  FADD.FTZ R7, R57, R36 ;  /* 0x0000002439077221 */ /* 0x000fe20000010000 */
[----:B------:R-:W-:-:S05]  /*49e0*/  F2FP.BF16.F32.PACK_AB R143, R20, R143 ;  /* 0x0000008f148f723e */ /* 0x000fca00000010ff */
[----:B------:R-:W2:Y:S01]  /*49f0*/  MUFU.EX2 R139, R139 ;  /* 0x0000008b008b7308 */ /* 0x000ea20000000800 */
[----:B---3--:R-:W-:-:S07]  /*4a00*/  FADD.FTZ R5, R137, R34 ;  /* 0x0000002289057221 */ /* 0x008fce0000010000 */
[----:B------:R-:W3:Y:S01]  /*4a10*/  MUFU.EX2 R26, R26 ;  /* 0x0000001a001a7308 */ /* 0x000ee20000000800 */
[C---:B-1----:R-:W-:Y:S01]  /*4a20*/  FADD.FTZ R34, R24.reuse, R5 ;  /* 0x0000000518227221 */ /* 0x042fe20000010000 */
[----:B------:R-:W-:-:S06]  /*4a30*/  F2FP.BF16.F32.PACK_AB R137, R24, R137 ;  /* 0x000000891889723e */ /* 0x000fcc00000010ff */
[----:B------:R-:W1:Y:S01]  /*4a40*/  MUFU.EX2 R133, R133 ;  /* 0x0000008500857308 */ /* 0x000e620000000800 */
[----:B--2---:R-:W-:-:S07]  /*4a50*/  FADD.FTZ R5, R139, R34 ;  /* 0x000000228b057221 */ /* 0x004fce0000010000 */
[----:B------:R-:W2:Y:S01]  /*4a60*/  MUFU.EX2 R124, R124 ;  /* 0x0000007c007c7308 */ /* 0x000ea20000000800 */
[C---:B---3--:R-:W-:Y:S01]  /*4a70*/  FADD.FTZ R34, R26.reuse, R5 ;  /* 0x000000051a227221 */ /* 0x048fe20000010000 */
[----:B------:R-:W-:-:S06]  /*4a80*/  F2FP.BF16.F32.PACK_AB R139, R26, R139 ;  /* 0x0000008b1a8b723e */ /* 0x000fcc00000010ff */
[----:B------:R-:W3:Y:S01]  /*4a90*/  MUFU.EX2 R28, R28 ;  /* 0x0000001c001c7308 */ /* 0x000ee20000000800 */
[----:B-1----:R-:W-:-:S07]  /*4aa0*/  FADD.FTZ R5, R133, R34 ;  /* 0x0000002285057221 */ /* 0x002fce0000010000 */
[----:B------:R-:W1:Y:S01]  /*4ab0*/  MUFU.EX2 R39, R39 ;  /* 0x0000002700277308 */ /* 0x000e620000000800 */
[----:B--2---:R-:W-:-:S07]  /*4ac0*/  FADD.FTZ R36, R124, R7 ;  /* 0x000000077c247221 */ /* 0x004fce0000010000 */
[----:B------:R-:W2:Y:S01]  /*4ad0*/  MUFU.EX2 R135, R135 ;  /* 0x0000008700877308 */ /* 0x000ea20000000800 */
[C---:B---3--:R-:W-:Y:S01]  /*4ae0*/  FADD.FTZ R34, R28.reuse, R5 ;  /* 0x000000051c227221 */ /* 0x048fe20000010000 */
[----:B------:R-:W-:-:S06]  /*4af0*/  F2FP.BF16.F32.PACK_AB R133, R28, R133 ;  /* 0x000000851c85723e */ /* 0x000fcc00000010ff */
[----:B------:R-:W3:Y:S01]  /*4b00*/  MUFU.EX2 R126, R126 ;  /* 0x0000007e007e7308 */ /* 0x000ee20000000800 */
[C---:B-1----:R-:W-:Y:S01]  /*4b10*/  FADD.FTZ R7, R39.reuse, R36 ;  /* 0x0000002427077221 */ /* 0x042fe20000010000 */
[----:B------:R-:W-:-:S06]  /*4b20*/  F2FP.BF16.F32.PACK_AB R124, R39, R124 ;  /* 0x0000007c277c723e */ /* 0x000fcc00000010ff */
[----:B------:R-:W1:Y:S01]  /*4b30*/  MUFU.EX2 R30, R30 ;  /* 0x0000001e001e7308 */ /* 0x000e620000000800 */
[----:B--2---:R-:W-:-:S07]  /*4b40*/  FADD.FTZ R5, R135, R34 ;  /* 0x0000002287057221 */ /* 0x004fce0000010000 */
[----:B------:R-:W2:Y:S01]  /*4b50*/  MUFU.EX2 R31, R31 ;  /* 0x0000001f001f7308 */ /* 0x000ea20000000800 */
[----:B---3--:R-:W-:-:S07]  /*4b60*/  FADD.FTZ R36, R126, R7 ;  /* 0x000000077e247221 */ /* 0x008fce0000010000 */
[----:B------:R-:W3:Y:S01]  /*4b70*/  MUFU.EX2 R129, R129 ;  /* 0x0000008100817308 */ /* 0x000ee20000000800 */
[C---:B-1----:R-:W-:Y:S01]  /*4b80*/  FADD.FTZ R34, R30.reuse, R5 ;  /* 0x000000051e227221 */ /* 0x042fe20000010000 */
[----:B------:R-:W-:-:S06]  /*4b90*/  F2FP.BF16.F32.PACK_AB R135, R30, R135 ;  /* 0x000000871e87723e */ /* 0x000fcc00000010ff */
[----:B------:R-:W1:Y:S01]  /*4ba0*/  MUFU.EX2 R120, R120 ;  /* 0x0000007800787308 */ /* 0x000e620000000800 */
[C---:B--2---:R-:W-:Y:S01]  /*4bb0*/  FADD.FTZ R7, R31.reuse, R36 ;  /* 0x000000241f077221 */ /* 0x044fe20000010000 */
[----:B------:R-:W-:-:S06]  /*4bc0*/  F2FP.BF16.F32.PACK_AB R126, R31, R126 ;  /* 0x0000007e1f7e723e */ /* 0x000fcc00000010ff */
[----:B------:R-:W2:Y:S01]  /*4bd0*/  MUFU.EX2 R32, R32 ;  /* 0x0000002000207308 */ /* 0x000ea20000000800 */
[----:B---3--:R-:W-:-:S07]  /*4be0*/  FADD.FTZ R5, R129, R34 ;  /* 0x0000002281057221 */ /* 0x008fce0000010000 */
[----:B------:R-:W3:Y:S01]  /*4bf0*/  MUFU.EX2 R27, R27 ;  /* 0x0000001b001b7308 */ /* 0x000ee20000000800 */
[----:B-1----:R-:W-:-:S07]  /*4c00*/  FADD.FTZ R36, R120, R7 ;  /* 0x0000000778247221 */ /* 0x002fce0000010000 */
[----:B------:R-:W1:Y:S01]  /*4c10*/  MUFU.EX2 R131, R131 ;  /* 0x0000008300837308 */ /* 0x000e620000000800 */
[C---:B--2---:R-:W-:Y:S01]  /*4c20*/  FADD.FTZ R34, R32.reuse, R5 ;  /* 0x0000000520227221 */ /* 0x044fe20000010000 */
[----:B------:R-:W-:-:S06]  /*4c30*/  F2FP.BF16.F32.PACK_AB R129, R32, R129 ;  /* 0x000000812081723e */ /* 0x000fcc00000010ff */
        /* <DEDUP_REMOVED lines=21> */
[C---:B--2---:R-:W-:Y:S01]  /*4d90*/  FADD.FTZ R7, R43.reuse, R4 ;  /* 0x000000042b077221 */ /* 0x044fe20000010000 */
[----:B------:R-:W-:-:S06]  /*4da0*/  F2FP.BF16.F32.PACK_AB R127, R43, R56 ;  /* 0x000000382b7f723e */ /* 0x000fcc00000010ff */
[----:B------:R-:W2:Y:S01]  /*4db0*/  MUFU.EX2 R60, R60 ;  /* 0x0000003c003c7308 */ /* 0x000ea20000000800 */
[----:B---3--:R-:W-:-:S07]  /*4dc0*/  FADD.FTZ R4, R46, R7 ;  /* 0x000000072e047221 */ /* 0x008fce0000010000 */
[----:B------:R-:W3:Y:S01]  /*4dd0*/  MUFU.EX2 R25, R25 ;  /* 0x0000001900197308 */ /* 0x000ee20000000800 */
[C---:B-1----:R-:W-:Y:S01]  /*4de0*/  FADD.FTZ R7, R61.reuse, R4 ;  /* 0x000000043d077221 */ /* 0x042fe20000010000 */
[----:B------:R-:W-:-:S03]  /*4df0*/  F2FP.BF16.F32.PACK_AB R121, R61, R46 ;  /* 0x0000002e3d79723e */ /* 0x000fc600000010ff */
[----:B--2---:R-:W-:Y:S01]  /*4e00*/  FADD.FTZ R4, R60, R7 ;  /* 0x000000073c047221 */ /* 0x004fe20000010000 */
[----:B------:R-:W-:-:S03]  /*4e10*/  VIADD R7, R88, 0xfffffffe ;  /* 0xfffffffe58077836 */ /* 0x000fc60000000000 */
[C---:B---3--:R-:W-:Y:S01]  /*4e20*/  FADD.FTZ R4, R25.reuse, R4 ;  /* 0x0000000419047221 */ /* 0x048fe20000010000 */
[----:B------:R-:W-:Y:S01]  /*4e30*/  F2FP.BF16.F32.PACK_AB R123, R25, R60 ;  /* 0x0000003c197b723e */ /* 0x000fe200000010ff */
[----:B------:R-:W-:Y:S06]  /*4e40*/  @P2 BRA `(.L_x_674) ;  /* 0x0000000000442947 */ /* 0x000fec0003800000 */
        /* <DEDUP_REMOVED lines=10> */
.L_x_675:
[----:B------:R-:W-:-:S11]  /*4ef0*/  UISETP.NE.AND UP1, UPT, UR7, 0x1, UPT ;  /* 0x000000010700788c */ /* 0x000fd6000bf25270 */
[----:B------:R-:W-:Y:S02]  /*4f00*/  @UP1 ULDC.64 UR18, c[0x0][0x9e8] ;  /* 0x00027a0000121ab9 */ /* 0x000fe40000000a00 */
[----:B------:R-:W-:-:S04]  /*4f10*/  UIMAD.WIDE.U32 UR10, UR14, UR18, URZ ;  /* 0x000000120e0a72a5 */ /* 0x000fc8000f8e003f */
[----:B------:R-:W-:-:S12]  /*4f20*/  @UP1 USHF.R.U32.HI UR14, URZ, UR19, UR11 ;  /* 0x000000133f0e1299 */ /* 0x000fd8000801160b */
.L_x_676:
[----:B------:R-:W-:-:S04]  /*4f30*/  UIMAD UR7, UR14, UR7, UR7 ;  /* 0x000000070e0772a4 */ /* 0x000fc8000f8e0207 */
[----:B------:R-:W-:-:S04]  /*4f40*/  UISETP.LT.AND UP1, UPT, UR6, UR7, UPT ;  /* 0x000000070600728c */ /* 0x000fc8000bf21270 */
[----:B------:R-:W-:-:S12]  /*4f50*/  USEL UR6, UR6, UR7, UP1 ;  /* 0x0000000706067287 */ /* 0x000fd80008800000 */
.L_x_674:
[----:B------:R-:W-:Y:S01]  /*4f60*/  USHF.R.S32.HI UR7, URZ, 0x1f, UR6 ;  /* 0x0000001f3f077899 */ /* 0x000fe20008011406 */
[----:B------:R-:W-:Y:S02]  /*4f70*/  CS2R R118, SRZ ;  /* 0x0000000000767805 */ /* 0x000fe4000001ff00 */
[----:B------:R-:W-:Y:S02]  /*4f80*/  CS2R R116, SRZ ;  /* 0x0000000000747805 */ /* 0x000fe4000001ff00 */
[----:B------:R-:W-:Y:S01]  /*4f90*/  CS2R R114, SRZ ;  /* 0x0000000000727805 */ /* 0x000fe2000001ff00 */
[----:B------:R-:W-:Y:S01]  /*4fa0*/  ULEA.HI UR7, UR7, UR6, URZ, 0x7 ;  /* 0x0000000607077291 */ /* 0x000fe2000f8f383f */
[----:B------:R-:W-:Y:S02]  /*4fb0*/  CS2R R112, SRZ ;  /* 0x0000000000707805 */ /* 0x000fe4000001ff00 */
[----:B------:R-:W-:Y:S02]  /*4fc0*/  CS2R R110, SRZ ;  /* 0x00000000006e7805 */ /* 0x000fe4000001ff00 */
[----:B------:R-:W-:Y:S01]  /*4fd0*/  CS2R R108, SRZ ;  /* 0x00000000006c7805 */ /* 0x000fe2000001ff00 */
[----:B------:R-:W-:Y:S01]  /*4fe0*/  USHF.R.S32.HI UR7, URZ, 0x7, UR7 ;  /* 0x000000073f077899 */ /* 0x000fe20008011407 */
[----:B------:R-:W-:-:S02]  /*4ff0*/  CS2R R106, SRZ ;  /* 0x00000000006a7805 */ /* 0x000fc4000001ff00 */
[----:B------:R-:W-:Y:S02]  /*5000*/  CS2R R104, SRZ ;  /* 0x0000000000687805 */ /* 0x000fe4000001ff00 */
[----:B------:R-:W-:Y:S01]  /*5010*/  CS2R R102, SRZ ;  /* 0x0000000000667805 */ /* 0x000fe2000001ff00 */
[----:B------:R-:W-:Y:S01]  /*5020*/  UISETP.LT.AND UP1, UPT, UR45, UR7, UPT ;  /* 0x000000072d00728c */ /* 0x000fe2000bf21270 */
[----:B------:R-:W-:Y:S02]  /*5030*/  CS2R R100, SRZ ;  /* 0x0000000000647805 */ /* 0x000fe4000001ff00 */
[----:B------:R-:W-:Y:S02]  /*5040*/  CS2R R98, SRZ ;  /* 0x0000000000627805 */ /* 0x000fe4000001ff00 */
[----:B------:R-:W-:Y:S01]  /*5050*/  CS2R R96, SRZ ;  /* 0x0000000000607805 */ /* 0x000fe2000001ff00 */
[----:B------:R-:W-:Y:S01]  /*5060*/  USEL UR29, UR45, UR7, !UP1 ;  /* 0x000000072d1d7287 */ /* 0x000fe2000c800000 */
[----:B------:R-:W-:-:S02]  /*5070*/  CS2R R94, SRZ ;  /* 0x00000000005e7805 */ /* 0x000fc4000001ff00 */
[----:B------:R-:W-:Y:S02]  /*5080*/  CS2R R92, SRZ ;  /* 0x00000000005c7805 */ /* 0x000fe4000001ff00 */
[----:B------:R-:W-:Y:S02]  /*5090*/  CS2R R90, SRZ ;  /* 0x00000000005a7805 */ /* 0x000fe4000001ff00 */
[----:B------:R-:W-:Y:S02]  /*50a0*/  CS2R R88, SRZ ;  /* 0x0000000000587805 */ /* 0x000fe4000001ff00 */
[----:B------:R-:W-:-:S13]  /*50b0*/  ISETP.GE.AND P2, PT, R7, UR29, PT ;  /* 0x0000001d07007c0c */ /* 0x000fda000bf46270 */
[----:B------:R-:W-:Y:S05]  /*50c0*/  @!P2 BRA `(.L_x_677) ;  /* 0x000000340050a947 */ /* 0x000fea0003800000 */
[----:B------:R-:W-:Y:S01]  /*50d0*/  IMAD.IADD R9, R3, 0x1, R6 ;  /* 0x0000000103097824 */ /* 0x000fe200078e0206 */
[----:B------:R-:W-:Y:S01]  /*50e0*/  ULDC UR23, c[0x0][0x9e4] ;  /* 0x0002790000177ab9 */ /* 0x000fe20000000800 */
[----:B------:R-:W-:Y:S01]  /*50f0*/  IMAD.MOV.U32 R119, RZ, RZ, RZ ;  /* 0x000000ffff777224 */ /* 0x000fe200078e00ff */
[----:B------:R-:W-:Y:S01]  /*5100*/  ULDC UR25, c[0x0][0x288] ;  /* 0x0000a20000197ab9 */ /* 0x000fe20000000800 */
[----:B------:R-:W-:Y:S01]  /*5110*/  ULDC UR22, c[0x0][0x988] ;  /* 0x0002620000167ab9 */ /* 0x000fe20000000800 */
[----:B------:R-:W-:Y:S01]  /*5120*/  ULDC UR26, c[0x0][0x9d8] ;  /* 0x00027600001a7ab9 */ /* 0x000fe20000000800 */
[----:B------:R-:W-:-:S05]  /*5130*/  ULDC UR24, c[0x0][0x9e0] ;  /* 0x0002780000187ab9 */ /* 0x000fca0000000800 */
.L_x_694:
        /* <DEDUP_REMOVED lines=9> */
.L_x_679:
[----:B------:R-:W-:Y:S01]  /*51d0*/  ULEA UR6, UR28, UR40, 0x3 ;  /* 0x000000281c067291 */ /* 0x000fe2000f8e183f */
[----:B------:R-:W-:-:S05]  /*51e0*/  IMAD.U32 R11, RZ, RZ, UR27 ;  /* 0x0000001bff0b7e24 */ /* 0x000fca000f8e00ff */
[----:B------:R-:W-:-:S04]  /*51f0*/  SHF.L.U32 R11, R11, 0x1f, RZ ;  /* 0x0000001f0b0b7819 */ /* 0x000fc800000006ff */
[----:B------:R1:W2:Y:S01]  /*5200*/  SYNCS.PHASECHK.TRANS64.TRYWAIT P2, [UR6+0x16830], R11 ;  /* 0x0168300bff0075a7 */ /* 0x0002a20008040146 */
[----:B------:R-:W-:Y:S05]  /*5210*/  @!P0 BRA `(.L_x_680) ;  /* 0x0000000000048947 */ /* 0x000fea0003800000 */
[----:B------:R-:W-:Y:S01]  /*5220*/  BPT.TRAP 0x1 ;  /* 0x000000040000795c */ /* 0x000fe20000300000 */
.L_x_680:
[----:B--2---:R-:W-:Y:S05]  /*5230*/  @P2 BRA `(.L_x_678) ;  /* 0x0000000000082947 */ /* 0x004fea0003800000 */
[----:B------:R-:W2:Y:S02]  /*5240*/  SYNCS.PHASECHK.TRANS64.TRYWAIT P2, [UR6+0x16830], R11 ;  /* 0x0168300bff0075a7 */ /* 0x000ea40008040146 */
[----:B--2---:R-:W-:Y:S05]  /*5250*/  @!P2 BRA `(.L_x_681) ;  /* 0x000000d000d8a947 */ /* 0x004fea0003800000 */
.L_x_678:
[----:B-12---:R-:W-:Y:S01]  /*5260*/  VIADD R11, R16, 0x8 ;  /* 0x00000008100b7836 */ /* 0x006fe20000000000 */
[----:B------:R-:W-:Y:S01]  /*5270*/  ULEA UR18, UR28, UR20, 0xa ;  /* 0x000000141c127291 */ /* 0x000fe2000f8e503f */
[----:B------:R-:W-:Y:S01]  /*5280*/  UMOV UR19, 0x40000040 ;  /* 0x4000004000137882 */ /* 0x000fe20000000000 */
[----:B------:R-:W-:Y:S02]  /*5290*/  UMOV UR7, 0x40000040 ;  /* 0x4000004000077882 */ /* 0x000fe40000000000 */
[----:B------:R1:W-:Y:S01]  /*52a0*/  BAR.SYNC.DEFER_BLOCKING R11, 0x100 ;  /* 0x0004000b0000751d */ /* 0x0003e20000010000 */
[----:B------:R-:W-:Y:S02]  /*52b0*/  UIADD3 UR6, UR18, 0x2, URZ ;  /* 0x0000000212067890 */ /* 0x000fe4000fffe03f */
[----:B------:R-:W-:Y:S02]  /*52c0*/  UIADD3 UR10, UR18, 0x4, URZ ;  /* 0x00000004120a7890 */ /* 0x000fe4000fffe03f */
[----:B------:R-:W-:Y:S01]  /*52d0*/  UIADD3 UR14, UR18, 0x6, URZ ;  /* 0x00000006120e7890 */ /* 0x000fe2000fffe03f */
[----:B------:R-:W-:Y:S01]  /*52e0*/  UMOV UR11, 0x40000040 ;  /* 0x40000040000b7882 */ /* 0x000fe20000000000 */
[----:B------:R-:W-:Y:S01]  /*52f0*/  UMOV UR15, 0x40000040 ;  /* 0x40000040000f7882 */ /* 0x000fe20000000000 */
[----:B------:R-:W-:-:S06]  /*5300*/  WARPGROUP.ARRIVE ;  /* 0x00000000000079c5 */ /* 0x000fcc0000000000 */
[----:B------:R-:W-:Y:S03]  /*5310*/  HGMMA.64x128x16.F32.BF16 R24, gdesc[UR16], RZ, !UPT, gsb0 ;  /* 0x01e00000101879f0 */ /* 0x000fe6000c0018ff */
[----:B------:R-:W-:Y:S02]  /*5320*/  WARPGROUP.DEPBAR.LE gsb0, 0x0 ;  /* 0x00008000000079c5 */ /* 0x000fe40000010000 */
[----:B------:R-:W-:-:S07]  /*5330*/  WARPGROUP.ARRIVE ;  /* 0x00000000000079c5 */ /* 0x000fce0000000000 */
[----:B------:R-:W-:Y:S03]  /*5340*/  HGMMA.64x128x16.F32.BF16 R24, gdesc[UR4], R24, gsb0 ;  /* 0x01e00000041879f0 */ /* 0x000fe60008001818 */
[----:B------:R-:W-:Y:S02]  /*5350*/  WARPGROUP.DEPBAR.LE gsb0, 0x0 ;  /* 0x00008000000079c5 */ /* 0x000fe40000010000 */
[----:B------:R-:W-:-:S07]  /*5360*/  WARPGROUP.ARRIVE ;  /* 0x00000000000079c5 */ /* 0x000fce0000000000 */
[----:B------:R-:W-:Y:S03]  /*5370*/  HGMMA.64x128x16.F32.BF16 R24, gdesc[UR8], R24, gsb0 ;  /* 0x01e00000081879f0 */ /* 0x000fe60008001818 */
[----:B------:R-:W-:Y:S02]  /*5380*/  WARPGROUP.DEPBAR.LE gsb0, 0x0 ;  /* 0x00008000000079c5 */ /* 0x000fe40000010000 */
[----:B------:R-:W-:-:S07]  /*5390*/  WARPGROUP.ARRIVE ;  /* 0x00000000000079c5 */ /* 0x000fce0000000000 */
[----:B------:R-:W-:Y:S03]  /*53a0*/  HGMMA.64x128x16.F32.BF16 R24, gdesc[UR12], R24, gsb0 ;  /* 0x01e000000c1879f0 */ /* 0x000fe60008001818 */
[----:B------:R-:W-:Y:S02]  /*53b0*/  WARPGROUP.DEPBAR.LE gsb0, 0x0 ;  /* 0x00008000000079c5 */ /* 0x000fe40000010000 */
[----:B-1----:R-:W-:Y:S05]  /*53c0*/  @P3 BRA `(.L_x_682) ;  /* 0x00000000002c3947 */ /* 0x002fea0003800000 */
[----:B------:R-:W-:Y:S05]  /*53d0*/  @!P0 BRA `(.L_x_683) ;  /* 0x0000000000048947 */ /* 0x000fea0003800000 */
[----:B------:R-:W-:Y:S01]  /*53e0*/  BPT.TRAP 0x1 ;  /* 0x000000040000795c */ /* 0x000fe20000300000 */
.L_x_683:
[----:B------:R-:W-:Y:S01]  /*53f0*/  ULEA UR6, UR39, UR40, 0x3 ;  /* 0x0000002827067291 */ /* 0x000fe2000f8e183f */
[----:B------:R-:W-:-:S05]  /*5400*/  IMAD.U32 R11, RZ, RZ, UR37 ;  /* 0x00000025ff0b7e24 */ /* 0x000fca000f8e00ff */
[----:B------:R-:W-:-:S04]  /*5410*/  SHF.L.U32 R11, R11, 0x1f, RZ ;  /* 0x0000001f0b0b7819 */ /* 0x000fc800000006ff */
[----:B------:R1:W2:Y:S01]  /*5420*/  SYNCS.PHASECHK.TRANS64.TRYWAIT P2, [UR6+0x16850], R11 ;  /* 0x0168500bff0075a7 */ /* 0x0002a20008040146 */
[----:B------:R-:W-:Y:S05]  /*5430*/  @!P0 BRA `(.L_x_684) ;  /* 0x0000000000048947 */ /* 0x000fea0003800000 */
[----:B------:R-:W-:Y:S01]  /*5440*/  BPT.TRAP 0x1 ;  /* 0x000000040000795c */ /* 0x000fe20000300000 */
.L_x_684:
[----:B--2---:R-:W-:Y:S05]  /*5450*/  @P2 BRA `(.L_x_682) ;  /* 0x0000000000082947 */ /* 0x004fea0003800000 */
[----:B------:R-:W2:Y:S02]  /*5460*/  SYNCS.PHASECHK.TRANS64.TRYWAIT P2, [UR6+0x16850], R11 ;  /* 0x0168500bff0075a7 */ /* 0x000ea40008040146 */
[----:B--2---:R-:W-:Y:S05]  /*5470*/  @!P2 BRA `(.L_x_685) ;  /* 0x000000d00068a947 */ /* 0x004fea0003800000 */
.L_x_682:
[----:B------:R-:W-:Y:S01]  /*5480*/  UIADD3 UR6, UR40, 0x400, URZ ;  /* 0x0000040028067890 */ /* 0x000fe2000fffe03f */
[----:B------:R-:W-:Y:S01]  /*5490*/  WARPGROUP.ARRIVE ;  /* 0x00000000000079c5 */ /* 0x000fe20000000000 */
[----:B------:R-:W-:Y:S01]  /*54a0*/  UMOV UR7, 0x40000040 ;  /* 0x4000004000077882 */ /* 0x000fe20000000000 */
[----:B------:R-:W-:Y:S01]  /*54b0*/  FMUL.FTZ R13, R26, UR26 ;  /* 0x0000001a1a0d7c20 */ /* 0x000fe20008410000 */
[----:B------:R-:W-:Y:S01]  /*54c0*/  USHF.R.U32.HI UR6, URZ, 0x4, UR6 ;  /* 0x000000043f067899 */ /* 0x000fe20008011606 */
[----:B------:R-:W-:Y:S01]  /*54d0*/  FMUL.FTZ R26, R33, UR26 ;  /* 0x0000001a211a7c20 */ /* 0x000fe20008410000 */
[----:B------:R-:W-:Y:S01]  /*54e0*/  FMUL.FTZ R33, R42, UR26 ;  /* 0x0000001a2a217c20 */ /* 0x000fe20008410000 */
[----:B------:R-:W-:Y:S01]  /*54f0*/  FMUL.FTZ R42, R51, UR26 ;  /* 0x0000001a332a7c20 */ /* 0x000fe20008410000 */
[----:B------:R-:W-:Y:S01]  /*5500*/  ULOP3.LUT UR6, UR6, 0x3fff, URZ, 0xc0, !UPT ;  /* 0x00003fff06067892 */ /* 0x000fe2000f8ec03f */
[----:B------:R-:W-:Y:S01]  /*5510*/  FMUL.FTZ R51, R52, UR26 ;  /* 0x0000001a34337c20 */ /* 0x000fe20008410000 */
[----:B------:R-:W-:Y:S01]  /*5520*/  FMUL.FTZ R52, R62, UR26 ;  /* 0x0000001a3e347c20 */ /* 0x000fe20008410000 */
[----:B------:R-:W-:Y:S01]  /*5530*/  FMUL.FTZ R62, R78, UR26 ;  /* 0x0000001a4e3e7c20 */ /* 0x000fe20008410000 */
[----:B------:R-:W-:Y:S01]  /*5540*/  ULEA UR10, UR39, UR6, 0xa ;  /* 0x00000006270a7291 */ /* 0x000fe2000f8e503f */
[----:B------:R-:W3:Y:S01]  /*5550*/  LDC R78, c[0x0][0x2e0] ;  /* 0x0000b800ff4e7b82 */ /* 0x000ee20000000800 */
[----:B--2---:R-:W-:Y:S01]  /*5560*/  FMUL.FTZ R12, R25, UR26 ;  /* 0x0000001a190c7c20 */ /* 0x004fe20008410000 */
[----:B------:R-:W-:Y:S01]  /*5570*/  FMUL.FTZ R25, R32, UR26 ;  /* 0x0000001a20197c20 */ /* 0x000fe20008410000 */
[----:B------:R-:W-:Y:S01]  /*5580*/  FMUL.FTZ R32, R37, UR26 ;  /* 0x0000001a25207c20 */ /* 0x000fe20008410000 */
[----:B------:R-:W-:Y:S01]  /*5590*/  FMUL.FTZ R37, R46, UR26 ;  /* 0x0000001a2e257c20 */ /* 0x000fe20008410000 */
[----:B------:R-:W-:Y:S01]  /*55a0*/  FMUL.FTZ R46, R49, UR26 ;  /* 0x0000001a312e7c20 */ /* 0x000fe20008410000 */
[----:B------:R-:W-:Y:S01]  /*55b0*/  UMOV UR6, UR10 ;  /* 0x0000000a00067c82 */ /* 0x000fe20008000000 */
[----:B------:R-:W-:Y:S01]  /*55c0*/  FMUL.FTZ R49, R59, UR26 ;  /* 0x0000001a3b317c20 */ /* 0x000fe20008410000 */
[----:B------:R-:W-:Y:S01]  /*55d0*/  HGMMA.64x64x16.F32.BF16 R88, R148, gdesc[UR4].tnspB, R88, gsb0 ;  /* 0x40e0000494587df0 */ /* 0x000fe20008001858 */
[----:B------:R-:W-:Y:S01]  /*55e0*/  UIADD3 UR6, UR10, 0x80, URZ ;  /* 0x000000800a067890 */ /* 0x000fe2000fffe03f */
[----:B------:R-:W-:Y:S01]  /*55f0*/  FMUL.FTZ R59, R71, UR26 ;  /* 0x0000001a473b7c20 */ /* 0x000fe20008410000 */
[----:B------:R-:W-:Y:S01]  /*5600*/  UMOV UR7, 0x40000040 ;  /* 0x4000004000077882 */ /* 0x000fe20000000000 */
[----:B------:R-:W-:Y:S01]  /*5610*/  FMUL.FTZ R71, R72, UR26 ;  /* 0x0000001a48477c20 */ /* 0x000fe20008410000 */
[----:B------:R-:W-:Y:S01]  /*5620*/  FMUL.FTZ R14, R27, UR26 ;  /* 0x0000001a1b0e7c20 */ /* 0x000fe20008410000 */
[----:B------:R-:W-:Y:S01]  /*5630*/  FMUL.FTZ R72, R77, UR26 ;  /* 0x0000001a4d487c20 */ /* 0x000fe20008410000 */
[----:B------:R-:W-:Y:S01]  /*5640*/  FMUL.FTZ R27, R34, UR26 ;  /* 0x0000001a221b7c20 */ /* 0x000fe20008410000 */
[----:B------:R-:W-:-:S02]  /*5650*/  IMAD.SHL.U32 R77, R7, 0x80, RZ ;  /* 0x00000080074d7824 */ /* 0x000fc400078e00ff */
[----:B------:R-:W-:Y:S01]  /*5660*/  FMUL.FTZ R34, R43, UR26 ;  /* 0x0000001a2b227c20 */ /* 0x000fe20008410000 */
[----:B------:R-:W-:Y:S01]  /*5670*/  FMUL.FTZ R15, R28, UR26 ;  /* 0x0000001a1c0f7c20 */ /* 0x000fe20008410000 */
[----:B------:R-:W-:Y:S01]  /*5680*/  FMUL.FTZ R43, R54, UR26 ;  /* 0x0000001a362b7c20 */ /* 0x000fe20008410000 */
[----:B-1----:R-:W-:Y:S01]  /*5690*/  FMUL.FTZ R11, R24, UR26 ;  /* 0x0000001a180b7c20 */ /* 0x002fe20008410000 */
        /* <DEDUP_REMOVED lines=9> */
[----:B------:R-:W-:Y:S01]  /*5730*/  IADD3 R67, -R77, 0x1, RZ ;  /* 0x000000014d437810 */ /* 0x000fe20007ffe1ff */
[----:B------:R-:W-:Y:S01]  /*5740*/  FMUL.FTZ R20, R29, UR26 ;  /* 0x0000001a1d147c20 */ /* 0x000fe20008410000 */
[----:B------:R-:W-:Y:S01]  /*5750*/  FMUL.FTZ R30, R39, UR26 ;  /* 0x0000001a271e7c20 */ /* 0x000fe20008410000 */
[----:B------:R-:W-:Y:S01]  /*5760*/  FMUL.FTZ R36, R41, UR26 ;  /* 0x0000001a29247c20 */ /* 0x000fe20008410000 */
[----:B------:R-:W-:Y:S01]  /*5770*/  FMUL.FTZ R47, R48, UR26 ;  /* 0x0000001a302f7c20 */ /* 0x000fe20008410000 */
[----:B------:R-:W-:Y:S01]  /*5780*/  FMUL.FTZ R29, R38, UR26 ;  /* 0x0000001a261d7c20 */ /* 0x000fe20008410000 */
[----:B------:R-:W-:Y:S01]  /*5790*/  FMUL.FTZ R41, R50, UR26 ;  /* 0x0000001a32297c20 */ /* 0x000fe20008410000 */
[----:B------:R-:W-:Y:S01]  /*57a0*/  FMUL.FTZ R48, R58, UR26 ;  /* 0x0000001a3a307c20 */ /* 0x000fe20008410000 */
[----:B------:R-:W-:-:S02]  /*57b0*/  IMAD.U32 R39, RZ, RZ, UR28 ;  /* 0x0000001cff277e24 */ /* 0x000fc4000f8e00ff */
[----:B------:R-:W-:Y:S01]  /*57c0*/  FMUL.FTZ R50, R53, UR26 ;  /* 0x0000001a35327c20 */ /* 0x000fe20008410000 */
[----:B------:R-:W-:Y:S01]  /*57d0*/  FMUL.FTZ R58, R70, UR26 ;  /* 0x0000001a463a7c20 */ /* 0x000fe20008410000 */
[----:B------:R-:W-:Y:S02]  /*57e0*/  VIADD R38, R16, 0x9 ;  /* 0x0000000910267836 */ /* 0x000fe40000000000 */
[----:B------:R-:W-:Y:S01]  /*57f0*/  FMUL.FTZ R53, R63, UR26 ;  /* 0x0000001a3f357c20 */ /* 0x000fe20008410000 */
[----:B------:R-:W-:Y:S01]  /*5800*/  FMUL.FTZ R70, R73, UR26 ;  /* 0x0000001a49467c20 */ /* 0x000fe20008410000 */
[----:B------:R-:W-:Y:S01]  /*5810*/  ISETP.GE.U32.AND P2, PT, R2, 0x180, PT ;  /* 0x000001800200780c */ /* 0x000fe20003f46070 */
[----:B------:R-:W-:Y:S01]  /*5820*/  FMUL.FTZ R73, R76, UR26 ;  /* 0x0000001a4c497c20 */ /* 0x000fe20008410000 */
[----:B------:R-:W-:Y:S01]  /*5830*/  FMUL.FTZ R63, R79, UR26 ;  /* 0x0000001a4f3f7c20 */ /* 0x000fe20008410000 */
[----:B---3--:R-:W-:Y:S02]  /*5840*/  IMAD R78, R78, UR47, R67 ;  /* 0x0000002f4e4e7c24 */ /* 0x008fe4000f8e0243 */
[----:B------:R-:W-:Y:S01]  /*5850*/  FMUL.FTZ R45, R45, UR26 ;  /* 0x0000001a2d2d7c20 */ /* 0x000fe20008410000 */
[----:B------:R-:W-:Y:S01]  /*5860*/  FMUL.FTZ R57, R57, UR26 ;  /* 0x0000001a39397c20 */ /* 0x000fe20008410000 */
[----:B------:R-:W-:Y:S01]  /*5870*/  FMUL.FTZ R68, R68, UR26 ;  /* 0x0000001a44447c20 */ /* 0x000fe20008410000 */
[----:B------:R-:W-:Y:S01]  /*5880*/  FMUL.FTZ R69, R69, UR26 ;  /* 0x0000001a45457c20 */ /* 0x000fe20008410000 */
[----:B------:R-:W-:Y:S01]  /*5890*/  FMUL.FTZ R76, R81, UR26 ;  /* 0x0000001a514c7c20 */ /* 0x000fe20008410000 */
[----:B------:R-:W-:Y:S01]  /*58a0*/  FMUL.FTZ R79, R85, UR26 ;  /* 0x0000001a554f7c20 */ /* 0x000fe20008410000 */
[----:B------:R-:W-:Y:S01]  /*58b0*/  FMUL.FTZ R67, R87, UR26 ;  /* 0x0000001a57437c20 */ /* 0x000fe20008410000 */
[----:B------:R-:W-:Y:S01]  /*58c0*/  @!P1 LEA R39, R39, UR40, 0x3 ;  /* 0x0000002827279c11 */ /* 0x000fe2000f8e18ff */
[----:B------:R-:W1:Y:S01]  /*58d0*/  MUFU.TANH R11, R11 ;  /* 0x0000000b000b7308 */ /* 0x000e620000002400 */
[----:B------:R-:W-:Y:S01]  /*58e0*/  SEL R38, R38, 0x9, !P2 ;  /* 0x0000000926267807 */ /* 0x000fe20005000000 */
[----:B------:R-:W-:Y:S01]  /*58f0*/  VIADD R78, R78, -UR25 ;  /* 0x800000194e4e7c36 */ /* 0x000fe20008000000 */
[----:B------:R-:W-:Y:S01]  /*5900*/  PLOP3.LUT P2, PT, PT, PT, UP0, 0x40, 0x0 ;  /* 0x000000000000781c */ /* 0x000fe20003f4e808 */
[----:B------:R-:W-:-:S02]  /*5910*/  @!P1 VIADD R39, R39, 0x16840 ;  /* 0x0001684027279836 */ /* 0x000fc40000000000 */
[----:B------:R-:W-:Y:S02]  /*5920*/  IMAD R78, R17, -0x2, R78 ;  /* 0xfffffffe114e7824 */ /* 0x000fe400078e024e */
[----:B------:R-:W2:Y:S01]  /*5930*/  MUFU.TANH R12, R12 ;  /* 0x0000000c000c7308 */ /* 0x000ea20000002400 */
[----:B------:R-:W-:Y:S01]  /*5940*/  @!P1 PRMT R39, RZ, 0x654, R39 ;  /* 0x00000654ff279816 */ /* 0x000fe20000000027 */
[----:B------:R-:W-:-:S04]  /*5950*/  VIADD R81, R78, UR24 ;  /* 0x000000184e517c36 */ /* 0x000fc80008000000 */
[----:B------:R-:W-:Y:S02]  /*5960*/  IMAD.IADD R85, R3, 0x1, R81 ;  /* 0x0000000103557824 */ /* 0x000fe400078e0251 */
[----:B------:R-:W3:Y:S08]  /*5970*/  MUFU.TANH R13, R13 ;  /* 0x0000000d000d7308 */ /* 0x000ef00000002400 */
[----:B------:R-:W4:Y:S01]  /*5980*/  MUFU.TANH R14, R14 ;  /* 0x0000000e000e7308 */ /* 0x000f220000002400 */
[----:B------:R-:W-:-:S02]  /*5990*/  WARPGROUP.DEPBAR.LE gsb0, 0x0 ;  /* 0x00008000000079c5 */ /* 0x000fc40000010000 */
[----:B------:R-:W-:-:S05]  /*59a0*/  WARPGROUP.ARRIVE ;  /* 0x00000000000079c5 */ /* 0x000fca0000000000 */
[----:B------:R-:W1:Y:S01]  /*59b0*/  MUFU.TANH R15, R15 ;  /* 0x0000000f000f7308 */ /* 0x000e620000002400 */
[----:B------:R-:W-:Y:S01]  /*59c0*/  HGMMA.64x64x16.F32.BF16 R88, R144, gdesc[UR4].tnspB, R88, gsb0 ;  /* 0x40e0000490587df0 */ /* 0x000fe20008001858 */
[----:B------:R-:W-:Y:S01]  /*59d0*/  UIADD3 UR6, UR10, 0x100, URZ ;  /* 0x000001000a067890 */ /* 0x000fe2000fffe03f */
[----:B------:R-:W-:-:S05]  /*59e0*/  UMOV UR7, 0x40000040 ;  /* 0x4000004000077882 */ /* 0x000fca0000000000 */
        /* <DEDUP_REMOVED lines=58> */
[----:B------:R5:W1:Y:S01]  /*5d90*/  MUFU.TANH R132, R44 ;  /* 0x0000002c00847308 */ /* 0x000a620000002400 */
[----:B------:R-:W-:Y:S01]  /*5da0*/  HGMMA.64x64x16.F32.BF16 R88, R128, gdesc[UR4].tnspB, R88, gsb0 ;  /* 0x40e0000480587df0 */ /* 0x000fe20008001858 */
[----:B------:R-:W-:Y:S01]  /*5db0*/  UIADD3 UR6, UR10, 0x300, URZ ;  /* 0x000003000a067890 */ /* 0x000fe2000fffe03f */
[----:B------:R-:W-:Y:S01]  /*5dc0*/  UMOV UR7, 0x40000040 ;  /* 0x4000004000077882 */ /* 0x000fe20000000000 */
[----:B-----5:R-:W-:Y:S01]  /*5dd0*/  FMUL.FTZ R44, R55, UR26 ;  /* 0x0000001a372c7c20 */ /* 0x020fe20008410000 */
[----:B------:R-:W-:Y:S01]  /*5de0*/  FMUL.FTZ R55, R66, UR26 ;  /* 0x0000001a42377c20 */ /* 0x000fe20008410000 */
[----:B------:R-:W-:Y:S02]  /*5df0*/  FMUL.FTZ R66, R86, UR26 ;  /* 0x0000001a56427c20 */ /* 0x000fe40008410000 */
        /* <DEDUP_REMOVED lines=8> */
[----:B------:R-:W-:Y:S01]  /*5e80*/  WARPGROUP.ARRIVE ;  /* 0x00000000000079c5 */ /* 0x000fe20000000000 */
[----:B------:R-:W-:Y:S01]  /*5e90*/  FMUL.FTZ R129, R60, UR26 ;  /* 0x0000001a3c817c20 */ /* 0x000fe20008410000 */
[----:B------:R-:W-:Y:S01]  /*5ea0*/  FMUL.FTZ R128, R61, UR26 ;  /* 0x0000001a3d807c20 */ /* 0x000fe20008410000 */
[----:B------:R-:W-:Y:S01]  /*5eb0*/  FMUL.FTZ R131, R64, UR26 ;  /* 0x0000001a40837c20 */ /* 0x000fe20008410000 */
[----:B------:R-:W-:Y:S01]  /*5ec0*/  FMUL.FTZ R130, R65, UR26 ;  /* 0x0000001a41827c20 */ /* 0x000fe20008410000 */
        /* <DEDUP_REMOVED lines=9> */
[----:B------:R-:W1:Y:S01]  /*5f60*/  MUFU.TANH R129, R129 ;  /* 0x0000008100817308 */ /* 0x000e620000002400 */
[----:B------:R-:W-:-:S04]  /*5f70*/  VIADD R83, R78, UR21 ;  /* 0x000000154e537c36 */ /* 0x000fc80008000000 */
[----:B------:R-:W-:-:S03]  /*5f80*/  IMAD.IADD R86, R3, 0x1, R83 ;  /* 0x0000000103567824 */ /* 0x000fc600078e0253 */
        /* <DEDUP_REMOVED lines=11> */
[----:B------:R-:W-:Y:S03]  /*6040*/  HGMMA.64x64x16.F32.BF16 R88, R120, gdesc[UR4].tnspB, R88, gsb0 ;  /* 0x40e0000478587df0 */ /* 0x000fe60008001858 */
[----:B------:R-:W-:Y:S02]  /*6050*/  WARPGROUP.DEPBAR.LE gsb0, 0x0 ;  /* 0x00008000000079c5 */ /* 0x000fe40000010000 */
[----:B------:R1:W-:Y:S06]  /*6060*/  BAR.ARV R38, 0x100 ;  /* 0x000400260000751d */ /* 0x0003ec0000002000 */
[----:B------:R1:W-:Y:S01]  /*6070*/  @!P1 SYNCS.ARRIVE.TRANS64.RED.A1T0 RZ, [R39+URZ], RZ ;  /* 0x000000ff27ff99a7 */ /* 0x0003e2000810043f */
[----:B--234-:R-:W-:Y:S05]  /*6080*/  @P2 BRA `(.L_x_686) ;  /* 0x00000000005c2947 */ /* 0x01cfea0003800000 */
[----:B------:R-:W-:Y:S01]  /*6090*/  ISETP.GT.AND P2, PT, R9, -0x1, PT ;  /* 0xffffffff0900780c */ /* 0x000fe20003f44270 */
[----:B------:R-:W-:-:S12]  /*60a0*/  BSSY B0, `(.L_x_687) ;  /* 0x0000011000007945 */ /* 0x000fd80003800000 */
[----:B------:R-:W-:Y:S05]  /*60b0*/  @P2 BRA `(.L_x_688) ;  /* 0x0000000000202947 */ /* 0x000fea0003800000 */
[----:B------:R-:W-:Y:S01]  /*60c0*/  IMAD.U32 R80, RZ, RZ, UR23 ;  /* 0x00000017ff507e24 */ /* 0x000fe2000f8e00ff */
[----:B------:R-:W-:-:S04]  /*60d0*/  LOP3.LUT R87, RZ, R9, RZ, 0x33, !PT ;  /* 0x00000009ff577212 */ /* 0x000fc800078e33ff */
[----:B------:R-:W-:-:S13]  /*60e0*/  ISETP.NE.AND P2, PT, R80, 0x1, PT ;  /* 0x000000015000780c */ /* 0x000fda0003f45270 */
[----:B-1----:R-:W1:Y:S02]  /*60f0*/  @P2 LDC.64 R38, c[0x0][0x9e8] ;  /* 0x00027a00ff262b82 */ /* 0x002e640000000a00 */
[----:B-1----:R-:W-:-:S05]  /*6100*/  @P2 IMAD.HI.U32 R38, R87, R38, RZ ;  /* 0x0000002657262227 */ /* 0x002fca00078e00ff */
[----:B------:R-:W-:-:S04]  /*6110*/  @P2 SHF.R.U32.HI R87, RZ, R39, R38 ;  /* 0x00000027ff572219 */ /* 0x000fc80000011626 */
[----:B------:R-:W-:Y:S01]  /*6120*/  LOP3.LUT R38, RZ, R87, RZ, 0x33, !PT ;  /* 0x00000057ff267212 */ /* 0x000fe200078e33ff */
[----:B------:R-:W-:Y:S06]  /*6130*/  BRA `(.L_x_689) ;  /* 0x00000000001c7947 */ /* 0x000fec0003800000 */
.L_x_688:
[----:B------:R-:W-:-:S05]  /*6140*/  IMAD.U32 R80, RZ, RZ, UR23 ;  /* 0x00000017ff507e24 */ /* 0x000fca000f8e00ff */
[----:B------:R-:W-:-:S13]  /*6150*/  ISETP.NE.AND P2, PT, R80, 0x1, PT ;  /* 0x000000015000780c */ /* 0x000fda0003f45270 */
[----:B-1----:R-:W1:Y:S01]  /*6160*/  @P2 LDC.64 R38, c[0x0][0x9e8] ;  /* 0x00027a00ff262b82 */ /* 0x002e620000000a00 */
[----:B------:R-:W-:-:S04]  /*6170*/  @P2 IMAD.IADD R87, R3, 0x1, R6 ;  /* 0x0000000103572824 */ /* 0x000fc800078e0206 */
[----:B-1----:R-:W-:-:S04]  /*6180*/  @P2 IMAD.HI.U32 R78, R87, R38, RZ ;  /* 0x00000026574e2227 */ /* 0x002fc800078e00ff */
[----:B------:R-:W-:Y:S01]  /*6190*/  IMAD.MOV.U32 R38, RZ, RZ, R9 ;  /* 0x000000ffff267224 */ /* 0x000fe200078e0009 */
[----:B------:R-:W-:-:S07]  /*61a0*/  @P2 SHF.R.U32.HI R38, RZ, R39, R78 ;  /* 0x00000027ff262219 */ /* 0x000fce000001164e */
.L_x_689:
[----:B------:R-:W-:Y:S05]  /*61b0*/  BSYNC B0 ;  /* 0x0000000000007941 */ /* 0x000fea0003800000 */
.L_x_687:
[----:B------:R-:W-:-:S04]  /*61c0*/  IMAD R38, R38, R80, -R77 ;  /* 0x0000005026267224 */ /* 0x000fc800078e0a4d */
[----:B------:R-:W-:-:S05]  /*61d0*/  IMAD R38, R17, -0x2, R38 ;  /* 0xfffffffe11267824 */ /* 0x000fca00078e0226 */
[----:B------:R-:W-:Y:S02]  /*61e0*/  VIADDMNMX R85, R38, R80, R85, PT ;  /* 0x0000005026557246 */ /* 0x000fe40003800155 */
[----:B------:R-:W-:-:S07]  /*61f0*/  VIMNMX R86, R86, R38, !PT ;  /* 0x0000002656567248 */ /* 0x000fce0007fe0100 */
.L_x_686:
[----:B------:R-:W-:-:S04]  /*6200*/  ISETP.GT.AND P2, PT, R7, -0x1, PT ;  /* 0xffffffff0700780c */ /* 0x000fc80003f44270 */
[C---:B------:R-:W-:Y:S02]  /*6210*/  ISETP.GT.AND P5, PT, R86.reuse, RZ, P2 ;  /* 0x000000ff5600720c */ /* 0x040fe400017a4270 */
[C---:B------:R-:W-:Y:S02]  /*6220*/  ISETP.GT.AND P4, PT, R86.reuse, 0x1, P2 ;  /* 0x000000015600780c */ /* 0x040fe40001784270 */
[----:B------:R-:W-:Y:S02]  /*6230*/  ISETP.LT.OR P5, PT, R85, 0x1, P5 ;  /* 0x000000015500780c */ /* 0x000fe40002fa1670 */
[C---:B------:R-:W-:Y:S02]  /*6240*/  ISETP.GT.AND P3, PT, R86.reuse, 0x9, P2 ;  /* 0x000000095600780c */ /* 0x040fe40001764270 */
[----:B-1----:R-:W-:Y:S02]  /*6250*/  FSEL R84, R11, -INF , !P5 ;  /* 0xff8000000b547808 */ /* 0x002fe40006800000 */
[----:B------:R-:W-:-:S02]  /*6260*/  ISETP.GT.AND P5, PT, R86, 0x10, P2 ;  /* 0x000000105600780c */ /* 0x000fc400017a4270 */
[C---:B------:R-:W-:Y:S02]  /*6270*/  ISETP.LT.OR P4, PT, R85.reuse, 0x2, P4 ;  /* 0x000000025500780c */ /* 0x040fe40002781670 */
[C---:B------:R-:W-:Y:S02]  /*6280*/  ISETP.LT.OR P3, PT, R85.reuse, 0xa, P3 ;  /* 0x0000000a5500780c */ /* 0x040fe40001f61670 */
[----:B------:R-:W-:Y:S02]  /*6290*/  ISETP.LT.OR P5, PT, R85, 0x11, P5 ;  /* 0x000000115500780c */ /* 0x000fe40002fa1670 */
[----:B------:R-:W-:Y:S02]  /*62a0*/  ISETP.GT.AND P6, PT, R86, 0x8, P2 ;  /* 0x000000085600780c */ /* 0x000fe400017c4270 */
[----:B------:R-:W-:Y:S02]  /*62b0*/  FSEL R82, R12, -INF , !P4 ;  /* 0xff8000000c527808 */ /* 0x000fe40006000000 */
[----:B------:R-:W-:-:S02]  /*62c0*/  ISETP.GT.AND P4, PT, R86, 0x11, P2 ;  /* 0x000000115600780c */ /* 0x000fc40001784270 */
[----:B------:R-:W-:Y:S02]  /*62d0*/  FSEL R78, R20, -INF , !P3 ;  /* 0xff800000144e7808 */ /* 0x000fe40005800000 */
[C---:B------:R-:W-:Y:S02]  /*62e0*/  ISETP.GT.AND P3, PT, R86.reuse, 0x19, P2 ;  /* 0x000000195600780c */ /* 0x040fe40001764270 */
[----:B------:R-:W-:Y:S02]  /*62f0*/  FSEL R25, R25, -INF , !P5 ;  /* 0xff80000019197808 */ /* 0x000fe40006800000 */
[----:B------:R-:W-:Y:S02]  /*6300*/  ISETP.GT.AND P5, PT, R86, 0x20, P2 ;  /* 0x000000205600780c */ /* 0x000fe400017a4270 */
[C---:B------:R-:W-:Y:S02]  /*6310*/  ISETP.LT.OR P6, PT, R85.reuse, 0x9, P6 ;  /* 0x000000095500780c */ /* 0x040fe400037c1670 */
[----:B------:R-:W-:-:S02]  /*6320*/  ISETP.LT.OR P4, PT, R85, 0x12, P4 ;  /* 0x000000125500780c */ /* 0x000fc40002781670 */
[C---:B------:R-:W-:Y:S02]  /*6330*/  ISETP.LT.OR P3, PT, R85.reuse, 0x1a, P3 ;  /* 0x0000001a5500780c */ /* 0x040fe40001f61670 */
[----:B------:R-:W-:Y:S02]  /*6340*/  ISETP.LT.OR P5, PT, R85, 0x21, P5 ;  /* 0x000000215500780c */ /* 0x000fe40002fa1670 */
[----:B------:R-:W-:Y:S02]  /*6350*/  FSEL R80, R15, -INF , !P6 ;  /* 0xff8000000f507808 */ /* 0x000fe40007000000 */
        /* <DEDUP_REMOVED lines=28> */
[----:B------:R-:W-:Y:S02]  /*6520*/  ISETP.GT.AND P3, PT, R86, 0x49, P2 ;  /* 0x000000495600780c */ /* 0x000fe40001764270 */
[----:B------:R-:W-:Y:S02]  /*6530*/  FSEL R54, R54, -INF , !P5 ;  /* 0xff80000036367808 */ /* 0x000fe40006800000 */
[----:B------:R-:W-:Y:S02]  /*6540*/  ISETP.GT.AND P5, PT, R86, 0x50, P2 ;  /* 0x000000505600780c */ /* 0x000fe400017a4270 */
[C---:B------:R-:W-:Y:S02]  /*6550*/  ISETP.LT.OR P6, PT, R85.reuse, 0x39, P6 ;  /* 0x000000395500780c */ /* 0x040fe400037c1670 */
[----:B------:R-:W-:-:S02]  /*6560*/  ISETP.LT.OR P4, PT, R85, 0x42, P4 ;  /* 0x000000425500780c */ /* 0x000fc40002781670 */
[C---:B------:R-:W-:Y:S02]  /*6570*/  ISETP.LT.OR P3, PT, R85.reuse, 0x4a, P3 ;  /* 0x0000004a5500780c */ /* 0x040fe40001f61670 */
[----:B------:R-:W-:Y:S02]  /*6580*/  ISETP.LT.OR P5, PT, R85, 0x51, P5 ;  /* 0x000000515500780c */ /* 0x000fe40002fa1670 */
[----:B------:R-:W-:Y:S02]  /*6590*/  FSEL R51, R51, -INF , !P6 ;  /* 0xff80000033337808 */ /* 0x000fe40007000000 */
[C---:B------:R-:W-:Y:S02]  /*65a0*/  ISETP.GT.AND P6, PT, R86.reuse, 0x48, P2 ;  /* 0x000000485600780c */ /* 0x040fe400017c4270 */
        /* <DEDUP_REMOVED lines=16> */
[----:B------:R-:W-:Y:S01]  /*66b0*/  FSEL R15, R71, -INF , !P5 ;  /* 0xff800000470f7808 */ /* 0x000fe20006800000 */
[----:B------:R-:W-:Y:S01]  /*66c0*/  IMAD.IADD R71, R0, 0x1, R83 ;  /* 0x0000000100477824 */ /* 0x000fe200078e0253 */
        /* <DEDUP_REMOVED lines=8> */
[----:B------:R-:W-:-:S02]  /*6750*/  FSEL R70, R72, -INF , !P3 ;  /* 0xff80000048467808 */ /* 0x000fc40005800000 */
[----:B------:R-:W-:Y:S02]  /*6760*/  FSEL R72, R74, -INF , !P5 ;  /* 0xff8000004a487808 */ /* 0x000fe40006800000 */
[----:B------:R-:W-:Y:S02]  /*6770*/  PLOP3.LUT P5, PT, PT, PT, UP0, 0x40, 0x0 ;  /* 0x000000000000781c */ /* 0x000fe40003fae808 */
[----:B------:R-:W-:Y:S02]  /*6780*/  ISETP.LT.OR P6, PT, R85, 0x69, P6 ;  /* 0x000000695500780c */ /* 0x000fe400037c1670 */
[----:B------:R-:W-:Y:S02]  /*6790*/  ISETP.GT.AND P4, PT, R86, 0x71, P2 ;  /* 0x000000715600780c */ /* 0x000fe40001784270 */
[----:B------:R-:W-:Y:S01]  /*67a0*/  FSEL R69, R73, -INF , !P6 ;  /* 0xff80000049457808 */ /* 0x000fe20007000000 */
[----:B------:R-:W-:Y:S01]  /*67b0*/  IMAD.IADD R73, R0, 0x1, R81 ;  /* 0x0000000100497824 */ /* 0x000fe200078e0251 */
[----:B------:R-:W-:-:S02]  /*67c0*/  ISETP.GT.AND P6, PT, R86, 0x78, P2 ;  /* 0x000000785600780c */ /* 0x000fc400017c4270 */
[----:B------:R-:W-:Y:S02]  /*67d0*/  ISETP.GT.AND P3, PT, R86, 0x79, P2 ;  /* 0x000000795600780c */ /* 0x000fe40001764270 */
[C---:B------:R-:W-:Y:S02]  /*67e0*/  ISETP.LT.OR P6, PT, R85.reuse, 0x79, P6 ;  /* 0x000000795500780c */ /* 0x040fe400037c1670 */
[C---:B------:R-:W-:Y:S02]  /*67f0*/  ISETP.LT.OR P4, PT, R85.reuse, 0x72, P4 ;  /* 0x000000725500780c */ /* 0x040fe40002781670 */
[----:B------:R-:W-:Y:S02]  /*6800*/  ISETP.LT.OR P3, PT, R85, 0x7a, P3 ;  /* 0x0000007a5500780c */ /* 0x000fe40001f61670 */
[----:B------:R-:W-:Y:S02]  /*6810*/  FSEL R74, R75, -INF , !P6 ;  /* 0xff8000004b4a7808 */ /* 0x000fe40007000000 */
[----:B------:R-:W-:-:S02]  /*6820*/  FSEL R76, R76, -INF , !P4 ;  /* 0xff8000004c4c7808 */ /* 0x000fc40006000000 */
[----:B------:R-:W-:Y:S01]  /*6830*/  FSEL R75, R79, -INF , !P3 ;  /* 0xff8000004f4b7808 */ /* 0x000fe20005800000 */
[----:B------:R-:W-:Y:S06]  /*6840*/  @P5 BRA `(.L_x_690) ;  /* 0x0000000000585947 */ /* 0x000fec0003800000 */
[----:B------:R-:W-:Y:S01]  /*6850*/  IMAD.IADD R11, R0, 0x1, R6 ;  /* 0x00000001000b7824 */ /* 0x000fe200078e0206 */
[----:B------:R-:W-:Y:S04]  /*6860*/  BSSY B0, `(.L_x_691) ;  /* 0x0000010000007945 */ /* 0x000fe80003800000 */
[----:B------:R-:W-:-:S13]  /*6870*/  ISETP.GT.AND P3, PT, R11, -0x1, PT ;  /* 0xffffffff0b00780c */ /* 0x000fda0003f64270 */
[----:B------:R-:W-:Y:S05]  /*6880*/  @P3 BRA `(.L_x_692) ;  /* 0x0000000000203947 */ /* 0x000fea0003800000 */
[----:B------:R-:W-:Y:S01]  /*6890*/  IMAD.U32 R86, RZ, RZ, UR23 ;  /* 0x00000017ff567e24 */ /* 0x000fe2000f8e00ff */
[----:B------:R-:W-:-:S04]  /*68a0*/  LOP3.LUT R11, RZ, R11, RZ, 0x33, !PT ;  /* 0x0000000bff0b7212 */ /* 0x000fc800078e33ff */
[----:B------:R-:W-:-:S13]  /*68b0*/  ISETP.NE.AND P3, PT, R86, 0x1, PT ;  /* 0x000000015600780c */ /* 0x000fda0003f65270 */
[----:B------:R-:W1:Y:S02]  /*68c0*/  @P3 LDC.64 R38, c[0x0][0x9e8] ;  /* 0x00027a00ff263b82 */ /* 0x000e640000000a00 */
[----:B-1----:R-:W-:-:S05]  /*68d0*/  @P3 IMAD.HI.U32 R38, R11, R38, RZ ;  /* 0x000000260b263227 */ /* 0x002fca00078e00ff */
[----:B------:R-:W-:-:S04]  /*68e0*/  @P3 SHF.R.U32.HI R11, RZ, R39, R38 ;  /* 0x00000027ff0b3219 */ /* 0x000fc80000011626 */
[----:B------:R-:W-:Y:S01]  /*68f0*/  LOP3.LUT R11, RZ, R11, RZ, 0x33, !PT ;  /* 0x0000000bff0b7212 */ /* 0x000fe200078e33ff */
[----:B------:R-:W-:Y:S06]  /*6900*/  BRA `(.L_x_693) ;  /* 0x0000000000147947 */ /* 0x000fec0003800000 */
.L_x_692:
[----:B------:R-:W-:-:S05]  /*6910*/  IMAD.U32 R86, RZ, RZ, UR23 ;  /* 0x00000017ff567e24 */ /* 0x000fca000f8e00ff */
[----:B------:R-:W-:-:S13]  /*6920*/  ISETP.NE.AND P3, PT, R86, 0x1, PT ;  /* 0x000000015600780c */ /* 0x000fda0003f65270 */
[----:B------:R-:W1:Y:S02]  /*6930*/  @P3 LDC.64 R38, c[0x0][0x9e8] ;  /* 0x00027a00ff263b82 */ /* 0x000e640000000a00 */
[----:B-1----:R-:W-:-:S05]  /*6940*/  @P3 IMAD.HI.U32 R38, R11, R38, RZ ;  /* 0x000000260b263227 */ /* 0x002fca00078e00ff */
[----:B------:R-:W-:-:S07]  /*6950*/  @P3 SHF.R.U32.HI R11, RZ, R39, R38 ;  /* 0x00000027ff0b3219 */ /* 0x000fce0000011626 */
.L_x_693:
[----:B------:R-:W-:Y:S05]  /*6960*/  BSYNC B0 ;  /* 0x0000000000007941 */ /* 0x000fea0003800000 */
.L_x_691:
[----:B------:R-:W-:-:S04]  /*6970*/  IMAD R38, R11, R86, -R77 ;  /* 0x000000560b267224 */ /* 0x000fc800078e0a4d */
[----:B------:R-:W-:-:S05]  /*6980*/  IMAD R38, R17, -0x2, R38 ;  /* 0xfffffffe11267824 */ /* 0x000fca00078e0226 */
[----:B------:R-:W-:Y:S02]  /*6990*/  VIADDMNMX R73, R38, R86, R73, PT ;  /* 0x0000005626497246 */ /* 0x000fe40003800149 */
[----:B------:R-:W-:-:S07]  /*69a0*/  VIMNMX R71, R71, R38, !PT ;  /* 0x0000002647477248 */ /* 0x000fce0007fe0100 */
.L_x_690:
[----:B------:R-:W-:Y:S01]  /*69b0*/  FMNMX.FTZ R11, R84, R8, !PT ;  /* 0x00000008540b7209 */ /* 0x000fe20007810000 */
[----:B------:R-:W-:Y:S01]  /*69c0*/  UMOV UR37, UR27 ;  /* 0x0000001b00257c82 */ /* 0x000fe20008000000 */
[----:B------:R-:W-:Y:S02]  /*69d0*/  ISETP.GT.AND P5, PT, R71, 0x8, P2 ;  /* 0x000000084700780c */ /* 0x000fe400017a4270 */
[----:B------:R-:W-:Y:S02]  /*69e0*/  FMNMX.FTZ R11, R82, R11, !PT ;  /* 0x0000000b520b7209 */ /* 0x000fe40007810000 */
[----:B------:R-:W-:Y:S02]  /*69f0*/  ISETP.LT.OR P5, PT, R73, 0x9, P5 ;  /* 0x000000094900780c */ /* 0x000fe40002fa1670 */
[----:B------:R-:W-:Y:S02]  /*6a00*/  FMNMX.FTZ R11, R80, R11, !PT ;  /* 0x0000000b500b7209 */ /* 0x000fe40007810000 */
[----:B------:R-:W-:-:S02]  /*6a10*/  FSEL R21, R21, -INF , !P5 ;  /* 0xff80000015157808 */ /* 0x000fc40006800000 */
[----:B------:R-:W-:Y:S02]  /*6a20*/  FMNMX.FTZ R38, R78, R11, !PT ;  /* 0x0000000b4e267209 */ /* 0x000fe40007810000 */
        /* <DEDUP_REMOVED lines=12> */
[C---:B------:R-:W-:Y:S02]  /*6af0*/  ISETP.GT.AND P5, PT, R71.reuse, RZ, P2 ;  /* 0x000000ff4700720c */ /* 0x040fe400017a4270 */
[----:B------:R-:W-:Y:S02]  /*6b00*/  FMNMX.FTZ R38, R132, R11, !PT ;  /* 0x0000000b84267209 */ /* 0x000fe40007810000 */
[----:B------:R-:W-:Y:S02]  /*6b10*/  ISETP.GT.AND P4, PT, R71, 0x1, P2 ;  /* 0x000000014700780c */ /* 0x000fe40001784270 */
[----:B------:R-:W-:Y:S02]  /*6b20*/  FMNMX.FTZ R38, R45, R38, !PT ;  /* 0x000000262d267209 */ /* 0x000fe40007810000 */
[----:B------:R-:W-:-:S02]  /*6b30*/  ISETP.LT.OR P5, PT, R73, 0x1, P5 ;  /* 0x000000014900780c */ /* 0x000fc40002fa1670 */
[----:B------:R-:W-:Y:S02]  /*6b40*/  FMNMX.FTZ R11, R47, R38, !PT ;  /* 0x000000262f0b7209 */ /* 0x000fe40007810000 */
[----:B------:R-:W-:Y:S02]  /*6b50*/  ISETP.LT.OR P4, PT, R73, 0x2, P4 ;  /* 0x000000024900780c */ /* 0x000fe40002781670 */
[----:B------:R-:W-:Y:S02]  /*6b60*/  FMNMX.FTZ R38, R46, R11, !PT ;  /* 0x0000000b2e267209 */ /* 0x000fe40007810000 */
[----:B------:R-:W-:Y:S02]  /*6b70*/  ISETP.GT.AND P3, PT, R71, 0x9, P2 ;  /* 0x000000094700780c */ /* 0x000fe40001764270 */
[----:B------:R-:W-:Y:S02]  /*6b80*/  FMNMX.FTZ R11, R51, R38, !PT ;  /* 0x00000026330b7209 */ /* 0x000fe40007810000 */
[----:B------:R-:W-:-:S02]  /*6b90*/  FSEL R14, R14, -INF , !P4 ;  /* 0xff8000000e0e7808 */ /* 0x000fc40006000000 */
[----:B------:R-:W-:Y:S02]  /*6ba0*/  FMNMX.FTZ R11, R50, R11, !PT ;  /* 0x0000000b320b7209 */ /* 0x000fe40007810000 */
[----:B------:R-:W-:Y:S02]  /*6bb0*/  ISETP.GT.AND P4, PT, R71, 0x10, P2 ;  /* 0x000000104700780c */ /* 0x000fe40001784270 */
[----:B------:R-:W-:Y:S02]  /*6bc0*/  FMNMX.FTZ R38, R54, R11, !PT ;  /* 0x0000000b36267209 */ /* 0x000fe40007810000 */
[----:B------:R-:W-:Y:S02]  /*6bd0*/  ISETP.LT.OR P3, PT, R73, 0xa, P3 ;  /* 0x0000000a4900780c */ /* 0x000fe40001f61670 */
[----:B------:R-:W-:Y:S02]  /*6be0*/  FMNMX.FTZ R38, R57, R38, !PT ;  /* 0x0000002639267209 */ /* 0x000fe40007810000 */
[----:B------:R-:W-:-:S02]  /*6bf0*/  ISETP.LT.OR P4, PT, R73, 0x11, P4 ;  /* 0x000000114900780c */ /* 0x000fc40002781670 */
[----:B------:R-:W-:Y:S02]  /*6c00*/  FMNMX.FTZ R11, R129, R38, !PT ;  /* 0x00000026810b7209 */ /* 0x000fe40007810000 */
[----:B------:R-:W-:Y:S02]  /*6c10*/  FSEL R24, R24, -INF , !P3 ;  /* 0xff80000018187808 */ /* 0x000fe40005800000 */
[----:B------:R-:W-:Y:S02]  /*6c20*/  FMNMX.FTZ R38, R128, R11, !PT ;  /* 0x0000000b80267209 */ /* 0x000fe40007810000 */
[----:B------:R-:W-:Y:S02]  /*6c30*/  ISETP.GT.AND P3, PT, R71, 0x18, P2 ;  /* 0x000000184700780c */ /* 0x000fe40001764270 */
[----:B------:R-:W-:Y:S02]  /*6c40*/  FMNMX.FTZ R11, R131, R38, !PT ;  /* 0x00000026830b7209 */ /* 0x000fe40007810000 */
[----:B------:R-:W-:-:S02]  /*6c50*/  FSEL R27, R27, -INF , !P4 ;  /* 0xff8000001b1b7808 */ /* 0x000fc40006000000 */
[----:B------:R-:W-:Y:S02]  /*6c60*/  FMNMX.FTZ R11, R130, R11, !PT ;  /* 0x0000000b820b7209 */ /* 0x000fe40007810000 */
[----:B------:R-:W-:Y:S02]  /*6c70*/  ISETP.GT.AND P4, PT, R71, 0x19, P2 ;  /* 0x000000194700780c */ /* 0x000fe40001784270 */
[----:B------:R-:W-:Y:S02]  /*6c80*/  FMNMX.FTZ R11, R68, R11, !PT ;  /* 0x0000000b440b7209 */ /* 0x000fe40007810000 */
[C---:B------:R-:W-:Y:S02]  /*6c90*/  ISETP.LT.OR P3, PT, R73.reuse, 0x19, P3 ;  /* 0x000000194900780c */ /* 0x040fe40001f61670 */
        /* <DEDUP_REMOVED lines=18> */
[----:B------:R-:W-:Y:S01]  /*6dc0*/  FSEL R37, R37, -INF , !P4 ;  /* 0xff80000025257808 */ /* 0x000fe20006000000 */
[----:B------:R-:W1:Y:S01]  /*6dd0*/  SHFL.BFLY PT, R11, R38, 0x2, 0x1f ;  /* 0x0c401f00260b7f89 */ /* 0x000e6200000e0000 */
[----:B------:R-:W-:-:S04]  /*6de0*/  ISETP.GT.AND P4, PT, R71, 0x30, P2 ;  /* 0x000000304700780c */ /* 0x000fc80001784270 */
[----:B------:R-:W-:-:S04]  /*6df0*/  ISETP.LT.OR P4, PT, R73, 0x31, P4 ;  /* 0x000000314900780c */ /* 0x000fc80002781670 */
[----:B------:R-:W-:Y:S02]  /*6e00*/  FSEL R41, R41, -INF , !P4 ;  /* 0xff80000029297808 */ /* 0x000fe40006000000 */
[----:B------:R-:W-:-:S04]  /*6e10*/  ISETP.GT.AND P4, PT, R71, 0x39, P2 ;  /* 0x000000394700780c */ /* 0x000fc80001784270 */
[----:B------:R-:W-:-:S04]  /*6e20*/  ISETP.LT.OR P4, PT, R73, 0x3a, P4 ;  /* 0x0000003a4900780c */ /* 0x000fc80002781670 */
[----:B------:R-:W-:Y:S02]  /*6e30*/  FSEL R44, R44, -INF , !P4 ;  /* 0xff8000002c2c7808 */ /* 0x000fe40006000000 */
[----:B------:R-:W-:Y:S02]  /*6e40*/  ISETP.GT.AND P4, PT, R71, 0x48, P2 ;  /* 0x000000484700780c */ /* 0x000fe40001784270 */
[----:B-1----:R-:W-:Y:S02]  /*6e50*/  FMNMX.FTZ R39, R38, R11, !PT ;  /* 0x0000000b26277209 */ /* 0x002fe40007810000 */
[----:B------:R-:W-:-:S03]  /*6e60*/  ISETP.LT.OR P4, PT, R73, 0x49, P4 ;  /* 0x000000494900780c */ /* 0x000fc60002781670 */
[----:B------:R-:W1:Y:S01]  /*6e70*/  SHFL.BFLY PT, R86, R39, 0x1, 0x1f ;  /* 0x0c201f0027567f89 */ /* 0x000e6200000e0000 */
[----:B------:R-:W-:Y:S02]  /*6e80*/  FSEL R52, R52, -INF , !P4 ;  /* 0xff80000034347808 */ /* 0x000fe40006000000 */
        /* <DEDUP_REMOVED lines=8> */
[----:B------:R-:W-:Y:S02]  /*6f10*/  ISETP.LT.OR P4, PT, R73, 0x6a, P4 ;  /* 0x0000006a4900780c */ /* 0x000fe40002781670 */
[C---:B------:R-:W-:Y:S01]  /*6f20*/  FSETP.NEU.FTZ.AND P6, PT, R11.reuse, -INF , PT ;  /* 0xff8000000b00780b */ /* 0x040fe20003fdd000 */
[----:B------:R-:W-:Y:S01]  /*6f30*/  FMUL.FTZ R77, R11, UR22 ;  /* 0x000000160b4d7c20 */ /* 0x000fe20008410000 */
[----:B------:R-:W-:-:S02]  /*6f40*/  FSEL R63, R63, -INF , !P4 ;  /* 0xff8000003f3f7808 */ /* 0x000fc40006000000 */
[----:B------:R-:W-:Y:S02]  /*6f50*/  ISETP.GT.AND P4, PT, R71, 0x78, P2 ;  /* 0x000000784700780c */ /* 0x000fe40001784270 */
[----:B------:R-:W-:Y:S02]  /*6f60*/  FSEL R39, R77, RZ, P6 ;  /* 0x000000ff4d277208 */ /* 0x000fe40003000000 */
[----:B------:R-:W-:Y:S02]  /*6f70*/  ISETP.LT.OR P4, PT, R73, 0x79, P4 ;  /* 0x000000794900780c */ /* 0x000fe40002781670 */
[----:B------:R-:W-:Y:S01]  /*6f80*/  FSEL R83, R11, RZ, P6 ;  /* 0x000000ff0b537208 */ /* 0x000fe20003000000 */
[--C-:B------:R-:W-:Y:S01]  /*6f90*/  FFMA.FTZ R144, R25, UR22, -R39.reuse ;  /* 0x0000001619907c23 */ /* 0x100fe20008010827 */
[----:B------:R-:W-:Y:S01]  /*6fa0*/  FSEL R25, R13, -INF , !P5 ;  /* 0xff8000000d197808 */ /* 0x000fe20006800000 */
[--C-:B------:R-:W-:Y:S01]  /*6fb0*/  FFMA.FTZ R38, R26, UR22, -R39.reuse ;  /* 0x000000161a267c23 */ /* 0x100fe20008010827 */
[--C-:B------:R-:W-:Y:S01]  /*6fc0*/  FFMA.FTZ R146, R31, UR22, -R39.reuse ;  /* 0x000000161f927c23 */ /* 0x100fe20008010827 */
[--C-:B------:R-:W-:Y:S01]  /*6fd0*/  FFMA.FTZ R140, R35, UR22, -R39.reuse ;  /* 0x00000016238c7c23 */ /* 0x100fe20008010827 */
[----:B------:R-:W-:Y:S01]  /*6fe0*/  FMNMX.FTZ R13, R25, R10, !PT ;  /* 0x0000000a190d7209 */ /* 0x000fe20007810000 */
[--C-:B------:R-:W-:Y:S01]  /*6ff0*/  FFMA.FTZ R138, R51, UR22, -R39.reuse ;  /* 0x00000016338a7c23 */ /* 0x100fe20008010827 */
[----:B------:R-:W-:Y:S01]  /*7000*/  ISETP.LT.OR P5, PT, R73, 0x2a, P3 ;  /* 0x0000002a4900780c */ /* 0x000fe20001fa1670 */
[--C-:B------:R-:W-:Y:S01]  /*7010*/  FFMA.FTZ R32, R32, UR22, -R39.reuse ;  /* 0x0000001620207c23 */ /* 0x100fe20008010827 */
[----:B------:R-:W-:Y:S01]  /*7020*/  FMNMX.FTZ R26, R14, R13, !PT ;  /* 0x0000000d0e1a7209 */ /* 0x000fe20007810000 */
[--C-:B------:R-:W-:Y:S01]  /*7030*/  FFMA.FTZ R36, R36, UR22, -R39.reuse ;  /* 0x0000001624247c23 */ /* 0x100fe20008010827 */
[----:B------:R-:W-:Y:S01]  /*7040*/  ISETP.GT.AND P3, PT, R71, 0x31, P2 ;  /* 0x000000314700780c */ /* 0x000fe20001764270 */
[----:B------:R-:W-:Y:S01]  /*7050*/  FADD.FTZ R83, -R83, R8 ;  /* 0x0000000853537221 */ /* 0x000fe20000010100 */
[----:B------:R-:W-:Y:S01]  /*7060*/  FMNMX.FTZ R81, R21, R26, !PT ;  /* 0x0000001a15517209 */ /* 0x000fe20007810000 */
[--C-:B------:R-:W-:Y:S01]  /*7070*/  FFMA.FTZ R142, R132, UR22, -R39.reuse ;  /* 0x00000016848e7c23 */ /* 0x100fe20008010827 */
[----:B------:R-:W-:Y:S01]  /*7080*/  FSEL R40, R40, -INF , !P5 ;  /* 0xff80000028287808 */ /* 0x000fe20006800000 */
[--C-:B------:R-:W-:Y:S01]  /*7090*/  FFMA.FTZ R136, R47, UR22, -R39.reuse ;  /* 0x000000162f887c23 */ /* 0x100fe20008010827 */
[----:B------:R-:W-:Y:S01]  /*70a0*/  FMNMX.FTZ R26, R24, R81, !PT ;  /* 0x00000051181a7209 */ /* 0x000fe20007810000 */
[--C-:B------:R-:W-:Y:S01]  /*70b0*/  FFMA.FTZ R124, R15, UR22, -R39.reuse ;  /* 0x000000160f7c7c23 */ /* 0x100fe20008010827 */
[----:B------:R-:W-:Y:S01]  /*70c0*/  ISETP.GT.AND P5, PT, R71, 0x38, P2 ;  /* 0x000000384700780c */ /* 0x000fe200017a4270 */
[--C-:B------:R-:W-:Y:S01]  /*70d0*/  FFMA.FTZ R126, R69, UR22, -R39.reuse ;  /* 0x00000016457e7c23 */ /* 0x100fe20008010827 */
[----:B------:R-:W-:Y:S01]  /*70e0*/  FMNMX.FTZ R31, R27, R26, !PT ;  /* 0x0000001a1b1f7209 */ /* 0x000fe20007810000 */
[--C-:B------:R-:W-:Y:S01]  /*70f0*/  FFMA.FTZ R148, R84, UR22, -R39.reuse ;  /* 0x0000001654947c23 */ /* 0x100fe20008010827 */
[----:B------:R-:W-:Y:S01]  /*7100*/  ISETP.LT.OR P3, PT, R73, 0x32, P3 ;  /* 0x000000324900780c */ /* 0x000fe20001f61670 */
[--C-:B------:R-:W-:Y:S01]  /*7110*/  FFMA.FTZ R77, R82, UR22, -R39.reuse ;  /* 0x00000016524d7c23 */ /* 0x100fe20008010827 */
[----:B------:R-:W-:Y:S01]  /*7120*/  FMNMX.FTZ R26, R28, R31, !PT ;  /* 0x0000001f1c1a7209 */ /* 0x000fe20007810000 */
[--C-:B------:R-:W-:Y:S01]  /*7130*/  FFMA.FTZ R150, R80, UR22, -R39.reuse ;  /* 0x0000001650967c23 */ /* 0x100fe20008010827 */
[----:B------:R-:W-:Y:S01]  /*7140*/  FSEL R42, R42, -INF , !P3 ;  /* 0xff8000002a2a7808 */ /* 0x000fe20005800000 */
[----:B------:R1:W-:Y:S01]  /*7150*/  MUFU.EX2 R31, R32 ;  /* 0x00000020001f7308 */ /* 0x0003e20000000800 */
[----:B------:R-:W-:Y:S01]  /*7160*/  FMNMX.FTZ R81, R29, R26, !PT ;  /* 0x0000001a1d517209 */ /* 0x000fe20007810000 */
[--C-:B------:R-:W-:Y:S01]  /*7170*/  FFMA.FTZ R79, R78, UR22, -R39.reuse ;  /* 0x000000164e4f7c23 */ /* 0x100fe20008010827 */
[----:B------:R-:W-:Y:S01]  /*7180*/  ISETP.LT.OR P5, PT, R73, 0x39, P5 ;  /* 0x000000394900780c */ /* 0x000fe20002fa1670 */
[--C-:B------:R-:W-:Y:S01]  /*7190*/  FFMA.FTZ R45, R45, UR22, -R39.reuse ;  /* 0x000000162d2d7c23 */ /* 0x100fe20008010827 */
[----:B------:R-:W-:Y:S01]  /*71a0*/  FMNMX.FTZ R26, R30, R81, !PT ;  /* 0x000000511e1a7209 */ /* 0x000fe20007810000 */
[--C-:B------:R-:W-:Y:S01]  /*71b0*/  FFMA.FTZ R47, R46, UR22, -R39.reuse ;  /* 0x000000162e2f7c23 */ /* 0x100fe20008010827 */
[----:B------:R-:W-:Y:S01]  /*71c0*/  ISETP.GT.AND P3, PT, R71, 0x40, P2 ;  /* 0x000000404700780c */ /* 0x000fe20001764270 */
[--C-:B------:R-:W-:Y:S01]  /*71d0*/  FFMA.FTZ R50, R50, UR22, -R39.reuse ;  /* 0x0000001632327c23 */ /* 0x100fe20008010827 */
[----:B------:R-:W-:Y:S01]  /*71e0*/  FMNMX.FTZ R35, R33, R26, !PT ;  /* 0x0000001a21237209 */ /* 0x000fe20007810000 */
[--C-:B------:R-:W-:Y:S01]  /*71f0*/  FFMA.FTZ R132, R54, UR22, -R39.reuse ;  /* 0x0000001636847c23 */ /* 0x100fe20008010827 */
[----:B------:R-:W-:Y:S01]  /*7200*/  FSEL R43, R43, -INF , !P5 ;  /* 0xff8000002b2b7808 */ /* 0x000fe20006800000 */
[--C-:B------:R-:W-:Y:S01]  /*7210*/  FFMA.FTZ R57, R57, UR22, -R39.reuse ;  /* 0x0000001639397c23 */ /* 0x100fe20008010827 */
[----:B------:R-:W-:Y:S01]  /*7220*/  FMNMX.FTZ R26, R34, R35, !PT ;  /* 0x00000023221a7209 */ /* 0x000fe20007810000 */
[--C-:B------:R-:W-:Y:S01]  /*7230*/  FFMA.FTZ R134, R129, UR22, -R39.reuse ;  /* 0x0000001681867c23 */ /* 0x100fe20008010827 */
[----:B------:R-:W-:Y:S01]  /*7240*/  ISETP.GT.AND P5, PT, R71, 0x41, P2 ;  /* 0x000000414700780c */ /* 0x000fe200017a4270 */
[----:B------:R2:W-:Y:S01]  /*7250*/  MUFU.EX2 R35, R36 ;  /* 0x0000002400237308 */ /* 0x0005e20000000800 */
[----:B------:R-:W-:Y:S01]  /*7260*/  FMNMX.FTZ R81, R37, R26, !PT ;  /* 0x0000001a25517209 */ /* 0x000fe20007810000 */
[--C-:B------:R-:W-:Y:S01]  /*7270*/  FFMA.FTZ R15, R20, UR22, -R39.reuse ;  /* 0x00000016140f7c23 */ /* 0x100fe20008010827 */
[C---:B------:R-:W-:Y:S01]  /*7280*/  ISETP.LT.OR P3, PT, R73.reuse, 0x41, P3 ;  /* 0x000000414900780c */ /* 0x040fe20001f61670 */
[--C-:B------:R-:W-:Y:S01]  /*7290*/  FFMA.FTZ R69, R70, UR22, -R39.reuse ;  /* 0x0000001646457c23 */ /* 0x100fe20008010827 */
[----:B------:R-:W-:Y:S01]  /*72a0*/  FMNMX.FTZ R26, R40, R81, !PT ;  /* 0x00000051281a7209 */ /* 0x000fe20007810000 */
[--C-:B------:R-:W-:Y:S01]  /*72b0*/  FFMA.FTZ R120, R72, UR22, -R39.reuse ;  /* 0x0000001648787c23 */ /* 0x100fe20008010827 */
[----:B------:R-:W-:Y:S01]  /*72c0*/  ISETP.LT.OR P5, PT, R73, 0x42, P5 ;  /* 0x000000424900780c */ /* 0x000fe20002fa1670 */
[--C-:B------:R-:W-:Y:S01]  /*72d0*/  FFMA.FTZ R122, R74, UR22, -R39.reuse ;  /* 0x000000164a7a7c23 */ /* 0x100fe20008010827 */
[----:B------:R-:W-:Y:S01]  /*72e0*/  FMNMX.FTZ R81, R41, R26, !PT ;  /* 0x0000001a29517209 */ /* 0x000fe20007810000 */
[----:B------:R-:W-:Y:S01]  /*72f0*/  FFMA.FTZ R75, R75, UR22, -R39 ;  /* 0x000000164b4b7c23 */ /* 0x000fe20008010827 */
[----:B------:R-:W-:Y:S01]  /*7300*/  FSEL R48, R48, -INF , !P3 ;  /* 0xff80000030307808 */ /* 0x000fe20005800000 */
[----:B------:R-:W-:Y:S01]  /*7310*/  MUFU.EX2 R148, R148 ;  /* 0x0000009400947308 */ /* 0x000fe20000000800 */
[----:B------:R-:W-:-:S02]  /*7320*/  FMNMX.FTZ R26, R42, R81, !PT ;  /* 0x000000512a1a7209 */ /* 0x000fc40007810000 */
[----:B------:R-:W-:Y:S02]  /*7330*/  ISETP.GT.AND P3, PT, R71, 0x49, P2 ;  /* 0x000000494700780c */ /* 0x000fe40001764270 */
[----:B------:R-:W-:Y:S02]  /*7340*/  FMNMX.FTZ R81, R43, R26, !PT ;  /* 0x0000001a2b517209 */ /* 0x000fe40007810000 */
[----:B------:R-:W-:Y:S01]  /*7350*/  FSEL R49, R49, -INF , !P5 ;  /* 0xff80000031317808 */ /* 0x000fe20006800000 */
[----:B------:R-:W-:Y:S01]  /*7360*/  MUFU.EX2 R77, R77 ;  /* 0x0000004d004d7308 */ /* 0x000fe20000000800 */
[----:B------:R-:W-:Y:S02]  /*7370*/  FMNMX.FTZ R81, R44, R81, !PT ;  /* 0x000000512c517209 */ /* 0x000fe40007810000 */
[----:B------:R-:W-:Y:S02]  /*7380*/  ISETP.GT.AND P5, PT, R71, 0x50, P2 ;  /* 0x000000504700780c */ /* 0x000fe400017a4270 */
[----:B------:R-:W-:-:S02]  /*7390*/  FMNMX.FTZ R26, R48, R81, !PT ;  /* 0x00000051301a7209 */ /* 0x000fc40007810000 */
[----:B------:R-:W-:Y:S01]  /*73a0*/  ISETP.LT.OR P3, PT, R73, 0x4a, P3 ;  /* 0x0000004a4900780c */ /* 0x000fe20001f61670 */
[----:B------:R-:W-:Y:S01]  /*73b0*/  MUFU.EX2 R150, R150 ;  /* 0x0000009600967308 */ /* 0x000fe20000000800 */
[----:B------:R-:W-:Y:S02]  /*73c0*/  FMNMX.FTZ R81, R49, R26, !PT ;  /* 0x0000001a31517209 */ /* 0x000fe40007810000 */
[----:B------:R-:W-:Y:S02]  /*73d0*/  FSEL R53, R53, -INF , !P3 ;  /* 0xff80000035357808 */ /* 0x000fe40005800000 */
[----:B------:R-:W-:Y:S02]  /*73e0*/  ISETP.LT.OR P5, PT, R73, 0x51, P5 ;  /* 0x000000514900780c */ /* 0x000fe40002fa1670 */
[----:B------:R-:W-:Y:S01]  /*73f0*/  FMNMX.FTZ R26, R52, R81, !PT ;  /* 0x00000051341a7209 */ /* 0x000fe20007810000 */
[----:B------:R-:W-:Y:S01]  /*7400*/  MUFU.EX2 R79, R79 ;  /* 0x0000004f004f7308 */ /* 0x000fe20000000800 */
[----:B------:R-:W-:-:S02]  /*7410*/  ISETP.GT.AND P3, PT, R71, 0x58, P2 ;  /* 0x000000584700780c */ /* 0x000fc40001764270 */
[----:B------:R-:W-:Y:S02]  /*7420*/  FSEL R55, R55, -INF , !P5 ;  /* 0xff80000037377808 */ /* 0x000fe40006800000 */
[----:B------:R-:W-:Y:S02]  /*7430*/  FMNMX.FTZ R26, R53, R26, !PT ;  /* 0x0000001a351a7209 */ /* 0x000fe40007810000 */
[----:B------:R-:W-:Y:S01]  /*7440*/  ISETP.GT.AND P5, PT, R71, 0x59, P2 ;  /* 0x000000594700780c */ /* 0x000fe200017a4270 */
[----:B------:R-:W-:Y:S01]  /*7450*/  MUFU.EX2 R144, R144 ;  /* 0x0000009000907308 */ /* 0x000fe20000000800 */
[----:B------:R-:W-:Y:S02]  /*7460*/  ISETP.LT.OR P3, PT, R73, 0x59, P3 ;  /* 0x000000594900780c */ /* 0x000fe40001f61670 */
[----:B------:R-:W-:Y:S02]  /*7470*/  FMNMX.FTZ R51, R55, R26, !PT ;  /* 0x0000001a37337209 */ /* 0x000fe40007810000 */
[----:B------:R-:W-:-:S02]  /*7480*/  ISETP.LT.OR P5, PT, R73, 0x5a, P5 ;  /* 0x0000005a4900780c */ /* 0x000fc40002fa1670 */
[----:B------:R-:W-:Y:S01]  /*7490*/  FSEL R58, R58, -INF , !P3 ;  /* 0xff8000003a3a7808 */ /* 0x000fe20005800000 */
[----:B------:R-:W-:Y:S01]  /*74a0*/  MUFU.EX2 R13, R38 ;  /* 0x00000026000d7308 */ /* 0x000fe20000000800 */
[----:B------:R-:W-:Y:S02]  /*74b0*/  FMNMX.FTZ R81, R56, R51, !PT ;  /* 0x0000003338517209 */ /* 0x000fe40007810000 */
[----:B------:R-:W-:Y:S02]  /*74c0*/  ISETP.GT.AND P3, PT, R71, 0x61, P2 ;  /* 0x000000614700780c */ /* 0x000fe40001764270 */
[----:B------:R-:W-:Y:S02]  /*74d0*/  FSEL R59, R59, -INF , !P5 ;  /* 0xff8000003b3b7808 */ /* 0x000fe40006800000 */
[----:B------:R-:W-:Y:S01]  /*74e0*/  FMNMX.FTZ R26, R58, R81, !PT ;  /* 0x000000513a1a7209 */ /* 0x000fe20007810000 */
[----:B------:R-:W-:Y:S01]  /*74f0*/  MUFU.EX2 R146, R146 ;  /* 0x0000009200927308 */ /* 0x000fe20000000800 */
[----:B------:R-:W-:-:S02]  /*7500*/  ISETP.GT.AND P5, PT, R71, 0x68, P2 ;  /* 0x000000684700780c */ /* 0x000fc400017a4270 */
[----:B------:R-:W-:Y:S02]  /*7510*/  ISETP.LT.OR P3, PT, R73, 0x62, P3 ;  /* 0x000000624900780c */ /* 0x000fe40001f61670 */
[----:B------:R-:W-:Y:S02]  /*7520*/  FMNMX.FTZ R81, R59, R26, !PT ;  /* 0x0000001a3b517209 */ /* 0x000fe40007810000 */
[----:B------:R-:W-:Y:S01]  /*7530*/  FSEL R61, R61, -INF , !P3 ;  /* 0xff8000003d3d7808 */ /* 0x000fe20005800000 */
[----:B------:R-:W-:Y:S01]  /*7540*/  MUFU.EX2 R140, R140 ;  /* 0x0000008c008c7308 */ /* 0x000fe20000000800 */
[----:B------:R-:W-:Y:S02]  /*7550*/  ISETP.LT.OR P5, PT, R73, 0x69, P5 ;  /* 0x000000694900780c */ /* 0x000fe40002fa1670 */
[----:B------:R-:W-:Y:S02]  /*7560*/  FMNMX.FTZ R26, R60, R81, !PT ;  /* 0x000000513c1a7209 */ /* 0x000fe40007810000 */
[----:B------:R-:W-:-:S02]  /*7570*/  ISETP.GT.AND P3, PT, R71, 0x70, P2 ;  /* 0x000000704700780c */ /* 0x000fc40001764270 */
[----:B------:R-:W-:Y:S01]  /*7580*/  FSEL R62, R62, -INF , !P5 ;  /* 0xff8000003e3e7808 */ /* 0x000fe20006800000 */
[----:B------:R-:W-:Y:S01]  /*7590*/  MUFU.EX2 R142, R142 ;  /* 0x0000008e008e7308 */ /* 0x000fe20000000800 */
[----:B------:R-:W-:Y:S02]  /*75a0*/  FMNMX.FTZ R81, R61, R26, !PT ;  /* 0x0000001a3d517209 */ /* 0x000fe40007810000 */
[----:B------:R-:W-:Y:S02]  /*75b0*/  ISETP.GT.AND P5, PT, R71, 0x71, P2 ;  /* 0x000000714700780c */ /* 0x000fe400017a4270 */
[----:B------:R-:W-:Y:S02]  /*75c0*/  ISETP.LT.OR P3, PT, R73, 0x71, P3 ;  /* 0x000000714900780c */ /* 0x000fe40001f61670 */
[----:B------:R-:W-:Y:S01]  /*75d0*/  FMNMX.FTZ R26, R62, R81, !PT ;  /* 0x000000513e1a7209 */ /* 0x000fe20007810000 */
[----:B------:R-:W-:Y:S01]  /*75e0*/  MUFU.EX2 R45, R45 ;  /* 0x0000002d002d7308 */ /* 0x000fe20000000800 */
[----:B------:R-:W-:-:S02]  /*75f0*/  ISETP.GT.AND P2, PT, R71, 0x79, P2 ;  /* 0x000000794700780c */ /* 0x000fc40001744270 */
[----:B------:R-:W-:Y:S02]  /*7600*/  ISETP.LT.OR P5, PT, R73, 0x72, P5 ;  /* 0x000000724900780c */ /* 0x000fe40002fa1670 */
[----:B------:R-:W-:Y:S02]  /*7610*/  FSEL R64, R64, -INF , !P3 ;  /* 0xff80000040407808 */ /* 0x000fe40005800000 */
[----:B------:R-:W-:Y:S01]  /*7620*/  FMNMX.FTZ R71, R63, R26, !PT ;  /* 0x0000001a3f477209 */ /* 0x000fe20007810000 */
[----:B------:R-:W-:Y:S01]  /*7630*/  MUFU.EX2 R136, R136 ;  /* 0x0000008800887308 */ /* 0x000fe20000000800 */
[----:B------:R-:W-:Y:S01]  /*7640*/  FSEL R26, R65, -INF , !P5 ;  /* 0xff800000411a7808 */ /* 0x000fe20006800000 */
[--C-:B------:R-:W-:Y:S01]  /*7650*/  FFMA.FTZ R65, R128, UR22, -R39.reuse ;  /* 0x0000001680417c23 */ /* 0x100fe20008010827 */
[----:B------:R-:W-:Y:S01]  /*7660*/  FMNMX.FTZ R71, R64, R71, !PT ;  /* 0x0000004740477209 */ /* 0x000fe20007810000 */
[----:B------:R-:W-:Y:S01]  /*7670*/  FFMA.FTZ R128, R131, UR22, -R39 ;  /* 0x0000001683807c23 */ /* 0x000fe20008010827 */
[----:B------:R-:W-:-:S02]  /*7680*/  ISETP.LT.OR P2, PT, R73, 0x7a, P2 ;  /* 0x0000007a4900780c */ /* 0x000fc40001741670 */
[----:B------:R-:W-:Y:S01]  /*7690*/  FSEL R66, R66, -INF , !P4 ;  /* 0xff80000042427808 */ /* 0x000fe20006000000 */
[----:B------:R-:W-:Y:S01]  /*76a0*/  MUFU.EX2 R47, R47 ;  /* 0x0000002f002f7308 */ /* 0x000fe20000000800 */
[----:B------:R-:W-:Y:S02]  /*76b0*/  FMNMX.FTZ R71, R26, R71, !PT ;  /* 0x000000471a477209 */ /* 0x000fe40007810000 */
[----:B-1----:R-:W-:Y:S01]  /*76c0*/  FSEL R32, R67, -INF , !P2 ;  /* 0xff80000043207808 */ /* 0x002fe20005000000 */
[--C-:B------:R-:W-:Y:S01]  /*76d0*/  FFMA.FTZ R67, R130, UR22, -R39.reuse ;  /* 0x0000001682437c23 */ /* 0x100fe20008010827 */
[----:B------:R-:W-:Y:S01]  /*76e0*/  FMNMX.FTZ R71, R66, R71, !PT ;  /* 0x0000004742477209 */ /* 0x000fe20007810000 */
[--C-:B------:R-:W-:Y:S02]  /*76f0*/  FFMA.FTZ R130, R68, UR22, -R39.reuse ;  /* 0x0000001644827c23 */ /* 0x100fe40008010827 */
[----:B------:R-:W-:Y:S01]  /*7700*/  MUFU.EX2 R138, R138 ;  /* 0x0000008a008a7308 */ /* 0x000fe20000000800 */
[----:B--2---:R-:W-:Y:S01]  /*7710*/  FMNMX.FTZ R36, R32, R71, !PT ;  /* 0x0000004720247209 */ /* 0x004fe20007810000 */
[----:B------:R-:W-:-:S04]  /*7720*/  FFMA.FTZ R71, R12, UR22, -R39 ;  /* 0x000000160c477c23 */ /* 0x000fc80008010827 */
[----:B------:R-:W1:Y:S02]  /*7730*/  SHFL.BFLY PT, R73, R36, 0x2, 0x1f ;  /* 0x0c401f0024497f89 */ /* 0x000e6400000e0000 */
[----:B------:R-:W-:Y:S08]  /*7740*/  MUFU.EX2 R51, R50 ;  /* 0x0000003200337308 */ /* 0x000ff00000000800 */
[----:B------:R-:W-:Y:S08]  /*7750*/  MUFU.EX2 R132, R132 ;  /* 0x0000008400847308 */ /* 0x000ff00000000800 */
[----:B------:R-:W-:Y:S01]  /*7760*/  MUFU.EX2 R57, R57 ;  /* 0x0000003900397308 */ /* 0x000fe20000000800 */
[----:B-1----:R-:W-:Y:S01]  /*7770*/  FMNMX.FTZ R12, R36, R73, !PT ;  /* 0x00000049240c7209 */ /* 0x002fe20007810000 */
[----:B------:R-:W-:Y:S01]  /*7780*/  FFMA.FTZ R73, R76, UR22, -R39 ;  /* 0x000000164c497c23 */ /* 0x000fe20008010827 */
[----:B------:R-:W-:-:S05]  /*7790*/  FMUL.FTZ R39, R83, UR22 ;  /* 0x0000001653277c20 */ /* 0x000fca0008410000 */
[----:B------:R-:W-:Y:S01]  /*77a0*/  MUFU.EX2 R134, R134 ;  /* 0x0000008600867308 */ /* 0x000fe20000000800 */
[----:B------:R-:W1:Y:S07]  /*77b0*/  SHFL.BFLY PT, R81, R12, 0x1, 0x1f ;  /* 0x0c201f000c517f89 */ /* 0x000e6e00000e0000 */
[----:B------:R-:W2:Y:S08]  /*77c0*/  MUFU.EX2 R39, R39 ;  /* 0x0000002700277308 */ /* 0x000eb00000000800 */
[----:B------:R-:W-:Y:S08]  /*77d0*/  MUFU.EX2 R65, R65 ;  /* 0x0000004100417308 */ /* 0x000ff00000000800 */
[----:B------:R-:W-:Y:S01]  /*77e0*/  MUFU.EX2 R128, R128 ;  /* 0x0000008000807308 */ /* 0x000fe20000000800 */
[----:B--2---:R-:W-:Y:S01]  /*77f0*/  FFMA.FTZ R36, R39, R5, R148 ;  /* 0x0000000527247223 */ /* 0x004fe20000010094 */
[----:B-1----:R-:W-:Y:S01]  /*7800*/  FMNMX.FTZ R12, R12, R81, !PT ;  /* 0x000000510c0c7209 */ /* 0x002fe20007810000 */
[-C--:B------:R-:W-:Y:S01]  /*7810*/  FMUL.FTZ R88, R88, R39.reuse ;  /* 0x0000002758587220 */ /* 0x080fe20000410000 */
[C---:B------:R-:W-:Y:S01]  /*7820*/  F2FP.BF16.F32.PACK_AB R148, R77.reuse, R148 ;  /* 0x000000944d94723e */ /* 0x040fe200000010ff */
[----:B------:R-:W-:Y:S01]  /*7830*/  FADD.FTZ R5, R77, R36 ;  /* 0x000000244d057221 */ /* 0x000fe20000010000 */
[C---:B------:R-:W-:Y:S01]  /*7840*/  FSETP.NEU.FTZ.AND P2, PT, R12.reuse, -INF , PT ;  /* 0xff8000000c00780b */ /* 0x040fe20003f5d000 */
[----:B------:R-:W-:Y:S01]  /*7850*/  FMUL.FTZ R81, R12, UR22 ;  /* 0x000000160c517c20 */ /* 0x000fe20008410000 */
[----:B------:R-:W-:Y:S01]  /*7860*/  MUFU.EX2 R67, R67 ;  /* 0x0000004300437308 */ /* 0x000fe20000000800 */
[----:B------:R-:W-:Y:S01]  /*7870*/  FADD.FTZ R36, R150, R5 ;  /* 0x0000000596247221 */ /* 0x000fe20000010000 */
[----:B------:R-:W-:Y:S01]  /*7880*/  FSEL R5, R12, RZ, P2 ;  /* 0x000000ff0c057208 */ /* 0x000fe20001000000 */
[-C--:B------:R-:W-:Y:S01]  /*7890*/  FMUL.FTZ R89, R89, R39.reuse ;  /* 0x0000002759597220 */ /* 0x080fe20000410000 */
[----:B------:R-:W-:Y:S01]  /*78a0*/  FSEL R81, R81, RZ, P2 ;  /* 0x000000ff51517208 */ /* 0x000fe20001000000 */
[-C--:B------:R-:W-:Y:S01]  /*78b0*/  FMUL.FTZ R92, R92, R39.reuse ;  /* 0x000000275c5c7220 */ /* 0x080fe20000410000 */
[----:B------:R-:W-:Y:S01]  /*78c0*/  ISETP.GT.AND P2, PT, R7, UR29, PT ;  /* 0x0000001d07007c0c */ /* 0x000fe2000bf44270 */
[----:B------:R-:W-:Y:S01]  /*78d0*/  FADD.FTZ R5, -R5, R10 ;  /* 0x0000000a05057221 */ /* 0x000fe20000010100 */
[----:B------:R-:W-:Y:S01]  /*78e0*/  MUFU.EX2 R130, R130 ;  /* 0x0000008200827308 */ /* 0x000fe20000000800 */
[--C-:B------:R-:W-:Y:S01]  /*78f0*/  FFMA.FTZ R151, R21, UR22, -R81.reuse ;  /* 0x0000001615977c23 */ /* 0x100fe20008010851 */
[----:B------:R-:W-:Y:S01]  /*7900*/  FADD.FTZ R21, R79, R36 ;  /* 0x000000244f157221 */ /* 0x000fe20000010000 */
[--C-:B------:R-:W-:Y:S01]  /*7910*/  FFMA.FTZ R8, R25, UR22, -R81.reuse ;  /* 0x0000001619087c23 */ /* 0x100fe20008010851 */
[----:B------:R-:W-:Y:S01]  /*7920*/  FMUL.FTZ R5, R5, UR22 ;  /* 0x0000001605057c20 */ /* 0x000fe20008410000 */
[----:B------:R-:W-:Y:S01]  /*7930*/  FFMA.FTZ R149, R14, UR22, -R81 ;  /* 0x000000160e957c23 */ /* 0x000fe20008010851 */
[----:B------:R-:W-:Y:S01]  /*7940*/  FADD.FTZ R36, R144, R21 ;  /* 0x0000001590247221 */ /* 0x000fe20000010000 */
[--C-:B------:R-:W-:Y:S01]  /*7950*/  FFMA.FTZ R14, R24, UR22, -R81.reuse ;  /* 0x00000016180e7c23 */ /* 0x100fe20008010851 */
[----:B------:R-:W-:Y:S01]  /*7960*/  MUFU.EX2 R151, R151 ;  /* 0x0000009700977308 */ /* 0x000fe20000000800 */
[--C-:B------:R-:W-:Y:S01]  /*7970*/  FFMA.FTZ R145, R27, UR22, -R81.reuse ;  /* 0x000000161b917c23 */ /* 0x100fe20008010851 */
[----:B------:R-:W-:Y:S01]  /*7980*/  FADD.FTZ R21, R13, R36 ;  /* 0x000000240d157221 */ /* 0x000fe20000010000 */
[--C-:B------:R-:W-:Y:S01]  /*7990*/  FFMA.FTZ R20, R28, UR22, -R81.reuse ;  /* 0x000000161c147c23 */ /* 0x100fe20008010851 */
[--C-:B------:R-:W-:Y:S01]  /*79a0*/  FFMA.FTZ R147, R29, UR22, -R81.reuse ;  /* 0x000000161d937c23 */ /* 0x100fe20008010851 */
        /* <DEDUP_REMOVED lines=11> */
[----:B------:R1:W2:Y:S01]  /*7a60*/  MUFU.EX2 R21, R5 ;  /* 0x0000000500157308 */ /* 0x0002a20000000800 */
[--C-:B------:R-:W-:Y:S01]  /*7a70*/  FFMA.FTZ R137, R41, UR22, -R81.reuse ;  /* 0x0000001629897c23 */ /* 0x100fe20008010851 */
[----:B------:R-:W-:Y:S01]  /*7a80*/  FADD.FTZ R25, R35, R36 ;  /* 0x0000002423197221 */ /* 0x000fe20000010000 */
[--C-:B------:R-:W-:Y:S01]  /*7a90*/  FFMA.FTZ R139, R43, UR22, -R81.reuse ;  /* 0x000000162b8b7c23 */ /* 0x100fe20008010851 */
[--C-:B------:R-:W-:Y:S01]  /*7aa0*/  FFMA.FTZ R133, R48, UR22, -R81.reuse ;  /* 0x0000001630857c23 */ /* 0x100fe20008010851 */
[----:B------:R-:W-:Y:S01]  /*7ab0*/  FFMA.FTZ R36, R49, UR22, -R81 ;  /* 0x0000001631247c23 */ /* 0x000fe20008010851 */
[----:B------:R-:W-:Y:S01]  /*7ac0*/  FADD.FTZ R38, R142, R25 ;  /* 0x000000198e267221 */ /* 0x000fe20000010000 */
[--C-:B------:R-:W-:Y:S01]  /*7ad0*/  FFMA.FTZ R135, R52, UR22, -R81.reuse ;  /* 0x0000001634877c23 */ /* 0x100fe20008010851 */
[----:B------:R-:W3:Y:S01]  /*7ae0*/  MUFU.EX2 R149, R149 ;  /* 0x0000009500957308 */ /* 0x000ee20000000800 */
[----:B------:R-:W-:Y:S01]  /*7af0*/  F2FP.BF16.F32.PACK_AB R144, R13, R144 ;  /* 0x000000900d90723e */ /* 0x000fe200000010ff */
[----:B-1----:R-:W-:Y:S01]  /*7b00*/  FADD.FTZ R5, R45, R38 ;  /* 0x000000262d057221 */ /* 0x002fe20000010000 */
[--C-:B------:R-:W-:Y:S01]  /*7b10*/  FFMA.FTZ R129, R55, UR22, -R81.reuse ;  /* 0x0000001637817c23 */ /* 0x100fe20008010851 */
[--C-:B------:R-:W-:Y:S01]  /*7b20*/  FFMA.FTZ R131, R58, UR22, -R81.reuse ;  /* 0x000000163a837c23 */ /* 0x100fe20008010851 */
[----:B------:R-:W-:Y:S01]  /*7b30*/  FFMA.FTZ R125, R60, UR22, -R81 ;  /* 0x000000163c7d7c23 */ /* 0x000fe20008010851 */
[----:B------:R-:W-:Y:S01]  /*7b40*/  FADD.FTZ R42, R136, R5 ;  /* 0x00000005882a7221 */ /* 0x000fe20000010000 */
[--C-:B------:R-:W-:Y:S01]  /*7b50*/  FFMA.FTZ R61, R61, UR22, -R81.reuse ;  /* 0x000000163d3d7c23 */ /* 0x100fe20008010851 */
[----:B------:R-:W1:Y:S01]  /*7b60*/  MUFU.EX2 R14, R14 ;  /* 0x0000000e000e7308 */ /* 0x000e620000000800 */
[----:B--2---:R-:W-:Y:S01]  /*7b70*/  FFMA.FTZ R38, R21, R4, R8 ;  /* 0x0000000415267223 */ /* 0x004fe20000010008 */
[----:B------:R-:W-:Y:S01]  /*7b80*/  FADD.FTZ R25, R47, R42 ;  /* 0x0000002a2f197221 */ /* 0x000fe20000010000 */
[--C-:B------:R-:W-:Y:S01]  /*7b90*/  FFMA.FTZ R4, R53, UR22, -R81.reuse ;  /* 0x0000001635047c23 */ /* 0x100fe20008010851 */
[--C-:B------:R-:W-:Y:S01]  /*7ba0*/  FFMA.FTZ R62, R62, UR22, -R81.reuse ;  /* 0x000000163e3e7c23 */ /* 0x100fe20008010851 */
[--C-:B------:R-:W-:Y:S01]  /*7bb0*/  FFMA.FTZ R63, R63, UR22, -R81.reuse ;  /* 0x000000163f3f7c23 */ /* 0x100fe20008010851 */
[--C-:B------:R-:W-:Y:S01]  /*7bc0*/  FFMA.FTZ R64, R64, UR22, -R81.reuse ;  /* 0x0000001640407c23 */ /* 0x100fe20008010851 */
[--C-:B------:R-:W-:Y:S01]  /*7bd0*/  FFMA.FTZ R26, R26, UR22, -R81.reuse ;  /* 0x000000161a1a7c23 */ /* 0x100fe20008010851 */
[----:B------:R-:W2:Y:S01]  /*7be0*/  MUFU.EX2 R145, R145 ;  /* 0x0000009100917308 */ /* 0x000ea20000000800 */
[----:B---3--:R-:W-:Y:S01]  /*7bf0*/  FADD.FTZ R40, R149, R38 ;  /* 0x0000002695287221 */ /* 0x008fe20000010000 */
[--C-:B------:R-:W-:Y:S01]  /*7c00*/  FFMA.FTZ R38, R56, UR22, -R81.reuse ;  /* 0x0000001638267c23 */ /* 0x100fe20008010851 */
[--C-:B------:R-:W-:Y:S01]  /*7c10*/  FFMA.FTZ R66, R66, UR22, -R81.reuse ;  /* 0x0000001642427c23 */ /* 0x100fe20008010851 */
[----:B------:R-:W-:Y:S01]  /*7c20*/  FFMA.FTZ R32, R32, UR22, -R81 ;  /* 0x0000001620207c23 */ /* 0x000fe20008010851 */
[----:B------:R-:W-:Y:S01]  /*7c30*/  FADD.FTZ R5, R151, R40 ;  /* 0x0000002897057221 */ /* 0x000fe20000010000 */
[----:B------:R-:W-:Y:S01]  /*7c40*/  FADD.FTZ R40, R138, R25 ;  /* 0x000000198a287221 */ /* 0x000fe20000010000 */
[----:B------:R-:W-:Y:S01]  /*7c50*/  IMAD.U32 R27, RZ, RZ, UR39 ;  /* 0x00000027ff1b7e24 */ /* 0x000fe2000f8e00ff */
[----:B------:R-:W3:Y:S01]  /*7c60*/  MUFU.EX2 R20, R20 ;  /* 0x0000001400147308 */ /* 0x000ee20000000800 */
[----:B-1----:R-:W-:Y:S01]  /*7c70*/  FADD.FTZ R42, R14, R5 ;  /* 0x000000050e2a7221 */ /* 0x002fe20000010000 */
[----:B------:R-:W-:Y:S01]  /*7c80*/  FADD.FTZ R25, R51, R40 ;  /* 0x0000002833197221 */ /* 0x000fe20000010000 */
[----:B------:R-:W-:Y:S01]  /*7c90*/  FFMA.FTZ R40, R59, UR22, -R81 ;  /* 0x000000163b287c23 */ /* 0x000fe20008010851 */
[----:B------:R-:W-:Y:S01]  /*7ca0*/  @!P1 LEA R27, R27, UR40, 0x3 ;  /* 0x000000281b1b9c11 */ /* 0x000fe2000f8e18ff */
[----:B------:R-:W-:Y:S01]  /*7cb0*/  UMOV UR39, UR28 ;  /* 0x0000001c00277c82 */ /* 0x000fe20008000000 */
[----:B------:R-:W-:Y:S01]  /*7cc0*/  F2FP.BF16.F32.PACK_AB R149, R149, R8 ;  /* 0x000000089595723e */ /* 0x000fe200000010ff */
[-C--:B------:R-:W-:Y:S01]  /*7cd0*/  FMUL.FTZ R93, R93, R39.reuse ;  /* 0x000000275d5d7220 */ /* 0x080fe20000410000 */
[----:B------:R-:W1:Y:S01]  /*7ce0*/  MUFU.EX2 R147, R147 ;  /* 0x0000009300937308 */ /* 0x000e620000000800 */
[----:B--2---:R-:W-:Y:S01]  /*7cf0*/  FADD.FTZ R5, R145, R42 ;  /* 0x0000002a91057221 */ /* 0x004fe20000010000 */
[----:B------:R-:W-:Y:S01]  /*7d00*/  @!P1 VIADD R27, R27, 0x16860 ;  /* 0x000168601b1b9836 */ /* 0x000fe20000000000 */
[----:B------:R-:W-:Y:S01]  /*7d10*/  F2FP.BF16.F32.PACK_AB R150, R79, R150 ;  /* 0x000000964f96723e */ /* 0x000fe200000010ff */
[-C--:B------:R-:W-:Y:S01]  /*7d20*/  FMUL.FTZ R96, R96, R39.reuse ;  /* 0x0000002760607220 */ /* 0x080fe20000410000 */
[----:B------:R-:W-:Y:S01]  /*7d30*/  F2FP.BF16.F32.PACK_AB R146, R31, R146 ;  /* 0x000000921f92723e */ /* 0x000fe200000010ff */
[-C--:B------:R-:W-:Y:S01]  /*7d40*/  FMUL.FTZ R97, R97, R39.reuse ;  /* 0x0000002761617220 */ /* 0x080fe20000410000 */
[----:B------:R-:W-:Y:S01]  /*7d50*/  @!P1 PRMT R27, RZ, 0x654, R27 ;  /* 0x00000654ff1b9816 */ /* 0x000fe2000000001b */
[----:B------:R-:W2:Y:S01]  /*7d60*/  MUFU.EX2 R24, R24 ;  /* 0x0000001800187308 */ /* 0x000ea20000000800 */
[----:B---3--:R-:W-:Y:S01]  /*7d70*/  FADD.FTZ R42, R20, R5 ;  /* 0x00000005142a7221 */ /* 0x008fe20000010000 */
[----:B------:R-:W-:Y:S01]  /*7d80*/  F2FP.BF16.F32.PACK_AB R140, R35, R140 ;  /* 0x0000008c238c723e */ /* 0x000fe200000010ff */
[----:B------:R3:W-:Y:S01]  /*7d90*/  @!P1 SYNCS.ARRIVE.TRANS64.RED.A1T0 RZ, [R27+URZ], RZ ;  /* 0x000000ff1bff99a7 */ /* 0x0007e2000810043f */
[----:B------:R-:W-:Y:S01]  /*7da0*/  F2FP.BF16.F32.PACK_AB R142, R45, R142 ;  /* 0x0000008e2d8e723e */ /* 0x000fe200000010ff */
[-C--:B------:R-:W-:Y:S01]  /*7db0*/  FMUL.FTZ R100, R100, R39.reuse ;  /* 0x0000002764647220 */ /* 0x080fe20000410000 */
[----:B------:R-:W-:Y:S01]  /*7dc0*/  F2FP.BF16.F32.PACK_AB R136, R47, R136 ;  /* 0x000000882f88723e */ /* 0x000fe200000010ff */
[-C--:B------:R-:W-:Y:S01]  /*7dd0*/  FMUL.FTZ R101, R101, R39.reuse ;  /* 0x0000002765657220 */ /* 0x080fe20000410000 */
[----:B------:R-:W4:Y:S01]  /*7de0*/  MUFU.EX2 R141, R141 ;  /* 0x0000008d008d7308 */ /* 0x000f220000000800 */
[----:B-1----:R-:W-:Y:S01]  /*7df0*/  FADD.FTZ R5, R147, R42 ;  /* 0x0000002a93057221 */ /* 0x002fe20000010000 */
[----:B------:R-:W-:Y:S01]  /*7e00*/  F2FP.BF16.F32.PACK_AB R138, R51, R138 ;  /* 0x0000008a338a723e */ /* 0x000fe200000010ff */
[-C--:B------:R-:W-:Y:S01]  /*7e10*/  FMUL.FTZ R104, R104, R39.reuse ;  /* 0x0000002768687220 */ /* 0x080fe20000410000 */
[-C--:B------:R-:W-:Y:S01]  /*7e20*/  FMUL.FTZ R105, R105, R39.reuse ;  /* 0x0000002769697220 */ /* 0x080fe20000410000 */
[-C--:B------:R-:W-:Y:S01]  /*7e30*/  FMUL.FTZ R108, R108, R39.reuse ;  /* 0x000000276c6c7220 */ /* 0x080fe20000410000 */
[-C--:B------:R-:W-:Y:S01]  /*7e40*/  FMUL.FTZ R109, R109, R39.reuse ;  /* 0x000000276d6d7220 */ /* 0x080fe20000410000 */
[-C--:B------:R-:W-:Y:S01]  /*7e50*/  FMUL.FTZ R112, R112, R39.reuse ;  /* 0x0000002770707220 */ /* 0x080fe20000410000 */
[----:B------:R-:W1:Y:S01]  /*7e60*/  MUFU.EX2 R28, R28 ;  /* 0x0000001c001c7308 */ /* 0x000e620000000800 */
[----:B--2---:R-:W-:Y:S01]  /*7e70*/  FADD.FTZ R42, R24, R5 ;  /* 0x00000005182a7221 */ /* 0x004fe20000010000 */
[-C--:B------:R-:W-:Y:S01]  /*7e80*/  FMUL.FTZ R113, R113, R39.reuse ;  /* 0x0000002771717220 */ /* 0x080fe20000410000 */
[-C--:B------:R-:W-:Y:S01]  /*7e90*/  FMUL.FTZ R116, R116, R39.reuse ;  /* 0x0000002774747220 */ /* 0x080fe20000410000 */
[----:B------:R-:W-:Y:S01]  /*7ea0*/  FMUL.FTZ R117, R117, R39 ;  /* 0x0000002775757220 */ /* 0x000fe20000410000 */
[----:B------:R-:W-:Y:S01]  /*7eb0*/  F2FP.BF16.F32.PACK_AB R151, R14, R151 ;  /* 0x000000970e97723e */ /* 0x000fe200000010ff */
[----:B------:R-:W-:Y:S01]  /*7ec0*/  VIADD R7, R7, 0xffffffff ;  /* 0xffffffff07077836 */ /* 0x000fe20000000000 */
[----:B------:R-:W-:Y:S01]  /*7ed0*/  F2FP.BF16.F32.PACK_AB R145, R20, R145 ;  /* 0x000000911491723e */ /* 0x000fe200000010ff */
[----:B------:R2:W-:Y:S01]  /*7ee0*/  MUFU.EX2 R10, R44 ;  /* 0x0000002c000a7308 */ /* 0x0005e20000000800 */
[----:B----4-:R-:W-:Y:S01]  /*7ef0*/  FADD.FTZ R5, R141, R42 ;  /* 0x0000002a8d057221 */ /* 0x010fe20000010000 */
[----:B------:R-:W-:Y:S01]  /*7f00*/  F2FP.BF16.F32.PACK_AB R147, R24, R147 ;  /* 0x000000931893723e */ /* 0x000fe200000010ff */
[-C--:B------:R-:W-:Y:S01]  /*7f10*/  FMUL.FTZ R90, R90, R21.reuse ;  /* 0x000000155a5a7220 */ /* 0x080fe20000410000 */
[-C--:B------:R-:W-:Y:S01]  /*7f20*/  FMUL.FTZ R91, R91, R21.reuse ;  /* 0x000000155b5b7220 */ /* 0x080fe20000410000 */
[-C--:B------:R-:W-:Y:S01]  /*7f30*/  FMUL.FTZ R94, R94, R21.reuse ;  /* 0x000000155e5e7220 */ /* 0x080fe20000410000 */
[-C--:B------:R-:W-:Y:S01]  /*7f40*/  FMUL.FTZ R95, R95, R21.reuse ;  /* 0x000000155f5f7220 */ /* 0x080fe20000410000 */
[-C--:B------:R-:W-:Y:S01]  /*7f50*/  FMUL.FTZ R98, R98, R21.reuse ;  /* 0x0000001562627220 */ /* 0x080fe20000410000 */
[----:B------:R-:W4:Y:S01]  /*7f60*/  MUFU.EX2 R143, R143 ;  /* 0x0000008f008f7308 */ /* 0x000f220000000800 */
[----:B--2---:R-:W-:Y:S01]  /*7f70*/  FADD.FTZ R44, R132, R25 ;  /* 0x00000019842c7221 */ /* 0x004fe20000010000 */
[C---:B-1----:R-:W-:Y:S01]  /*7f80*/  FADD.FTZ R42, R28.reuse, R5 ;  /* 0x000000051c2a7221 */ /* 0x042fe20000010000 */
[----:B------:R-:W-:Y:S01]  /*7f90*/  F2FP.BF16.F32.PACK_AB R132, R57, R132 ;  /* 0x000000843984723e */ /* 0x000fe200000010ff */
[----:B------:R-:W-:Y:S01]  /*7fa0*/  FMUL.FTZ R99, R99, R21 ;  /* 0x0000001563637220 */ /* 0x000fe20000410000 */
[----:B------:R-:W-:Y:S01]  /*7fb0*/  FADD.FTZ R25, R57, R44 ;  /* 0x0000002c39197221 */ /* 0x000fe20000010000 */
[----:B------:R-:W-:Y:S01]  /*7fc0*/  F2FP.BF16.F32.PACK_AB R141, R28, R141 ;  /* 0x0000008d1c8d723e */ /* 0x000fe200000010ff */
[-C--:B------:R-:W-:Y:S01]  /*7fd0*/  FMUL.FTZ R102, R102, R21.reuse ;  /* 0x0000001566667220 */ /* 0x080fe20000410000 */
[----:B------:R-:W1:Y:S01]  /*7fe0*/  MUFU.EX2 R30, R30 ;  /* 0x0000001e001e7308 */ /* 0x000e620000000800 */
[----:B------:R-:W-:Y:S01]  /*7ff0*/  FADD.FTZ R44, R134, R25 ;  /* 0x00000019862c7221 */ /* 0x000fe20000010000 */
[----:B------:R-:W-:Y:S01]  /*8000*/  F2FP.BF16.F32.PACK_AB R134, R65, R134 ;  /* 0x000000864186723e */ /* 0x000fe200000010ff */
[-C--:B------:R-:W-:Y:S01]  /*8010*/  FMUL.FTZ R103, R103, R21.reuse ;  /* 0x0000001567677220 */ /* 0x080fe20000410000 */
[-C--:B------:R-:W-:Y:S01]  /*8020*/  FMUL.FTZ R106, R106, R21.reuse ;  /* 0x000000156a6a7220 */ /* 0x080fe20000410000 */
[----:B------:R-:W-:Y:S01]  /*8030*/  FADD.FTZ R25, R65, R44 ;  /* 0x0000002c41197221 */ /* 0x000fe20000010000 */
[-C--:B------:R-:W-:Y:S01]  /*8040*/  FMUL.FTZ R107, R107, R21.reuse ;  /* 0x000000156b6b7220 */ /* 0x080fe20000410000 */
[-C--:B------:R-:W-:Y:S01]  /*8050*/  FMUL.FTZ R110, R110, R21.reuse ;  /* 0x000000156e6e7220 */ /* 0x080fe20000410000 */
[----:B------:R-:W2:Y:S01]  /*8060*/  MUFU.EX2 R137, R137 ;  /* 0x0000008900897308 */ /* 0x000ea20000000800 */
[----:B------:R-:W-:Y:S01]  /*8070*/  FADD.FTZ R44, R128, R25 ;  /* 0x00000019802c7221 */ /* 0x000fe20000010000 */
[----:B----4-:R-:W-:Y:S01]  /*8080*/  FADD.FTZ R5, R143, R42 ;  /* 0x0000002a8f057221 */ /* 0x010fe20000010000 */
[----:B------:R-:W-:Y:S01]  /*8090*/  F2FP.BF16.F32.PACK_AB R128, R67, R128 ;  /* 0x000000804380723e */ /* 0x000fe200000010ff */
[-C--:B------:R-:W-:Y:S01]  /*80a0*/  FMUL.FTZ R111, R111, R21.reuse ;  /* 0x000000156f6f7220 */ /* 0x080fe20000410000 */
[----:B------:R-:W-:Y:S01]  /*80b0*/  FADD.FTZ R25, R67, R44 ;  /* 0x0000002c43197221 */ /* 0x000fe20000010000 */
[-C--:B------:R-:W-:Y:S01]  /*80c0*/  FMUL.FTZ R114, R114, R21.reuse ;  /* 0x0000001572727220 */ /* 0x080fe20000410000 */
[----:B------:R-:W-:Y:S01]  /*80d0*/  FMUL.FTZ R115, R115, R21 ;  /* 0x0000001573737220 */ /* 0x000fe20000410000 */
[----:B------:R-:W4:Y:S01]  /*80e0*/  MUFU.EX2 R71, R71 ;  /* 0x0000004700477308 */ /* 0x000f220000000800 */
[----:B-1----:R-:W-:Y:S01]  /*80f0*/  FADD.FTZ R42, R30, R5 ;  /* 0x000000051e2a7221 */ /* 0x002fe20000010000 */
[----:B------:R-:W-:Y:S01]  /*8100*/  FADD.FTZ R44, R130, R25 ;  /* 0x00000019822c7221 */ /* 0x000fe20000010000 */
[----:B------:R-:W-:Y:S01]  /*8110*/  F2FP.BF16.F32.PACK_AB R143, R30, R143 ;  /* 0x0000008f1e8f723e */ /* 0x000fe200000010ff */
[-C--:B------:R-:W-:Y:S01]  /*8120*/  FMUL.FTZ R118, R118, R21.reuse ;  /* 0x0000001576767220 */ /* 0x080fe20000410000 */
[----:B------:R-:W-:Y:S01]  /*8130*/  FMUL.FTZ R119, R119, R21 ;  /* 0x0000001577777220 */ /* 0x000fe20000410000 */
[----:B------:R-:W-:-:S02]  /*8140*/  IMAD.MOV.U32 R8, RZ, RZ, R11 ;  /* 0x000000ffff087224 */ /* 0x000fc400078e000b */
[----:B------:R-:W1:Y:S01]  /*8150*/  MUFU.EX2 R34, R34 ;  /* 0x0000002200227308 */ /* 0x000e620000000800 */
[----:B--2---:R-:W-:-:S07]  /*8160*/  FADD.FTZ R5, R137, R42 ;  /* 0x0000002a89057221 */ /* 0x004fce0000010000 */
[----:B------:R-:W2:Y:S01]  /*8170*/  MUFU.EX2 R124, R124 ;  /* 0x0000007c007c7308 */ /* 0x000ea20000000800 */
[C---:B----4-:R-:W-:Y:S01]  /*8180*/  FADD.FTZ R13, R71.reuse, R44 ;  /* 0x0000002c470d7221 */ /* 0x050fe20000010000 */
[----:B------:R-:W-:-:S06]  /*8190*/  F2FP.BF16.F32.PACK_AB R130, R71, R130 ;  /* 0x000000824782723e */ /* 0x000fcc00000010ff */
[----:B------:R-:W4:Y:S01]  /*81a0*/  MUFU.EX2 R139, R139 ;  /* 0x0000008b008b7308 */ /* 0x000f220000000800 */
[C---:B-1----:R-:W-:Y:S01]  /*81b0*/  FADD.FTZ R42, R34.reuse, R5 ;  /* 0x00000005222a7221 */ /* 0x042fe20000010000 */
[----:B------:R-:W-:-:S06]  /*81c0*/  F2FP.BF16.F32.PACK_AB R137, R34, R137 ;  /* 0x000000892289723e */ /* 0x000fcc00000010ff */
[----:B------:R-:W1:Y:S01]  /*81d0*/  MUFU.EX2 R15, R15 ;  /* 0x0000000f000f7308 */ /* 0x000e620000000800 */
[----:B--2---:R-:W-:-:S07]  /*81e0*/  FADD.FTZ R44, R124, R13 ;  /* 0x0000000d7c2c7221 */ /* 0x004fce0000010000 */
[----:B------:R-:W2:Y:S01]  /*81f0*/  MUFU.EX2 R126, R126 ;  /* 0x0000007e007e7308 */ /* 0x000ea20000000800 */
[----:B----4-:R-:W-:Y:S01]  /*8200*/  FADD.FTZ R5, R139, R42 ;  /* 0x0000002a8b057221 */ /* 0x010fe20000010000 */
[----:B------:R-:W-:-:S03]  /*8210*/  F2FP.BF16.F32.PACK_AB R139, R10, R139 ;  /* 0x0000008b0a8b723e */ /* 0x000fc600000010ff */
[----:B------:R-:W-:Y:S01]  /*8220*/  FADD.FTZ R42, R10, R5 ;  /* 0x000000050a2a7221 */ /* 0x000fe20000010000 */
[----:B------:R-:W-:Y:S02]  /*8230*/  IMAD.MOV.U32 R10, RZ, RZ, R12 ;  /* 0x000000ffff0a7224 */ /* 0x000fe400078e000c */
[----:B------:R-:W4:Y:S01]  /*8240*/  MUFU.EX2 R133, R133 ;  /* 0x0000008500857308 */ /* 0x000f220000000800 */
[C---:B-1----:R-:W-:Y:S01]  /*8250*/  FADD.FTZ R13, R15.reuse, R44 ;  /* 0x0000002c0f0d7221 */ /* 0x042fe20000010000 */
[----:B------:R-:W-:-:S06]  /*8260*/  F2FP.BF16.F32.PACK_AB R124, R15, R124 ;  /* 0x0000007c0f7c723e */ /* 0x000fcc00000010ff */
[----:B------:R-:W1:Y:S01]  /*8270*/  MUFU.EX2 R69, R69 ;  /* 0x0000004500457308 */ /* 0x000e620000000800 */
[----:B--2---:R-:W-:-:S07]  /*8280*/  FADD.FTZ R44, R126, R13 ;  /* 0x0000000d7e2c7221 */ /* 0x004fce0000010000 */
[----:B------:R-:W2:Y:S01]  /*8290*/  MUFU.EX2 R36, R36 ;  /* 0x0000002400247308 */ /* 0x000ea20000000800 */
[----:B----4-:R-:W-:-:S07]  /*82a0*/  FADD.FTZ R5, R133, R42 ;  /* 0x0000002a85057221 */ /* 0x010fce0000010000 */
        /* <DEDUP_REMOVED lines=22> */
[----:B------:R-:W-:-:S06]  /*8410*/  F2FP.BF16.F32.PACK_AB R129, R38, R129 ;  /* 0x000000812681723e */ /* 0x000fcc00000010ff */
[----:B------:R-:W4:Y:S01]  /*8420*/  MUFU.EX2 R125, R125 ;  /* 0x0000007d007d7308 */ /* 0x000f220000000800 */
[----:B-1----:R-:W-:-:S07]  /*8430*/  FADD.FTZ R13, R131, R42 ;  /* 0x0000002a830d7221 */ /* 0x002fce0000010000 */
[----:B------:R-:W1:Y:S01]  /*8440*/  MUFU.EX2 R61, R61 ;  /* 0x0000003d003d7308 */ /* 0x000e620000000800 */
[C---:B--2---:R-:W-:Y:S01]  /*8450*/  FADD.FTZ R42, R40.reuse, R13 ;  /* 0x0000000d282a7221 */ /* 0x044fe20000010000 */
[----:B------:R-:W-:-:S06]  /*8460*/  F2FP.BF16.F32.PACK_AB R131, R40, R131 ;  /* 0x000000832883723e */ /* 0x000fcc00000010ff */
[----:B------:R-:W2:Y:S01]  /*8470*/  MUFU.EX2 R127, R62 ;  /* 0x0000003e007f7308 */ /* 0x000ea20000000800 */
[----:B----4-:R-:W-:-:S07]  /*8480*/  FADD.FTZ R42, R125, R42 ;  /* 0x0000002a7d2a7221 */ /* 0x010fce0000010000 */
[----:B------:R-:W4:Y:S01]  /*8490*/  MUFU.EX2 R63, R63 ;  /* 0x0000003f003f7308 */ /* 0x000f220000000800 */
[C---:B-1----:R-:W-:Y:S01]  /*84a0*/  FADD.FTZ R42, R61.reuse, R42 ;  /* 0x0000002a3d2a7221 */ /* 0x042fe20000010000 */
[----:B------:R-:W-:-:S06]  /*84b0*/  F2FP.BF16.F32.PACK_AB R125, R61, R125 ;  /* 0x0000007d3d7d723e */ /* 0x000fcc00000010ff */
        /* <DEDUP_REMOVED lines=11> */
[----:B----4-:R-:W-:Y:S01]  /*8570*/  FADD.FTZ R42, R123, R42 ;  /* 0x0000002a7b2a7221 */ /* 0x010fe20000010000 */
[C---:B-1----:R-:W-:Y:S01]  /*8580*/  FADD.FTZ R5, R75.reuse, R44 ;  /* 0x0000002c4b057221 */ /* 0x042fe20000010000 */
[----:B------:R-:W-:Y:S02]  /*8590*/  F2FP.BF16.F32.PACK_AB R122, R75, R122 ;  /* 0x0000007a4b7a723e */ /* 0x000fe400000010ff */
[C---:B--2---:R-:W-:Y:S01]  /*85a0*/  FADD.FTZ R4, R32.reuse, R42 ;  /* 0x0000002a20047221 */ /* 0x044fe20000010000 */
[----:B------:R-:W-:Y:S01]  /*85b0*/  F2FP.BF16.F32.PACK_AB R123, R32, R123 ;  /* 0x0000007b207b723e */ /* 0x000fe200000010ff */
[----:B---3--:R-:W-:Y:S06]  /*85c0*/  @P2 BRA `(.L_x_694) ;  /* 0xffffffc800dc2947 */ /* 0x008fec000383ffff */
[----:B------:R-:W-:Y:S01]  /*85d0*/  IMAD.MOV.U32 R10, RZ, RZ, R12 ;  /* 0x000000ffff0a7224 */ /* 0x000fe200078e000c */
[----:B------:R-:W-:Y:S01]  /*85e0*/  UMOV UR39, UR28 ;  /* 0x0000001c00277c82 */ /* 0x000fe20008000000 */
[----:B------:R-:W-:Y:S01]  /*85f0*/  IMAD.MOV.U32 R8, RZ, RZ, R11 ;  /* 0x000000ffff087224 */ /* 0x000fe200078e000b */
[----:B------:R-:W-:-:S06]  /*8600*/  UMOV UR37, UR27 ;  /* 0x0000001b00257c82 */ /* 0x000fcc0008000000 */
.L_x_677:
[----:B------:R-:W-:Y:S01]  /*8610*/  ULDC UR11, c[0x0][0x9e4] ;  /* 0x00027900000b7ab9 */ /* 0x000fe20000000800 */
[----:B------:R-:W-:Y:S01]  /*8620*/  ULDC UR10, c[0x0][0x9dc] ;  /* 0x00027700000a7ab9 */ /* 0x000fe20000000800 */
[----:B------:R-:W-:Y:S02]  /*8630*/  UISETP.GE.AND UP0, UPT, UR11, 0x1, UPT ;  /* 0x000000010b00788c */ /* 0x000fe4000bf06270 */
[----:B------:R-:W-:-:S04]  /*8640*/  UIADD3 UR10, UR49, -UR10, URZ ;  /* 0x8000000a310a7290 */ /* 0x000fc8000fffe03f */
[----:B------:R-:W-:-:S13]  /*8650*/  PLOP3.LUT P5, PT, PT, PT, UP0, 0x80, 0x0 ;  /* 0x000000000000781c */ /* 0x000fda0003faf008 */
[----:B------:R-:W-:Y:S05]  /*8660*/  @!P5 BRA `(.L_x_695) ;  /* 0x000000000044d947 */ /* 0x000fea0003800000 */
        /* <DEDUP_REMOVED lines=10> */
.L_x_696:
[----:B------:R-:W-:-:S11]  /*8710*/  UISETP.NE.AND UP0, UPT, UR11, 0x1, UPT ;  /* 0x000000010b00788c */ /* 0x000fd6000bf05270 */
[----:B------:R-:W-:Y:S02]  /*8720*/  @UP0 ULDC.64 UR14, c[0x0][0x9e8] ;  /* 0x00027a00000e0ab9 */ /* 0x000fe40000000a00 */
[----:B------:R-:W-:-:S04]  /*8730*/  UIMAD.WIDE.U32 UR6, UR49, UR14, URZ ;  /* 0x0000000e310672a5 */ /* 0x000fc8000f8e003f */
[----:B------:R-:W-:-:S12]  /*8740*/  @UP0 USHF.R.U32.HI UR49, URZ, UR15, UR7 ;  /* 0x0000000f3f310299 */ /* 0x000fd80008011607 */
.L_x_697:
[----:B------:R-:W-:-:S04]  /*8750*/  UIMAD UR49, UR49, UR11, URZ ;  /* 0x0000000b313172a4 */ /* 0x000fc8000f8e023f */
[----:B------:R-:W-:-:S04]  /*8760*/  UISETP.LT.AND UP0, UPT, UR10, UR49, UPT ;  /* 0x000000310a00728c */ /* 0x000fc8000bf01270 */
[----:B------:R-:W-:-:S12]  /*8770*/  USEL UR10, UR10, UR49, !UP0 ;  /* 0x000000310a0a7287 */ /* 0x000fd8000c000000 */
.L_x_695:
[----:B------:R-:W-:-:S04]  /*8780*/  UIADD3 UR10, UR10, 0x7f, URZ ;  /* 0x0000007f0a0a7890 */ /* 0x000fc8000fffe03f */
[----:B------:R-:W-:-:S04]  /*8790*/  USHF.R.S32.HI UR6, URZ, 0x1f, UR10 ;  /* 0x0000001f3f067899 */ /* 0x000fc8000801140a */
[----:B------:R-:W-:-:S04]  /*87a0*/  ULEA.HI UR6, UR6, UR10, URZ, 0x7 ;  /* 0x0000000a06067291 */ /* 0x000fc8000f8f383f */
[----:B------:R-:W-:-:S04]  /*87b0*/  USHF.R.S32.HI UR6, URZ, 0x7, UR6 ;  /* 0x000000073f067899 */ /* 0x000fc80008011406 */
[----:B------:R-:W-:-:S04]  /*87c0*/  UISETP.LT.AND UP0, UPT, UR45, UR6, UPT ;  /* 0x000000062d00728c */ /* 0x000fc8000bf01270 */
[----:B------:R-:W-:-:S06]  /*87d0*/  USEL UR24, UR45, UR6, !UP0 ;  /* 0x000000062d187287 */ /* 0x000fcc000c000000 */
[----:B------:R-:W-:-:S13]  /*87e0*/  ISETP.GE.AND P2, PT, R7, UR24, PT ;  /* 0x0000001807007c0c */ /* 0x000fda000bf46270 */
[----:B------:R-:W-:Y:S05]  /*87f0*/  @!P2 BRA `(.L_x_698) ;  /* 0x00000024002ca947 */ /* 0x000fea0003800000 */
[----:B------:R-:W-:Y:S01]  /*8800*/  IMAD.MOV.U32 R9, RZ, RZ, R10 ;  /* 0x000000ffff097224 */ /* 0x000fe200078e000a */
[----:B------:R-:W-:Y:S01]  /*8810*/  UMOV UR26, UR37 ;  /* 0x00000025001a7c82 */ /* 0x000fe20008000000 */
[----:B------:R-:W-:Y:S01]  /*8820*/  IMAD.MOV.U32 R11, RZ, RZ, R8 ;  /* 0x000000ffff0b7224 */ /* 0x000fe200078e0008 */
[----:B------:R-:W-:Y:S01]  /*8830*/  UMOV UR25, UR39 ;  /* 0x0000002700197c82 */ /* 0x000fe20008000000 */
[----:B------:R-:W-:Y:S01]  /*8840*/  ULDC UR22, c[0x0][0x988] ;  /* 0x0002620000167ab9 */ /* 0x000fe20000000800 */
[----:B------:R-:W-:-:S05]  /*8850*/  ULDC UR23, c[0x0][0x9d8] ;  /* 0x0002760000177ab9 */ /* 0x000fca0000000800 */
.L_x_707:
        /* <DEDUP_REMOVED lines=9> */
.L_x_700:
[----:B------:R-:W-:Y:S01]  /*88f0*/  ULEA UR6, UR39, UR40, 0x3 ;  /* 0x0000002827067291 */ /* 0x000fe2000f8e183f */
[----:B------:R-:W-:-:S05]  /*8900*/  IMAD.U32 R8, RZ, RZ, UR37 ;  /* 0x00000025ff087e24 */ /* 0x000fca000f8e00ff */
[----:B------:R-:W-:-:S04]  /*8910*/  SHF.L.U32 R8, R8, 0x1f, RZ ;  /* 0x0000001f08087819 */ /* 0x000fc800000006ff */
[----:B------:R1:W2:Y:S01]  /*8920*/  SYNCS.PHASECHK.TRANS64.TRYWAIT P2, [UR6+0x16830], R8 ;  /* 0x01683008ff0075a7 */ /* 0x0002a20008040146 */
[----:B------:R-:W-:Y:S05]  /*8930*/  @!P0 BRA `(.L_x_701) ;  /* 0x0000000000048947 */ /* 0x000fea0003800000 */
[----:B------:R-:W-:Y:S01]  /*8940*/  BPT.TRAP 0x1 ;  /* 0x000000040000795c */ /* 0x000fe20000300000 */
.L_x_701:
[----:B--2---:R-:W-:Y:S05]  /*8950*/  @P2 BRA `(.L_x_699) ;  /* 0x0000000000082947 */ /* 0x004fea0003800000 */
[----:B------:R-:W2:Y:S02]  /*8960*/  SYNCS.PHASECHK.TRANS64.TRYWAIT P2, [UR6+0x16830], R8 ;  /* 0x01683008ff0075a7 */ /* 0x000ea40008040146 */
[----:B--2---:R-:W-:Y:S05]  /*8970*/  @!P2 BRA `(.L_x_702) ;  /* 0x0000009c0040a947 */ /* 0x004fea0003800000 */
.L_x_699:
        /* <DEDUP_REMOVED lines=25> */
.L_x_704:
[----:B------:R-:W-:Y:S01]  /*8b10*/  ULEA UR6, UR25, UR40, 0x3 ;  /* 0x0000002819067291 */ /* 0x000fe2000f8e183f */
[----:B------:R-:W-:-:S05]  /*8b20*/  IMAD.U32 R8, RZ, RZ, UR26 ;  /* 0x0000001aff087e24 */ /* 0x000fca000f8e00ff */
[----:B------:R-:W-:-:S04]  /*8b30*/  SHF.L.U32 R8, R8, 0x1f, RZ ;  /* 0x0000001f08087819 */ /* 0x000fc800000006ff */
[----:B------:R1:W2:Y:S01]  /*8b40*/  SYNCS.PHASECHK.TRANS64.TRYWAIT P2, [UR6+0x16850], R8 ;  /* 0x01685008ff0075a7 */ /* 0x0002a20008040146 */
[----:B------:R-:W-:Y:S05]  /*8b50*/  @!P0 BRA `(.L_x_705) ;  /* 0x0000000000048947 */ /* 0x000fea0003800000 */
[----:B------:R-:W-:Y:S01]  /*8b60*/  BPT.TRAP 0x1 ;  /* 0x000000040000795c */ /* 0x000fe20000300000 */
.L_x_705:
[----:B--2---:R-:W-:Y:S05]  /*8b70*/  @P2 BRA `(.L_x_703) ;  /* 0x0000000000082947 */ /* 0x004fea0003800000 */
[----:B------:R-:W2:Y:S02]  /*8b80*/  SYNCS.PHASECHK.TRANS64.TRYWAIT P2, [UR6+0x16850], R8 ;  /* 0x01685008ff0075a7 */ /* 0x000ea40008040146 */
[----:B--2---:R-:W-:Y:S05]  /*8b90*/  @!P2 BRA `(.L_x_706) ;  /* 0x0000009800d0a947 */ /* 0x004fea0003800000 */
.L_x_703:
[----:B------:R-:W-:Y:S01]  /*8ba0*/  UIADD3 UR6, UR40, 0x400, URZ ;  /* 0x0000040028067890 */ /* 0x000fe2000fffe03f */
[----:B------:R-:W-:Y:S01]  /*8bb0*/  WARPGROUP.ARRIVE ;  /* 0x00000000000079c5 */ /* 0x000fe20000000000 */
[----:B------:R-:W-:Y:S01]  /*8bc0*/  UMOV UR7, 0x40000040 ;  /* 0x4000004000077882 */ /* 0x000fe20000000000 */
[----:B------:R-:W-:Y:S01]  /*8bd0*/  FMUL.FTZ R10, R24, UR23 ;  /* 0x00000017180a7c20 */ /* 0x000fe20008410000 */
[----:B------:R-:W-:Y:S01]  /*8be0*/  USHF.R.U32.HI UR6, URZ, 0x4, UR6 ;  /* 0x000000043f067899 */ /* 0x000fe20008011606 */
[----:B--2---:R-:W-:Y:S01]  /*8bf0*/  FMUL.FTZ R13, R25, UR23 ;  /* 0x00000017190d7c20 */ /* 0x004fe20008410000 */
[----:B------:R-:W-:Y:S01]  /*8c00*/  FMUL.FTZ R15, R28, UR23 ;  /* 0x000000171c0f7c20 */ /* 0x000fe20008410000 */
[----:B------:R-:W-:Y:S01]  /*8c10*/  FMUL.FTZ R21, R29, UR23 ;  /* 0x000000171d157c20 */ /* 0x000fe20008410000 */
[----:B------:R-:W-:Y:S01]  /*8c20*/  ULOP3.LUT UR6, UR6, 0x3fff, URZ, 0xc0, !UPT ;  /* 0x00003fff06067892 */ /* 0x000fe2000f8ec03f */
[----:B------:R-:W1:Y:S01]  /*8c30*/  MUFU.TANH R10, R10 ;  /* 0x0000000a000a7308 */ /* 0x000e620000002400 */
[----:B------:R-:W-:Y:S01]  /*8c40*/  FMUL.FTZ R25, R32, UR23 ;  /* 0x0000001720197c20 */ /* 0x000fe20008410000 */
[----:B------:R-:W-:Y:S01]  /*8c50*/  FMUL.FTZ R12, R26, UR23 ;  /* 0x000000171a0c7c20 */ /* 0x000fe20008410000 */
[----:B------:R-:W-:Y:S01]  /*8c60*/  ULEA UR10, UR25, UR6, 0xa ;  /* 0x00000006190a7291 */ /* 0x000fe2000f8e503f */
[----:B------:R-:W-:Y:S01]  /*8c70*/  FMUL.FTZ R26, R33, UR23 ;  /* 0x00000017211a7c20 */ /* 0x000fe20008410000 */
[----:B------:R-:W-:Y:S01]  /*8c80*/  FMUL.FTZ R29, R36, UR23 ;  /* 0x00000017241d7c20 */ /* 0x000fe20008410000 */
[----:B------:R-:W-:Y:S01]  /*8c90*/  FMUL.FTZ R24, R31, UR23 ;  /* 0x000000171f187c20 */ /* 0x000fe20008410000 */
[----:B------:R-:W-:Y:S01]  /*8ca0*/  FMUL.FTZ R31, R37, UR23 ;  /* 0x00000017251f7c20 */ /* 0x000fe20008410000 */
[----:B------:R-:W2:Y:S01]  /*8cb0*/  MUFU.TANH R13, R13 ;  /* 0x0000000d000d7308 */ /* 0x000ea20000002400 */
[----:B------:R-:W-:Y:S01]  /*8cc0*/  FMUL.FTZ R33, R40, UR23 ;  /* 0x0000001728217c20 */ /* 0x000fe20008410000 */
[----:B------:R-:W-:Y:S01]  /*8cd0*/  UMOV UR6, UR10 ;  /* 0x0000000a00067c82 */ /* 0x000fe20008000000 */
[----:B------:R-:W-:Y:S01]  /*8ce0*/  FMUL.FTZ R14, R27, UR23 ;  /* 0x000000171b0e7c20 */ /* 0x000fe20008410000 */
[----:B------:R-:W-:Y:S01]  /*8cf0*/  HGMMA.64x64x16.F32.BF16 R88, R148, gdesc[UR4].tnspB, R88, gsb0 ;  /* 0x40e0000494587df0 */ /* 0x000fe20008001858 */
[----:B------:R-:W-:Y:S01]  /*8d00*/  UIADD3 UR6, UR10, 0x80, URZ ;  /* 0x000000800a067890 */ /* 0x000fe2000fffe03f */
[----:B------:R-:W-:Y:S01]  /*8d10*/  FMUL.FTZ R27, R34, UR23 ;  /* 0x00000017221b7c20 */ /* 0x000fe20008410000 */
[----:B------:R-:W-:Y:S01]  /*8d20*/  UMOV UR7, 0x40000040 ;  /* 0x4000004000077882 */ /* 0x000fe20000000000 */
[----:B------:R-:W3:Y:S01]  /*8d30*/  MUFU.TANH R15, R15 ;  /* 0x0000000f000f7308 */ /* 0x000ee20000002400 */
        /* <DEDUP_REMOVED lines=59> */
[----:B------:R-:W-:Y:S01]  /*90f0*/  ISETP.GE.U32.AND P2, PT, R2, 0x180, PT ;  /* 0x000001800200780c */ /* 0x000fe20003f46070 */
[----:B------:R-:W-:-:S03]  /*9100*/  UMOV UR26, UR37 ;  /* 0x00000025001a7c82 */ /* 0x000fc60008000000 */
[----:B------:R-:W2:Y:S01]  /*9110*/  MUFU.TANH R37, R37 ;  /* 0x0000002500257308 */ /* 0x000ea20000002400 */
[----:B---3--:R-:W-:-:S07]  /*9120*/  FMNMX.FTZ R61, R33, R8, !PT ;  /* 0x00000008213d7209 */ /* 0x008fce0007810000 */
[----:B------:R-:W3:Y:S01]  /*9130*/  MUFU.TANH R39, R39 ;  /* 0x0000002700277308 */ /* 0x000ee20000002400 */
[----:B-1----:R-:W-:Y:S01]  /*9140*/  FMNMX.FTZ R8, R34, R61, !PT ;  /* 0x0000003d22087209 */ /* 0x002fe20007810000 */
[----:B------:R-:W-:Y:S02]  /*9150*/  WARPGROUP.DEPBAR.LE gsb0, 0x0 ;  /* 0x00008000000079c5 */ /* 0x000fe40000010000 */
[----:B------:R-:W-:Y:S01]  /*9160*/  WARPGROUP.ARRIVE ;  /* 0x00000000000079c5 */ /* 0x000fe20000000000 */
[----:B------:R-:W-:-:S03]  /*9170*/  FMUL.FTZ R61, R73, UR23 ;  /* 0x00000017493d7c20 */ /* 0x000fc60008410000 */
[----:B------:R-:W1:Y:S01]  /*9180*/  MUFU.TANH R41, R41 ;  /* 0x0000002900297308 */ /* 0x000e620000002400 */
[----:B--2---:R-:W-:Y:S01]  /*9190*/  FMNMX.FTZ R8, R37, R8, !PT ;  /* 0x0000000825087209 */ /* 0x004fe20007810000 */
[----:B------:R-:W-:Y:S01]  /*91a0*/  HGMMA.64x64x16.F32.BF16 R88, R144, gdesc[UR4].tnspB, R88, gsb0 ;  /* 0x40e0000490587df0 */ /* 0x000fe20008001858 */
[----:B------:R-:W-:Y:S01]  /*91b0*/  UIADD3 UR6, UR10, 0x100, URZ ;  /* 0x000001000a067890 */ /* 0x000fe2000fffe03f */
[----:B------:R-:W-:-:S04]  /*91c0*/  UMOV UR7, 0x40000040 ;  /* 0x4000004000077882 */ /* 0x000fc80000000000 */
        /* <DEDUP_REMOVED lines=15> */
[----:B------:R-:W-:-:S05]  /*92c0*/  FMUL.FTZ R80, R86, UR23 ;  /* 0x0000001756507c20 */ /* 0x000fca0008410000 */
        /* <DEDUP_REMOVED lines=8> */
[----:B------:R-:W-:Y:S01]  /*9350*/  HGMMA.64x64x16.F32.BF16 R88, R140, gdesc[UR4].tnspB, R88, gsb0 ;  /* 0x40e000048c587df0 */ /* 0x000fe20008001858 */
[----:B------:R-:W-:Y:S02]  /*9360*/  UIADD3 UR6, UR10, 0x180, URZ ;  /* 0x000001800a067890 */ /* 0x000fe4000fffe03f */
[----:B-1----:R-:W-:Y:S01]  /*9370*/  FMNMX.FTZ R69, R57, R8, !PT ;  /* 0x0000000839457209 */ /* 0x002fe20007810000 */
[----:B------:R-:W-:Y:S02]  /*9380*/  UMOV UR7, 0x40000040 ;  /* 0x4000004000077882 */ /* 0x000fe40000000000 */
[----:B------:R-:W1:Y:S08]  /*9390*/  MUFU.TANH R59, R59 ;  /* 0x0000003b003b7308 */ /* 0x000e700000002400 */
[----:B------:R-:W3:Y:S01]  /*93a0*/  MUFU.TANH R60, R60 ;  /* 0x0000003c003c7308 */ /* 0x000ee20000002400 */
[----:B--2---:R-:W-:Y:S01]  /*93b0*/  FMNMX.FTZ R8, R58, R69, !PT ;  /* 0x000000453a087209 */ /* 0x004fe20007810000 */
[----:B------:R-:W-:-:S06]  /*93c0*/  FMUL.FTZ R69, R84, UR23 ;  /* 0x0000001754457c20 */ /* 0x000fcc0008410000 */
[----:B------:R-:W2:Y:S01]  /*93d0*/  MUFU.TANH R61, R61 ;  /* 0x0000003d003d7308 */ /* 0x000ea20000002400 */
[----:B-1----:R-:W-:-:S07]  /*93e0*/  FMNMX.FTZ R73, R59, R8, !PT ;  /* 0x000000083b497209 */ /* 0x002fce0007810000 */
[----:B------:R-:W1:Y:S01]  /*93f0*/  MUFU.TANH R62, R62 ;  /* 0x0000003e003e7308 */ /* 0x000e620000002400 */
[----:B---3--:R-:W-:-:S07]  /*9400*/  FMNMX.FTZ R8, R60, R73, !PT ;  /* 0x000000493c087209 */ /* 0x008fce0007810000 */
[----:B------:R-:W3:Y:S01]  /*9410*/  MUFU.TANH R64, R64 ;  /* 0x0000004000407308 */ /* 0x000ee20000002400 */
[----:B--2---:R-:W-:-:S07]  /*9420*/  FMNMX.FTZ R73, R61, R8, !PT ;  /* 0x000000083d497209 */ /* 0x004fce0007810000 */
        /* <DEDUP_REMOVED lines=9> */
[----:B---3--:R-:W-:Y:S01]  /*94c0*/  FMNMX.FTZ R73, R69, R8, !PT ;  /* 0x0000000845497209 */ /* 0x008fe20007810000 */
[----:B------:R-:W-:Y:S02]  /*94d0*/  WARPGROUP.DEPBAR.LE gsb0, 0x0 ;  /* 0x00008000000079c5 */ /* 0x000fe40000010000 */
[----:B------:R-:W-:-:S04]  /*94e0*/  WARPGROUP.ARRIVE ;  /* 0x00000000000079c5 */ /* 0x000fc80000000000 */
[----:B------:R-:W3:Y:S01]  /*94f0*/  MUFU.TANH R14, R14 ;  /* 0x0000000e000e7308 */ /* 0x000ee20000002400 */
[----:B--2---:R-:W-:Y:S01]  /*9500*/  FMNMX.FTZ R8, R72, R73, !PT ;  /* 0x0000004948087209 */ /* 0x004fe20007810000 */
[----:B------:R-:W-:Y:S01]  /*9510*/  HGMMA.64x64x16.F32.BF16 R88, R136, gdesc[UR4].tnspB, R88, gsb0 ;  /* 0x40e0000488587df0 */ /* 0x000fe20008001858 */
[----:B------:R-:W-:Y:S01]  /*9520*/  UIADD3 UR6, UR10, 0x200, URZ ;  /* 0x000002000a067890 */ /* 0x000fe2000fffe03f */
[----:B------:R-:W-:Y:S01]  /*9530*/  FMUL.FTZ R73, R74, UR23 ;  /* 0x000000174a497c20 */ /* 0x000fe20008410000 */
[----:B------:R-:W-:Y:S01]  /*9540*/  UMOV UR7, 0x40000040 ;  /* 0x4000004000077882 */ /* 0x000fe20000000000 */
[----:B------:R-:W2:Y:S02]  /*9550*/  SHFL.BFLY PT, R77, R8, 0x2, 0x1f ;  /* 0x0c401f00084d7f89 */ /* 0x000ea400000e0000 */
[----:B------:R-:W4:Y:S08]  /*9560*/  MUFU.TANH R20, R20 ;  /* 0x0000001400147308 */ /* 0x000f300000002400 */
[----:B------:R-:W5:Y:S08]  /*9570*/  MUFU.TANH R24, R24 ;  /* 0x0000001800187308 */ /* 0x000f700000002400 */
[----:B------:R-:W5:Y:S01]  /*9580*/  MUFU.TANH R27, R27 ;  /* 0x0000001b001b7308 */ /* 0x000f620000002400 */
[----:B--2---:R-:W-:Y:S01]  /*9590*/  FMNMX.FTZ R74, R8, R77, !PT ;  /* 0x0000004d084a7209 */ /* 0x004fe20007810000 */
[----:B------:R-:W-:-:S06]  /*95a0*/  FMUL.FTZ R77, R79, UR23 ;  /* 0x000000174f4d7c20 */ /* 0x000fcc0008410000 */
[----:B------:R-:W2:Y:S01]  /*95b0*/  MUFU.TANH R28, R28 ;  /* 0x0000001c001c7308 */ /* 0x000ea20000002400 */
[----:B------:R-:W-:Y:S01]  /*95c0*/  FMUL.FTZ R79, R83, UR23 ;  /* 0x00000017534f7c20 */ /* 0x000fe20008410000 */
[----:B------:R-:W1:Y:S06]  /*95d0*/  SHFL.BFLY PT, R85, R74, 0x1, 0x1f ;  /* 0x0c201f004a557f89 */ /* 0x000e6c00000e0000 */
[----:B------:R-:W2:Y:S08]  /*95e0*/  MUFU.TANH R30, R30 ;  /* 0x0000001e001e7308 */ /* 0x000eb00000002400 */
[----:B------:R-:W2:Y:S08]  /*95f0*/  MUFU.TANH R32, R32 ;  /* 0x0000002000207308 */ /* 0x000eb00000002400 */
[----:B------:R-:W2:Y:S01]  /*9600*/  MUFU.TANH R35, R35 ;  /* 0x0000002300237308 */ /* 0x000ea20000002400 */
[----:B-1----:R-:W-:-:S05]  /*9610*/  FMNMX.FTZ R8, R74, R85, !PT ;  /* 0x000000554a087209 */ /* 0x002fca0007810000 */
[C---:B------:R-:W-:Y:S01]  /*9620*/  FMUL.FTZ R82, R8.reuse, UR22 ;  /* 0x0000001608527c20 */ /* 0x040fe20008410000 */
[----:B------:R-:W-:Y:S01]  /*9630*/  FADD.FTZ R11, -R8, R11 ;  /* 0x0000000b080b7221 */ /* 0x000fe20000010100 */
[----:B------:R-:W1:Y:S02]  /*9640*/  MUFU.TANH R36, R36 ;  /* 0x0000002400247308 */ /* 0x000e640000002400 */
[--C-:B------:R-:W-:Y:S01]  /*9650*/  FFMA.FTZ R148, R13, UR22, -R82.reuse ;  /* 0x000000160d947c23 */ /* 0x100fe20008010852 */
[----:B------:R-:W-:Y:S01]  /*9660*/  FMNMX.FTZ R13, R12, R9, !PT ;  /* 0x000000090c0d7209 */ /* 0x000fe20007810000 */
[--C-:B------:R-:W-:Y:S01]  /*9670*/  FFMA.FTZ R150, R15, UR22, -R82.reuse ;  /* 0x000000160f967c23 */ /* 0x100fe20008010852 */
[--C-:B------:R-:W-:Y:S01]  /*9680*/  FFMA.FTZ R15, R21, UR22, -R82.reuse ;  /* 0x00000016150f7c23 */ /* 0x100fe20008010852 */
[----:B------:R-:W-:Y:S01]  /*9690*/  FMUL.FTZ R74, R11, UR22 ;  /* 0x000000160b4a7c20 */ /* 0x000fe20008410000 */
[----:B---3--:R-:W-:Y:S01]  /*96a0*/  FMNMX.FTZ R13, R14, R13, !PT ;  /* 0x0000000d0e0d7209 */ /* 0x008fe20007810000 */
[--C-:B------:R-:W-:Y:S01]  /*96b0*/  FFMA.FTZ R11, R10, UR22, -R82.reuse ;  /* 0x000000160a0b7c23 */ /* 0x100fe20008010852 */
[----:B------:R-:W3:Y:S01]  /*96c0*/  MUFU.TANH R38, R38 ;  /* 0x0000002600267308 */ /* 0x000ee20000002400 */
[--C-:B------:R-:W-:Y:S01]  /*96d0*/  FFMA.FTZ R144, R25, UR22, -R82.reuse ;  /* 0x0000001619907c23 */ /* 0x100fe20008010852 */
[----:B----4-:R-:W-:Y:S01]  /*96e0*/  FMNMX.FTZ R21, R20, R13, !PT ;  /* 0x0000000d14157209 */ /* 0x010fe20007810000 */
[--C-:B------:R-:W-:Y:S01]  /*96f0*/  FFMA.FTZ R25, R31, UR22, -R82.reuse ;  /* 0x000000161f197c23 */ /* 0x100fe20008010852 */
[----:B------:R-:W-:Y:S01]  /*9700*/  FFMA.FTZ R140, R33, UR22, -R82 ;  /* 0x00000016218c7c23 */ /* 0x000fe20008010852 */
[----:B------:R-:W-:-:S02]  /*9710*/  WARPGROUP.DEPBAR.LE gsb0, 0x0 ;  /* 0x00008000000079c5 */ /* 0x000fc40000010000 */
[----:B------:R-:W-:Y:S01]  /*9720*/  WARPGROUP.ARRIVE ;  /* 0x00000000000079c5 */ /* 0x000fe20000000000 */
[----:B-----5:R-:W-:Y:S01]  /*9730*/  FMNMX.FTZ R10, R24, R21, !PT ;  /* 0x00000015180a7209 */ /* 0x020fe20007810000 */
[----:B------:R-:W4:Y:S01]  /*9740*/  MUFU.TANH R40, R40 ;  /* 0x0000002800287308 */ /* 0x000f220000002400 */
[--C-:B------:R-:W-:Y:S01]  /*9750*/  FFMA.FTZ R26, R26, UR22, -R82.reuse ;  /* 0x000000161a1a7c23 */ /* 0x100fe20008010852 */
[--C-:B------:R-:W-:Y:S01]  /*9760*/  FFMA.FTZ R136, R41, UR22, -R82.reuse ;  /* 0x0000001629887c23 */ /* 0x100fe20008010852 */
[----:B------:R-:W-:Y:S01]  /*9770*/  FMNMX.FTZ R21, R27, R10, !PT ;  /* 0x0000000a1b157209 */ /* 0x000fe20007810000 */
[----:B------:R-:W-:Y:S01]  /*9780*/  HGMMA.64x64x16.F32.BF16 R88, R132, gdesc[UR4].tnspB, R88, gsb0 ;  /* 0x40e0000484587df0 */ /* 0x000fe20008001858 */
[----:B------:R-:W-:Y:S01]  /*9790*/  UIADD3 UR6, UR10, 0x280, URZ ;  /* 0x000002800a067890 */ /* 0x000fe2000fffe03f */
[--C-:B------:R-:W-:Y:S01]  /*97a0*/  FFMA.FTZ R41, R57, UR22, -R82.reuse ;  /* 0x0000001639297c23 */ /* 0x100fe20008010852 */
[----:B------:R-:W-:Y:S01]  /*97b0*/  UMOV UR7, 0x40000040 ;  /* 0x4000004000077882 */ /* 0x000fe20000000000 */
[----:B--2---:R-:W-:Y:S01]  /*97c0*/  FMNMX.FTZ R21, R28, R21, !PT ;  /* 0x000000151c157209 */ /* 0x004fe20007810000 */
[----:B------:R-:W2:Y:S01]  /*97d0*/  MUFU.TANH R42, R42 ;  /* 0x0000002a002a7308 */ /* 0x000ea20000002400 */
[--C-:B------:R-:W-:Y:S01]  /*97e0*/  FFMA.FTZ R146, R29, UR22, -R82.reuse ;  /* 0x000000161d927c23 */ /* 0x100fe20008010852 */
[--C-:B------:R-:W-:Y:S01]  /*97f0*/  FFMA.FTZ R29, R34, UR22, -R82.reuse ;  /* 0x00000016221d7c23 */ /* 0x100fe20008010852 */
[----:B------:R-:W-:Y:S01]  /*9800*/  FMNMX.FTZ R21, R30, R21, !PT ;  /* 0x000000151e157209 */ /* 0x000fe20007810000 */
[--C-:B------:R-:W-:Y:S01]  /*9810*/  FFMA.FTZ R142, R37, UR22, -R82.reuse ;  /* 0x00000016258e7c23 */ /* 0x100fe20008010852 */
[--C-:B------:R-:W-:Y:S01]  /*9820*/  FFMA.FTZ R138, R45, UR22, -R82.reuse ;  /* 0x000000162d8a7c23 */ /* 0x100fe20008010852 */
[--C-:B------:R-:W-:Y:S01]  /*9830*/  FFMA.FTZ R37, R46, UR22, -R82.reuse ;  /* 0x000000162e257c23 */ /* 0x100fe20008010852 */
[----:B------:R-:W-:Y:S01]  /*9840*/  FMNMX.FTZ R10, R32, R21, !PT ;  /* 0x00000015200a7209 */ /* 0x000fe20007810000 */
[----:B------:R-:W5:Y:S01]  /*9850*/  MUFU.TANH R44, R44 ;  /* 0x0000002c002c7308 */ /* 0x000f620000002400 */
[--C-:B------:R-:W-:Y:S01]  /*9860*/  FFMA.FTZ R50, R50, UR22, -R82.reuse ;  /* 0x0000001632327c23 */ /* 0x100fe20008010852 */
[--C-:B------:R-:W-:Y:S01]  /*9870*/  FFMA.FTZ R54, R54, UR22, -R82.reuse ;  /* 0x0000001636367c23 */ /* 0x100fe20008010852 */
[----:B------:R-:W-:Y:S01]  /*9880*/  FMNMX.FTZ R21, R35, R10, !PT ;  /* 0x0000000a23157209 */ /* 0x000fe20007810000 */
[--C-:B------:R-:W-:Y:S01]  /*9890*/  FFMA.FTZ R34, R58, UR22, -R82.reuse ;  /* 0x000000163a227c23 */ /* 0x100fe20008010852 */
[--C-:B------:R-:W-:Y:S01]  /*98a0*/  FFMA.FTZ R45, R60, UR22, -R82.reuse ;  /* 0x000000163c2d7c23 */ /* 0x100fe20008010852 */
[--C-:B------:R-:W-:Y:S01]  /*98b0*/  FFMA.FTZ R46, R61, UR22, -R82.reuse ;  /* 0x000000163d2e7c23 */ /* 0x100fe20008010852 */
[----:B-1----:R-:W-:Y:S01]  /*98c0*/  FMNMX.FTZ R21, R36, R21, !PT ;  /* 0x0000001524157209 */ /* 0x002fe20007810000 */
[----:B------:R-:W1:Y:S01]  /*98d0*/  MUFU.TANH R47, R47 ;  /* 0x0000002f002f7308 */ /* 0x000e620000002400 */
[--C-:B------:R-:W-:Y:S01]  /*98e0*/  FFMA.FTZ R69, R69, UR22, -R82.reuse ;  /* 0x0000001645457c23 */ /* 0x100fe20008010852 */
[----:B------:R-:W-:Y:S01]  /*98f0*/  FFMA.FTZ R72, R72, UR22, -R82 ;  /* 0x0000001648487c23 */ /* 0x000fe20008010852 */
[----:B---3--:R-:W-:-:S04]  /*9900*/  FMNMX.FTZ R21, R38, R21, !PT ;  /* 0x0000001526157209 */ /* 0x008fc80007810000 */
[----:B----4-:R-:W-:Y:S01]  /*9910*/  FMNMX.FTZ R21, R40, R21, !PT ;  /* 0x0000001528157209 */ /* 0x010fe20007810000 */
[----:B------:R-:W3:Y:S03]  /*9920*/  MUFU.TANH R48, R48 ;  /* 0x0000003000307308 */ /* 0x000ee60000002400 */
[----:B--2---:R-:W-:-:S04]  /*9930*/  FMNMX.FTZ R21, R42, R21, !PT ;  /* 0x000000152a157209 */ /* 0x004fc80007810000 */
[----:B-----5:R-:W-:Y:S01]  /*9940*/  FMNMX.FTZ R10, R44, R21, !PT ;  /* 0x000000152c0a7209 */ /* 0x020fe20007810000 */
[----:B------:R-:W2:Y:S01]  /*9950*/  MUFU.TANH R51, R51 ;  /* 0x0000003300337308 */ /* 0x000ea20000002400 */
[----:B------:R-:W-:Y:S02]  /*9960*/  FFMA.FTZ R21, R39, UR22, -R82 ;  /* 0x0000001627157c23 */ /* 0x000fe40008010852 */
[----:B-1----:R-:W-:-:S05]  /*9970*/  FMNMX.FTZ R31, R47, R10, !PT ;  /* 0x0000000a2f1f7209 */ /* 0x002fca0007810000 */
[----:B------:R-:W1:Y:S01]  /*9980*/  MUFU.TANH R52, R52 ;  /* 0x0000003400347308 */ /* 0x000e620000002400 */
[----:B---3--:R-:W-:-:S07]  /*9990*/  FMNMX.FTZ R10, R48, R31, !PT ;  /* 0x0000001f300a7209 */ /* 0x008fce0007810000 */
[----:B------:R-:W3:Y:S01]  /*99a0*/  MUFU.TANH R55, R55 ;  /* 0x0000003700377308 */ /* 0x000ee20000002400 */
[----:B--2---:R-:W-:-:S07]  /*99b0*/  FMNMX.FTZ R31, R51, R10, !PT ;  /* 0x0000000a331f7209 */ /* 0x004fce0007810000 */
[----:B------:R-:W2:Y:S01]  /*99c0*/  MUFU.TANH R63, R63 ;  /* 0x0000003f003f7308 */ /* 0x000ea20000002400 */
[----:B-1----:R-:W-:Y:S01]  /*99d0*/  FMNMX.FTZ R10, R52, R31, !PT ;  /* 0x0000001f340a7209 */ /* 0x002fe20007810000 */
[--C-:B------:R-:W-:Y:S01]  /*99e0*/  FFMA.FTZ R31, R43, UR22, -R82.reuse ;  /* 0x000000162b1f7c23 */ /* 0x100fe20008010852 */
[----:B------:R-:W-:-:S05]  /*99f0*/  FFMA.FTZ R43, R59, UR22, -R82 ;  /* 0x000000163b2b7c23 */ /* 0x000fca0008010852 */
[----:B------:R-:W1:Y:S01]  /*9a00*/  MUFU.TANH R66, R66 ;  /* 0x0000004200427308 */ /* 0x000e620000002400 */
[----:B---3--:R-:W-:-:S07]  /*9a10*/  FMNMX.FTZ R10, R55, R10, !PT ;  /* 0x0000000a370a7209 */ /* 0x008fce0007810000 */
[----:B------:R-:W3:Y:S01]  /*9a20*/  MUFU.TANH R67, R67 ;  /* 0x0000004300437308 */ /* 0x000ee20000002400 */
[----:B------:R-:W-:Y:S02]  /*9a30*/  WARPGROUP.DEPBAR.LE gsb0, 0x0 ;  /* 0x00008000000079c5 */ /* 0x000fe40000010000 */
[----:B------:R-:W-:Y:S01]  /*9a40*/  WARPGROUP.ARRIVE ;  /* 0x00000000000079c5 */ /* 0x000fe20000000000 */
[----:B--2---:R-:W-:Y:S01]  /*9a50*/  FMNMX.FTZ R33, R63, R10, !PT ;  /* 0x0000000a3f217209 */ /* 0x004fe20007810000 */
[--C-:B------:R-:W-:Y:S01]  /*9a60*/  FFMA.FTZ R132, R49, UR22, -R82.reuse ;  /* 0x0000001631847c23 */ /* 0x100fe20008010852 */
[--C-:B------:R-:W-:Y:S01]  /*9a70*/  FFMA.FTZ R134, R53, UR22, -R82.reuse ;  /* 0x0000001635867c23 */ /* 0x100fe20008010852 */
[----:B------:R-:W-:Y:S01]  /*9a80*/  FFMA.FTZ R53, R65, UR22, -R82 ;  /* 0x0000001641357c23 */ /* 0x000fe20008010852 */
[----:B------:R-:W2:Y:S01]  /*9a90*/  MUFU.TANH R70, R70 ;  /* 0x0000004600467308 */ /* 0x000ea20000002400 */
[----:B------:R-:W-:Y:S01]  /*9aa0*/  HGMMA.64x64x16.F32.BF16 R88, R128, gdesc[UR4].tnspB, R88, gsb0 ;  /* 0x40e0000480587df0 */ /* 0x000fe20008001858 */
[----:B------:R-:W-:Y:S01]  /*9ab0*/  UIADD3 UR6, UR10, 0x300, URZ ;  /* 0x000003000a067890 */ /* 0x000fe2000fffe03f */
[----:B-1----:R-:W-:Y:S01]  /*9ac0*/  FMNMX.FTZ R10, R66, R33, !PT ;  /* 0x00000021420a7209 */ /* 0x002fe20007810000 */
[----:B------:R-:W-:-:S04]  /*9ad0*/  UMOV UR7, 0x40000040 ;  /* 0x4000004000077882 */ /* 0x000fc80000000000 */
        /* <DEDUP_REMOVED lines=17> */
[----:B-1----:R-:W-:Y:S01]  /*9bf0*/  FMNMX.FTZ R39, R79, R10, !PT ;  /* 0x0000000a4f277209 */ /* 0x002fe20007810000 */
[----:B------:R-:W-:Y:S02]  /*9c00*/  WARPGROUP.DEPBAR.LE gsb0, 0x0 ;  /* 0x00008000000079c5 */ /* 0x000fe40000010000 */
[----:B------:R-:W-:Y:S01]  /*9c10*/  WARPGROUP.ARRIVE ;  /* 0x00000000000079c5 */ /* 0x000fe20000000000 */
[----:B---3--:R-:W-:-:S03]  /*9c20*/  FMNMX.FTZ R10, R80, R39, !PT ;  /* 0x00000027500a7209 */ /* 0x008fc60007810000 */
[----:B------:R1:W-:Y:S02]  /*9c30*/  MUFU.EX2 R13, R26 ;  /* 0x0000001a000d7308 */ /* 0x0003e40000000800 */
[----:B------:R-:W-:Y:S01]  /*9c40*/  HGMMA.64x64x16.F32.BF16 R88, R124, gdesc[UR4].tnspB, R88, gsb0 ;  /* 0x40e000047c587df0 */ /* 0x000fe20008001858 */
[----:B------:R-:W-:Y:S01]  /*9c50*/  UIADD3 UR6, UR10, 0x380, URZ ;  /* 0x000003800a067890 */ /* 0x000fe2000fffe03f */
[----:B--2---:R-:W-:Y:S01]  /*9c60*/  FMNMX.FTZ R10, R81, R10, !PT ;  /* 0x0000000a510a7209 */ /* 0x004fe20007810000 */
[----:B------:R-:W-:-:S03]  /*9c70*/  UMOV UR7, 0x40000040 ;  /* 0x4000004000077882 */ /* 0x000fc60000000000 */
[----:B------:R-:W-:Y:S01]  /*9c80*/  MUFU.EX2 R74, R74 ;  /* 0x0000004a004a7308 */ /* 0x000fe20000000800 */
[--C-:B-1----:R-:W-:Y:S01]  /*9c90*/  FFMA.FTZ R26, R56, UR22, -R82.reuse ;  /* 0x00000016381a7c23 */ /* 0x102fe20008010852 */
[----:B------:R-:W1:Y:S06]  /*9ca0*/  SHFL.BFLY PT, R49, R10, 0x2, 0x1f ;  /* 0x0c401f000a317f89 */ /* 0x000e6c00000e0000 */
[----:B------:R-:W2:Y:S08]  /*9cb0*/  MUFU.EX2 R11, R11 ;  /* 0x0000000b000b7308 */ /* 0x000eb00000000800 */
[----:B------:R-:W3:Y:S08]  /*9cc0*/  MUFU.EX2 R148, R148 ;  /* 0x0000009400947308 */ /* 0x000ef00000000800 */
[----:B------:R-:W4:Y:S01]  /*9cd0*/  MUFU.EX2 R150, R150 ;  /* 0x0000009600967308 */ /* 0x000f220000000800 */
[----:B--2---:R-:W-:Y:S01]  /*9ce0*/  FFMA.FTZ R5, R74, R5, R11 ;  /* 0x000000054a057223 */ /* 0x004fe2000001000b */
[----:B-1----:R-:W-:Y:S01]  /*9cf0*/  FMNMX.FTZ R56, R10, R49, !PT ;  /* 0x000000310a387209 */ /* 0x002fe20007810000 */
[----:B------:R-:W-:-:S04]  /*9d00*/  FFMA.FTZ R49, R62, UR22, -R82 ;  /* 0x000000163e317c23 */ /* 0x000fc80008010852 */
[----:B------:R-:W1:Y:S01]  /*9d10*/  SHFL.BFLY PT, R57, R56, 0x1, 0x1f ;  /* 0x0c201f0038397f89 */ /* 0x000e6200000e0000 */
[----:B------:R-:W-:Y:S01]  /*9d20*/  MUFU.EX2 R15, R15 ;  /* 0x0000000f000f7308 */ /* 0x000fe20000000800 */
[C---:B---3--:R-:W-:Y:S01]  /*9d30*/  FADD.FTZ R5, R148.reuse, R5 ;  /* 0x0000000594057221 */ /* 0x048fe20000010000 */
[----:B------:R-:W-:-:S06]  /*9d40*/  F2FP.BF16.F32.PACK_AB R148, R148, R11 ;  /* 0x0000000b9494723e */ /* 0x000fcc00000010ff */
[----:B------:R-:W-:Y:S08]  /*9d50*/  MUFU.EX2 R144, R144 ;  /* 0x0000009000907308 */ /* 0x000ff00000000800 */
[----:B------:R-:W-:Y:S01]  /*9d60*/  MUFU.EX2 R146, R146 ;  /* 0x0000009200927308 */ /* 0x000fe20000000800 */
[----:B-1----:R-:W-:-:S07]  /*9d70*/  FMNMX.FTZ R10, R56, R57, !PT ;  /* 0x00000039380a7209 */ /* 0x002fce0007810000 */
[----:B------:R-:W-:Y:S01]  /*9d80*/  MUFU.EX2 R25, R25 ;  /* 0x0000001900197308 */ /* 0x000fe20000000800 */
[C---:B------:R-:W-:Y:S01]  /*9d90*/  FMUL.FTZ R59, R10.reuse, UR22 ;  /* 0x000000160a3b7c20 */ /* 0x040fe20008410000 */
[----:B------:R-:W-:-:S03]  /*9da0*/  FADD.FTZ R57, -R10, R9 ;  /* 0x000000090a397221 */ /* 0x000fc60000010100 */
[--C-:B------:R-:W-:Y:S01]  /*9db0*/  FFMA.FTZ R145, R27, UR22, -R59.reuse ;  /* 0x000000161b917c23 */ /* 0x100fe2000801083b */
[----:B------:R-:W-:Y:S02]  /*9dc0*/  IMAD.U32 R27, RZ, RZ, UR39 ;  /* 0x00000027ff1b7e24 */ /* 0x000fe4000f8e00ff */
[----:B------:R-:W-:Y:S01]  /*9dd0*/  FMUL.FTZ R57, R57, UR22 ;  /* 0x0000001639397c20 */ /* 0x000fe20008410000 */
[--C-:B------:R-:W-:Y:S01]  /*9de0*/  FFMA.FTZ R12, R12, UR22, -R59.reuse ;  /* 0x000000160c0c7c23 */ /* 0x100fe2000801083b */
[--C-:B------:R-:W-:Y:S01]  /*9df0*/  FFMA.FTZ R149, R14, UR22, -R59.reuse ;  /* 0x000000160e957c23 */ /* 0x100fe2000801083b */
[----:B------:R-:W-:Y:S01]  /*9e00*/  FFMA.FTZ R141, R35, UR22, -R59 ;  /* 0x00000016238d7c23 */ /* 0x000fe2000801083b */
[----:B------:R-:W-:Y:S01]  /*9e10*/  @!P1 LEA R27, R27, UR40, 0x3 ;  /* 0x000000281b1b9c11 */ /* 0x000fe2000f8e18ff */
[----:B------:R-:W-:Y:S01]  /*9e20*/  VIADD R35, R16, 0x9 ;  /* 0x0000000910237836 */ /* 0x000fe20000000000 */
[----:B------:R-:W-:Y:S01]  /*9e30*/  MUFU.EX2 R57, R57 ;  /* 0x0000003900397308 */ /* 0x000fe20000000800 */
[----:B------:R-:W-:-:S02]  /*9e40*/  WARPGROUP.DEPBAR.LE gsb0, 0x0 ;  /* 0x00008000000079c5 */ /* 0x000fc40000010000 */
[----:B------:R-:W-:Y:S01]  /*9e50*/  WARPGROUP.ARRIVE ;  /* 0x00000000000079c5 */ /* 0x000fe20000000000 */
[--C-:B------:R-:W-:Y:S01]  /*9e60*/  FFMA.FTZ R151, R20, UR22, -R59.reuse ;  /* 0x0000001614977c23 */ /* 0x100fe2000801083b */
[----:B------:R-:W-:Y:S01]  /*9e70*/  @!P1 VIADD R27, R27, 0x16840 ;  /* 0x000168401b1b9836 */ /* 0x000fe20000000000 */
[----:B------:R-:W-:Y:S01]  /*9e80*/  SEL R35, R35, 0x9, !P2 ;  /* 0x0000000923237807 */ /* 0x000fe20005000000 */
[----:B------:R-:W-:Y:S01]  /*9e90*/  FFMA.FTZ R14, R24, UR22, -R59 ;  /* 0x00000016180e7c23 */ /* 0x000fe2000801083b */
[----:B------:R-:W1:Y:S01]  /*9ea0*/  MUFU.EX2 R12, R12 ;  /* 0x0000000c000c7308 */ /* 0x000e620000000800 */
[----:B------:R-:W-:Y:S01]  /*9eb0*/  HGMMA.64x64x16.F32.BF16 R88, R120, gdesc[UR4].tnspB, R88, gsb0 ;  /* 0x40e0000478587df0 */ /* 0x000fe20008001858 */
[----:B------:R-:W-:Y:S01]  /*9ec0*/  @!P1 PRMT R27, RZ, 0x654, R27 ;  /* 0x00000654ff1b9816 */ /* 0x000fe2000000001b */
[--C-:B------:R-:W-:Y:S01]  /*9ed0*/  FFMA.FTZ R20, R28, UR22, -R59.reuse ;  /* 0x000000161c147c23 */ /* 0x100fe2000801083b */
[--C-:B------:R-:W-:Y:S01]  /*9ee0*/  FFMA.FTZ R147, R30, UR22, -R59.reuse ;  /* 0x000000161e937c23 */ /* 0x100fe2000801083b */
[--C-:B------:R-:W-:Y:S01]  /*9ef0*/  FFMA.FTZ R30, R40, UR22, -R59.reuse ;  /* 0x00000016281e7c23 */ /* 0x100fe2000801083b */
[--C-:B------:R-:W-:Y:S01]  /*9f00*/  FFMA.FTZ R24, R32, UR22, -R59.reuse ;  /* 0x0000001620187c23 */ /* 0x100fe2000801083b */
[----:B------:R-:W-:Y:S01]  /*9f10*/  FFMA.FTZ R137, R42, UR22, -R59 ;  /* 0x000000162a897c23 */ /* 0x000fe2000801083b */
[----:B------:R-:W2:Y:S01]  /*9f20*/  MUFU.EX2 R149, R149 ;  /* 0x0000009500957308 */ /* 0x000ea20000000800 */
[----:B----4-:R-:W-:Y:S01]  /*9f30*/  FADD.FTZ R42, R150, R5 ;  /* 0x00000005962a7221 */ /* 0x010fe20000010000 */
[--C-:B------:R-:W-:Y:S01]  /*9f40*/  FFMA.FTZ R28, R36, UR22, -R59.reuse ;  /* 0x00000016241c7c23 */ /* 0x100fe2000801083b */
[--C-:B------:R-:W-:Y:S01]  /*9f50*/  FFMA.FTZ R143, R38, UR22, -R59.reuse ;  /* 0x00000016268f7c23 */ /* 0x100fe2000801083b */
[--C-:B------:R-:W-:Y:S01]  /*9f60*/  FFMA.FTZ R32, R44, UR22, -R59.reuse ;  /* 0x000000162c207c23 */ /* 0x100fe2000801083b */
[--C-:B------:R-:W-:Y:S01]  /*9f70*/  FFMA.FTZ R36, R48, UR22, -R59.reuse ;  /* 0x0000001630247c23 */ /* 0x100fe2000801083b */
[--C-:B------:R-:W-:Y:S01]  /*9f80*/  FFMA.FTZ R139, R47, UR22, -R59.reuse ;  /* 0x000000162f8b7c23 */ /* 0x100fe2000801083b */
[--C-:B------:R-:W-:Y:S01]  /*9f90*/  FFMA.FTZ R133, R51, UR22, -R59.reuse ;  /* 0x0000001633857c23 */ /* 0x100fe2000801083b */
[----:B------:R-:W3:Y:S01]  /*9fa0*/  MUFU.EX2 R151, R151 ;  /* 0x0000009700977308 */ /* 0x000ee20000000800 */
[----:B-1----:R-:W-:Y:S01]  /*9fb0*/  FFMA.FTZ R4, R57, R4, R12 ;  /* 0x0000000439047223 */ /* 0x002fe2000001000c */
[--C-:B------:R-:W-:Y:S01]  /*9fc0*/  FFMA.FTZ R38, R52, UR22, -R59.reuse ;  /* 0x0000001634267c23 */ /* 0x100fe2000801083b */
[--C-:B------:R-:W-:Y:S01]  /*9fd0*/  FFMA.FTZ R135, R55, UR22, -R59.reuse ;  /* 0x0000001637877c23 */ /* 0x100fe2000801083b */
[--C-:B------:R-:W-:Y:S01]  /*9fe0*/  FFMA.FTZ R129, R66, UR22, -R59.reuse ;  /* 0x0000001642817c23 */ /* 0x100fe2000801083b */
[--C-:B------:R-:W-:Y:S01]  /*9ff0*/  FFMA.FTZ R131, R70, UR22, -R59.reuse ;  /* 0x0000001646837c23 */ /* 0x100fe2000801083b */
[--C-:B------:R-:W-:Y:S01]  /*a000*/  FFMA.FTZ R125, R73, UR22, -R59.reuse ;  /* 0x00000016497d7c23 */ /* 0x100fe2000801083b */
[--C-:B------:R-:W-:Y:S01]  /*a010*/  FFMA.FTZ R75, R75, UR22, -R59.reuse ;  /* 0x000000164b4b7c23 */ /* 0x100fe2000801083b */
[----:B------:R-:W1:Y:S01]  /*a020*/  MUFU.EX2 R14, R14 ;  /* 0x0000000e000e7308 */ /* 0x000e620000000800 */
[----:B--2---:R-:W-:Y:S01]  /*a030*/  FADD.FTZ R40, R149, R4 ;  /* 0x0000000495287221 */ /* 0x004fe20000010000 */
[--C-:B------:R-:W-:Y:S01]  /*a040*/  FFMA.FTZ R4, R63, UR22, -R59.reuse ;  /* 0x000000163f047c23 */ /* 0x100fe2000801083b */
[----:B------:R-:W-:Y:S01]  /*a050*/  F2FP.BF16.F32.PACK_AB R149, R149, R12 ;  /* 0x0000000c9595723e */ /* 0x000fe200000010ff */
[--C-:B------:R-:W-:Y:S01]  /*a060*/  FFMA.FTZ R76, R76, UR22, -R59.reuse ;  /* 0x000000164c4c7c23 */ /* 0x100fe2000801083b */
[--C-:B------:R-:W-:Y:S01]  /*a070*/  FFMA.FTZ R77, R77, UR22, -R59.reuse ;  /* 0x000000164d4d7c23 */ /* 0x100fe2000801083b */
[--C-:B------:R-:W-:Y:S01]  /*a080*/  FFMA.FTZ R78, R78, UR22, -R59.reuse ;  /* 0x000000164e4e7c23 */ /* 0x100fe2000801083b */
[--C-:B------:R-:W-:Y:S01]  /*a090*/  FFMA.FTZ R79, R79, UR22, -R59.reuse ;  /* 0x000000164f4f7c23 */ /* 0x100fe2000801083b */
[----:B------:R-:W2:Y:S01]  /*a0a0*/  MUFU.EX2 R145, R145 ;  /* 0x0000009100917308 */ /* 0x000ea20000000800 */
[----:B---3--:R-:W-:Y:S01]  /*a0b0*/  FADD.FTZ R5, R151, R40 ;  /* 0x0000002897057221 */ /* 0x008fe20000010000 */
[----:B------:R-:W-:Y:S01]  /*a0c0*/  FFMA.FTZ R80, R80, UR22, -R59 ;  /* 0x0000001650507c23 */ /* 0x000fe2000801083b */
[C---:B------:R-:W-:Y:S01]  /*a0d0*/  ISETP.GT.AND P2, PT, R7.reuse, UR24, PT ;  /* 0x0000001807007c0c */ /* 0x040fe2000bf44270 */
[----:B------:R-:W-:Y:S01]  /*a0e0*/  VIADD R7, R7, 0xffffffff ;  /* 0xffffffff07077836 */ /* 0x000fe20000000000 */
[----:B------:R-:W-:-:S03]  /*a0f0*/  F2FP.BF16.F32.PACK_AB R150, R15, R150 ;  /* 0x000000960f96723e */ /* 0x000fc600000010ff */
[----:B------:R-:W3:Y:S01]  /*a100*/  MUFU.EX2 R20, R20 ;  /* 0x0000001400147308 */ /* 0x000ee20000000800 */
[C---:B-1----:R-:W-:Y:S01]  /*a110*/  FADD.FTZ R40, R14.reuse, R5 ;  /* 0x000000050e287221 */ /* 0x042fe20000010000 */
[----:B------:R-:W-:-:S06]  /*a120*/  F2FP.BF16.F32.PACK_AB R151, R14, R151 ;  /* 0x000000970e97723e */ /* 0x000fcc00000010ff */
[----:B------:R-:W1:Y:S01]  /*a130*/  MUFU.EX2 R147, R147 ;  /* 0x0000009300937308 */ /* 0x000e620000000800 */
[----:B--2---:R-:W-:Y:S01]  /*a140*/  FADD.FTZ R5, R145, R40 ;  /* 0x0000002891057221 */ /* 0x004fe20000010000 */
[----:B------:R-:W-:-:S06]  /*a150*/  FFMA.FTZ R40, R67, UR22, -R59 ;  /* 0x0000001643287c23 */ /* 0x000fcc000801083b */
[----:B------:R-:W2:Y:S01]  /*a160*/  MUFU.EX2 R24, R24 ;  /* 0x0000001800187308 */ /* 0x000ea20000000800 */
[C---:B---3--:R-:W-:Y:S01]  /*a170*/  FADD.FTZ R44, R20.reuse, R5 ;  /* 0x00000005142c7221 */ /* 0x048fe20000010000 */
[----:B------:R-:W-:-:S06]  /*a180*/  F2FP.BF16.F32.PACK_AB R145, R20, R145 ;  /* 0x000000911491723e */ /* 0x000fcc00000010ff */
[----:B------:R-:W-:Y:S01]  /*a190*/  MUFU.EX2 R140, R140 ;  /* 0x0000008c008c7308 */ /* 0x000fe20000000800 */
[----:B-1----:R-:W-:-:S07]  /*a1a0*/  FADD.FTZ R5, R147, R44 ;  /* 0x0000002c93057221 */ /* 0x002fce0000010000 */
[----:B------:R-:W1:Y:S01]  /*a1b0*/  MUFU.EX2 R141, R141 ;  /* 0x0000008d008d7308 */ /* 0x000e620000000800 */
[C---:B--2---:R-:W-:Y:S01]  /*a1c0*/  FADD.FTZ R44, R24.reuse, R5 ;  /* 0x00000005182c7221 */ /* 0x044fe20000010000 */
[----:B------:R-:W-:Y:S01]  /*a1d0*/  F2FP.BF16.F32.PACK_AB R147, R24, R147 ;  /* 0x000000931893723e */ /* 0x000fe200000010ff */
[----:B------:R-:W-:Y:S02]  /*a1e0*/  WARPGROUP.DEPBAR.LE gsb0, 0x0 ;  /* 0x00008000000079c5 */ /* 0x000fe40000010000 */
[----:B------:R2:W-:Y:S06]  /*a1f0*/  BAR.ARV R35, 0x100 ;  /* 0x000400230000751d */ /* 0x0005ec0000002000 */
[----:B------:R3:W-:Y:S01]  /*a200*/  @!P1 SYNCS.ARRIVE.TRANS64.RED.A1T0 RZ, [R27+URZ], RZ ;  /* 0x000000ff1bff99a7 */ /* 0x0007e2000810043f */
[----:B------:R-:W-:Y:S01]  /*a210*/  MUFU.EX2 R29, R29 ;  /* 0x0000001d001d7308 */ /* 0x000fe20000000800 */
[----:B-1----:R-:W-:Y:S01]  /*a220*/  FADD.FTZ R5, R141, R44 ;  /* 0x0000002c8d057221 */ /* 0x002fe20000010000 */
[-C--:B------:R-:W-:Y:S01]  /*a230*/  FMUL.FTZ R88, R88, R74.reuse ;  /* 0x0000004a58587220 */ /* 0x080fe20000410000 */
[-C--:B------:R-:W-:Y:S01]  /*a240*/  FMUL.FTZ R89, R89, R74.reuse ;  /* 0x0000004a59597220 */ /* 0x080fe20000410000 */
[-C--:B------:R-:W-:Y:S01]  /*a250*/  FMUL.FTZ R92, R92, R74.reuse ;  /* 0x0000004a5c5c7220 */ /* 0x080fe20000410000 */
[-C--:B------:R-:W-:Y:S01]  /*a260*/  FMUL.FTZ R93, R93, R74.reuse ;  /* 0x0000004a5d5d7220 */ /* 0x080fe20000410000 */
[-C--:B------:R-:W-:Y:S01]  /*a270*/  FMUL.FTZ R96, R96, R74.reuse ;  /* 0x0000004a60607220 */ /* 0x080fe20000410000 */
[----:B---3--:R-:W-:Y:S01]  /*a280*/  IMAD.U32 R27, RZ, RZ, UR25 ;  /* 0x00000019ff1b7e24 */ /* 0x008fe2000f8e00ff */
[----:B------:R-:W1:Y:S01]  /*a290*/  MUFU.EX2 R28, R28 ;  /* 0x0000001c001c7308 */ /* 0x000e620000000800 */
[----:B------:R-:W-:Y:S01]  /*a2a0*/  UMOV UR25, UR39 ;  /* 0x0000002700197c82 */ /* 0x000fe20008000000 */
[-C--:B------:R-:W-:Y:S01]  /*a2b0*/  FMUL.FTZ R97, R97, R74.reuse ;  /* 0x0000004a61617220 */ /* 0x080fe20000410000 */
[-C--:B------:R-:W-:Y:S01]  /*a2c0*/  FMUL.FTZ R100, R100, R74.reuse ;  /* 0x0000004a64647220 */ /* 0x080fe20000410000 */
[----:B------:R-:W-:Y:S01]  /*a2d0*/  @!P1 LEA R27, R27, UR40, 0x3 ;  /* 0x000000281b1b9c11 */ /* 0x000fe2000f8e18ff */
[-C--:B------:R-:W-:Y:S01]  /*a2e0*/  FMUL.FTZ R101, R101, R74.reuse ;  /* 0x0000004a65657220 */ /* 0x080fe20000410000 */
[-C--:B------:R-:W-:Y:S01]  /*a2f0*/  FMUL.FTZ R104, R104, R74.reuse ;  /* 0x0000004a68687220 */ /* 0x080fe20000410000 */
[----:B------:R-:W-:Y:S01]  /*a300*/  FMUL.FTZ R105, R105, R74 ;  /* 0x0000004a69697220 */ /* 0x000fe20000410000 */
[----:B------:R-:W-:Y:S01]  /*a310*/  MUFU.EX2 R142, R142 ;  /* 0x0000008e008e7308 */ /* 0x000fe20000000800 */
[----:B------:R-:W-:-:S02]  /*a320*/  @!P1 VIADD R27, R27, 0x16860 ;  /* 0x000168601b1b9836 */ /* 0x000fc40000000000 */
[-C--:B------:R-:W-:Y:S01]  /*a330*/  FMUL.FTZ R108, R108, R74.reuse ;  /* 0x0000004a6c6c7220 */ /* 0x080fe20000410000 */
[-C--:B------:R-:W-:Y:S01]  /*a340*/  FMUL.FTZ R109, R109, R74.reuse ;  /* 0x0000004a6d6d7220 */ /* 0x080fe20000410000 */
[-C--:B------:R-:W-:Y:S01]  /*a350*/  FMUL.FTZ R112, R112, R74.reuse ;  /* 0x0000004a70707220 */ /* 0x080fe20000410000 */
[----:B------:R-:W-:Y:S01]  /*a360*/  FMUL.FTZ R113, R113, R74 ;  /* 0x0000004a71717220 */ /* 0x000fe20000410000 */
[----:B--2---:R-:W-:Y:S01]  /*a370*/  @!P1 PRMT R35, RZ, 0x654, R27 ;  /* 0x00000654ff239816 */ /* 0x004fe2000000001b */
[----:B------:R-:W-:Y:S01]  /*a380*/  FADD.FTZ R27, R15, R42 ;  /* 0x0000002a0f1b7221 */ /* 0x000fe20000010000 */
[----:B------:R-:W2:Y:S01]  /*a390*/  MUFU.EX2 R143, R143 ;  /* 0x0000008f008f7308 */ /* 0x000ea20000000800 */
[----:B-1----:R-:W-:Y:S01]  /*a3a0*/  FADD.FTZ R44, R28, R5 ;  /* 0x000000051c2c7221 */ /* 0x002fe20000010000 */
[----:B------:R1:W-:Y:S01]  /*a3b0*/  @!P1 SYNCS.ARRIVE.TRANS64.RED.A1T0 RZ, [R35+URZ], RZ ;  /* 0x000000ff23ff99a7 */ /* 0x0003e2000810043f */
[----:B------:R-:W-:Y:S01]  /*a3c0*/  FADD.FTZ R42, R144, R27 ;  /* 0x0000001b902a7221 */ /* 0x000fe20000010000 */
[C---:B------:R-:W-:Y:S01]  /*a3d0*/  F2FP.BF16.F32.PACK_AB R144, R13.reuse, R144 ;  /* 0x000000900d90723e */ /* 0x040fe200000010ff */
[----:B------:R-:W-:Y:S01]  /*a3e0*/  FMUL.FTZ R116, R116, R74 ;  /* 0x0000004a74747220 */ /* 0x000fe20000410000 */
[----:B------:R-:W-:Y:S01]  /*a3f0*/  F2FP.BF16.F32.PACK_AB R141, R28, R141 ;  /* 0x0000008d1c8d723e */ /* 0x000fe200000010ff */
[----:B------:R-:W-:Y:S01]  /*a400*/  FADD.FTZ R27, R13, R42 ;  /* 0x0000002a0d1b7221 */ /* 0x000fe20000010000 */
[----:B------:R-:W3:Y:S01]  /*a410*/  MUFU.EX2 R21, R21 ;  /* 0x0000001500157308 */ /* 0x000ee20000000800 */
[--C-:B------:R-:W-:Y:S01]  /*a420*/  FFMA.FTZ R42, R71, UR22, -R59.reuse ;  /* 0x00000016472a7c23 */ /* 0x100fe2000801083b */
[----:B------:R-:W-:Y:S01]  /*a430*/  FFMA.FTZ R59, R81, UR22, -R59 ;  /* 0x00000016513b7c23 */ /* 0x000fe2000801083b */
[----:B------:R-:W-:Y:S01]  /*a440*/  FADD.FTZ R48, R146, R27 ;  /* 0x0000001b92307221 */ /* 0x000fe20000010000 */
[----:B------:R-:W-:Y:S01]  /*a450*/  F2FP.BF16.F32.PACK_AB R146, R25, R146 ;  /* 0x000000921992723e */ /* 0x000fe200000010ff */
[----:B------:R-:W-:Y:S01]  /*a460*/  FMUL.FTZ R117, R117, R74 ;  /* 0x0000004a75757220 */ /* 0x000fe20000410000 */
[-C--:B------:R-:W-:Y:S01]  /*a470*/  FMUL.FTZ R90, R90, R57.reuse ;  /* 0x000000395a5a7220 */ /* 0x080fe20000410000 */
[----:B------:R-:W-:Y:S01]  /*a480*/  FADD.FTZ R27, R25, R48 ;  /* 0x00000030191b7221 */ /* 0x000fe20000010000 */
[----:B------:R-:W4:Y:S01]  /*a490*/  MUFU.EX2 R30, R30 ;  /* 0x0000001e001e7308 */ /* 0x000f220000000800 */
[----:B--2---:R-:W-:Y:S01]  /*a4a0*/  FADD.FTZ R5, R143, R44 ;  /* 0x0000002c8f057221 */ /* 0x004fe20000010000 */
[-C--:B------:R-:W-:Y:S01]  /*a4b0*/  FMUL.FTZ R91, R91, R57.reuse ;  /* 0x000000395b5b7220 */ /* 0x080fe20000410000 */
[----:B------:R-:W-:Y:S01]  /*a4c0*/  FADD.FTZ R48, R140, R27 ;  /* 0x0000001b8c307221 */ /* 0x000fe20000010000 */
[----:B------:R-:W-:Y:S01]  /*a4d0*/  F2FP.BF16.F32.PACK_AB R140, R29, R140 ;  /* 0x0000008c1d8c723e */ /* 0x000fe200000010ff */
[-C--:B------:R-:W-:Y:S01]  /*a4e0*/  FMUL.FTZ R94, R94, R57.reuse ;  /* 0x000000395e5e7220 */ /* 0x080fe20000410000 */
[-C--:B------:R-:W-:Y:S01]  /*a4f0*/  FMUL.FTZ R95, R95, R57.reuse ;  /* 0x000000395f5f7220 */ /* 0x080fe20000410000 */
[----:B------:R-:W-:Y:S01]  /*a500*/  FADD.FTZ R27, R29, R48 ;  /* 0x000000301d1b7221 */ /* 0x000fe20000010000 */
[----:B------:R-:W2:Y:S01]  /*a510*/  MUFU.EX2 R136, R136 ;  /* 0x0000008800887308 */ /* 0x000ea20000000800 */
[-C--:B------:R-:W-:Y:S01]  /*a520*/  FMUL.FTZ R98, R98, R57.reuse ;  /* 0x0000003962627220 */ /* 0x080fe20000410000 */
[-C--:B------:R-:W-:Y:S01]  /*a530*/  FMUL.FTZ R99, R99, R57.reuse ;  /* 0x0000003963637220 */ /* 0x080fe20000410000 */
[----:B------:R-:W-:Y:S01]  /*a540*/  FADD.FTZ R48, R142, R27 ;  /* 0x0000001b8e307221 */ /* 0x000fe20000010000 */
[----:B---3--:R-:W-:Y:S01]  /*a550*/  F2FP.BF16.F32.PACK_AB R142, R21, R142 ;  /* 0x0000008e158e723e */ /* 0x008fe200000010ff */
[-C--:B------:R-:W-:Y:S01]  /*a560*/  FMUL.FTZ R102, R102, R57.reuse ;  /* 0x0000003966667220 */ /* 0x080fe20000410000 */
[----:B------:R-:W-:Y:S01]  /*a570*/  FMUL.FTZ R103, R103, R57 ;  /* 0x0000003967677220 */ /* 0x000fe20000410000 */
[----:B------:R-:W-:Y:S01]  /*a580*/  FADD.FTZ R27, R21, R48 ;  /* 0x00000030151b7221 */ /* 0x000fe20000010000 */
[----:B------:R-:W3:Y:S01]  /*a590*/  MUFU.EX2 R137, R137 ;  /* 0x0000008900897308 */ /* 0x000ee20000000800 */
[C---:B----4-:R-:W-:Y:S01]  /*a5a0*/  FADD.FTZ R44, R30.reuse, R5 ;  /* 0x000000051e2c7221 */ /* 0x050fe20000010000 */
        /* <DEDUP_REMOVED lines=8> */
[-C--:B------:R-:W-:Y:S01]  /*a630*/  FMUL.FTZ R115, R115, R57.reuse ;  /* 0x0000003973737220 */ /* 0x080fe20000410000 */
[-C--:B------:R-:W-:Y:S01]  /*a640*/  FMUL.FTZ R118, R118, R57.reuse ;  /* 0x0000003976767220 */ /* 0x080fe20000410000 */
[----:B------:R-:W-:-:S04]  /*a650*/  FMUL.FTZ R119, R119, R57 ;  /* 0x0000003977777220 */ /* 0x000fc80000410000 */
[----:B------:R-:W2:Y:S01]  /*a660*/  MUFU.EX2 R32, R32 ;  /* 0x0000002000207308 */ /* 0x000ea20000000800 */
[----:B---3--:R-:W-:-:S07]  /*a670*/  FADD.FTZ R5, R137, R44 ;  /* 0x0000002c89057221 */ /* 0x008fce0000010000 */
[----:B------:R-:W3:Y:S01]  /*a680*/  MUFU.EX2 R138, R138 ;  /* 0x0000008a008a7308 */ /* 0x000ee20000000800 */
[C---:B----4-:R-:W-:Y:S01]  /*a690*/  FADD.FTZ R11, R31.reuse, R48 ;  /* 0x000000301f0b7221 */ /* 0x050fe20000010000 */
[----:B------:R-:W-:-:S06]  /*a6a0*/  F2FP.BF16.F32.PACK_AB R136, R31, R136 ;  /* 0x000000881f88723e */ /* 0x000fcc00000010ff */
[----:B------:R-:W4:Y:S01]  /*a6b0*/  MUFU.EX2 R139, R139 ;  /* 0x0000008b008b7308 */ /* 0x000f220000000800 */
[C---:B--2---:R-:W-:Y:S01]  /*a6c0*/  FADD.FTZ R44, R32.reuse, R5 ;  /* 0x00000005202c7221 */ /* 0x044fe20000010000 */
[----:B------:R-:W-:-:S06]  /*a6d0*/  F2FP.BF16.F32.PACK_AB R137, R32, R137 ;  /* 0x000000892089723e */ /* 0x000fcc00000010ff */
        /* <DEDUP_REMOVED lines=9> */
[----:B------:R-:W-:-:S06]  /*a770*/  F2FP.BF16.F32.PACK_AB R139, R36, R139 ;  /* 0x0000008b248b723e */ /* 0x000fcc00000010ff */
[----:B------:R3:W5:Y:S01]  /*a780*/  MUFU.EX2 R33, R50 ;  /* 0x0000003200217308 */ /* 0x0007620000000800 */
[----:B----4-:R-:W-:-:S07]  /*a790*/  FADD.FTZ R20, R132, R11 ;  /* 0x0000000b84147221 */ /* 0x010fce0000010000 */
[----:B------:R-:W4:Y:S01]  /*a7a0*/  MUFU.EX2 R38, R38 ;  /* 0x0000002600267308 */ /* 0x000f220000000800 */
[----:B--2---:R-:W-:Y:S01]  /*a7b0*/  FADD.FTZ R5, R133, R14 ;  /* 0x0000000e85057221 */ /* 0x004fe20000010000 */
[----:B---3--:R-:W-:-:S06]  /*a7c0*/  FFMA.FTZ R50, R64, UR22, -R82 ;  /* 0x0000001640327c23 */ /* 0x008fcc0008010852 */
[----:B------:R-:W2:Y:S01]  /*a7d0*/  MUFU.EX2 R134, R134 ;  /* 0x0000008600867308 */ /* 0x000ea20000000800 */
[C---:B-----5:R-:W-:Y:S01]  /*a7e0*/  FADD.FTZ R11, R33.reuse, R20 ;  /* 0x00000014210b7221 */ /* 0x060fe20000010000 */
[----:B------:R-:W-:-:S06]  /*a7f0*/  F2FP.BF16.F32.PACK_AB R132, R33, R132 ;  /* 0x000000842184723e */ /* 0x000fcc00000010ff */
[----:B------:R-:W3:Y:S01]  /*a800*/  MUFU.EX2 R135, R135 ;  /* 0x0000008700877308 */ /* 0x000ee20000000800 */
[C---:B----4-:R-:W-:Y:S01]  /*a810*/  FADD.FTZ R14, R38.reuse, R5 ;  /* 0x00000005260e7221 */ /* 0x050fe20000010000 */
[----:B------:R-:W-:-:S06]  /*a820*/  F2FP.BF16.F32.PACK_AB R133, R38, R133 ;  /* 0x000000852685723e */ /* 0x000fcc00000010ff */
[----:B------:R4:W5:Y:S01]  /*a830*/  MUFU.EX2 R39, R54 ;  /* 0x0000003600277308 */ /* 0x0009620000000800 */
[----:B--2---:R-:W-:-:S07]  /*a840*/  FADD.FTZ R20, R134, R11 ;  /* 0x0000000b86147221 */ /* 0x004fce0000010000 */
[----:B------:R-:W2:Y:S01]  /*a850*/  MUFU.EX2 R4, R4 ;  /* 0x0000000400047308 */ /* 0x000ea20000000800 */
[----:B---3--:R-:W-:Y:S01]  /*a860*/  FADD.FTZ R5, R135, R14 ;  /* 0x0000000e87057221 */ /* 0x008fe20000010000 */
[----:B----4-:R-:W-:-:S06]  /*a870*/  FFMA.FTZ R54, R68, UR22, -R82 ;  /* 0x0000001644367c23 */ /* 0x010fcc0008010852 */
[----:B------:R-:W3:Y:S01]  /*a880*/  MUFU.EX2 R26, R26 ;  /* 0x0000001a001a7308 */ /* 0x000ee20000000800 */
[C---:B-----5:R-:W-:Y:S01]  /*a890*/  FADD.FTZ R11, R39.reuse, R20 ;  /* 0x00000014270b7221 */ /* 0x060fe20000010000 */
        /* <DEDUP_REMOVED lines=14> */
[----:B------:R-:W3:Y:S01]  /*a980*/  MUFU.EX2 R43, R43 ;  /* 0x0000002b002b7308 */ /* 0x000ee20000000800 */
[----:B----4-:R-:W-:-:S07]  /*a990*/  FADD.FTZ R20, R34, R11 ;  /* 0x0000000b22147221 */ /* 0x010fce0000010000 */
[----:B------:R-:W4:Y:S01]  /*a9a0*/  MUFU.EX2 R42, R42 ;  /* 0x0000002a002a7308 */ /* 0x000f220000000800 */
[----:B--2---:R-:W-:-:S07]  /*a9b0*/  FADD.FTZ R5, R131, R14 ;  /* 0x0000000e83057221 */ /* 0x004fce0000010000 */
[----:B------:R-:W2:Y:S01]  /*a9c0*/  MUFU.EX2 R45, R45 ;  /* 0x0000002d002d7308 */ /* 0x000ea20000000800 */
[C---:B---3--:R-:W-:Y:S01]  /*a9d0*/  FADD.FTZ R20, R43.reuse, R20 ;  /* 0x000000142b147221 */ /* 0x048fe20000010000 */
[----:B------:R-:W-:-:S06]  /*a9e0*/  F2FP.BF16.F32.PACK_AB R130, R43, R34 ;  /* 0x000000222b82723e */ /* 0x000fcc00000010ff */
[----:B------:R-:W3:Y:S01]  /*a9f0*/  MUFU.EX2 R125, R125 ;  /* 0x0000007d007d7308 */ /* 0x000ee20000000800 */
[C---:B----4-:R-:W-:Y:S01]  /*aa00*/  FADD.FTZ R14, R42.reuse, R5 ;  /* 0x000000052a0e7221 */ /* 0x050fe20000010000 */
[----:B------:R-:W-:-:S06]  /*aa10*/  F2FP.BF16.F32.PACK_AB R131, R42, R131 ;  /* 0x000000832a83723e */ /* 0x000fcc00000010ff */
[----:B------:R-:W4:Y:S01]  /*aa20*/  MUFU.EX2 R46, R46 ;  /* 0x0000002e002e7308 */ /* 0x000f220000000800 */
[----:B--2---:R-:W-:-:S07]  /*aa30*/  FADD.FTZ R5, R45, R20 ;  /* 0x000000142d057221 */ /* 0x004fce0000010000 */
        /* <DEDUP_REMOVED lines=31> */
[----:B---3--:R-:W-:Y:S01]  /*ac30*/  FADD.FTZ R11, R80, R11 ;  /* 0x0000000b500b7221 */ /* 0x008fe20000010000 */
[C---:B----4-:R-:W-:Y:S01]  /*ac40*/  FADD.FTZ R5, R9.reuse, R4 ;  /* 0x0000000409057221 */ /* 0x050fe20000010000 */
[----:B------:R-:W-:Y:S01]  /*ac50*/  F2FP.BF16.F32.PACK_AB R122, R9, R56 ;  /* 0x00000038097a723e */ /* 0x000fe200000010ff */
[----:B------:R-:W-:Y:S02]  /*ac60*/  IMAD.MOV.U32 R9, RZ, RZ, R10 ;  /* 0x000000ffff097224 */ /* 0x000fe400078e000a */
[C---:B--2---:R-:W-:Y:S01]  /*ac70*/  FADD.FTZ R4, R59.reuse, R11 ;  /* 0x0000000b3b047221 */ /* 0x044fe20000010000 */
[----:B------:R-:W-:Y:S01]  /*ac80*/  F2FP.BF16.F32.PACK_AB R123, R59, R80 ;  /* 0x000000503b7b723e */ /* 0x000fe200000010ff */
[----:B------:R-:W-:Y:S01]  /*ac90*/  IMAD.MOV.U32 R11, RZ, RZ, R8 ;  /* 0x000000ffff0b7224 */ /* 0x000fe200078e0008 */
[----:B-1----:R-:W-:Y:S06]  /*aca0*/  @P2 BRA `(.L_x_707) ;  /* 0xffffffd800ec2947 */ /* 0x002fec000383ffff */
.L_x_698:
[----:B------:R-:W-:-:S13]  /*acb0*/  ISETP.GE.AND P2, PT, R7, UR45, PT ;  /* 0x0000002d07007c0c */ /* 0x000fda000bf46270 */
[----:B------:R-:W-:Y:S05]  /*acc0*/  @!P2 BRA `(.L_x_708) ;  /* 0x000000340044a947 */ /* 0x000fea0003800000 */
[----:B------:R-:W-:Y:S01]  /*acd0*/  IMAD.MOV.U32 R12, RZ, RZ, R10 ;  /* 0x000000ffff0c7224 */ /* 0x000fe200078e000a */
[----:B------:R-:W-:Y:S01]  /*ace0*/  UMOV UR28, UR37 ;  /* 0x00000025001c7c82 */ /* 0x000fe20008000000 */
[----:B------:R-:W-:Y:S01]  /*acf0*/  IMAD.MOV.U32 R11, RZ, RZ, R8 ;  /* 0x000000ffff0b7224 */ /* 0x000fe200078e0008 */
[----:B------:R-:W-:Y:S01]  /*ad00*/  UMOV UR27, UR39 ;  /* 0x00000027001b7c82 */ /* 0x000fe20008000000 */
[----:B------:R-:W-:Y:S01]  /*ad10*/  IMAD.IADD R9, R3, 0x1, R6 ;  /* 0x0000000103097824 */ /* 0x000fe200078e0206 */
[----:B------:R-:W-:Y:S01]  /*ad20*/  ULDC UR23, c[0x0][0x9e4] ;  /* 0x0002790000177ab9 */ /* 0x000fe20000000800 */
[----:B------:R-:W-:Y:S01]  /*ad30*/  ULDC UR25, c[0x0][0x288] ;  /* 0x0000a20000197ab9 */ /* 0x000fe20000000800 */
[----:B------:R-:W-:Y:S01]  /*ad40*/  ULDC UR22, c[0x0][0x988] ;  /* 0x0002620000167ab9 */ /* 0x000fe20000000800 */
[----:B------:R-:W-:Y:S01]  /*ad50*/  ULDC UR26, c[0x0][0x9d8] ;  /* 0x00027600001a7ab9 */ /* 0x000fe20000000800 */
[----:B------:R-:W-:-:S05]  /*ad60*/  ULDC UR24, c[0x0][0x9e0] ;  /* 0x0002780000187ab9 */ /* 0x000fca0000000800 */
.L_x_725:
        /* <DEDUP_REMOVED lines=9> */
.L_x_710:
[----:B------:R-:W-:Y:S01]  /*ae00*/  ULEA UR6, UR39, UR40, 0x3 ;  /* 0x0000002827067291 */ /* 0x000fe2000f8e183f */
[----:B------:R-:W-:-:S05]  /*ae10*/  IMAD.U32 R8, RZ, RZ, UR37 ;  /* 0x00000025ff087e24 */ /* 0x000fca000f8e00ff */
[----:B------:R-:W-:-:S04]  /*ae20*/  SHF.L.U32 R8, R8, 0x1f, RZ ;  /* 0x0000001f08087819 */ /* 0x000fc800000006ff */
[----:B------:R1:W2:Y:S01]  /*ae30*/  SYNCS.PHASECHK.TRANS64.TRYWAIT P2, [UR6+0x16830], R8 ;  /* 0x01683008ff0075a7 */ /* 0x0002a20008040146 */
[----:B------:R-:W-:Y:S05]  /*ae40*/  @!P0 BRA `(.L_x_711) ;  /* 0x0000000000048947 */ /* 0x000fea0003800000 */
[----:B------:R-:W-:Y:S01]  /*ae50*/  BPT.TRAP 0x1 ;  /* 0x000000040000795c */ /* 0x000fe20000300000 */
.L_x_711:
[----:B--2---:R-:W-:Y:S05]  /*ae60*/  @P2 BRA `(.L_x_709) ;  /* 0x0000000000082947 */ /* 0x004fea0003800000 */
[----:B------:R-:W2:Y:S02]  /*ae70*/  SYNCS.PHASECHK.TRANS64.TRYWAIT P2, [UR6+0x16830], R8 ;  /* 0x01683008ff0075a7 */ /* 0x000ea40008040146 */
[----:B--2---:R-:W-:Y:S05]  /*ae80*/  @!P2 BRA `(.L_x_712) ;  /* 0x00000078002ca947 */ /* 0x004fea0003800000 */
.L_x_709:
        /* <DEDUP_REMOVED lines=25> */
.L_x_714:
[----:B------:R-:W-:Y:S01]  /*b020*/  ULEA UR6, UR27, UR40, 0x3 ;  /* 0x000000281b067291 */ /* 0x000fe2000f8e183f */
[----:B------:R-:W-:-:S05]  /*b030*/  IMAD.U32 R8, RZ, RZ, UR28 ;  /* 0x0000001cff087e24 */ /* 0x000fca000f8e00ff */
[----:B------:R-:W-:-:S04]  /*b040*/  SHF.L.U32 R8, R8, 0x1f, RZ ;  /* 0x0000001f08087819 */ /* 0x000fc800000006ff */
[----:B------:R1:W2:Y:S01]  /*b050*/  SYNCS.PHASECHK.TRANS64.TRYWAIT P2, [UR6+0x16850], R8 ;  /* 0x01685008ff0075a7 */ /* 0x0002a20008040146 */
[----:B------:R-:W-:Y:S05]  /*b060*/  @!P0 BRA `(.L_x_715) ;  /* 0x0000000000048947 */ /* 0x000fea0003800000 */
[----:B------:R-:W-:Y:S01]  /*b070*/  BPT.TRAP 0x1 ;  /* 0x000000040000795c */ /* 0x000fe20000300000 */
.L_x_715:
[----:B--2---:R-:W-:Y:S05]  /*b080*/  @P2 BRA `(.L_x_713) ;  /* 0x0000000000082947 */ /* 0x004fea0003800000 */
[----:B------:R-:W2:Y:S02]  /*b090*/  SYNCS.PHASECHK.TRANS64.TRYWAIT P2, [UR6+0x16850], R8 ;  /* 0x01685008ff0075a7 */ /* 0x000ea40008040146 */
[----:B--2---:R-:W-:Y:S05]  /*b0a0*/  @!P2 BRA `(.L_x_716) ;  /* 0x0000007400bca947 */ /* 0x004fea0003800000 */
.L_x_713:
[----:B------:R-:W-:Y:S01]  /*b0b0*/  UIADD3 UR6, UR40, 0x400, URZ ;  /* 0x0000040028067890 */ /* 0x000fe2000fffe03f */
[----:B------:R-:W-:Y:S01]  /*b0c0*/  WARPGROUP.ARRIVE ;  /* 0x00000000000079c5 */ /* 0x000fe20000000000 */
[----:B------:R-:W-:Y:S01]  /*b0d0*/  UMOV UR7, 0x40000040 ;  /* 0x4000004000077882 */ /* 0x000fe20000000000 */
[----:B------:R-:W-:Y:S01]  /*b0e0*/  FMUL.FTZ R44, R44, UR26 ;  /* 0x0000001a2c2c7c20 */ /* 0x000fe20008410000 */
[----:B------:R-:W-:Y:S01]  /*b0f0*/  USHF.R.U32.HI UR6, URZ, 0x4, UR6 ;  /* 0x000000043f067899 */ /* 0x000fe20008011606 */
[----:B------:R-:W-:Y:S01]  /*b100*/  FMUL.FTZ R20, R30, UR26 ;  /* 0x0000001a1e147c20 */ /* 0x000fe20008410000 */
[----:B------:R-:W-:Y:S01]  /*b110*/  FMUL.FTZ R30, R39, UR26 ;  /* 0x0000001a271e7c20 */ /* 0x000fe20008410000 */
[----:B-12---:R-:W-:Y:S01]  /*b120*/  FMUL.FTZ R8, R24, UR26 ;  /* 0x0000001a18087c20 */ /* 0x006fe20008410000 */
[----:B------:R-:W-:Y:S01]  /*b130*/  ULOP3.LUT UR6, UR6, 0x3fff, URZ, 0xc0, !UPT ;  /* 0x00003fff06067892 */ /* 0x000fe2000f8ec03f */
[----:B------:R-:W-:Y:S02]  /*b140*/  VIADD R39, R16, 0x9 ;  /* 0x0000000910277836 */ /* 0x000fe40000000000 */
[----:B------:R-:W-:Y:S01]  /*b150*/  FMUL.FTZ R24, R31, UR26 ;  /* 0x0000001a1f187c20 */ /* 0x000fe20008410000 */
[----:B------:R-:W-:Y:S01]  /*b160*/  ISETP.GE.U32.AND P2, PT, R2, 0x180, PT ;  /* 0x000001800200780c */ /* 0x000fe20003f46070 */
[----:B------:R-:W-:Y:S01]  /*b170*/  ULEA UR10, UR27, UR6, 0xa ;  /* 0x000000061b0a7291 */ /* 0x000fe2000f8e503f */
[----:B------:R-:W-:Y:S01]  /*b180*/  FMUL.FTZ R31, R36, UR26 ;  /* 0x0000001a241f7c20 */ /* 0x000fe20008410000 */
[----:B------:R-:W-:Y:S01]  /*b190*/  FMUL.FTZ R36, R41, UR26 ;  /* 0x0000001a29247c20 */ /* 0x000fe20008410000 */
[----:B------:R-:W-:Y:S01]  /*b1a0*/  FMUL.FTZ R41, R50, UR26 ;  /* 0x0000001a32297c20 */ /* 0x000fe20008410000 */
[----:B------:R-:W-:Y:S01]  /*b1b0*/  FMUL.FTZ R14, R27, UR26 ;  /* 0x0000001a1b0e7c20 */ /* 0x000fe20008410000 */
[----:B------:R-:W-:Y:S01]  /*b1c0*/  FMUL.FTZ R15, R28, UR26 ;  /* 0x0000001a1c0f7c20 */ /* 0x000fe20008410000 */
[----:B------:R-:W-:Y:S01]  /*b1d0*/  FMUL.FTZ R50, R53, UR26 ;  /* 0x0000001a35327c20 */ /* 0x000fe20008410000 */
[----:B------:R-:W-:Y:S01]  /*b1e0*/  UMOV UR6, UR10 ;  /* 0x0000000a00067c82 */ /* 0x000fe20008000000 */
[----:B------:R-:W-:Y:S01]  /*b1f0*/  SEL R39, R39, 0x9, !P2 ;  /* 0x0000000927277807 */ /* 0x000fe20005000000 */
        /* <DEDUP_REMOVED lines=40> */
[----:B------:R-:W1:Y:S08]  /*b480*/  MUFU.TANH R8, R8 ;  /* 0x0000000800087308 */ /* 0x000e700000002400 */
[----:B------:R-:W2:Y:S08]  /*b490*/  MUFU.TANH R13, R13 ;  /* 0x0000000d000d7308 */ /* 0x000eb00000002400 */
[----:B------:R-:W3:Y:S08]  /*b4a0*/  MUFU.TANH R10, R10 ;  /* 0x0000000a000a7308 */ /* 0x000ef00000002400 */
[----:B------:R-:W4:Y:S08]  /*b4b0*/  MUFU.TANH R14, R14 ;  /* 0x0000000e000e7308 */ /* 0x000f300000002400 */
        /* <DEDUP_REMOVED lines=66> */
[----:B------:R-:W-:Y:S01]  /*b8e0*/  FMUL.FTZ R133, R64, UR26 ;  /* 0x0000001a40857c20 */ /* 0x000fe20008410000 */
[----:B------:R-:W-:Y:S01]  /*b8f0*/  FMUL.FTZ R64, R83, UR26 ;  /* 0x0000001a53407c20 */ /* 0x000fe20008410000 */
[----:B------:R-:W-:Y:S01]  /*b900*/  HGMMA.64x64x16.F32.BF16 R88, R128, gdesc[UR4].tnspB, R88, gsb0 ;  /* 0x40e0000480587df0 */ /* 0x000fe20008001858 */
[----:B------:R-:W-:Y:S01]  /*b910*/  UIADD3 UR6, UR10, 0x300, URZ ;  /* 0x000003000a067890 */ /* 0x000fe2000fffe03f */
[----:B------:R-:W-:Y:S01]  /*b920*/  UMOV UR7, 0x40000040 ;  /* 0x4000004000077882 */ /* 0x000fe20000000000 */
[----:B-----5:R-:W-:Y:S01]  /*b930*/  FMUL.FTZ R44, R55, UR26 ;  /* 0x0000001a372c7c20 */ /* 0x020fe20008410000 */
[----:B------:R-:W-:Y:S01]  /*b940*/  FMUL.FTZ R55, R66, UR26 ;  /* 0x0000001a42377c20 */ /* 0x000fe20008410000 */
[----:B------:R-:W-:Y:S01]  /*b950*/  IMAD.U32 R66, RZ, RZ, UR39 ;  /* 0x00000027ff427e24 */ /* 0x000fe2000f8e00ff */
[----:B------:R-:W1:Y:S04]  /*b960*/  MUFU.TANH R133, R133 ;  /* 0x0000008500857308 */ /* 0x000e680000002400 */
[----:B------:R-:W-:-:S04]  /*b970*/  @!P1 LEA R66, R66, UR40, 0x3 ;  /* 0x0000002842429c11 */ /* 0x000fc8000f8e18ff */
[----:B------:R-:W1:Y:S01]  /*b980*/  MUFU.TANH R44, R44 ;  /* 0x0000002c002c7308 */ /* 0x000e620000002400 */
[----:B------:R-:W-:-:S05]  /*b990*/  @!P1 VIADD R66, R66, 0x16840 ;  /* 0x0001684042429836 */ /* 0x000fca0000000000 */
[----:B------:R-:W-:Y:S02]  /*b9a0*/  @!P1 PRMT R66, RZ, 0x654, R66 ;  /* 0x00000654ff429816 */ /* 0x000fe40000000042 */
[----:B------:R-:W1:Y:S08]  /*b9b0*/  MUFU.TANH R55, R55 ;  /* 0x0000003700377308 */ /* 0x000e700000002400 */
[----:B------:R-:W1:Y:S01]  /*b9c0*/  MUFU.TANH R64, R64 ;  /* 0x0000004000407308 */ /* 0x000e620000002400 */
[----:B------:R-:W-:-:S02]  /*b9d0*/  WARPGROUP.DEPBAR.LE gsb0, 0x0 ;  /* 0x00008000000079c5 */ /* 0x000fc40000010000 */
[----:B------:R-:W-:Y:S01]  /*b9e0*/  WARPGROUP.ARRIVE ;  /* 0x00000000000079c5 */ /* 0x000fe20000000000 */
[----:B------:R-:W-:Y:S01]  /*b9f0*/  FMUL.FTZ R130, R60, UR26 ;  /* 0x0000001a3c827c20 */ /* 0x000fe20008410000 */
[----:B------:R-:W-:Y:S01]  /*ba00*/  FMUL.FTZ R60, R75, UR26 ;  /* 0x0000001a4b3c7c20 */ /* 0x000fe20008410000 */
[----:B------:R-:W-:Y:S01]  /*ba10*/  FMUL.FTZ R128, R57, UR26 ;  /* 0x0000001a39807c20 */ /* 0x000fe20008410000 */
[----:B------:R-:W5:Y:S01]  /*ba20*/  LDC R75, c[0x0][0x2e0] ;  /* 0x0000b800ff4b7b82 */ /* 0x000f620000000800 */
[----:B------:R-:W-:Y:S01]  /*ba30*/  FMUL.FTZ R57, R70, UR26 ;  /* 0x0000001a46397c20 */ /* 0x000fe20008410000 */
[----:B------:R-:W-:Y:S01]  /*ba40*/  HGMMA.64x64x16.F32.BF16 R88, R124, gdesc[UR4].tnspB, R88, gsb0 ;  /* 0x40e000047c587df0 */ /* 0x000fe20008001858 */
[----:B------:R-:W-:Y:S01]  /*ba50*/  UIADD3 UR6, UR10, 0x380, URZ ;  /* 0x000003800a067890 */ /* 0x000fe2000fffe03f */
[----:B------:R-:W-:Y:S01]  /*ba60*/  FMUL.FTZ R70, R72, UR26 ;  /* 0x0000001a48467c20 */ /* 0x000fe20008410000 */
[----:B------:R-:W-:Y:S01]  /*ba70*/  UMOV UR7, 0x40000040 ;  /* 0x4000004000077882 */ /* 0x000fe20000000000 */
[----:B------:R-:W-:Y:S01]  /*ba80*/  FMUL.FTZ R72, R76, UR26 ;  /* 0x0000001a4c487c20 */ /* 0x000fe20008410000 */
[----:B------:R-:W-:-:S02]  /*ba90*/  IMAD.SHL.U32 R76, R7, 0x80, RZ ;  /* 0x00000080074c7824 */ /* 0x000fc400078e00ff */
[----:B------:R-:W-:Y:S01]  /*baa0*/  FMUL.FTZ R129, R61, UR26 ;  /* 0x0000001a3d817c20 */ /* 0x000fe20008410000 */
[----:B------:R-:W-:Y:S01]  /*bab0*/  FMUL.FTZ R131, R65, UR26 ;  /* 0x0000001a41837c20 */ /* 0x000fe20008410000 */
[----:B------:R-:W-:Y:S01]  /*bac0*/  FMUL.FTZ R61, R78, UR26 ;  /* 0x0000001a4e3d7c20 */ /* 0x000fe20008410000 */
[----:B------:R-:W-:Y:S01]  /*bad0*/  FMUL.FTZ R78, R84, UR26 ;  /* 0x0000001a544e7c20 */ /* 0x000fe20008410000 */
[----:B------:R-:W-:Y:S01]  /*bae0*/  IADD3 R38, -R76, 0x1, RZ ;  /* 0x000000014c267810 */ /* 0x000fe20007ffe1ff */
[----:B------:R-:W-:Y:S01]  /*baf0*/  FMUL.FTZ R65, R86, UR26 ;  /* 0x0000001a56417c20 */ /* 0x000fe20008410000 */
[----:B------:R-:W1:Y:S08]  /*bb00*/  MUFU.TANH R128, R128 ;  /* 0x0000008000807308 */ /* 0x000e700000002400 */
[----:B------:R-:W1:Y:S01]  /*bb10*/  MUFU.TANH R130, R130 ;  /* 0x0000008200827308 */ /* 0x000e620000002400 */
[----:B-----5:R-:W-:-:S04]  /*bb20*/  IMAD R38, R75, UR47, R38 ;  /* 0x0000002f4b267c24 */ /* 0x020fc8000f8e0226 */
[----:B------:R-:W-:-:S03]  /*bb30*/  VIADD R38, R38, -UR25 ;  /* 0x8000001926267c36 */ /* 0x000fc60008000000 */
[----:B------:R-:W1:Y:S01]  /*bb40*/  MUFU.TANH R129, R129 ;  /* 0x0000008100817308 */ /* 0x000e620000002400 */
[----:B------:R-:W-:-:S04]  /*bb50*/  IMAD R38, R17, -0x2, R38 ;  /* 0xfffffffe11267824 */ /* 0x000fc800078e0226 */
[----:B------:R-:W-:-:S03]  /*bb60*/  VIADD R84, R38, UR24 ;  /* 0x0000001826547c36 */ /* 0x000fc60008000000 */
[----:B------:R-:W1:Y:S01]  /*bb70*/  MUFU.TANH R131, R131 ;  /* 0x0000008300837308 */ /* 0x000e620000002400 */
[----:B------:R-:W-:Y:S02]  /*bb80*/  VIADD R82, R38, UR21 ;  /* 0x0000001526527c36 */ /* 0x000fe40008000000 */
[C---:B------:R-:W-:Y:S02]  /*bb90*/  IMAD.IADD R85, R3.reuse, 0x1, R84 ;  /* 0x0000000103557824 */ /* 0x040fe400078e0254 */
[----:B------:R-:W-:-:S03]  /*bba0*/  IMAD.IADD R86, R3, 0x1, R82 ;  /* 0x0000000103567824 */ /* 0x000fc600078e0252 */
        /* <DEDUP_REMOVED lines=8> */
[----:B------:R-:W-:Y:S07]  /*bc30*/  HGMMA.64x64x16.F32.BF16 R88, R120, gdesc[UR4].tnspB, R88, gsb0 ;  /* 0x40e0000478587df0 */ /* 0x000fee0008001858 */
[----:B------:R-:W1:Y:S01]  /*bc40*/  MUFU.TANH R65, R65 ;  /* 0x0000004100417308 */ /* 0x000e620000002400 */
[----:B------:R-:W-:Y:S02]  /*bc50*/  WARPGROUP.DEPBAR.LE gsb0, 0x0 ;  /* 0x00008000000079c5 */ /* 0x000fe40000010000 */
[----:B------:R1:W-:Y:S06]  /*bc60*/  BAR.ARV R39, 0x100 ;  /* 0x000400270000751d */ /* 0x0003ec0000002000 */
[----:B------:R5:W-:Y:S02]  /*bc70*/  @!P1 SYNCS.ARRIVE.TRANS64.RED.A1T0 RZ, [R66+URZ], RZ ;  /* 0x000000ff42ff99a7 */ /* 0x000be4000810043f */
[----:B-----5:R-:W-:-:S06]  /*bc80*/  FMUL.FTZ R66, R87, UR26 ;  /* 0x0000001a57427c20 */ /* 0x020fcc0008410000 */
[----:B------:R-:W1:Y:S01]  /*bc90*/  MUFU.TANH R66, R66 ;  /* 0x0000004200427308 */ /* 0x000e620000002400 */
[----:B--234-:R-:W-:Y:S05]  /*bca0*/  @!P5 BRA `(.L_x_717) ;  /* 0x00000000005cd947 */ /* 0x01cfea0003800000 */
        /* <DEDUP_REMOVED lines=11> */
.L_x_719:
[----:B------:R-:W-:-:S05]  /*bd60*/  IMAD.U32 R77, RZ, RZ, UR23 ;  /* 0x00000017ff4d7e24 */ /* 0x000fca000f8e00ff */
[----:B------:R-:W-:-:S13]  /*bd70*/  ISETP.NE.AND P2, PT, R77, 0x1, PT ;  /* 0x000000014d00780c */ /* 0x000fda0003f45270 */
[----:B-1----:R-:W1:Y:S01]  /*bd80*/  @P2 LDC.64 R38, c[0x0][0x9e8] ;  /* 0x00027a00ff262b82 */ /* 0x002e620000000a00 */
[----:B------:R-:W-:-:S04]  /*bd90*/  @P2 IMAD.IADD R75, R3, 0x1, R6 ;  /* 0x00000001034b2824 */ /* 0x000fc800078e0206 */
[----:B-1----:R-:W-:-:S04]  /*bda0*/  @P2 IMAD.HI.U32 R38, R75, R38, RZ ;  /* 0x000000264b262227 */ /* 0x002fc800078e00ff */
[----:B------:R-:W-:Y:S01]  /*bdb0*/  IMAD.MOV.U32 R75, RZ, RZ, R9 ;  /* 0x000000ffff4b7224 */ /* 0x000fe200078e0009 */
[----:B------:R-:W-:-:S07]  /*bdc0*/  @P2 SHF.R.U32.HI R75, RZ, R39, R38 ;  /* 0x00000027ff4b2219 */ /* 0x000fce0000011626 */
.L_x_720:
[----:B------:R-:W-:Y:S05]  /*bdd0*/  BSYNC B0 ;  /* 0x0000000000007941 */ /* 0x000fea0003800000 */
.L_x_718:
[----:B------:R-:W-:-:S04]  /*bde0*/  IMAD R38, R75, R77, -R76 ;  /* 0x0000004d4b267224 */ /* 0x000fc800078e0a4c */
[----:B------:R-:W-:-:S05]  /*bdf0*/  IMAD R38, R17, -0x2, R38 ;  /* 0xfffffffe11267824 */ /* 0x000fca00078e0226 */
[----:B------:R-:W-:Y:S02]  /*be00*/  VIADDMNMX R85, R38, R77, R85, PT ;  /* 0x0000004d26557246 */ /* 0x000fe40003800155 */
[----:B------:R-:W-:-:S07]  /*be10*/  VIMNMX R86, R86, R38, !PT ;  /* 0x0000002656567248 */ /* 0x000fce0007fe0100 */
.L_x_717:
[----:B------:R-:W-:-:S04]  /*be20*/  ISETP.GT.AND P2, PT, R7, -0x1, PT ;  /* 0xffffffff0700780c */ /* 0x000fc80003f44270 */
[C---:B------:R-:W-:Y:S02]  /*be30*/  ISETP.GT.AND P4, PT, R86.reuse, RZ, P2 ;  /* 0x000000ff5600720c */ /* 0x040fe40001784270 */
[----:B------:R-:W-:Y:S02]  /*be40*/  ISETP.GT.AND P6, PT, R86, 0x1, P2 ;  /* 0x000000015600780c */ /* 0x000fe400017c4270 */
[C---:B------:R-:W-:Y:S02]  /*be50*/  ISETP.LT.OR P4, PT, R85.reuse, 0x1, P4 ;  /* 0x000000015500780c */ /* 0x040fe40002781670 */
[----:B------:R-:W-:Y:S02]  /*be60*/  ISETP.LT.OR P6, PT, R85, 0x2, P6 ;  /* 0x000000025500780c */ /* 0x000fe400037c1670 */
[----:B-1----:R-:W-:Y:S02]  /*be70*/  FSEL R83, R8, -INF , !P4 ;  /* 0xff80000008537808 */ /* 0x002fe40006000000 */
[----:B------:R-:W-:-:S02]  /*be80*/  FSEL R81, R13, -INF , !P6 ;  /* 0xff8000000d517808 */ /* 0x000fc40007000000 */
[C---:B------:R-:W-:Y:S02]  /*be90*/  ISETP.GT.AND P3, PT, R86.reuse, 0x8, P2 ;  /* 0x000000085600780c */ /* 0x040fe40001764270 */
[C---:B------:R-:W-:Y:S02]  /*bea0*/  ISETP.GT.AND P4, PT, R86.reuse, 0x9, P2 ;  /* 0x000000095600780c */ /* 0x040fe40001784270 */
[----:B------:R-:W-:Y:S02]  /*beb0*/  ISETP.GT.AND P6, PT, R86, 0x10, P2 ;  /* 0x000000105600780c */ /* 0x000fe400017c4270 */
[C---:B------:R-:W-:Y:S02]  /*bec0*/  ISETP.LT.OR P3, PT, R85.reuse, 0x9, P3 ;  /* 0x000000095500780c */ /* 0x040fe40001f61670 */
[C---:B------:R-:W-:Y:S02]  /*bed0*/  ISETP.LT.OR P4, PT, R85.reuse, 0xa, P4 ;  /* 0x0000000a5500780c */ /* 0x040fe40002781670 */
[----:B------:R-:W-:-:S02]  /*bee0*/  ISETP.LT.OR P6, PT, R85, 0x11, P6 ;  /* 0x000000115500780c */ /* 0x000fc400037c1670 */
[----:B------:R-:W-:Y:S02]  /*bef0*/  FSEL R77, R15, -INF , !P3 ;  /* 0xff8000000f4d7808 */ /* 0x000fe40005800000 */
[----:B------:R-:W-:Y:S02]  /*bf00*/  FSEL R75, R21, -INF , !P4 ;  /* 0xff800000154b7808 */ /* 0x000fe40006000000 */
[----:B------:R-:W-:Y:S02]  /*bf10*/  FSEL R79, R25, -INF , !P6 ;  /* 0xff800000194f7808 */ /* 0x000fe40007000000 */
[C---:B------:R-:W-:Y:S02]  /*bf20*/  ISETP.GT.AND P3, PT, R86.reuse, 0x11, P2 ;  /* 0x000000115600780c */ /* 0x040fe40001764270 */
[C---:B------:R-:W-:Y:S02]  /*bf30*/  ISETP.GT.AND P4, PT, R86.reuse, 0x18, P2 ;  /* 0x000000185600780c */ /* 0x040fe40001784270 */
[----:B------:R-:W-:-:S02]  /*bf40*/  ISETP.GT.AND P6, PT, R86, 0x19, P2 ;  /* 0x000000195600780c */ /* 0x000fc400017c4270 */
[C---:B------:R-:W-:Y:S02]  /*bf50*/  ISETP.LT.OR P3, PT, R85.reuse, 0x12, P3 ;  /* 0x000000125500780c */ /* 0x040fe40001f61670 */
[C---:B------:R-:W-:Y:S02]  /*bf60*/  ISETP.LT.OR P4, PT, R85.reuse, 0x19, P4 ;  /* 0x000000195500780c */ /* 0x040fe40002781670 */
[----:B------:R-:W-:Y:S02]  /*bf70*/  ISETP.LT.OR P6, PT, R85, 0x1a, P6 ;  /* 0x0000001a5500780c */ /* 0x000fe400037c1670 */
[----:B------:R-:W-:Y:S02]  /*bf80*/  FSEL R27, R27, -INF , !P3 ;  /* 0xff8000001b1b7808 */ /* 0x000fe40005800000 */
[----:B------:R-:W-:Y:S02]  /*bf90*/  FSEL R31, R31, -INF , !P4 ;  /* 0xff8000001f1f7808 */ /* 0x000fe40006000000 */
        /* <DEDUP_REMOVED lines=53> */
[----:B------:R-:W-:Y:S01]  /*c2f0*/  FSEL R15, R70, -INF , !P4 ;  /* 0xff800000460f7808 */ /* 0x000fe20006000000 */
[----:B------:R-:W-:Y:S01]  /*c300*/  IMAD.IADD R70, R0, 0x1, R84 ;  /* 0x0000000100467824 */ /* 0x000fe200078e0254 */
        /* <DEDUP_REMOVED lines=8> */
[----:B------:R-:W-:Y:S01]  /*c390*/  FSEL R68, R71, -INF , !P4 ;  /* 0xff80000047447808 */ /* 0x000fe20006000000 */
[----:B------:R-:W-:Y:S01]  /*c3a0*/  IMAD.IADD R71, R0, 0x1, R82 ;  /* 0x0000000100477824 */ /* 0x000fe200078e0252 */
        /* <DEDUP_REMOVED lines=9> */
[----:B------:R-:W-:Y:S01]  /*c440*/  FSEL R73, R80, -INF , !P6 ;  /* 0xff80000050497808 */ /* 0x000fe20007000000 */
[----:B------:R-:W-:Y:S06]  /*c450*/  @!P5 BRA `(.L_x_721) ;  /* 0x000000000058d947 */ /* 0x000fec0003800000 */
        /* <DEDUP_REMOVED lines=12> */
.L_x_723:
[----:B------:R-:W-:-:S05]  /*c520*/  IMAD.U32 R87, RZ, RZ, UR23 ;  /* 0x00000017ff577e24 */ /* 0x000fca000f8e00ff */
[----:B------:R-:W-:-:S13]  /*c530*/  ISETP.NE.AND P3, PT, R87, 0x1, PT ;  /* 0x000000015700780c */ /* 0x000fda0003f65270 */
[----:B------:R-:W1:Y:S02]  /*c540*/  @P3 LDC.64 R38, c[0x0][0x9e8] ;  /* 0x00027a00ff263b82 */ /* 0x000e640000000a00 */
[----:B-1----:R-:W-:-:S05]  /*c550*/  @P3 IMAD.HI.U32 R38, R85, R38, RZ ;  /* 0x0000002655263227 */ /* 0x002fca00078e00ff */
[----:B------:R-:W-:-:S07]  /*c560*/  @P3 SHF.R.U32.HI R85, RZ, R39, R38 ;  /* 0x00000027ff553219 */ /* 0x000fce0000011626 */
.L_x_724:
[----:B------:R-:W-:Y:S05]  /*c570*/  BSYNC B0 ;  /* 0x0000000000007941 */ /* 0x000fea0003800000 */
.L_x_722:
[----:B------:R-:W-:-:S04]  /*c580*/  IMAD R76, R85, R87, -R76 ;  /* 0x00000057554c7224 */ /* 0x000fc800078e0a4c */
[----:B------:R-:W-:-:S05]  /*c590*/  IMAD R76, R17, -0x2, R76 ;  /* 0xfffffffe114c7824 */ /* 0x000fca00078e024c */
[----:B------:R-:W-:Y:S02]  /*c5a0*/  VIADDMNMX R70, R76, R87, R70, PT ;  /* 0x000000574c467246 */ /* 0x000fe40003800146 */
[----:B------:R-:W-:-:S07]  /*c5b0*/  VIMNMX R71, R71, R76, !PT ;  /* 0x0000004c47477248 */ /* 0x000fce0007fe0100 */
.L_x_721:
        /* <DEDUP_REMOVED lines=18> */
[----:B------:R-:W-:-:S02]  /*c6e0*/  ISETP.GT.AND P6, PT, R71, 0x8, P2 ;  /* 0x000000084700780c */ /* 0x000fc400017c4270 */
[----:B------:R-:W-:Y:S02]  /*c6f0*/  FMNMX.FTZ R39, R36, R39, !PT ;  /* 0x0000002724277209 */ /* 0x000fe40007810000 */
[----:B------:R-:W-:Y:S02]  /*c700*/  ISETP.GT.AND P4, PT, R71, 0x1, P2 ;  /* 0x000000014700780c */ /* 0x000fe40001784270 */
[----:B------:R-:W-:Y:S02]  /*c710*/  FMNMX.FTZ R8, R132, R39, !PT ;  /* 0x0000002784087209 */ /* 0x000fe40007810000 */
[----:B------:R-:W-:Y:S02]  /*c720*/  FSEL R30, R30, -INF , !P3 ;  /* 0xff8000001e1e7808 */ /* 0x000fe40005800000 */
[----:B------:R-:W-:Y:S02]  /*c730*/  FMNMX.FTZ R8, R45, R8, !PT ;  /* 0x000000082d087209 */ /* 0x000fe40007810000 */
[----:B------:R-:W-:-:S02]  /*c740*/  ISETP.GT.AND P3, PT, R71, 0x21, P2 ;  /* 0x000000214700780c */ /* 0x000fc40001764270 */
[----:B------:R-:W-:Y:S02]  /*c750*/  FMNMX.FTZ R39, R47, R8, !PT ;  /* 0x000000082f277209 */ /* 0x000fe40007810000 */
[----:B------:R-:W-:Y:S02]  /*c760*/  ISETP.LT.OR P6, PT, R70, 0x9, P6 ;  /* 0x000000094600780c */ /* 0x000fe400037c1670 */
[----:B------:R-:W-:Y:S02]  /*c770*/  FMNMX.FTZ R8, R46, R39, !PT ;  /* 0x000000272e087209 */ /* 0x000fe40007810000 */
[C---:B------:R-:W-:Y:S02]  /*c780*/  ISETP.LT.OR P4, PT, R70.reuse, 0x2, P4 ;  /* 0x000000024600780c */ /* 0x040fe40002781670 */
[----:B------:R-:W-:Y:S02]  /*c790*/  FMNMX.FTZ R39, R51, R8, !PT ;  /* 0x0000000833277209 */ /* 0x000fe40007810000 */
[----:B------:R-:W-:-:S02]  /*c7a0*/  ISETP.LT.OR P3, PT, R70, 0x22, P3 ;  /* 0x000000224600780c */ /* 0x000fc40001f61670 */
[----:B------:R-:W-:Y:S02]  /*c7b0*/  FMNMX.FTZ R8, R50, R39, !PT ;  /* 0x0000002732087209 */ /* 0x000fe40007810000 */
[----:B------:R-:W-:Y:S02]  /*c7c0*/  FSEL R20, R20, -INF , !P6 ;  /* 0xff80000014147808 */ /* 0x000fe40007000000 */
[----:B------:R-:W-:Y:S02]  /*c7d0*/  FMNMX.FTZ R39, R53, R8, !PT ;  /* 0x0000000835277209 */ /* 0x000fe40007810000 */
[----:B------:R-:W-:Y:S02]  /*c7e0*/  FSEL R14, R14, -INF , !P4 ;  /* 0xff8000000e0e7808 */ /* 0x000fe40006000000 */
[----:B------:R-:W-:Y:S02]  /*c7f0*/  FMNMX.FTZ R39, R128, R39, !PT ;  /* 0x0000002780277209 */ /* 0x000fe40007810000 */
[----:B------:R-:W-:-:S02]  /*c800*/  ISETP.GT.AND P4, PT, R71, 0x10, P2 ;  /* 0x000000104700780c */ /* 0x000fc40001784270 */
[----:B------:R-:W-:Y:S02]  /*c810*/  FMNMX.FTZ R8, R130, R39, !PT ;  /* 0x0000002782087209 */ /* 0x000fe40007810000 */
[----:B------:R-:W-:Y:S02]  /*c820*/  FSEL R34, R34, -INF , !P3 ;  /* 0xff80000022227808 */ /* 0x000fe40005800000 */
[----:B------:R-:W-:Y:S02]  /*c830*/  FMNMX.FTZ R8, R129, R8, !PT ;  /* 0x0000000881087209 */ /* 0x000fe40007810000 */
[----:B------:R-:W-:Y:S02]  /*c840*/  ISETP.GT.AND P3, PT, R71, RZ, P2 ;  /* 0x000000ff4700720c */ /* 0x000fe40001764270 */
[----:B------:R-:W-:Y:S02]  /*c850*/  FMNMX.FTZ R8, R133, R8, !PT ;  /* 0x0000000885087209 */ /* 0x000fe40007810000 */
[----:B------:R-:W-:-:S02]  /*c860*/  ISETP.LT.OR P4, PT, R70, 0x11, P4 ;  /* 0x000000114600780c */ /* 0x000fc40002781670 */
[----:B------:R-:W-:Y:S02]  /*c870*/  FMNMX.FTZ R8, R131, R8, !PT ;  /* 0x0000000883087209 */ /* 0x000fe40007810000 */
[----:B------:R-:W-:Y:S02]  /*c880*/  ISETP.LT.OR P3, PT, R70, 0x1, P3 ;  /* 0x000000014600780c */ /* 0x000fe40001f61670 */
[----:B------:R-:W-:Y:S02]  /*c890*/  FMNMX.FTZ R8, R67, R8, !PT ;  /* 0x0000000843087209 */ /* 0x000fe40007810000 */
[----:B------:R-:W-:Y:S02]  /*c8a0*/  FSEL R26, R26, -INF , !P4 ;  /* 0xff8000001a1a7808 */ /* 0x000fe40006000000 */
[----:B------:R-:W-:Y:S02]  /*c8b0*/  FMNMX.FTZ R8, R13, R8, !PT ;  /* 0x000000080d087209 */ /* 0x000fe40007810000 */
[----:B------:R-:W-:-:S02]  /*c8c0*/  ISETP.GT.AND P4, PT, R71, 0x18, P2 ;  /* 0x000000184700780c */ /* 0x000fc40001784270 */
        /* <DEDUP_REMOVED lines=14> */
[----:B------:R-:W-:-:S05]  /*c9b0*/  FMNMX.FTZ R38, R73, R8, !PT ;  /* 0x0000000849267209 */ /* 0x000fca0007810000 */
[----:B------:R-:W1:Y:S02]  /*c9c0*/  SHFL.BFLY PT, R39, R38, 0x2, 0x1f ;  /* 0x0c401f0026277f89 */ /* 0x000e6400000e0000 */
[----:B-1----:R-:W-:-:S05]  /*c9d0*/  FMNMX.FTZ R39, R38, R39, !PT ;  /* 0x0000002726277209 */ /* 0x002fca0007810000 */
[----:B------:R-:W1:Y:S02]  /*c9e0*/  SHFL.BFLY PT, R8, R39, 0x1, 0x1f ;  /* 0x0c201f0027087f89 */ /* 0x000e6400000e0000 */
[----:B-1----:R-:W-:-:S04]  /*c9f0*/  FMNMX.FTZ R8, R39, R8, !PT ;  /* 0x0000000827087209 */ /* 0x002fc80007810000 */
[C---:B------:R-:W-:Y:S01]  /*ca00*/  FSETP.NEU.FTZ.AND P6, PT, R8.reuse, -INF , PT ;  /* 0xff8000000800780b */ /* 0x040fe20003fdd000 */
[----:B------:R-:W-:-:S05]  /*ca10*/  FMUL.FTZ R38, R8, UR22 ;  /* 0x0000001608267c20 */ /* 0x000fca0008410000 */
[----:B------:R-:W-:-:S05]  /*ca20*/  FSEL R38, R38, RZ, P6 ;  /* 0x000000ff26267208 */ /* 0x000fca0003000000 */
[--C-:B------:R-:W-:Y:S01]  /*ca30*/  FFMA.FTZ R150, R77, UR22, -R38.reuse ;  /* 0x000000164d967c23 */ /* 0x100fe20008010826 */
[----:B------:R-:W-:Y:S01]  /*ca40*/  FSEL R77, R10, -INF , !P3 ;  /* 0xff8000000a4d7808 */ /* 0x000fe20005800000 */
[--C-:B------:R-:W-:Y:S01]  /*ca50*/  FFMA.FTZ R144, R79, UR22, -R38.reuse ;  /* 0x000000164f907c23 */ /* 0x100fe20008010826 */
        /* <DEDUP_REMOVED lines=26> */
[----:B------:R-:W-:Y:S01]  /*cc00*/  MUFU.EX2 R148, R148 ;  /* 0x0000009400947308 */ /* 0x000fe20000000800 */
        /* <DEDUP_REMOVED lines=10> */
[----:B------:R-:W-:Y:S01]  /*ccb0*/  ISETP.LT.OR P4, PT, R70, 0x32, P4 ;  /* 0x000000324600780c */ /* 0x000fe20002781670 */
[--C-:B------:R-:W-:Y:S01]  /*ccc0*/  FFMA.FTZ R15, R21, UR22, -R38.reuse ;  /* 0x00000016150f7c23 */ /* 0x100fe20008010826 */
[----:B------:R-:W-:Y:S01]  /*ccd0*/  FMNMX.FTZ R10, R34, R33, !PT ;  /* 0x00000021220a7209 */ /* 0x000fe20007810000 */
[--C-:B------:R-:W-:Y:S01]  /*cce0*/  FFMA.FTZ R126, R25, UR22, -R38.reuse ;  /* 0x00000016197e7c23 */ /* 0x100fe20008010826 */
[----:B------:R-:W-:Y:S01]  /*ccf0*/  ISETP.LT.OR P3, PT, R70, 0x39, P3 ;  /* 0x000000394600780c */ /* 0x000fe20001f61670 */
[----:B------:R1:W-:Y:S01]  /*cd00*/  MUFU.EX2 R33, R36 ;  /* 0x0000002400217308 */ /* 0x0003e20000000800 */
[----:B------:R-:W-:Y:S01]  /*cd10*/  FSEL R42, R42, -INF , !P4 ;  /* 0xff8000002a2a7808 */ /* 0x000fe20006000000 */
[--C-:B------:R-:W-:Y:S01]  /*cd20*/  FFMA.FTZ R129, R129, UR22, -R38.reuse ;  /* 0x0000001681817c23 */ /* 0x100fe20008010826 */
[----:B------:R-:W-:Y:S01]  /*cd30*/  FMNMX.FTZ R35, R75, R10, !PT ;  /* 0x0000000a4b237209 */ /* 0x000fe20007810000 */
[--C-:B------:R-:W-:Y:S01]  /*cd40*/  FFMA.FTZ R13, R13, UR22, -R38.reuse ;  /* 0x000000160d0d7c23 */ /* 0x100fe20008010826 */
[----:B------:R-:W-:Y:S01]  /*cd50*/  ISETP.GT.AND P4, PT, R71, 0x39, P2 ;  /* 0x000000394700780c */ /* 0x000fe20001784270 */
[--C-:B------:R-:W-:Y:S01]  /*cd60*/  FFMA.FTZ R21, R68, UR22, -R38.reuse ;  /* 0x0000001644157c23 */ /* 0x100fe20008010826 */
[----:B------:R-:W-:Y:S01]  /*cd70*/  FSEL R43, R43, -INF , !P3 ;  /* 0xff8000002b2b7808 */ /* 0x000fe20005800000 */
[----:B------:R-:W-:Y:S01]  /*cd80*/  MUFU.EX2 R150, R150 ;  /* 0x0000009600967308 */ /* 0x000fe20000000800 */
[----:B------:R-:W-:Y:S01]  /*cd90*/  FMNMX.FTZ R10, R40, R35, !PT ;  /* 0x00000023280a7209 */ /* 0x000fe20007810000 */
[--C-:B-1----:R-:W-:Y:S01]  /*cda0*/  FFMA.FTZ R36, R45, UR22, -R38.reuse ;  /* 0x000000162d247c23 */ /* 0x102fe20008010826 */
[----:B------:R-:W-:Y:S01]  /*cdb0*/  ISETP.GT.AND P3, PT, R71, 0x40, P2 ;  /* 0x000000404700780c */ /* 0x000fe20001764270 */
[--C-:B------:R-:W-:Y:S01]  /*cdc0*/  FFMA.FTZ R120, R69, UR22, -R38.reuse ;  /* 0x0000001645787c23 */ /* 0x100fe20008010826 */
[----:B------:R-:W-:Y:S01]  /*cdd0*/  ISETP.LT.OR P4, PT, R70, 0x3a, P4 ;  /* 0x0000003a4600780c */ /* 0x000fe20002781670 */
[--C-:B------:R-:W-:Y:S01]  /*cde0*/  FFMA.FTZ R25, R74, UR22, -R38.reuse ;  /* 0x000000164a197c23 */ /* 0x100fe20008010826 */
[----:B------:R-:W-:Y:S01]  /*cdf0*/  FMNMX.FTZ R35, R41, R10, !PT ;  /* 0x0000000a29237209 */ /* 0x000fe20007810000 */
[----:B------:R-:W-:Y:S01]  /*ce00*/  MUFU.EX2 R37, R76 ;  /* 0x0000004c00257308 */ /* 0x000fe20000000800 */
[----:B------:R-:W-:Y:S01]  /*ce10*/  ISETP.LT.OR P3, PT, R70, 0x41, P3 ;  /* 0x000000414600780c */ /* 0x000fe20001f61670 */
[--C-:B------:R-:W-:Y:S01]  /*ce20*/  FFMA.FTZ R122, R72, UR22, -R38.reuse ;  /* 0x00000016487a7c23 */ /* 0x100fe20008010826 */
[----:B------:R-:W-:Y:S01]  /*ce30*/  FSEL R44, R44, -INF , !P4 ;  /* 0xff8000002c2c7808 */ /* 0x000fe20006000000 */
[----:B------:R-:W-:Y:S01]  /*ce40*/  FFMA.FTZ R73, R73, UR22, -R38 ;  /* 0x0000001649497c23 */ /* 0x000fe20008010826 */
[----:B------:R-:W-:-:S02]  /*ce50*/  ISETP.GT.AND P4, PT, R71, 0x41, P2 ;  /* 0x000000414700780c */ /* 0x000fc40001784270 */
[----:B------:R-:W-:Y:S01]  /*ce60*/  FMNMX.FTZ R10, R42, R35, !PT ;  /* 0x000000232a0a7209 */ /* 0x000fe20007810000 */
[----:B------:R-:W-:Y:S01]  /*ce70*/  MUFU.EX2 R144, R144 ;  /* 0x0000009000907308 */ /* 0x000fe20000000800 */
[----:B------:R-:W-:Y:S02]  /*ce80*/  FSEL R48, R48, -INF , !P3 ;  /* 0xff80000030307808 */ /* 0x000fe40005800000 */
[----:B------:R-:W-:Y:S02]  /*ce90*/  ISETP.GT.AND P3, PT, R71, 0x48, P2 ;  /* 0x000000484700780c */ /* 0x000fe40001764270 */
[C---:B------:R-:W-:Y:S02]  /*cea0*/  ISETP.LT.OR P4, PT, R70.reuse, 0x42, P4 ;  /* 0x000000424600780c */ /* 0x040fe40002781670 */
[----:B------:R-:W-:Y:S01]  /*ceb0*/  FMNMX.FTZ R45, R43, R10, !PT ;  /* 0x0000000a2b2d7209 */ /* 0x000fe20007810000 */
[----:B------:R1:W-:Y:S01]  /*cec0*/  MUFU.EX2 R35, R36 ;  /* 0x0000002400237308 */ /* 0x0003e20000000800 */
[----:B------:R-:W-:-:S02]  /*ced0*/  ISETP.LT.OR P3, PT, R70, 0x49, P3 ;  /* 0x000000494600780c */ /* 0x000fc40001f61670 */
[----:B------:R-:W-:Y:S02]  /*cee0*/  FSEL R49, R49, -INF , !P4 ;  /* 0xff80000031317808 */ /* 0x000fe40006000000 */
[C---:B------:R-:W-:Y:S02]  /*cef0*/  ISETP.GT.AND P4, PT, R71.reuse, 0x49, P2 ;  /* 0x000000494700780c */ /* 0x040fe40001784270 */
[----:B------:R-:W-:Y:S01]  /*cf00*/  FMNMX.FTZ R45, R44, R45, !PT ;  /* 0x0000002d2c2d7209 */ /* 0x000fe20007810000 */
[----:B------:R-:W-:Y:S01]  /*cf10*/  MUFU.EX2 R27, R27 ;  /* 0x0000001b001b7308 */ /* 0x000fe20000000800 */
[----:B------:R-:W-:Y:S02]  /*cf20*/  FSEL R52, R52, -INF , !P3 ;  /* 0xff80000034347808 */ /* 0x000fe40005800000 */
[----:B------:R-:W-:Y:S02]  /*cf30*/  ISETP.GT.AND P3, PT, R71, 0x50, P2 ;  /* 0x000000504700780c */ /* 0x000fe40001764270 */
[----:B------:R-:W-:-:S02]  /*cf40*/  ISETP.LT.OR P4, PT, R70, 0x4a, P4 ;  /* 0x0000004a4600780c */ /* 0x000fc40002781670 */
[----:B------:R-:W-:Y:S01]  /*cf50*/  FMNMX.FTZ R10, R48, R45, !PT ;  /* 0x0000002d300a7209 */ /* 0x000fe20007810000 */
[----:B------:R-:W-:Y:S01]  /*cf60*/  FFMA.FTZ R45, R46, UR22, -R38 ;  /* 0x000000162e2d7c23 */ /* 0x000fe20008010826 */
[----:B------:R-:W-:Y:S01]  /*cf70*/  ISETP.LT.OR P3, PT, R70, 0x51, P3 ;  /* 0x000000514600780c */ /* 0x000fe20001f61670 */
[----:B------:R-:W-:Y:S01]  /*cf80*/  MUFU.EX2 R146, R146 ;  /* 0x0000009200927308 */ /* 0x000fe20000000800 */
[----:B------:R-:W-:Y:S02]  /*cf90*/  FSEL R54, R54, -INF , !P4 ;  /* 0xff80000036367808 */ /* 0x000fe40006000000 */
[----:B------:R-:W-:Y:S02]  /*cfa0*/  ISETP.GT.AND P4, PT, R71, 0x51, P2 ;  /* 0x000000514700780c */ /* 0x000fe40001784270 */
[----:B------:R-:W-:Y:S02]  /*cfb0*/  FMNMX.FTZ R47, R49, R10, !PT ;  /* 0x0000000a312f7209 */ /* 0x000fe40007810000 */
[----:B------:R-:W-:Y:S01]  /*cfc0*/  FSEL R55, R55, -INF , !P3 ;  /* 0xff80000037377808 */ /* 0x000fe20005800000 */
[----:B------:R-:W-:Y:S01]  /*cfd0*/  MUFU.EX2 R31, R31 ;  /* 0x0000001f001f7308 */ /* 0x000fe20000000800 */
[----:B------:R-:W-:-:S02]  /*cfe0*/  ISETP.GT.AND P3, PT, R71, 0x58, P2 ;  /* 0x000000584700780c */ /* 0x000fc40001764270 */
[----:B------:R-:W-:Y:S02]  /*cff0*/  ISETP.LT.OR P4, PT, R70, 0x52, P4 ;  /* 0x000000524600780c */ /* 0x000fe40002781670 */
[----:B------:R-:W-:Y:S02]  /*d000*/  FMNMX.FTZ R47, R52, R47, !PT ;  /* 0x0000002f342f7209 */ /* 0x000fe40007810000 */
[----:B------:R-:W-:Y:S01]  /*d010*/  ISETP.LT.OR P3, PT, R70, 0x59, P3 ;  /* 0x000000594600780c */ /* 0x000fe20001f61670 */
[----:B------:R-:W-:Y:S01]  /*d020*/  MUFU.EX2 R140, R140 ;  /* 0x0000008c008c7308 */ /* 0x000fe20000000800 */
[----:B------:R-:W-:Y:S02]  /*d030*/  FSEL R56, R56, -INF , !P4 ;  /* 0xff80000038387808 */ /* 0x000fe40006000000 */
        /* <DEDUP_REMOVED lines=9> */
[----:B------:R-:W-:-:S02]  /*d0d0*/  ISETP.LT.OR P3, PT, R70, 0x61, P3 ;  /* 0x000000614600780c */ /* 0x000fc40001f61670 */
[----:B------:R-:W-:Y:S02]  /*d0e0*/  FSEL R58, R58, -INF , !P4 ;  /* 0xff8000003a3a7808 */ /* 0x000fe40006000000 */
[----:B------:R-:W-:Y:S02]  /*d0f0*/  ISETP.GT.AND P4, PT, R71, 0x61, P2 ;  /* 0x000000614700780c */ /* 0x000fe40001784270 */
[----:B------:R-:W-:Y:S01]  /*d100*/  FMNMX.FTZ R51, R57, R10, !PT ;  /* 0x0000000a39337209 */ /* 0x000fe20007810000 */
[----:B------:R-:W-:Y:S01]  /*d110*/  MUFU.EX2 R47, R50 ;  /* 0x00000032002f7308 */ /* 0x000fe20000000800 */
[----:B------:R-:W-:Y:S02]  /*d120*/  FSEL R59, R59, -INF , !P3 ;  /* 0xff8000003b3b7808 */ /* 0x000fe40005800000 */
[----:B------:R-:W-:Y:S02]  /*d130*/  ISETP.GT.AND P3, PT, R71, 0x68, P2 ;  /* 0x000000684700780c */ /* 0x000fe40001764270 */
[----:B------:R-:W-:-:S02]  /*d140*/  ISETP.LT.OR P4, PT, R70, 0x62, P4 ;  /* 0x000000624600780c */ /* 0x000fc40002781670 */
[----:B------:R-:W-:Y:S01]  /*d150*/  FMNMX.FTZ R10, R58, R51, !PT ;  /* 0x000000333a0a7209 */ /* 0x000fe20007810000 */
[----:B------:R-:W-:Y:S01]  /*d160*/  MUFU.EX2 R45, R45 ;  /* 0x0000002d002d7308 */ /* 0x000fe20000000800 */
[----:B------:R-:W-:Y:S02]  /*d170*/  ISETP.LT.OR P3, PT, R70, 0x69, P3 ;  /* 0x000000694600780c */ /* 0x000fe40001f61670 */
[----:B------:R-:W-:Y:S02]  /*d180*/  FSEL R60, R60, -INF , !P4 ;  /* 0xff8000003c3c7808 */ /* 0x000fe40006000000 */
[----:B------:R-:W-:Y:S02]  /*d190*/  ISETP.GT.AND P4, PT, R71, 0x69, P2 ;  /* 0x000000694700780c */ /* 0x000fe40001784270 */
[----:B------:R-:W-:Y:S01]  /*d1a0*/  FMNMX.FTZ R51, R59, R10, !PT ;  /* 0x0000000a3b337209 */ /* 0x000fe20007810000 */
[----:B------:R-:W-:Y:S01]  /*d1b0*/  MUFU.EX2 R138, R138 ;  /* 0x0000008a008a7308 */ /* 0x000fe20000000800 */
[----:B------:R-:W-:-:S02]  /*d1c0*/  FSEL R61, R61, -INF , !P3 ;  /* 0xff8000003d3d7808 */ /* 0x000fc40005800000 */
[C---:B------:R-:W-:Y:S02]  /*d1d0*/  ISETP.GT.AND P3, PT, R71.reuse, 0x70, P2 ;  /* 0x000000704700780c */ /* 0x040fe40001764270 */
[----:B------:R-:W-:Y:S02]  /*d1e0*/  ISETP.LT.OR P4, PT, R70, 0x6a, P4 ;  /* 0x0000006a4600780c */ /* 0x000fe40002781670 */
[----:B------:R-:W-:Y:S01]  /*d1f0*/  FMNMX.FTZ R10, R60, R51, !PT ;  /* 0x000000333c0a7209 */ /* 0x000fe20007810000 */
[----:B------:R-:W-:Y:S01]  /*d200*/  MUFU.EX2 R132, R132 ;  /* 0x0000008400847308 */ /* 0x000fe20000000800 */
[----:B------:R-:W-:Y:S02]  /*d210*/  ISETP.LT.OR P3, PT, R70, 0x71, P3 ;  /* 0x000000714600780c */ /* 0x000fe40001f61670 */
[----:B------:R-:W-:Y:S02]  /*d220*/  FSEL R62, R62, -INF , !P4 ;  /* 0xff8000003e3e7808 */ /* 0x000fe40006000000 */
[----:B------:R-:W-:-:S02]  /*d230*/  ISETP.GT.AND P4, PT, R71, 0x71, P2 ;  /* 0x000000714700780c */ /* 0x000fc40001784270 */
[----:B------:R-:W-:Y:S01]  /*d240*/  FMNMX.FTZ R53, R61, R10, !PT ;  /* 0x0000000a3d357209 */ /* 0x000fe20007810000 */
[----:B------:R2:W-:Y:S01]  /*d250*/  MUFU.EX2 R51, R128 ;  /* 0x0000008000337308 */ /* 0x0005e20000000800 */
[----:B-1----:R-:W-:Y:S02]  /*d260*/  FSEL R36, R63, -INF , !P3 ;  /* 0xff8000003f247808 */ /* 0x002fe40005800000 */
[C---:B------:R-:W-:Y:S02]  /*d270*/  ISETP.GT.AND P3, PT, R71.reuse, 0x78, P2 ;  /* 0x000000784700780c */ /* 0x040fe40001764270 */
[----:B------:R-:W-:Y:S02]  /*d280*/  ISETP.LT.OR P4, PT, R70, 0x72, P4 ;  /* 0x000000724600780c */ /* 0x000fe40002781670 */
[----:B------:R-:W-:Y:S01]  /*d290*/  FMNMX.FTZ R53, R62, R53, !PT ;  /* 0x000000353e357209 */ /* 0x000fe20007810000 */
[----:B------:R-:W-:Y:S01]  /*d2a0*/  MUFU.EX2 R134, R134 ;  /* 0x0000008600867308 */ /* 0x000fe20000000800 */
[----:B------:R-:W-:Y:S01]  /*d2b0*/  ISETP.GT.AND P2, PT, R71, 0x79, P2 ;  /* 0x000000794700780c */ /* 0x000fe20001744270 */
[----:B--2---:R-:W-:Y:S01]  /*d2c0*/  FFMA.FTZ R128, R133, UR22, -R38 ;  /* 0x0000001685807c23 */ /* 0x004fe20008010826 */
[----:B------:R-:W-:-:S02]  /*d2d0*/  ISETP.LT.OR P3, PT, R70, 0x79, P3 ;  /* 0x000000794600780c */ /* 0x000fc40001f61670 */
[----:B------:R-:W-:Y:S02]  /*d2e0*/  FSEL R64, R64, -INF , !P4 ;  /* 0xff80000040407808 */ /* 0x000fe40006000000 */
[----:B------:R-:W-:Y:S01]  /*d2f0*/  FMNMX.FTZ R53, R36, R53, !PT ;  /* 0x0000003524357209 */ /* 0x000fe20007810000 */
[----:B------:R-:W-:Y:S01]  /*d300*/  MUFU.EX2 R128, R128 ;  /* 0x0000008000807308 */ /* 0x000fe20000000800 */
[----:B------:R-:W-:Y:S02]  /*d310*/  ISETP.LT.OR P2, PT, R70, 0x7a, P2 ;  /* 0x0000007a4600780c */ /* 0x000fe40001741670 */
[----:B------:R-:W-:Y:S02]  /*d320*/  FSEL R46, R65, -INF , !P3 ;  /* 0xff800000412e7808 */ /* 0x000fe40005800000 */
[----:B------:R-:W-:Y:S02]  /*d330*/  FMNMX.FTZ R63, R64, R53, !PT ;  /* 0x00000035403f7209 */ /* 0x000fe40007810000 */
[----:B------:R-:W-:Y:S01]  /*d340*/  FSEL R66, R66, -INF , !P2 ;  /* 0xff80000042427808 */ /* 0x000fe20005000000 */
[----:B------:R-:W-:Y:S01]  /*d350*/  MUFU.EX2 R53, R129 ;  /* 0x0000008100357308 */ /* 0x000fe20000000800 */
[----:B------:R-:W-:-:S02]  /*d360*/  FMNMX.FTZ R63, R46, R63, !PT ;  /* 0x0000003f2e3f7209 */ /* 0x000fc40007810000 */
[----:B------:R-:W-:Y:S02]  /*d370*/  FSEL R50, R8, RZ, P6 ;  /* 0x000000ff08327208 */ /* 0x000fe40003000000 */
[----:B------:R-:W-:Y:S01]  /*d380*/  FMNMX.FTZ R10, R66, R63, !PT ;  /* 0x0000003f420a7209 */ /* 0x000fe20007810000 */
[----:B------:R-:W-:Y:S02]  /*d390*/  FFMA.FTZ R63, R131, UR22, -R38 ;  /* 0x00000016833f7c23 */ /* 0x000fe40008010826 */
[----:B------:R-:W-:Y:S01]  /*d3a0*/  FADD.FTZ R50, -R50, R11 ;  /* 0x0000000b32327221 */ /* 0x000fe20000010100 */
[----:B------:R-:W-:Y:S01]  /*d3b0*/  MUFU.EX2 R130, R130 ;  /* 0x0000008200827308 */ /* 0x000fe20000000800 */
[----:B------:R-:W1:Y:S02]  /*d3c0*/  SHFL.BFLY PT, R65, R10, 0x2, 0x1f ;  /* 0x0c401f000a417f89 */ /* 0x000e6400000e0000 */
[----:B------:R-:W-:-:S05]  /*d3d0*/  FMUL.FTZ R11, R50, UR22 ;  /* 0x00000016320b7c20 */ /* 0x000fca0008410000 */
[----:B------:R-:W-:Y:S08]  /*d3e0*/  MUFU.EX2 R63, R63 ;  /* 0x0000003f003f7308 */ /* 0x000ff00000000800 */
[----:B------:R-:W2:Y:S08]  /*d3f0*/  MUFU.EX2 R11, R11 ;  /* 0x0000000b000b7308 */ /* 0x000eb00000000800 */
[----:B------:R-:W-:Y:S01]  /*d400*/  MUFU.EX2 R13, R13 ;  /* 0x0000000d000d7308 */ /* 0x000fe20000000800 */
[----:B-1----:R-:W-:-:S05]  /*d410*/  FMNMX.FTZ R65, R10, R65, !PT ;  /* 0x000000410a417209 */ /* 0x002fca0007810000 */
[----:B------:R-:W1:Y:S02]  /*d420*/  SHFL.BFLY PT, R10, R65, 0x1, 0x1f ;  /* 0x0c201f00410a7f89 */ /* 0x000e6400000e0000 */
[----:B------:R-:W-:Y:S01]  /*d430*/  MUFU.EX2 R124, R124 ;  /* 0x0000007c007c7308 */ /* 0x000fe20000000800 */
[-C--:B--2---:R-:W-:Y:S01]  /*d440*/  FMUL.FTZ R88, R88, R11.reuse ;  /* 0x0000000b58587220 */ /* 0x084fe20000410000 */
[-C--:B------:R-:W-:Y:S01]  /*d450*/  FMUL.FTZ R89, R89, R11.reuse ;  /* 0x0000000b59597220 */ /* 0x080fe20000410000 */
[-C--:B------:R-:W-:Y:S01]  /*d460*/  FMUL.FTZ R92, R92, R11.reuse ;  /* 0x0000000b5c5c7220 */ /* 0x080fe20000410000 */
[-C--:B------:R-:W-:Y:S01]  /*d470*/  FMUL.FTZ R93, R93, R11.reuse ;  /* 0x0000000b5d5d7220 */ /* 0x080fe20000410000 */
[-C--:B------:R-:W-:Y:S01]  /*d480*/  FMUL.FTZ R96, R96, R11.reuse ;  /* 0x0000000b60607220 */ /* 0x080fe20000410000 */
[-C--:B------:R-:W-:Y:S01]  /*d490*/  FMUL.FTZ R97, R97, R11.reuse ;  /* 0x0000000b61617220 */ /* 0x080fe20000410000 */
[-C--:B------:R-:W-:Y:S01]  /*d4a0*/  FMUL.FTZ R100, R100, R11.reuse ;  /* 0x0000000b64647220 */ /* 0x080fe20000410000 */
[----:B------:R-:W-:Y:S01]  /*d4b0*/  MUFU.EX2 R15, R15 ;  /* 0x0000000f000f7308 */ /* 0x000fe20000000800 */
[-C--:B------:R-:W-:Y:S01]  /*d4c0*/  FMUL.FTZ R101, R101, R11.reuse ;  /* 0x0000000b65657220 */ /* 0x080fe20000410000 */
        /* <DEDUP_REMOVED lines=8> */
[----:B------:R-:W-:Y:S01]  /*d550*/  FMUL.FTZ R117, R117, R11 ;  /* 0x0000000b75757220 */ /* 0x000fe20000410000 */
[----:B-1----:R-:W-:-:S05]  /*d560*/  FMNMX.FTZ R10, R65, R10, !PT ;  /* 0x0000000a410a7209 */ /* 0x002fca0007810000 */
[----:B------:R-:W-:Y:S01]  /*d570*/  MUFU.EX2 R21, R21 ;  /* 0x0000001500157308 */ /* 0x000fe20000000800 */
[C---:B------:R-:W-:Y:S01]  /*d580*/  FSETP.NEU.FTZ.AND P2, PT, R10.reuse, -INF , PT ;  /* 0xff8000000a00780b */ /* 0x040fe20003f5d000 */
[----:B------:R-:W-:-:S05]  /*d590*/  FMUL.FTZ R67, R10, UR22 ;  /* 0x000000160a437c20 */ /* 0x000fca0008410000 */
[----:B------:R-:W-:Y:S01]  /*d5a0*/  FSEL R67, R67, RZ, P2 ;  /* 0x000000ff43437208 */ /* 0x000fe20001000000 */
[----:B------:R-:W-:Y:S04]  /*d5b0*/  MUFU.EX2 R120, R120 ;  /* 0x0000007800787308 */ /* 0x000fe80000000800 */
[--C-:B------:R-:W-:Y:S01]  /*d5c0*/  FFMA.FTZ R141, R32, UR22, -R67.reuse ;  /* 0x00000016208d7c23 */ /* 0x100fe20008010843 */
[----:B------:R-:W-:Y:S01]  /*d5d0*/  FFMA.FTZ R32, R11, R5, R148 ;  /* 0x000000050b207223 */ /* 0x000fe20000010094 */
[--C-:B------:R-:W-:Y:S01]  /*d5e0*/  FFMA.FTZ R147, R29, UR22, -R67.reuse ;  /* 0x000000161d937c23 */ /* 0x100fe20008010843 */
[--C-:B------:R-:W-:Y:S01]  /*d5f0*/  FFMA.FTZ R38, R77, UR22, -R67.reuse ;  /* 0x000000164d267c23 */ /* 0x100fe20008010843 */
[--C-:B------:R-:W-:Y:S01]  /*d600*/  FFMA.FTZ R149, R14, UR22, -R67.reuse ;  /* 0x000000160e957c23 */ /* 0x100fe20008010843 */
[----:B------:R-:W-:Y:S01]  /*d610*/  FADD.FTZ R5, R39, R32 ;  /* 0x0000002027057221 */ /* 0x000fe20000010000 */
[--C-:B------:R-:W-:Y:S01]  /*d620*/  FFMA.FTZ R151, R20, UR22, -R67.reuse ;  /* 0x0000001614977c23 */ /* 0x100fe20008010843 */
[--C-:B------:R-:W-:Y:S01]  /*d630*/  FFMA.FTZ R20, R28, UR22, -R67.reuse ;  /* 0x000000161c147c23 */ /* 0x100fe20008010843 */
[----:B------:R-:W-:Y:S01]  /*d640*/  FFMA.FTZ R137, R41, UR22, -R67 ;  /* 0x0000001629897c23 */ /* 0x000fe20008010843 */
[----:B------:R-:W-:Y:S01]  /*d650*/  FADD.FTZ R32, R150, R5 ;  /* 0x0000000596207221 */ /* 0x000fe20000010000 */
[----:B------:R-:W-:Y:S01]  /*d660*/  FSEL R5, R10, RZ, P2 ;  /* 0x000000ff0a057208 */ /* 0x000fe20001000000 */
[----:B------:R-:W-:Y:S01]  /*d670*/  MUFU.EX2 R38, R38 ;  /* 0x0000002600267308 */ /* 0x000fe20000000800 */
[----:B------:R-:W-:Y:S01]  /*d680*/  FFMA.FTZ R28, R40, UR22, -R67 ;  /* 0x00000016281c7c23 */ /* 0x000fe20008010843 */
[----:B------:R-:W-:Y:S01]  /*d690*/  FADD.FTZ R29, R37, R32 ;  /* 0x00000020251d7221 */ /* 0x000fe20000010000 */
[----:B------:R-:W-:-:S02]  /*d6a0*/  IMAD.U32 R40, RZ, RZ, UR27 ;  /* 0x0000001bff287e24 */ /* 0x000fc4000f8e00ff */
[----:B------:R-:W-:Y:S01]  /*d6b0*/  FADD.FTZ R5, -R5, R12 ;  /* 0x0000000c05057221 */ /* 0x000fe20000010100 */
[----:B------:R-:W-:Y:S01]  /*d6c0*/  FFMA.FTZ R14, R24, UR22, -R67 ;  /* 0x00000016180e7c23 */ /* 0x000fe20008010843 */
[----:B------:R-:W-:Y:S01]  /*d6d0*/  FADD.FTZ R32, R144, R29 ;  /* 0x0000001d90207221 */ /* 0x000fe20000010000 */
[--C-:B------:R-:W-:Y:S01]  /*d6e0*/  FFMA.FTZ R145, R26, UR22, -R67.reuse ;  /* 0x000000161a917c23 */ /* 0x100fe20008010843 */
[----:B------:R-:W-:Y:S01]  /*d6f0*/  FMUL.FTZ R5, R5, UR22 ;  /* 0x0000001605057c20 */ /* 0x000fe20008410000 */
[----:B------:R-:W-:Y:S01]  /*d700*/  MUFU.EX2 R149, R149 ;  /* 0x0000009500957308 */ /* 0x000fe20000000800 */
[----:B------:R-:W-:Y:S01]  /*d710*/  FADD.FTZ R29, R27, R32 ;  /* 0x000000201b1d7221 */ /* 0x000fe20000010000 */
[----:B------:R-:W-:Y:S01]  /*d720*/  @!P1 LEA R40, R40, UR40, 0x3 ;  /* 0x0000002828289c11 */ /* 0x000fe2000f8e18ff */
[--C-:B------:R-:W-:Y:S01]  /*d730*/  FFMA.FTZ R26, R34, UR22, -R67.reuse ;  /* 0x00000016221a7c23 */ /* 0x100fe20008010843 */
[----:B------:R-:W-:Y:S01]  /*d740*/  FFMA.FTZ R24, R30, UR22, -R67 ;  /* 0x000000161e187c23 */ /* 0x000fe20008010843 */
[----:B------:R-:W-:Y:S01]  /*d750*/  FADD.FTZ R32, R146, R29 ;  /* 0x0000001d92207221 */ /* 0x000fe20000010000 */
[--C-:B------:R-:W-:Y:S01]  /*d760*/  FFMA.FTZ R30, R42, UR22, -R67.reuse ;  /* 0x000000162a1e7c23 */ /* 0x100fe20008010843 */
[----:B------:R-:W-:Y:S01]  /*d770*/  @!P1 VIADD R40, R40, 0x16860 ;  /* 0x0001686028289836 */ /* 0x000fe20000000000 */
[----:B------:R1:W2:Y:S01]  /*d780*/  MUFU.EX2 R29, R5 ;  /* 0x00000005001d7308 */ /* 0x0002a20000000800 */
[----:B------:R-:W-:Y:S01]  /*d790*/  FADD.FTZ R41, R31, R32 ;  /* 0x000000201f297221 */ /* 0x000fe20000010000 */
[--C-:B------:R-:W-:Y:S01]  /*d7a0*/  FFMA.FTZ R143, R75, UR22, -R67.reuse ;  /* 0x000000164b8f7c23 */ /* 0x100fe20008010843 */
[----:B------:R-:W-:Y:S01]  /*d7b0*/  FFMA.FTZ R44, R44, UR22, -R67 ;  /* 0x000000162c2c7c23 */ /* 0x000fe20008010843 */
[----:B------:R-:W-:Y:S01]  /*d7c0*/  @!P1 PRMT R40, RZ, 0x654, R40 ;  /* 0x00000654ff289816 */ /* 0x000fe20000000028 */
[----:B------:R-:W-:Y:S01]  /*d7d0*/  FADD.FTZ R32, R140, R41 ;  /* 0x000000298c207221 */ /* 0x000fe20000010000 */
[--C-:B------:R-:W-:Y:S01]  /*d7e0*/  FFMA.FTZ R139, R43, UR22, -R67.reuse ;  /* 0x000000162b8b7c23 */ /* 0x100fe20008010843 */
[--C-:B------:R-:W-:Y:S01]  /*d7f0*/  FFMA.FTZ R133, R48, UR22, -R67.reuse ;  /* 0x0000001630857c23 */ /* 0x100fe20008010843 */
[----:B------:R-:W3:Y:S01]  /*d800*/  MUFU.EX2 R151, R151 ;  /* 0x0000009700977308 */ /* 0x000ee20000000800 */
[----:B------:R-:W-:Y:S01]  /*d810*/  FADD.FTZ R41, R33, R32 ;  /* 0x0000002021297221 */ /* 0x000fe20000010000 */
[----:B------:R4:W-:Y:S01]  /*d820*/  @!P1 SYNCS.ARRIVE.TRANS64.RED.A1T0 RZ, [R40+URZ], RZ ;  /* 0x000000ff28ff99a7 */ /* 0x0009e2000810043f */
[--C-:B------:R-:W-:Y:S01]  /*d830*/  FFMA.FTZ R32, R49, UR22, -R67.reuse ;  /* 0x0000001631207c23 */ /* 0x100fe20008010843 */
[----:B------:R-:W-:Y:S01]  /*d840*/  FFMA.FTZ R135, R52, UR22, -R67 ;  /* 0x0000001634877c23 */ /* 0x000fe20008010843 */
[----:B------:R-:W-:Y:S01]  /*d850*/  FADD.FTZ R34, R142, R41 ;  /* 0x000000298e227221 */ /* 0x000fe20000010000 */
[----:B------:R-:W-:Y:S01]  /*d860*/  F2FP.BF16.F32.PACK_AB R144, R27, R144 ;  /* 0x000000901b90723e */ /* 0x000fe200000010ff */
[--C-:B------:R-:W-:Y:S01]  /*d870*/  FFMA.FTZ R129, R55, UR22, -R67.reuse ;  /* 0x0000001637817c23 */ /* 0x100fe20008010843 */
[----:B------:R-:W5:Y:S01]  /*d880*/  MUFU.EX2 R14, R14 ;  /* 0x0000000e000e7308 */ /* 0x000f620000000800 */
[----:B-1----:R-:W-:Y:S01]  /*d890*/  FADD.FTZ R5, R35, R34 ;  /* 0x0000002223057221 */ /* 0x002fe20000010000 */
[----:B--2---:R-:W-:Y:S01]  /*d8a0*/  FFMA.FTZ R34, R29, R4, R38 ;  /* 0x000000041d227223 */ /* 0x004fe20000010026 */
[--C-:B------:R-:W-:Y:S01]  /*d8b0*/  FFMA.FTZ R4, R54, UR22, -R67.reuse ;  /* 0x0000001636047c23 */ /* 0x100fe20008010843 */
[----:B------:R-:W-:Y:S01]  /*d8c0*/  FFMA.FTZ R131, R57, UR22, -R67 ;  /* 0x0000001639837c23 */ /* 0x000fe20008010843 */
[----:B------:R-:W-:Y:S01]  /*d8d0*/  FADD.FTZ R42, R136, R5 ;  /* 0x00000005882a7221 */ /* 0x000fe20000010000 */
[----:B----4-:R-:W-:Y:S01]  /*d8e0*/  FADD.FTZ R40, R149, R34 ;  /* 0x0000002295287221 */ /* 0x010fe20000010000 */
[--C-:B------:R-:W-:Y:S01]  /*d8f0*/  FFMA.FTZ R34, R56, UR22, -R67.reuse ;  /* 0x0000001638227c23 */ /* 0x100fe20008010843 */
[----:B------:R-:W1:Y:S01]  /*d900*/  MUFU.EX2 R145, R145 ;  /* 0x0000009100917308 */ /* 0x000e620000000800 */
[----:B------:R-:W-:Y:S01]  /*d910*/  FADD.FTZ R41, R45, R42 ;  /* 0x0000002a2d297221 */ /* 0x000fe20000010000 */
[----:B---3--:R-:W-:Y:S01]  /*d920*/  FADD.FTZ R5, R151, R40 ;  /* 0x0000002897057221 */ /* 0x008fe20000010000 */
[--C-:B------:R-:W-:Y:S01]  /*d930*/  FFMA.FTZ R125, R59, UR22, -R67.reuse ;  /* 0x000000163b7d7c23 */ /* 0x100fe20008010843 */
[----:B------:R-:W-:Y:S01]  /*d940*/  FFMA.FTZ R60, R60, UR22, -R67 ;  /* 0x000000163c3c7c23 */ /* 0x000fe20008010843 */
[----:B------:R-:W-:Y:S01]  /*d950*/  FADD.FTZ R40, R138, R41 ;  /* 0x000000298a287221 */ /* 0x000fe20000010000 */
[--C-:B------:R-:W-:Y:S01]  /*d960*/  FFMA.FTZ R61, R61, UR22, -R67.reuse ;  /* 0x000000163d3d7c23 */ /* 0x100fe20008010843 */
[----:B------:R-:W-:Y:S01]  /*d970*/  FFMA.FTZ R62, R62, UR22, -R67 ;  /* 0x000000163e3e7c23 */ /* 0x000fe20008010843 */
[----:B------:R-:W2:Y:S01]  /*d980*/  MUFU.EX2 R20, R20 ;  /* 0x0000001400147308 */ /* 0x000ea20000000800 */
[----:B-----5:R-:W-:Y:S01]  /*d990*/  FADD.FTZ R42, R14, R5 ;  /* 0x000000050e2a7221 */ /* 0x020fe20000010000 */
[----:B------:R-:W-:Y:S01]  /*d9a0*/  FADD.FTZ R41, R47, R40 ;  /* 0x000000282f297221 */ /* 0x000fe20000010000 */
[--C-:B------:R-:W-:Y:S01]  /*d9b0*/  FFMA.FTZ R40, R58, UR22, -R67.reuse ;  /* 0x000000163a287c23 */ /* 0x100fe20008010843 */
[--C-:B------:R-:W-:Y:S01]  /*d9c0*/  FFMA.FTZ R36, R36, UR22, -R67.reuse ;  /* 0x0000001624247c23 */ /* 0x100fe20008010843 */
[--C-:B------:R-:W-:Y:S01]  /*d9d0*/  FFMA.FTZ R64, R64, UR22, -R67.reuse ;  /* 0x0000001640407c23 */ /* 0x100fe20008010843 */
[--C-:B------:R-:W-:Y:S01]  /*d9e0*/  FFMA.FTZ R46, R46, UR22, -R67.reuse ;  /* 0x000000162e2e7c23 */ /* 0x100fe20008010843 */
[----:B------:R-:W-:Y:S01]  /*d9f0*/  FFMA.FTZ R66, R66, UR22, -R67 ;  /* 0x0000001642427c23 */ /* 0x000fe20008010843 */
[----:B------:R-:W3:Y:S01]  /*da00*/  MUFU.EX2 R147, R147 ;  /* 0x0000009300937308 */ /* 0x000ee20000000800 */
[----:B-1----:R-:W-:Y:S01]  /*da10*/  FADD.FTZ R5, R145, R42 ;  /* 0x0000002a91057221 */ /* 0x002fe20000010000 */
[----:B------:R-:W-:Y:S01]  /*da20*/  ISETP.GT.AND P2, PT, R7, UR45, PT ;  /* 0x0000002d07007c0c */ /* 0x000fe2000bf44270 */
[----:B------:R-:W-:Y:S01]  /*da30*/  UMOV UR27, UR39 ;  /* 0x00000027001b7c82 */ /* 0x000fe20008000000 */
[----:B------:R-:W-:Y:S01]  /*da40*/  F2FP.BF16.F32.PACK_AB R148, R39, R148 ;  /* 0x000000942794723e */ /* 0x000fe200000010ff */
[----:B------:R-:W-:Y:S01]  /*da50*/  VIADD R7, R7, 0xffffffff ;  /* 0xffffffff07077836 */ /* 0x000fe20000000000 */
[----:B------:R-:W-:Y:S01]  /*da60*/  F2FP.BF16.F32.PACK_AB R150, R37, R150 ;  /* 0x000000962596723e */ /* 0x000fe200000010ff */
[-C--:B------:R-:W-:Y:S01]  /*da70*/  FMUL.FTZ R90, R90, R29.reuse ;  /* 0x0000001d5a5a7220 */ /* 0x080fe20000410000 */
[----:B------:R-:W1:Y:S01]  /*da80*/  MUFU.EX2 R24, R24 ;  /* 0x0000001800187308 */ /* 0x000e620000000800 */
[----:B--2---:R-:W-:Y:S01]  /*da90*/  FADD.FTZ R42, R20, R5 ;  /* 0x00000005142a7221 */ /* 0x004fe20000010000 */
[----:B------:R-:W-:Y:S01]  /*daa0*/  F2FP.BF16.F32.PACK_AB R146, R31, R146 ;  /* 0x000000921f92723e */ /* 0x000fe200000010ff */
[-C--:B------:R-:W-:Y:S01]  /*dab0*/  FMUL.FTZ R91, R91, R29.reuse ;  /* 0x0000001d5b5b7220 */ /* 0x080fe20000410000 */
[----:B------:R-:W-:Y:S01]  /*dac0*/  F2FP.BF16.F32.PACK_AB R140, R33, R140 ;  /* 0x0000008c218c723e */ /* 0x000fe200000010ff */
[-C--:B------:R-:W-:Y:S01]  /*dad0*/  FMUL.FTZ R94, R94, R29.reuse ;  /* 0x0000001d5e5e7220 */ /* 0x080fe20000410000 */
[----:B------:R-:W-:Y:S01]  /*dae0*/  F2FP.BF16.F32.PACK_AB R142, R35, R142 ;  /* 0x0000008e238e723e */ /* 0x000fe200000010ff */
[-C--:B------:R-:W-:Y:S01]  /*daf0*/  FMUL.FTZ R95, R95, R29.reuse ;  /* 0x0000001d5f5f7220 */ /* 0x080fe20000410000 */
[----:B------:R-:W2:Y:S01]  /*db00*/  MUFU.EX2 R141, R141 ;  /* 0x0000008d008d7308 */ /* 0x000ea20000000800 */
[----:B---3--:R-:W-:Y:S01]  /*db10*/  FADD.FTZ R5, R147, R42 ;  /* 0x0000002a93057221 */ /* 0x008fe20000010000 */
[----:B------:R-:W-:Y:S01]  /*db20*/  F2FP.BF16.F32.PACK_AB R136, R45, R136 ;  /* 0x000000882d88723e */ /* 0x000fe200000010ff */
[-C--:B------:R-:W-:Y:S01]  /*db30*/  FMUL.FTZ R98, R98, R29.reuse ;  /* 0x0000001d62627220 */ /* 0x080fe20000410000 */
[----:B------:R-:W-:Y:S01]  /*db40*/  F2FP.BF16.F32.PACK_AB R138, R47, R138 ;  /* 0x0000008a2f8a723e */ /* 0x000fe200000010ff */
[-C--:B------:R-:W-:Y:S01]  /*db50*/  FMUL.FTZ R99, R99, R29.reuse ;  /* 0x0000001d63637220 */ /* 0x080fe20000410000 */
[----:B------:R-:W-:Y:S01]  /*db60*/  F2FP.BF16.F32.PACK_AB R149, R149, R38 ;  /* 0x000000269595723e */ /* 0x000fe200000010ff */
[----:B------:R-:W-:Y:S01]  /*db70*/  FMUL.FTZ R102, R102, R29 ;  /* 0x0000001d66667220 */ /* 0x000fe20000410000 */
[----:B------:R-:W3:Y:S01]  /*db80*/  MUFU.EX2 R26, R26 ;  /* 0x0000001a001a7308 */ /* 0x000ee20000000800 */
[----:B-1----:R-:W-:Y:S01]  /*db90*/  FADD.FTZ R42, R24, R5 ;  /* 0x00000005182a7221 */ /* 0x002fe20000010000 */
[----:B------:R-:W-:Y:S01]  /*dba0*/  F2FP.BF16.F32.PACK_AB R151, R14, R151 ;  /* 0x000000970e97723e */ /* 0x000fe200000010ff */
[----:B------:R-:W-:Y:S01]  /*dbb0*/  FMUL.FTZ R103, R103, R29 ;  /* 0x0000001d67677220 */ /* 0x000fe20000410000 */
[----:B------:R-:W-:Y:S01]  /*dbc0*/  F2FP.BF16.F32.PACK_AB R145, R20, R145 ;  /* 0x000000911491723e */ /* 0x000fe200000010ff */
[----:B------:R-:W-:Y:S01]  /*dbd0*/  FMUL.FTZ R106, R106, R29 ;  /* 0x0000001d6a6a7220 */ /* 0x000fe20000410000 */
[----:B------:R-:W-:Y:S01]  /*dbe0*/  F2FP.BF16.F32.PACK_AB R147, R24, R147 ;  /* 0x000000931893723e */ /* 0x000fe200000010ff */
[-C--:B------:R-:W-:Y:S01]  /*dbf0*/  FMUL.FTZ R107, R107, R29.reuse ;  /* 0x0000001d6b6b7220 */ /* 0x080fe20000410000 */
[----:B------:R1:W-:Y:S01]  /*dc00*/  MUFU.EX2 R12, R44 ;  /* 0x0000002c000c7308 */ /* 0x0003e20000000800 */
[----:B--2---:R-:W-:Y:S01]  /*dc10*/  FADD.FTZ R5, R141, R42 ;  /* 0x0000002a8d057221 */ /* 0x004fe20000010000 */
[-C--:B------:R-:W-:Y:S01]  /*dc20*/  FMUL.FTZ R110, R110, R29.reuse ;  /* 0x0000001d6e6e7220 */ /* 0x080fe20000410000 */
[-C--:B------:R-:W-:Y:S01]  /*dc30*/  FMUL.FTZ R111, R111, R29.reuse ;  /* 0x0000001d6f6f7220 */ /* 0x080fe20000410000 */
[-C--:B------:R-:W-:Y:S01]  /*dc40*/  FMUL.FTZ R114, R114, R29.reuse ;  /* 0x0000001d72727220 */ /* 0x080fe20000410000 */
[-C--:B------:R-:W-:Y:S01]  /*dc50*/  FMUL.FTZ R115, R115, R29.reuse ;  /* 0x0000001d73737220 */ /* 0x080fe20000410000 */
[-C--:B------:R-:W-:Y:S01]  /*dc60*/  FMUL.FTZ R118, R118, R29.reuse ;  /* 0x0000001d76767220 */ /* 0x080fe20000410000 */
[----:B------:R-:W-:Y:S01]  /*dc70*/  FMUL.FTZ R119, R119, R29 ;  /* 0x0000001d77777220 */ /* 0x000fe20000410000 */
[----:B------:R-:W2:Y:S01]  /*dc80*/  MUFU.EX2 R143, R143 ;  /* 0x0000008f008f7308 */ /* 0x000ea20000000800 */
[----:B-1----:R-:W-:Y:S01]  /*dc90*/  FADD.FTZ R44, R132, R41 ;  /* 0x00000029842c7221 */ /* 0x002fe20000010000 */
[----:B---3--:R-:W-:Y:S01]  /*dca0*/  FADD.FTZ R42, R26, R5 ;  /* 0x000000051a2a7221 */ /* 0x008fe20000010000 */
[----:B------:R-:W-:Y:S01]  /*dcb0*/  F2FP.BF16.F32.PACK_AB R132, R51, R132 ;  /* 0x000000843384723e */ /* 0x000fe200000010ff */
[----:B------:R-:W-:-:S02]  /*dcc0*/  IMAD.MOV.U32 R11, RZ, RZ, R8 ;  /* 0x000000ffff0b7224 */ /* 0x000fc400078e0008 */
[----:B------:R-:W-:Y:S01]  /*dcd0*/  FADD.FTZ R41, R51, R44 ;  /* 0x0000002c33297221 */ /* 0x000fe20000010000 */
[----:B------:R-:W-:Y:S01]  /*dce0*/  F2FP.BF16.F32.PACK_AB R141, R26, R141 ;  /* 0x0000008d1a8d723e */ /* 0x000fe200000010ff */
[----:B------:R-:W1:Y:S02]  /*dcf0*/  MUFU.EX2 R28, R28 ;  /* 0x0000001c001c7308 */ /* 0x000e640000000800 */
[----:B------:R-:W-:Y:S01]  /*dd00*/  FADD.FTZ R44, R134, R41 ;  /* 0x00000029862c7221 */ /* 0x000fe20000010000 */
[----:B------:R-:W-:-:S03]  /*dd10*/  F2FP.BF16.F32.PACK_AB R134, R53, R134 ;  /* 0x000000863586723e */ /* 0x000fc600000010ff */
[----:B------:R-:W-:Y:S02]  /*dd20*/  FADD.FTZ R41, R53, R44 ;  /* 0x0000002c35297221 */ /* 0x000fe40000010000 */
[----:B------:R-:W3:Y:S02]  /*dd30*/  MUFU.EX2 R137, R137 ;  /* 0x0000008900897308 */ /* 0x000ee40000000800 */
[----:B------:R-:W-:Y:S01]  /*dd40*/  FADD.FTZ R44, R128, R41 ;  /* 0x00000029802c7221 */ /* 0x000fe20000010000 */
[----:B--2---:R-:W-:Y:S01]  /*dd50*/  FADD.FTZ R5, R143, R42 ;  /* 0x0000002a8f057221 */ /* 0x004fe20000010000 */
[C---:B------:R-:W-:Y:S02]  /*dd60*/  F2FP.BF16.F32.PACK_AB R128, R63.reuse, R128 ;  /* 0x000000803f80723e */ /* 0x040fe400000010ff */
[----:B------:R-:W-:Y:S02]  /*dd70*/  FADD.FTZ R41, R63, R44 ;  /* 0x0000002c3f297221 */ /* 0x000fe40000010000 */
[----:B------:R-:W2:Y:S01]  /*dd80*/  MUFU.EX2 R30, R30 ;  /* 0x0000001e001e7308 */ /* 0x000ea20000000800 */
[----:B-1----:R-:W-:Y:S01]  /*dd90*/  FADD.FTZ R42, R28, R5 ;  /* 0x000000051c2a7221 */ /* 0x002fe20000010000 */
[----:B------:R-:W-:Y:S01]  /*dda0*/  FADD.FTZ R44, R130, R41 ;  /* 0x00000029822c7221 */ /* 0x000fe20000010000 */
[----:B------:R-:W-:-:S02]  /*ddb0*/  F2FP.BF16.F32.PACK_AB R130, R13, R130 ;  /* 0x000000820d82723e */ /* 0x000fc400000010ff */
[----:B------:R-:W-:Y:S01]  /*ddc0*/  F2FP.BF16.F32.PACK_AB R143, R28, R143 ;  /* 0x0000008f1c8f723e */ /* 0x000fe200000010ff */
[----:B------:R-:W-:Y:S02]  /*ddd0*/  FADD.FTZ R27, R13, R44 ;  /* 0x0000002c0d1b7221 */ /* 0x000fe40000010000 */
[----:B------:R-:W1:Y:S01]  /*dde0*/  MUFU.EX2 R139, R139 ;  /* 0x0000008b008b7308 */ /* 0x000e620000000800 */
[----:B---3--:R-:W-:Y:S01]  /*ddf0*/  FADD.FTZ R5, R137, R42 ;  /* 0x0000002a89057221 */ /* 0x008fe20000010000 */
[----:B------:R-:W-:Y:S01]  /*de00*/  FADD.FTZ R44, R124, R27 ;  /* 0x0000001b7c2c7221 */ /* 0x000fe20000010000 */
[----:B------:R-:W-:-:S03]  /*de10*/  F2FP.BF16.F32.PACK_AB R124, R15, R124 ;  /* 0x0000007c0f7c723e */ /* 0x000fc600000010ff */
[----:B------:R-:W-:Y:S02]  /*de20*/  FADD.FTZ R27, R15, R44 ;  /* 0x0000002c0f1b7221 */ /* 0x000fe40000010000 */
[----:B------:R-:W3:Y:S01]  /*de30*/  MUFU.EX2 R133, R133 ;  /* 0x0000008500857308 */ /* 0x000ee20000000800 */
[----:B--2---:R-:W-:Y:S01]  /*de40*/  FADD.FTZ R42, R30, R5 ;  /* 0x000000051e2a7221 */ /* 0x004fe20000010000 */
[----:B------:R-:W-:Y:S01]  /*de50*/  FADD.FTZ R44, R126, R27 ;  /* 0x0000001b7e2c7221 */ /* 0x000fe20000010000 */
[C---:B------:R-:W-:Y:S02]  /*de60*/  F2FP.BF16.F32.PACK_AB R126, R21.reuse, R126 ;  /* 0x0000007e157e723e */ /* 0x040fe400000010ff */
[----:B------:R-:W-:Y:S01]  /*de70*/  F2FP.BF16.F32.PACK_AB R137, R30, R137 ;  /* 0x000000891e89723e */ /* 0x000fe200000010ff */
[----:B------:R-:W-:Y:S02]  /*de80*/  FADD.FTZ R27, R21, R44 ;  /* 0x0000002c151b7221 */ /* 0x000fe40000010000 */
[----:B------:R-:W2:Y:S01]  /*de90*/  MUFU.EX2 R32, R32 ;  /* 0x0000002000207308 */ /* 0x000ea20000000800 */
[----:B-1----:R-:W-:Y:S01]  /*dea0*/  FADD.FTZ R5, R139, R42 ;  /* 0x0000002a8b057221 */ /* 0x002fe20000010000 */
[----:B------:R-:W-:Y:S01]  /*deb0*/  FADD.FTZ R44, R120, R27 ;  /* 0x0000001b782c7221 */ /* 0x000fe20000010000 */
[----:B------:R-:W-:-:S02]  /*dec0*/  F2FP.BF16.F32.PACK_AB R139, R12, R139 ;  /* 0x0000008b0c8b723e */ /* 0x000fc400000010ff */
[----:B------:R-:W-:Y:S01]  /*ded0*/  FADD.FTZ R42, R12, R5 ;  /* 0x000000050c2a7221 */ /* 0x000fe20000010000 */
[----:B------:R-:W-:Y:S02]  /*dee0*/  IMAD.MOV.U32 R12, RZ, RZ, R10 ;  /* 0x000000ffff0c7224 */ /* 0x000fe400078e000a */
[----:B------:R-:W1:Y:S01]  /*def0*/  MUFU.EX2 R135, R135 ;  /* 0x0000008700877308 */ /* 0x000e620000000800 */
[----:B---3--:R-:W-:-:S07]  /*df00*/  FADD.FTZ R5, R133, R42 ;  /* 0x0000002a85057221 */ /* 0x008fce0000010000 */
[----:B------:R-:W3:Y:S01]  /*df10*/  MUFU.EX2 R25, R25 ;  /* 0x0000001900197308 */ /* 0x000ee20000000800 */
[C---:B--2---:R-:W-:Y:S01]  /*df20*/  FADD.FTZ R42, R32.reuse, R5 ;  /* 0x00000005202a7221 */ /* 0x044fe20000010000 */
[----:B------:R-:W-:-:S06]  /*df30*/  F2FP.BF16.F32.PACK_AB R133, R32, R133 ;  /* 0x000000852085723e */ /* 0x000fcc00000010ff */
[----:B------:R-:W2:Y:S01]  /*df40*/  MUFU.EX2 R4, R4 ;  /* 0x0000000400047308 */ /* 0x000ea20000000800 */
[----:B-1----:R-:W-:-:S07]  /*df50*/  FADD.FTZ R5, R135, R42 ;  /* 0x0000002a87057221 */ /* 0x002fce0000010000 */
[----:B------:R-:W1:Y:S01]  /*df60*/  MUFU.EX2 R122, R122 ;  /* 0x0000007a007a7308 */ /* 0x000e620000000800 */
[C---:B---3--:R-:W-:Y:S01]  /*df70*/  FADD.FTZ R13, R25.reuse, R44 ;  /* 0x0000002c190d7221 */ /* 0x048fe20000010000 */
[----:B------:R-:W-:-:S06]  /*df80*/  F2FP.BF16.F32.PACK_AB R120, R25, R120 ;  /* 0x000000781978723e */ /* 0x000fcc00000010ff */
[----:B------:R-:W3:Y:S01]  /*df90*/  MUFU.EX2 R129, R129 ;  /* 0x0000008100817308 */ /* 0x000ee20000000800 */
[C---:B--2---:R-:W-:Y:S01]  /*dfa0*/  FADD.FTZ R42, R4.reuse, R5 ;  /* 0x00000005042a7221 */ /* 0x044fe20000010000 */
[----:B------:R-:W-:-:S06]  /*dfb0*/  F2FP.BF16.F32.PACK_AB R135, R4, R135 ;  /* 0x000000870487723e */ /* 0x000fcc00000010ff */
[----:B------:R-:W2:Y:S01]  /*dfc0*/  MUFU.EX2 R34, R34 ;  /* 0x0000002200227308 */ /* 0x000ea20000000800 */
[----:B-1----:R-:W-:-:S07]  /*dfd0*/  FADD.FTZ R44, R122, R13 ;  /* 0x0000000d7a2c7221 */ /* 0x002fce0000010000 */
        /* <DEDUP_REMOVED lines=11> */
[----:B--2---:R-:W-:-:S07]  /*e090*/  FADD.FTZ R42, R125, R42 ;  /* 0x0000002a7d2a7221 */ /* 0x004fce0000010000 */
[----:B------:R-:W2:Y:S01]  /*e0a0*/  MUFU.EX2 R62, R62 ;  /* 0x0000003e003e7308 */ /* 0x000ea20000000800 */
[C---:B-1----:R-:W-:Y:S01]  /*e0b0*/  FADD.FTZ R42, R60.reuse, R42 ;  /* 0x0000002a3c2a7221 */ /* 0x042fe20000010000 */
[----:B------:R-:W-:-:S06]  /*e0c0*/  F2FP.BF16.F32.PACK_AB R125, R60, R125 ;  /* 0x0000007d3c7d723e */ /* 0x000fcc00000010ff */
        /* <DEDUP_REMOVED lines=11> */
[----:B--2---:R-:W-:Y:S01]  /*e180*/  FADD.FTZ R42, R123, R42 ;  /* 0x0000002a7b2a7221 */ /* 0x004fe20000010000 */
[C---:B-1----:R-:W-:Y:S01]  /*e190*/  FADD.FTZ R5, R65.reuse, R44 ;  /* 0x0000002c41057221 */ /* 0x042fe20000010000 */
[----:B------:R-:W-:Y:S02]  /*e1a0*/  F2FP.BF16.F32.PACK_AB R122, R65, R122 ;  /* 0x0000007a417a723e */ /* 0x000fe400000010ff */
[C---:B---3--:R-:W-:Y:S01]  /*e1b0*/  FADD.FTZ R4, R66.reuse, R42 ;  /* 0x0000002a42047221 */ /* 0x048fe20000010000 */
[----:B------:R-:W-:Y:S01]  /*e1c0*/  F2FP.BF16.F32.PACK_AB R123, R66, R123 ;  /* 0x0000007b427b723e */ /* 0x000fe200000010ff */
[----:B------:R-:W-:Y:S06]  /*e1d0*/  @P2 BRA `(.L_x_725) ;  /* 0xffffffc800e42947 */ /* 0x000fec000383ffff */
.L_x_708:
[----:B------:R-:W-:Y:S06]  /*e1e0*/  BAR.ARV 0x8, 0x1a0 ;  /* 0x0206800000007b1d */ /* 0x000fec0000002000 */
[----:B------:R-:W-:Y:S05]  /*e1f0*/  @!P0 BRA `(.L_x_726) ;  /* 0x0000000000048947 */ /* 0x000fea0003800000 */
[----:B------:R-:W-:Y:S01]  /*e200*/  BPT.TRAP 0x1 ;  /* 0x000000040000795c */ /* 0x000fe20000300000 */
.L_x_726:
[----:B------:R-:W-:Y:S01]  /*e210*/  ULEA UR5, UR39, UR40, 0x3 ;  /* 0x0000002827057291 */ /* 0x000fe2000f8e183f */
[----:B------:R-:W-:-:S05]  /*e220*/  IMAD.U32 R0, RZ, RZ, UR37 ;  /* 0x00000025ff007e24 */ /* 0x000fca000f8e00ff */
[----:B------:R-:W-:-:S04]  /*e230*/  SHF.L.U32 R0, R0, 0x1f, RZ ;  /* 0x0000001f00007819 */ /* 0x000fc800000006ff */
[----:B------:R1:W2:Y:S01]  /*e240*/  SYNCS.PHASECHK.TRANS64.TRYWAIT P2, [UR5+0x16850], R0 ;  /* 0x01685000ff0075a7 */ /* 0x0002a20008040145 */
[----:B------:R-:W-:Y:S05]  /*e250*/  @!P0 BRA `(.L_x_727) ;  /* 0x0000000000048947 */ /* 0x000fea0003800000 */
[----:B------:R-:W-:Y:S01]  /*e260*/  BPT.TRAP 0x1 ;  /* 0x000000040000795c */ /* 0x000fe20000300000 */
.L_x_727:
[----:B--2---:R-:W-:Y:S05]  /*e270*/  @P2 BRA `(.L_x_728) ;  /* 0x0000000000082947 */ /* 0x004fea0003800000 */
[----:B------:R-:W2:Y:S02]  /*e280*/  SYNCS.PHASECHK.TRANS64.TRYWAIT P0, [UR5+0x16850], R0 ;  /* 0x01685000ff0075a7 */ /* 0x000ea40008000145 */
[----:B--2---:R-:W-:Y:S05]  /*e290*/  @!P0 BRA `(.L_x_729) ;  /* 0x0000004400588947 */ /* 0x004fea0003800000 */
.L_x_728:
[----:B------:R-:W-:Y:S01]  /*e2a0*/  UIADD3 UR40, UR40, 0x400, URZ ;  /* 0x0000040028287890 */ /* 0x000fe2000fffe03f */
[----:B------:R-:W-:Y:S01]  /*e2b0*/  WARPGROUP.ARRIVE ;  /* 0x00000000000079c5 */ /* 0x000fe20000000000 */
[----:B------:R-:W-:Y:S01]  /*e2c0*/  UMOV UR7, 0x40000040 ;  /* 0x4000004000077882 */ /* 0x000fe20000000000 */
[----:B-12---:R-:W1:Y:S01]  /*e2d0*/  SHFL.BFLY PT, R0, R5, 0x2, 0x1f ;  /* 0x0c401f0005007f89 */ /* 0x006e6200000e0000 */
[----:B------:R-:W-:Y:S01]  /*e2e0*/  USHF.R.U32.HI UR40, URZ, 0x4, UR40 ;  /* 0x000000043f287899 */ /* 0x000fe20008011628 */
[----:B------:R-:W-:Y:S01]  /*e2f0*/  IMAD.MOV.U32 R15, RZ, RZ, -0x800000 ;  /* 0xff800000ff0f7424 */ /* 0x000fe200078e00ff */
[----:B------:R-:W-:Y:S01]  /*e300*/  UIADD3 UR36, UR36, 0x1, URZ ;  /* 0x0000000124247890 */ /* 0x000fe2000fffe03f */
[----:B------:R-:W2:Y:S01]  /*e310*/  SHFL.BFLY PT, R3, R4, 0x2, 0x1f ;  /* 0x0c401f0004037f89 */ /* 0x000ea200000e0000 */
[----:B------:R-:W-:Y:S01]  /*e320*/  ULOP3.LUT UR4, UR40, 0x3fff, URZ, 0xc0, !UPT ;  /* 0x00003fff28047892 */ /* 0x000fe2000f8ec03f */
[----:B------:R-:W-:-:S03]  /*e330*/  IMAD.MOV.U32 R11, RZ, RZ, RZ ;  /* 0x000000ffff0b7224 */ /* 0x000fc600078e00ff */
[----:B------:R-:W-:Y:S02]  /*e340*/  ULEA UR4, UR39, UR4, 0xa ;  /* 0x0000000427047291 */ /* 0x000fe4000f8e503f */
[----:B------:R-:W-:-:S04]  /*e350*/  UIADD3 UR39, UR39, 0x1, URZ ;  /* 0x0000000127277890 */ /* 0x000fc8000fffe03f */
[----:B------:R-:W-:Y:S01]  /*e360*/  UISETP.NE.AND UP0, UPT, UR39, 0x2, UPT ;  /* 0x000000022700788c */ /* 0x000fe2000bf05270 */
[----:B------:R-:W-:Y:S02]  /*e370*/  UMOV UR6, UR4 ;  /* 0x0000000400067c82 */ /* 0x000fe40008000000 */
[----:B------:R-:W-:Y:S01]  /*e380*/  HGMMA.64x64x16.F32.BF16 R88, R148, gdesc[UR4].tnspB, R88, gsb0 ;  /* 0x40e0000494587df0 */ /* 0x000fe20008001858 */
[----:B------:R-:W-:Y:S01]  /*e390*/  UIADD3 UR6, UR4, 0x80, URZ ;  /* 0x0000008004067890 */ /* 0x000fe2000fffe03f */
[----:B------:R-:W-:Y:S01]  /*e3a0*/  UMOV UR7, 0x40000040 ;  /* 0x4000004000077882 */ /* 0x000fe20000000000 */
[----:B------:R-:W-:Y:S01]  /*e3b0*/  USEL UR39, UR39, URZ, UP0 ;  /* 0x0000003f27277287 */ /* 0x000fe20008000000 */
[----:B-1----:R-:W-:Y:S01]  /*e3c0*/  FADD.FTZ R0, R0, R5 ;  /* 0x0000000500007221 */ /* 0x002fe20000010000 */
[----:B------:R-:W-:Y:S02]  /*e3d0*/  IMAD.U32 R5, RZ, RZ, UR22 ;  /* 0x00000016ff057e24 */ /* 0x000fe4000f8e00ff */
[----:B--2---:R-:W-:Y:S01]  /*e3e0*/  FADD.FTZ R6, R3, R4 ;  /* 0x0000000403067221 */ /* 0x004fe20000010000 */
[----:B------:R-:W-:Y:S01]  /*e3f0*/  IMAD.MOV.U32 R4, RZ, RZ, RZ ;  /* 0x000000ffff047224 */ /* 0x000fe200078e00ff */
[----:B------:R-:W1:Y:S04]  /*e400*/  SHFL.BFLY PT, R3, R0, 0x1, 0x1f ;  /* 0x0c201f0000037f89 */ /* 0x000e6800000e0000 */
[----:B------:R-:W2:Y:S01]  /*e410*/  SHFL.BFLY PT, R7, R6, 0x1, 0x1f ;  /* 0x0c201f0006077f89 */ /* 0x000ea200000e0000 */
[----:B-1----:R-:W-:Y:S01]  /*e420*/  FADD.FTZ R12, R0, R3 ;  /* 0x00000003000c7221 */ /* 0x002fe20000010000 */
[----:B------:R-:W-:-:S02]  /*e430*/  IMAD.U32 R0, RZ, RZ, UR22 ;  /* 0x00000016ff007e24 */ /* 0x000fc4000f8e00ff */
[----:B------:R-:W-:Y:S02]  /*e440*/  IMAD.MOV.U32 R3, RZ, RZ, -0x800000 ;  /* 0xff800000ff037424 */ /* 0x000fe400078e00ff */
[----:B--2---:R-:W-:Y:S01]  /*e450*/  FADD.FTZ R13, R6, R7 ;  /* 0x00000007060d7221 */ /* 0x004fe20000010000 */
[----:B------:R-:W-:Y:S01]  /*e460*/  FSETP.NE.FTZ.AND P0, PT, R12, RZ, PT ;  /* 0x000000ff0c00720b */ /* 0x000fe20003f15000 */
[----:B------:R-:W-:-:S03]  /*e470*/  IMAD.U32 R6, RZ, RZ, UR5 ;  /* 0x00000005ff067e24 */ /* 0x000fc6000f8e00ff */
[----:B------:R-:W-:Y:S01]  /*e480*/  FSETP.NE.FTZ.AND P2, PT, R13, RZ, PT ;  /* 0x000000ff0d00720b */ /* 0x000fe20003f55000 */
[----:B------:R-:W-:-:S08]  /*e490*/  @!P1 VIADD R6, R6, 0x16860 ;  /* 0x0001686006069836 */ /* 0x000fd00000000000 */
[----:B------:R-:W1:Y:S01]  /*e4a0*/  @P0 MUFU.LG2 R7, R12 ;  /* 0x0000000c00070308 */ /* 0x000e620000000c00 */
[----:B------:R-:W-:-:S07]  /*e4b0*/  @P0 FMUL.FTZ R5, R5, 0.69314718246459960938 ;  /* 0x3f31721805050820 */ /* 0x000fce0000410000 */
[----:B------:R2:W-:Y:S08]  /*e4c0*/  @P0 MUFU.RCP R4, R12 ;  /* 0x0000000c00040308 */ /* 0x0005f00000001000 */
[----:B------:R-:W3:Y:S01]  /*e4d0*/  @P2 MUFU.LG2 R9, R13 ;  /* 0x0000000d00092308 */ /* 0x000ee20000000c00 */
[----:B--2---:R-:W-:Y:S01]  /*e4e0*/  @P2 FMUL.FTZ R12, R0, 0.69314718246459960938 ;  /* 0x3f317218000c2820 */ /* 0x004fe20000410000 */
[----:B-1----:R-:W-:-:S04]  /*e4f0*/  @P0 FMUL.FTZ R0, R7, 0.69314718246459960938 ;  /* 0x3f31721807000820 */ /* 0x002fc80000410000 */
[----:B------:R-:W-:Y:S01]  /*e500*/  @P0 FFMA.FTZ R15, R5, R8, R0 ;  /* 0x00000008050f0223 */ /* 0x000fe20000010000 */
[----:B------:R-:W-:Y:S01]  /*e510*/  @!P1 PRMT R5, RZ, 0x654, R6 ;  /* 0x00000654ff059816 */ /* 0x000fe20000000006 */
[----:B------:R-:W1:Y:S01]  /*e520*/  @P2 MUFU.RCP R11, R13 ;  /* 0x0000000d000b2308 */ /* 0x000e620000001000 */
[----:B------:R-:W-:Y:S02]  /*e530*/  WARPGROUP.DEPBAR.LE gsb0, 0x0 ;  /* 0x00008000000079c5 */ /* 0x000fe40000010000 */
[----:B------:R-:W-:Y:S01]  /*e540*/  WARPGROUP.ARRIVE ;  /* 0x00000000000079c5 */ /* 0x000fe20000000000 */
[----:B------:R-:W-:-:S05]  /*e550*/  PLOP3.LUT P0, PT, PT, PT, PT, 0x8, 0x0 ;  /* 0x000000000000781c */ /* 0x000fca0003f0e170 */
[----:B------:R-:W-:Y:S01]  /*e560*/  HGMMA.64x64x16.F32.BF16 R88, R144, gdesc[UR4].tnspB, R88, gsb0 ;  /* 0x40e0000490587df0 */ /* 0x000fe20008001858 */
[----:B------:R-:W-:Y:S01]  /*e570*/  UIADD3 UR6, UR4, 0x100, URZ ;  /* 0x0000010004067890 */ /* 0x000fe2000fffe03f */
[----:B---3--:R-:W-:Y:S01]  /*e580*/  @P2 FMUL.FTZ R9, R9, 0.69314718246459960938 ;  /* 0x3f31721809092820 */ /* 0x008fe20000410000 */
[----:B------:R-:W-:-:S03]  /*e590*/  UMOV UR7, 0x40000040 ;  /* 0x4000004000077882 */ /* 0x000fc60000000000 */
[----:B------:R-:W-:Y:S01]  /*e5a0*/  @P2 FFMA.FTZ R3, R12, R10, R9 ;  /* 0x0000000a0c032223 */ /* 0x000fe20000010009 */
[----:B------:R-:W-:Y:S02]  /*e5b0*/  WARPGROUP.DEPBAR.LE gsb0, 0x0 ;  /* 0x00008000000079c5 */ /* 0x000fe40000010000 */
[----:B------:R-:W-:-:S06]  /*e5c0*/  WARPGROUP.ARRIVE ;  /* 0x00000000000079c5 */ /* 0x000fcc0000000000 */
[----:B------:R-:W-:Y:S01]  /*e5d0*/  HGMMA.64x64x16.F32.BF16 R88, R140, gdesc[UR4].tnspB, R88, gsb0 ;  /* 0x40e000048c587df0 */ /* 0x000fe20008001858 */
[----:B------:R-:W-:Y:S01]  /*e5e0*/  UIADD3 UR6, UR4, 0x180, URZ ;  /* 0x0000018004067890 */ /* 0x000fe2000fffe03f */
[----:B------:R-:W-:Y:S01]  /*e5f0*/  UMOV UR7, 0x40000040 ;  /* 0x4000004000077882 */ /* 0x000fe20000000000 */
        /* <DEDUP_REMOVED lines=15> */
[----:B------:R-:W-:Y:S01]  /*e6f0*/  UIADD3 UR4, UR4, 0x380, URZ ;  /* 0x0000038004047890 */ /* 0x000fe2000fffe03f */
[----:B------:R-:W-:Y:S02]  /*e700*/  WARPGROUP.DEPBAR.LE gsb0, 0x0 ;  /* 0x00008000000079c5 */ /* 0x000fe40000010000 */
[----:B------:R-:W-:-:S06]  /*e710*/  WARPGROUP.ARRIVE ;  /* 0x00000000000079c5 */ /* 0x000fcc0000000000 */
[----:B------:R-:W-:Y:S01]  /*e720*/  HGMMA.64x64x16.F32.BF16 R88, R124, gdesc[UR4].tnspB, R88, gsb0 ;  /* 0x40e000047c587df0 */ /* 0x000fe20008001858 */
[----:B------:R-:W-:Y:S01]  /*e730*/  UMOV UR6, UR4 ;  /* 0x0000000400067c82 */ /* 0x000fe20008000000 */
[----:B------:R-:W-:Y:S01]  /*e740*/  UMOV UR7, 0x40000040 ;  /* 0x4000004000077882 */ /* 0x000fe20000000000 */
[----:B------:R-:W-:-:S04]  /*e750*/  USEL UR4, URZ, 0x1, UP0 ;  /* 0x000000013f047887 */ /* 0x000fc80008000000 */
[----:B------:R-:W-:Y:S01]  /*e760*/  ULOP3.LUT UR37, UR37, UR4, URZ, 0x3c, !UPT ;  /* 0x0000000425257292 */ /* 0x000fe2000f8e3c3f */
[----:B------:R-:W-:Y:S02]  /*e770*/  WARPGROUP.DEPBAR.LE gsb0, 0x0 ;  /* 0x00008000000079c5 */ /* 0x000fe40000010000 */
[----:B------:R-:W-:-:S06]  /*e780*/  WARPGROUP.ARRIVE ;  /* 0x00000000000079c5 */ /* 0x000fcc0000000000 */
[----:B------:R-:W-:Y:S03]  /*e790*/  HGMMA.64x64x16.F32.BF16 R88, R120, gdesc[UR4].tnspB, R88, gsb0 ;  /* 0x40e0000478587df0 */ /* 0x000fe60008001858 */
        /* <DEDUP_REMOVED lines=33> */
[----:B--2---:R-:W-:-:S07]  /*e9b0*/  FMUL.FTZ R119, R119, R11 ;  /* 0x0000000b77777220 */ /* 0x004fce0000410000 */
.L_x_659:
[----:B------:R-:W1:Y:S08]  /*e9c0*/  S2UR UR4, SR_CgaCtaId ;  /* 0x00000000000479c3 */ /* 0x000e700000008800 */
[----:B------:R-:W-:Y:S01]  /*e9d0*/  BAR.SYNC.DEFER_BLOCKING 0x5, 0x1a0 ;  /* 0x0146800000007b1d */ /* 0x000fe20000010000 */
[----:B------:R-:W-:-:S05]  /*e9e0*/  VIADD R8, R2, 0xffffff80 ;  /* 0xffffff8002087836 */ /* 0x000fca0000000000 */
[----:B------:R-:W-:Y:S02]  /*e9f0*/  UMOV UR40, 0x400 ;  /* 0x0000040000287882 */ /* 0x000fe40000000000 */
[----:B-1----:R-:W-:-:S09]  /*ea00*/  ULEA UR40, UR4, UR40, 0x18 ;  /* 0x0000002804287291 */ /* 0x002fd2000f8ec03f */
[----:B------:R-:W1:Y:S02]  /*ea10*/  LDS R4, [UR40+0x168d0] ;  /* 0x0168d028ff047984 */ /* 0x000e640008000800 */
[----:B-1----:R-:W-:Y:S01]  /*ea20*/  R2UR UR4, R4 ;  /* 0x00000000040472ca */ /* 0x002fe200000e0000 */
[----:B------:R-:W-:Y:S06]  /*ea30*/  BAR.ARV 0x4, 0x1a0 ;  /* 0x0106800000007b1d */ /* 0x000fec0000002000 */
[----:B------:R-:W-:Y:S08]  /*ea40*/  @P0 BRA `(.L_x_730) ;  /* 0x0000000400a40947 */ /* 0x000ff00003800000 */
[----:B------:R-:W-:Y:S01]  /*ea50*/  SHF.R.S32.HI R11, RZ, 0x1f, R8 ;  /* 0x0000001fff0b7819 */ /* 0x000fe20000011408 */
[----:B------:R-:W-:Y:S01]  /*ea60*/  BAR.SYNC.DEFER_BLOCKING 0x1, 0x180 ;  /* 0x0046000000007b1d */ /* 0x000fe20000010000 */
[----:B------:R-:W-:Y:S01]  /*ea70*/  IADD3 R13, P3, R22, 0x20, RZ ;  /* 0x00000020160d7810 */ /* 0x000fe20007f7e0ff */
[----:B------:R-:W-:Y:S01]  /*ea80*/  USHF.R.S32.HI UR5, URZ, 0x1f, UR43 ;  /* 0x0000001f3f057899 */ /* 0x000fe2000801142b */
[-C--:B------:R-:W-:Y:S01]  /*ea90*/  LEA.HI R4, R11, R8.reuse, RZ, 0x7 ;  /* 0x000000080b047211 */ /* 0x080fe200078f38ff */
[----:B------:R-:W-:Y:S01]  /*eaa0*/  VIADD R25, R18, UR42 ;  /* 0x0000002a12197c36 */ /* 0x000fe20008000000 */
[----:B------:R-:W-:Y:S01]  /*eab0*/  LOP3.LUT R12, R13, 0x380, RZ, 0xc0, !PT ;  /* 0x000003800d0c7812 */ /* 0x000fe200078ec0ff */
[----:B------:R-:W-:Y:S01]  /*eac0*/  ULDC.64 UR8, c[0x0][0xb70] ;  /* 0x0002dc0000087ab9 */ /* 0x000fe20000000a00 */
[----:B------:R-:W-:Y:S01]  /*ead0*/  LOP3.LUT R21, R4, 0xffffff80, RZ, 0xc0, !PT ;  /* 0xffffff8004157812 */ /* 0x000fe200078ec0ff */
[----:B------:R-:W-:Y:S01]  /*eae0*/  UIMAD UR5, UR5, UR8, URZ ;  /* 0x00000008050572a4 */ /* 0x000fe2000f8e023f */
[----:B------:R-:W-:Y:S01]  /*eaf0*/  SHF.R.U64 R12, R12, 0x3, RZ ;  /* 0x000000030c0c7819 */ /* 0x000fe200000012ff */
[----:B------:R-:W-:Y:S01]  /*eb00*/  UIMAD.WIDE.U32 UR6, UR43, UR8, URZ ;  /* 0x000000082b0672a5 */ /* 0x000fe2000f8e003f */
[----:B------:R-:W-:Y:S01]  /*eb10*/  LEA.HI R24, R11, R8, RZ, 0x5 ;  /* 0x000000080b187211 */ /* 0x000fe200078f28ff */
[----:B------:R-:W-:Y:S01]  /*eb20*/  IMAD.IADD R21, R8, 0x1, -R21 ;  /* 0x0000000108157824 */ /* 0x000fe200078e0a15 */
[C---:B------:R-:W-:Y:S01]  /*eb30*/  LOP3.LUT R5, R22.reuse, 0x380, RZ, 0xc0, !PT ;  /* 0x0000038016057812 */ /* 0x040fe200078ec0ff */
[----:B------:R-:W-:Y:S01]  /*eb40*/  UIMAD UR5, UR43, UR9, UR5 ;  /* 0x000000092b0572a4 */ /* 0x000fe2000f8e0205 */
[----:B------:R-:W-:Y:S01]  /*eb50*/  IADD3 R11, P2, R22, 0x40, RZ ;  /* 0x00000040160b7810 */ /* 0x000fe20007f5e0ff */
[----:B------:R-:W-:Y:S01]  /*eb60*/  USHF.R.S32.HI UR8, URZ, 0x1f, UR44 ;  /* 0x0000001f3f087899 */ /* 0x000fe2000801142c */
[----:B------:R-:W-:Y:S01]  /*eb70*/  LOP3.LUT P0, RZ, R21, 0x3, RZ, 0xc0, !PT ;  /* 0x0000000315ff7812 */ /* 0x000fe2000780c0ff */
[----:B------:R-:W-:Y:S01]  /*eb80*/  UIADD3 UR5, UR7, UR5, URZ ;  /* 0x0000000507057290 */ /* 0x000fe2000fffe03f */
[----:B------:R-:W1:Y:S01]  /*eb90*/  LDC.64 R20, c[0x0][0xb78] ;  /* 0x0002de00ff147b82 */ /* 0x000e620000000a00 */
[----:B------:R-:W-:-:S02]  /*eba0*/  LOP3.LUT R12, R12, R13, RZ, 0x3c, !PT ;  /* 0x0000000d0c0c7212 */ /* 0x000fc400078e3cff */
[----:B------:R-:W-:Y:S02]  /*ebb0*/  IADD3 R13, P1, R22, 0x60, RZ ;  /* 0x00000060160d7810 */ /* 0x000fe40007f3e0ff */
[----:B------:R-:W-:Y:S02]  /*ebc0*/  SHF.R.U64 R5, R5, 0x3, RZ ;  /* 0x0000000305057819 */ /* 0x000fe400000012ff */
[----:B------:R-:W-:Y:S02]  /*ebd0*/  LOP3.LUT R10, R11, 0x380, RZ, 0xc0, !PT ;  /* 0x000003800b0a7812 */ /* 0x000fe400078ec0ff */
[----:B------:R-:W-:Y:S02]  /*ebe0*/  LOP3.LUT R8, R13, 0x380, RZ, 0xc0, !PT ;  /* 0x000003800d087812 */ /* 0x000fe400078ec0ff */
[----:B------:R-:W-:Y:S01]  /*ebf0*/  LOP3.LUT R4, R5, R22, RZ, 0x3c, !PT ;  /* 0x0000001605047212 */ /* 0x000fe200078e3cff */
[----:B------:R-:W-:Y:S01]  /*ec00*/  IMAD.MOV.U32 R5, RZ, RZ, R23 ;  /* 0x000000ffff057224 */ /* 0x000fe200078e0017 */
[----:B------:R-:W-:-:S02]  /*ec10*/  SHF.R.U64 R10, R10, 0x3, RZ ;  /* 0x000000030a0a7819 */ /* 0x000fc400000012ff */
[----:B------:R-:W-:Y:S02]  /*ec20*/  SHF.R.U64 R8, R8, 0x3, RZ ;  /* 0x0000000308087819 */ /* 0x000fe400000012ff */
[----:B------:R-:W-:Y:S01]  /*ec30*/  LOP3.LUT R10, R10, R11, RZ, 0x3c, !PT ;  /* 0x0000000b0a0a7212 */ /* 0x000fe200078e3cff */
[--C-:B------:R-:W-:Y:S01]  /*ec40*/  IMAD.X R11, RZ, RZ, R23.reuse, P2 ;  /* 0x000000ffff0b7224 */ /* 0x100fe200010e0617 */
[----:B------:R-:W-:Y:S01]  /*ec50*/  F2FP.BF16.F32.PACK_AB R6, R6, R9 ;  /* 0x000000090606723e */ /* 0x000fe200000010ff */
[----:B------:R-:W-:Y:S01]  /*ec60*/  IMAD.X R9, RZ, RZ, R23, P1 ;  /* 0x000000ffff097224 */ /* 0x000fe200008e0617 */
[----:B------:R-:W-:Y:S02]  /*ec70*/  MOV R14, R4 ;  /* 0x00000004000e7202 */ /* 0x000fe40000000f00 */
[----:B------:R-:W-:Y:S01]  /*ec80*/  F2FP.BF16.F32.PACK_AB R4, R89, R0 ;  /* 0x000000005904723e */ /* 0x000fe200000010ff */
[----:B-1----:R-:W-:Y:S01]  /*ec90*/  IMAD R0, R20, UR8, RZ ;  /* 0x0000000814007c24 */ /* 0x002fe2000f8e02ff */
[----:B------:R-:W-:-:S02]  /*eca0*/  F2FP.BF16.F32.PACK_AB R5, R91, R90 ;  /* 0x0000005a5b05723e */ /* 0x000fc400000010ff */
[----:B------:R-:W-:Y:S01]  /*ecb0*/  F2FP.BF16.F32.PACK_AB R7, R7, R94 ;  /* 0x0000005e0707723e */ /* 0x000fe200000010ff */
[----:B------:R-:W-:Y:S01]  /*ecc0*/  IMAD R0, R21, UR44, R0 ;  /* 0x0000002c15007c24 */ /* 0x000fe2000f8e0200 */
[----:B------:R-:W-:Y:S01]  /*ecd0*/  LOP3.LUT R8, R8, R13, RZ, 0x3c, !PT ;  /* 0x0000000d08087212 */ /* 0x000fe200078e3cff */
[----:B------:R-:W-:Y:S01]  /*ece0*/  IMAD.X R13, RZ, RZ, R23, P3 ;  /* 0x000000ffff0d7224 */ /* 0x000fe200018e0617 */
[----:B------:R-:W-:Y:S01]  /*ecf0*/  MOV R11, R10 ;  /* 0x0000000a000b7202 */ /* 0x000fe20000000f00 */
[----:B------:R1:W-:Y:S01]  /*ed00*/  STSM.16.M88.4 [R14], R4 ;  /* 0x000000040e007844 */ /* 0x0003e20000000200 */
[----:B------:R-:W-:Y:S01]  /*ed10*/  MOV R10, R8 ;  /* 0x00000008000a7202 */ /* 0x000fe20000000f00 */
[----:B------:R-:W-:Y:S01]  /*ed20*/  IMAD.U32 R9, RZ, RZ, UR7 ;  /* 0x00000007ff097e24 */ /* 0x000fe2000f8e00ff */
[----:B------:R-:W-:Y:S01]  /*ed30*/  F2FP.BF16.F32.PACK_AB R104, R105, R104 ;  /* 0x000000686968723e */ /* 0x000fe200000010ff */
[----:B------:R-:W-:Y:S01]  /*ed40*/  IMAD.U32 R8, RZ, RZ, UR6 ;  /* 0x00000006ff087e24 */ /* 0x000fe2000f8e00ff */
[----:B------:R-:W-:Y:S01]  /*ed50*/  MOV R12, R12 ;  /* 0x0000000c000c7202 */ /* 0x000fe20000000f00 */
[----:B------:R-:W-:Y:S01]  /*ed60*/  IMAD.U32 R9, RZ, RZ, UR5 ;  /* 0x00000005ff097e24 */ /* 0x000fe2000f8e00ff */
[----:B------:R-:W-:Y:S01]  /*ed70*/  F2FP.BF16.F32.PACK_AB R105, R107, R106 ;  /* 0x0000006a6b69723e */ /* 0x000fe200000010ff */
[----:B------:R-:W-:Y:S01]  /*ed80*/  VIADD R13, R25, 0x8 ;  /* 0x00000008190d7836 */ /* 0x000fe20000000000 */
[----:B------:R-:W-:Y:S01]  /*ed90*/  F2FP.BF16.F32.PACK_AB R112, R113, R112 ;  /* 0x000000707170723e */ /* 0x000fe200000010ff */
[----:B------:R-:W-:Y:S01]  /*eda0*/  IMAD.WIDE.U32 R8, R20, UR44, R8 ;  /* 0x0000002c14087c25 */ /* 0x000fe2000f8e0008 */
[----:B------:R-:W-:Y:S01]  /*edb0*/  F2FP.BF16.F32.PACK_AB R106, R109, R108 ;  /* 0x0000006c6d6a723e */ /* 0x000fe200000010ff */
[----:B------:R-:W-:Y:S01]  /*edc0*/  ULDC UR5, c[0x0][0xa88] ;  /* 0x0002a20000057ab9 */ /* 0x000fe20000000800 */
[----:B------:R-:W-:Y:S01]  /*edd0*/  F2FP.BF16.F32.PACK_AB R107, R111, R110 ;  /* 0x0000006e6f6b723e */ /* 0x000fe200000010ff */
[----:B------:R-:W-:Y:S01]  /*ede0*/  ULDC.64 UR6, c[0x0][0xb40] ;  /* 0x0002d00000067ab9 */ /* 0x000fe20000000a00 */
[----:B------:R-:W-:-:S02]  /*edf0*/  F2FP.BF16.F32.PACK_AB R113, R115, R114 ;  /* 0x000000727371723e */ /* 0x000fc400000010ff */
[----:B-1----:R-:W-:Y:S02]  /*ee00*/  F2FP.BF16.F32.PACK_AB R4, R97, R96 ;  /* 0x000000606104723e */ /* 0x002fe400000010ff */
[----:B------:R-:W-:Y:S02]  /*ee10*/  F2FP.BF16.F32.PACK_AB R5, R99, R98 ;  /* 0x000000626305723e */ /* 0x000fe400000010ff */
[----:B------:R-:W-:Y:S02]  /*ee20*/  F2FP.BF16.F32.PACK_AB R6, R101, R100 ;  /* 0x000000646506723e */ /* 0x000fe400000010ff */
[----:B------:R-:W-:Y:S02]  /*ee30*/  F2FP.BF16.F32.PACK_AB R7, R103, R102 ;  /* 0x000000666707723e */ /* 0x000fe400000010ff */
[----:B------:R-:W-:Y:S02]  /*ee40*/  F2FP.BF16.F32.PACK_AB R114, R117, R116 ;  /* 0x000000747572723e */ /* 0x000fe400000010ff */
[----:B------:R-:W-:Y:S01]  /*ee50*/  F2FP.BF16.F32.PACK_AB R115, R119, R118 ;  /* 0x000000767773723e */ /* 0x000fe200000010ff */
[----:B------:R1:W-:Y:S01]  /*ee60*/  STSM.16.M88.4 [R12], R4 ;  /* 0x000000040c007844 */ /* 0x0003e20000000200 */
[----:B------:R-:W-:-:S02]  /*ee70*/  ISETP.GE.OR P1, PT, R13, UR5, P0 ;  /* 0x000000050d007c0c */ /* 0x000fc40008726670 */
[----:B------:R-:W-:Y:S01]  /*ee80*/  SHF.R.S32.HI R13, RZ, 0x1f, R25 ;  /* 0x0000001fff0d7819 */ /* 0x000fe20000011419 */
[----:B------:R-:W-:Y:S01]  /*ee90*/  STSM.16.M88.4 [R11], R104 ;  /* 0x000000680b007844 */ /* 0x000fe20000000200 */
[----:B------:R-:W-:Y:S02]  /*eea0*/  SHF.R.S32.HI R24, RZ, 0x5, R24 ;  /* 0x00000005ff187819 */ /* 0x000fe40000011418 */
[C---:B------:R-:W-:Y:S01]  /*eeb0*/  ISETP.GE.OR P0, PT, R25.reuse, UR5, P0 ;  /* 0x0000000519007c0c */ /* 0x040fe20008706670 */
[----:B------:R-:W-:Y:S01]  /*eec0*/  STSM.16.M88.4 [R10], R112 ;  /* 0x000000700a007844 */ /* 0x000fe20000000200 */
[----:B------:R-:W-:Y:S01]  /*eed0*/  @!PT LDS RZ, [RZ] ;  /* 0x00000000fffff984 */ /* 0x000fe20000000800 */
[----:B------:R-:W-:Y:S01]  /*eee0*/  @!PT LDS RZ, [RZ] ;  /* 0x00000000fffff984 */ /* 0x000fe20000000800 */
[----:B------:R-:W-:Y:S01]  /*eef0*/  @!PT LDS RZ, [RZ] ;  /* 0x00000000fffff984 */ /* 0x000fe20000000800 */
[----:B------:R-:W-:Y:S01]  /*ef00*/  @!PT LDS RZ, [RZ] ;  /* 0x00000000fffff984 */ /* 0x000fe20000000800 */
[----:B------:R2:W-:Y:S06]  /*ef10*/  MEMBAR.ALL.CTA ;  /* 0x0000000000007992 */ /* 0x0005ec0000008000 */
[----:B--2---:R-:W2:Y:S02]  /*ef20*/  FENCE.VIEW.ASYNC.S ;  /* 0x00000000000073c6 */ /* 0x004ea40000000000 */
[----:B--2---:R-:W-:Y:S06]  /*ef30*/  BAR.ARV 0x1, 0x1a0 ;  /* 0x0046800000007b1d */ /* 0x004fec0000002000 */
[----:B-1----:R-:W-:-:S04]  /*ef40*/  IADD3 R5, P2, R25, R8, RZ ;  /* 0x0000000819057210 */ /* 0x002fc80007f5e0ff */
[----:B------:R-:W-:Y:S02]  /*ef50*/  IADD3.X R8, R13, R9, R0, P2, !PT ;  /* 0x000000090d087210 */ /* 0x000fe400017fe400 */
[----:B------:R-:W1:Y:S01]  /*ef60*/  SHFL.IDX PT, R0, R24, RZ, 0x1f ;  /* 0x00001fff18007589 */ /* 0x000e6200000e0000 */
[----:B------:R-:W-:-:S04]  /*ef70*/  LEA R4, P2, R5, UR6, 0x2 ;  /* 0x0000000605047c11 */ /* 0x000fc8000f8410ff */
[----:B------:R-:W-:-:S05]  /*ef80*/  LEA.HI.X R5, R5, UR7, R8, 0x2, P2 ;  /* 0x0000000705057c11 */ /* 0x000fca00090f1408 */
[----:B------:R2:W-:Y:S04]  /*ef90*/  @!P1 STG.E desc[UR50][R4.64+0x20], R3 ;  /* 0x0000200304009986 */ /* 0x0005e8000c101932 */
[----:B------:R2:W-:Y:S01]  /*efa0*/  @!P0 STG.E desc[UR50][R4.64], R15 ;  /* 0x0000000f04008986 */ /* 0x0005e2000c101932 */
[----:B-1----:R-:W-:-:S13]  /*efb0*/  ISETP.NE.AND P0, PT, R0, 0xb, PT ;  /* 0x0000000b0000780c */ /* 0x002fda0003f05270 */
[----:B--2---:R-:W-:Y:S05]  /*efc0*/  @P0 BRA `(.L_x_731) ;  /* 0x0000000800280947 */ /* 0x004fea0003800000 */
[----:B------:R-:W-:Y:S01]  /*efd0*/  BAR.SYNC.DEFER_BLOCKING 0x1, 0x1a0 ;  /* 0x0046800000007b1d */ /* 0x000fe20000010000 */
[----:B------:R-:W-:-:S05]  /*efe0*/  ELECT P0, URZ, PT ;  /* 0x00000000003f782f */ /* 0x000fca0003800000 */
[----:B------:R-:W-:Y:S08]  /*eff0*/  BSSY B0, `(.L_x_732) ;  /* 0x000000d000007945 */ /* 0x000ff00003800000 */
[----:B------:R-:W-:Y:S05]  /*f000*/  @!P0 BRA `(.L_x_733) ;  /* 0x00000000002c8947 */ /* 0x000fea0003800000 */
[----:B------:R-:W-:Y:S01]  /*f010*/  ULDC.64 UR6, c[0x0][0x198] ;  /* 0x0000660000067ab9 */ /* 0x000fe20000000a00 */
[----:B------:R-:W-:Y:S01]  /*f020*/  UMOV UR41, URZ ;  /* 0x0000003f00297c82 */ /* 0x000fe20008000000 */
[----:B------:R-:W-:Y:S01]  /*f030*/  UIADD3 UR6, UP0, UR6, 0x9f0, URZ ;  /* 0x000009f006067890 */ /* 0x000fe2000ff1e03f */
[----:B------:R-:W-:Y:S01]  /*f040*/  UMOV UR45, URZ ;  /* 0x0000003f002d7c82 */ /* 0x000fe20008000000 */
[----:B------:R-:W-:Y:S02]  /*f050*/  UIADD3 UR5, UR40, 0x16820, URZ ;  /* 0x0001682028057890 */ /* 0x000fe4000fffe03f */
[----:B------:R-:W-:Y:S02]  /*f060*/  UIADD3.X UR7, URZ, UR7, URZ, UP0, !UPT ;  /* 0x000000073f077290 */ /* 0x000fe400087fe43f */
[----:B------:R-:W-:-:S07]  /*f070*/  UPRMT UR5, URZ, 0x654, UR5 ;  /* 0x000006543f057896 */ /* 0x000fce0008000005 */
[----:B------:R1:W-:Y:S01]  /*f080*/  UTMASTG.5D [UR40], [UR6] ;  /* 0x00000028060073b5 */ /* 0x0003e20008020000 */
[----:B------:R0:W-:Y:S01]  /*f090*/  UTMACMDFLUSH ;  /* 0x00000000000079b7 */ /* 0x0001e20000000000 */
[----:B------:R-:W-:-:S04]  /*f0a0*/  DEPBAR.LE SB0, 0x0 ;  /* 0x000080000000791a */ /* 0x000fc80000000000 */
[----:B-1----:R-:W-:Y:S01]  /*f0b0*/  SYNCS.ARRIVE.TRANS64.RED.A1T0 RZ, [UR5], RZ ;  /* 0x000000ffffff79a7 */ /* 0x002fe20008100405 */
.L_x_733:
[----:B------:R-:W-:Y:S05]  /*f0c0*/  BSYNC B0 ;  /* 0x0000000000007941 */ /* 0x000fea0003800000 */
.L_x_732:
[----:B------:R-:W-:Y:S05]  /*f0d0*/  BRA `(.L_x_731) ;  /* 0x0000000400e47947 */ /* 0x000fea0003800000 */
.L_x_730:
[----:B------:R-:W1:Y:S01]  /*f0e0*/  LDC.64 R12, c[0x0][0xae0] ;  /* 0x0002b800ff0c7b82 */ /* 0x000e620000000a00 */
[----:B------:R-:W-:Y:S01]  /*f0f0*/  SHF.R.S32.HI R3, RZ, 0x1f, R8 ;  /* 0x0000001fff037819 */ /* 0x000fe20000011408 */
[----:B------:R-:W-:Y:S01]  /*f100*/  USHF.R.S32.HI UR5, URZ, 0x1f, UR43 ;  /* 0x0000001f3f057899 */ /* 0x000fe2000801142b */
[----:B------:R-:W-:Y:S01]  /*f110*/  ISETP.GT.AND P0, PT, R8, 0xbf, PT ;  /* 0x000000bf0800780c */ /* 0x000fe20003f04270 */
[----:B------:R-:W-:Y:S01]  /*f120*/  USHF.R.S32.HI UR6, URZ, 0x1f, UR44 ;  /* 0x0000001f3f067899 */ /* 0x000fe2000801142c */
[----:B------:R-:W-:Y:S01]  /*f130*/  LEA.HI R26, R3, R8, RZ, 0x3 ;  /* 0x00000008031a7211 */ /* 0x000fe200078f18ff */
[----:B------:R-:W-:Y:S02]  /*f140*/  BSSY B0, `(.L_x_734) ;  /* 0x000001f000007945 */ /* 0x000fe40003800000 */
[----:B------:R-:W2:Y:S01]  /*f150*/  LDC R11, c[0x0][0xdac] ;  /* 0x00036b00ff0b7b82 */ /* 0x000ea20000000800 */
[----:B------:R-:W-:-:S05]  /*f160*/  LOP3.LUT R3, R26, 0x1ffffff8, RZ, 0xc0, !PT ;  /* 0x1ffffff81a037812 */ /* 0x000fca00078ec0ff */
[----:B------:R-:W-:Y:S02]  /*f170*/  IMAD.IADD R3, R8, 0x1, -R3 ;  /* 0x0000000108037824 */ /* 0x000fe400078e0a03 */
[----:B------:R-:W3:Y:S02]  /*f180*/  LDC.64 R24, c[0x0][0xa88] ;  /* 0x0002a200ff187b82 */ /* 0x000ee40000000a00 */
[----:B------:R-:W-:-:S05]  /*f190*/  IMAD.SHL.U32 R8, R3, 0x8, RZ ;  /* 0x0000000803087824 */ /* 0x000fca00078e00ff */
[----:B------:R-:W-:Y:S01]  /*f1a0*/  SHF.R.S32.HI R9, RZ, 0x1f, R8 ;  /* 0x0000001fff097819 */ /* 0x000fe20000011408 */
[----:B------:R-:W4:Y:S01]  /*f1b0*/  LDC.64 R14, c[0x0][0xae8] ;  /* 0x0002ba00ff0e7b82 */ /* 0x000f220000000a00 */
[----:B-1----:R-:W-:Y:S01]  /*f1c0*/  IMAD R10, R12, UR5, RZ ;  /* 0x000000050c0a7c24 */ /* 0x002fe2000f8e02ff */
[----:B------:R-:W-:Y:S06]  /*f1d0*/  @P0 BRA `(.L_x_735) ;  /* 0x0000000000540947 */ /* 0x000fec0003800000 */
[----:B------:R-:W-:Y:S01]  /*f1e0*/  IMAD.U32 R5, RZ, RZ, UR42 ;  /* 0x0000002aff057e24 */ /* 0x000fe2000f8e00ff */
[----:B------:R-:W-:-:S04]  /*f1f0*/  ULDC UR7, c[0x0][0xa88] ;  /* 0x0002a20000077ab9 */ /* 0x000fc80000000800 */
[----:B------:R-:W-:-:S04]  /*f200*/  IADD3 R4, R5, -0x80, R2 ;  /* 0xffffff8005047810 */ /* 0x000fc80007ffe002 */
[----:B------:R-:W-:-:S13]  /*f210*/  ISETP.GE.AND P0, PT, R4, UR7, PT ;  /* 0x0000000704007c0c */ /* 0x000fda000bf06270 */
[----:B------:R-:W-:Y:S05]  /*f220*/  @P0 BRA `(.L_x_735) ;  /* 0x0000000000400947 */ /* 0x000fea0003800000 */
[----:B------:R-:W1:Y:S01]  /*f230*/  LDC.64 R6, c[0x0][0xb70] ;  /* 0x0002dc00ff067b82 */ /* 0x000e620000000a00 */
[----:B------:R-:W-:Y:S01]  /*f240*/  SHF.R.S32.HI R5, RZ, 0x1f, R4 ;  /* 0x0000001fff057819 */ /* 0x000fe20000011404 */
[----:B------:R-:W-:-:S06]  /*f250*/  ULDC.64 UR8, c[0x0][0xb40] ;  /* 0x0002d00000087ab9 */ /* 0x000fcc0000000a00 */
[----:B------:R-:W5:Y:S01]  /*f260*/  LDC.64 R20, c[0x0][0xb78] ;  /* 0x0002de00ff147b82 */ /* 0x000f620000000a00 */
[C---:B-1----:R-:W-:Y:S02]  /*f270*/  IMAD R0, R6.reuse, UR5, RZ ;  /* 0x0000000506007c24 */ /* 0x042fe4000f8e02ff */
[----:B------:R-:W-:-:S04]  /*f280*/  IMAD.WIDE.U32 R4, R6, UR43, R4 ;  /* 0x0000002b06047c25 */ /* 0x000fc8000f8e0004 */
[----:B------:R-:W-:Y:S02]  /*f290*/  IMAD R3, R7, UR43, R0 ;  /* 0x0000002b07037c24 */ /* 0x000fe4000f8e0200 */
[C---:B-----5:R-:W-:Y:S02]  /*f2a0*/  IMAD R0, R20.reuse, UR6, RZ ;  /* 0x0000000614007c24 */ /* 0x060fe4000f8e02ff */
[----:B------:R-:W-:Y:S02]  /*f2b0*/  IMAD.IADD R5, R5, 0x1, R3 ;  /* 0x0000000105057824 */ /* 0x000fe400078e0203 */
[----:B------:R-:W-:Y:S02]  /*f2c0*/  IMAD R3, R21, UR44, R0 ;  /* 0x0000002c15037c24 */ /* 0x000fe4000f8e0200 */
[----:B------:R-:W-:-:S04]  /*f2d0*/  IMAD.WIDE.U32 R4, R20, UR44, R4 ;  /* 0x0000002c14047c25 */ /* 0x000fc8000f8e0004 */
[----:B------:R-:W-:Y:S01]  /*f2e0*/  IMAD.IADD R3, R5, 0x1, R3 ;  /* 0x0000000105037824 */ /* 0x000fe200078e0203 */
[----:B------:R-:W-:-:S04]  /*f2f0*/  LEA R6, P0, R4, UR8, 0x2 ;  /* 0x0000000804067c11 */ /* 0x000fc8000f8010ff */
[----:B------:R-:W-:Y:S01]  /*f300*/  LEA.HI.X R7, R4, UR9, R3, 0x2, P0 ;  /* 0x0000000904077c11 */ /* 0x000fe200080f1403 */
[----:B------:R-:W-:-:S05]  /*f310*/  IMAD.MOV.U32 R3, RZ, RZ, -0x800000 ;  /* 0xff800000ff037424 */ /* 0x000fca00078e00ff */
[----:B------:R1:W-:Y:S03]  /*f320*/  STG.E desc[UR50][R6.64], R3 ;  /* 0x0000000306007986 */ /* 0x0003e6000c101932 */
.L_x_735:
[----:B------:R-:W-:Y:S05]  /*f330*/  BSYNC B0 ;  /* 0x0000000000007941 */ /* 0x000fea0003800000 */
.L_x_734:
[----:B------:R-:W-:Y:S01]  /*f340*/  ULOP3.LUT UR48, URZ, UR48, URZ, 0x33, !UPT ;  /* 0x000000303f307292 */ /* 0x000fe2000f8e333f */
[----:B-1----:R-:W-:Y:S01]  /*f350*/  IMAD R3, R13, UR43, R10 ;  /* 0x0000002b0d037c24 */ /* 0x002fe2000f8e020a */
[----:B------:R-:W-:Y:S01]  /*f360*/  SHF.R.S32.HI R4, RZ, 0x3, R26 ;  /* 0x00000003ff047819 */ /* 0x000fe2000001141a */
[----:B------:R-:W-:Y:S01]  /*f370*/  IMAD.WIDE.U32 R6, R12, UR43, R8 ;  /* 0x0000002b0c067c25 */ /* 0x000fe2000f8e0008 */
[----:B---3--:R-:W-:Y:S01]  /*f380*/  ISETP.GE.AND P0, PT, R8, R25, PT ;  /* 0x000000190800720c */ /* 0x008fe20003f06270 */
[----:B------:R-:W-:Y:S02]  /*f390*/  BSSY B0, `(.L_x_736) ;  /* 0x000001d000007945 */ /* 0x000fe40003800000 */
[----:B--2---:R-:W-:Y:S02]  /*f3a0*/  VIADD R11, R11, UR48 ;  /* 0x000000300b0b7c36 */ /* 0x004fe40008000000 */
[----:B------:R-:W-:Y:S02]  /*f3b0*/  IMAD.IADD R7, R7, 0x1, R3 ;  /* 0x0000000107077824 */ /* 0x000fe400078e0203 */
[----:B------:R-:W-:-:S02]  /*f3c0*/  IMAD R8, R11, -0xc0, R24 ;  /* 0xffffff400b087824 */ /* 0x000fc400078e0218 */
[C---:B------:R-:W-:Y:S02]  /*f3d0*/  VIADD R0, R4.reuse, 0x30 ;  /* 0x0000003004007836 */ /* 0x040fe40000000000 */
[C---:B------:R-:W-:Y:S02]  /*f3e0*/  VIADD R3, R4.reuse, 0x60 ;  /* 0x0000006004037836 */ /* 0x040fe40000000000 */
[----:B------:R-:W-:Y:S01]  /*f3f0*/  VIADD R5, R4, 0x90 ;  /* 0x0000009004057836 */ /* 0x000fe20000000000 */
[-C--:B------:R-:W-:Y:S01]  /*f400*/  ISETP.GE.OR P3, PT, R0, R8.reuse, P0 ;  /* 0x000000080000720c */ /* 0x080fe20000766670 */
[----:B----4-:R-:W-:Y:S01]  /*f410*/  IMAD R0, R14, UR6, RZ ;  /* 0x000000060e007c24 */ /* 0x010fe2000f8e02ff */
[-C--:B------:R-:W-:Y:S02]  /*f420*/  ISETP.GE.OR P1, PT, R3, R8.reuse, P0 ;  /* 0x000000080300720c */ /* 0x080fe40000726670 */
[-C--:B------:R-:W-:Y:S01]  /*f430*/  ISETP.GE.OR P2, PT, R5, R8.reuse, P0 ;  /* 0x000000080500720c */ /* 0x080fe20000746670 */
[----:B------:R-:W-:Y:S01]  /*f440*/  IMAD R3, R15, UR44, R0 ;  /* 0x0000002c0f037c24 */ /* 0x000fe2000f8e0200 */
[----:B------:R-:W-:Y:S01]  /*f450*/  ISETP.GE.OR P0, PT, R4, R8, P0 ;  /* 0x000000080400720c */ /* 0x000fe20000706670 */
[----:B------:R-:W-:Y:S01]  /*f460*/  IMAD.WIDE.U32 R8, R14, UR44, R6 ;  /* 0x0000002c0e087c25 */ /* 0x000fe2000f8e0006 */
[----:B------:R-:W-:-:S03]  /*f470*/  SHF.R.S32.HI R5, RZ, 0x1f, R4 ;  /* 0x0000001fff057819 */ /* 0x000fc60000011404 */
[----:B------:R-:W-:-:S04]  /*f480*/  IMAD.WIDE R6, R11, 0xc0, R4 ;  /* 0x000000c00b067825 */ /* 0x000fc800078e0204 */
[----:B------:R-:W-:-:S04]  /*f490*/  IMAD.IADD R11, R9, 0x1, R3 ;  /* 0x00000001090b7824 */ /* 0x000fc800078e0203 */
        /* <DEDUP_REMOVED lines=12> */
.L_x_737:
[----:B------:R-:W-:Y:S05]  /*f560*/  BSYNC B0 ;  /* 0x0000000000007941 */ /* 0x000fea0003800000 */
.L_x_736:
        /* <DEDUP_REMOVED lines=14> */
[----:B------:R2:W-:Y:S02]  /*f650*/  STG.E.128 desc[UR50][R12.64], RZ ;  /* 0x000000ff0c007986 */ /* 0x0005e4000c101d32 */
.L_x_739:
[----:B------:R-:W-:Y:S05]  /*f660*/  BSYNC B0 ;  /* 0x0000000000007941 */ /* 0x000fea0003800000 */
.L_x_738:
        /* <DEDUP_REMOVED lines=14> */
[----:B------:R3:W-:Y:S02]  /*f750*/  STG.E.128 desc[UR50][R12.64], RZ ;  /* 0x000000ff0c007986 */ /* 0x0007e4000c101d32 */
.L_x_741:
[----:B------:R-:W-:Y:S05]  /*f760*/  BSYNC B0 ;  /* 0x0000000000007941 */ /* 0x000fea0003800000 */
.L_x_740:
        /* <DEDUP_REMOVED lines=14> */
[----:B------:R4:W-:Y:S02]  /*f850*/  STG.E.128 desc[UR50][R6.64], RZ ;  /* 0x000000ff06007986 */ /* 0x0009e4000c101d32 */
.L_x_742:
[----:B------:R-:W-:Y:S05]  /*f860*/  BSYNC B0 ;  /* 0x0000000000007941 */ /* 0x000fea0003800000 */
.L_x_731:
[----:B------:R-:W5:Y:S02]  /*f870*/  LDC R0, c[0x0][0xda8] ;  /* 0x00036a00ff007b82 */ /* 0x000f640000000800 */
[----:B-----5:R-:W-:-:S13]  /*f880*/  ISETP.LE.AND P0, PT, R0, UR4, PT ;  /* 0x0000000400007c0c */ /* 0x020fda000bf03270 */
[----:B------:R-:W-:Y:S05]  /*f890*/  @!P0 BRA `(.L_x_743) ;  /* 0xffffff1400308947 */ /* 0x000fea000383ffff */
[----:B------:R-:W-:Y:S05]  /*f8a0*/  EXIT ;  /* 0x000000000000794d */ /* 0x000fea0003800000 */
.L_x_649:
[----:B------:R-:W-:-:S08]  /*f8b0*/  NOP ;  /* 0x0000000000007918 */ /* 0x000fd00000000000 */
[----:B------:R-:W1:-:S00]  /*f8c0*/  USETMAXREG.DEALLOC.CTAPOOL 0x20 ;  /* 0x00000020000079c8 */ /* 0x000e4000080e0500 */
[----:B-1----:R-:W-:-:S05]  /*f8d0*/  LOP3.LUT R16, R0, 0x3, RZ, 0xc0, !PT ;  /* 0x0000000300107812 */ /* 0x002fca00078ec0ff */
[----:B------:R-:W1:Y:S02]  /*f8e0*/  SHFL.IDX PT, R0, R16, RZ, 0x1f ;  /* 0x00001fff10007589 */ /* 0x000e6400000e0000 */
[----:B-1----:R-:W-:-:S13]  /*f8f0*/  ISETP.NE.AND P0, PT, R0, RZ, PT ;  /* 0x000000ff0000720c */ /* 0x002fda0003f05270 */
[----:B------:R-:W-:Y:S05]  /*f900*/  @P0 EXIT ;  /* 0x000000000000094d */ /* 0x000fea0003800000 */
[----:B------:R-:W1:Y:S01]  /*f910*/  S2UR UR4, SR_CTAID.X ;  /* 0x00000000000479c3 */ /* 0x000e620000002500 */
[----:B------:R-:W-:Y:S01]  /*f920*/  UMOV UR47, URZ ;  /* 0x0000003f002f7c82 */ /* 0x000fe20008000000 */
[----:B------:R-:W-:Y:S02]  /*f930*/  IMAD.MOV.U32 R19, RZ, RZ, RZ ;  /* 0x000000ffff137224 */ /* 0x000fe400078e00ff */
[----:B------:R-:W-:-:S04]  /*f940*/  IMAD.MOV.U32 R18, RZ, RZ, 0x1 ;  /* 0x00000001ff127424 */ /* 0x000fc800078e00ff */
[----:B------:R-:W1:Y:S02]  /*f950*/  LDC R0, c[0x0][0xda8] ;  /* 0x00036a00ff007b82 */ /* 0x000e640000000800 */
[----:B-1----:R-:W-:-:S13]  /*f960*/  ISETP.LE.AND P0, PT, R0, UR4, PT ;  /* 0x0000000400007c0c */ /* 0x002fda000bf03270 */
[----:B------:R-:W-:Y:S05]  /*f970*/  @P0 BRA `(.L_x_744) ;  /* 0x0000002800200947 */ /* 0x000fea0003800000 */
[----:B------:R-:W-:Y:S01]  /*f980*/  LOP3.LUT R23, R2, 0x1f, RZ, 0xc0, !PT ;  /* 0x0000001f02177812 */ /* 0x000fe200078ec0ff */
[----:B------:R-:W-:Y:S01]  /*f990*/  IMAD.U32 R22, RZ, RZ, UR4 ;  /* 0x00000004ff167e24 */ /* 0x000fe2000f8e00ff */
[----:B------:R-:W-:Y:S01]  /*f9a0*/  ULDC UR46, c[0x0][0xc] ;  /* 0x00000300002e7ab9 */ /* 0x000fe20000000800 */
[----:B------:R-:W-:Y:S01]  /*f9b0*/  IMAD.MOV.U32 R18, RZ, RZ, 0x1 ;  /* 0x00000001ff127424 */ /* 0x000fe200078e00ff */
[----:B------:R-:W-:Y:S01]  /*f9c0*/  ULDC.64 UR48, c[0x0][0x198] ;  /* 0x0000660000307ab9 */ /* 0x000fe20000000a00 */
[----:B------:R-:W-:Y:S01]  /*f9d0*/  IMAD.MOV.U32 R19, RZ, RZ, RZ ;  /* 0x000000ffff137224 */ /* 0x000fe200078e00ff */
[----:B------:R-:W-:-:S06]  /*f9e0*/  UMOV UR47, URZ ;  /* 0x0000003f002f7c82 */ /* 0x000fcc0008000000 */
.L_x_798:
[----:B------:R-:W-:Y:S01]  /*f9f0*/  ULDC UR8, c[0x0][0xdd0] ;  /* 0x0003740000087ab9 */ /* 0x000fe20000000800 */
[----:B-1----:R-:W1:Y:S01]  /*fa00*/  LDC R0, c[0x0][0xde8] ;  /* 0x00037a00ff007b82 */ /* 0x002e620000000800 */
[C---:B------:R-:W-:Y:S01]  /*fa10*/  R2UR UR6, R22.reuse ;  /* 0x00000000160672ca */ /* 0x040fe200000e0000 */
[----:B------:R-:W-:Y:S01]  /*fa20*/  UISETP.NE.AND UP0, UPT, UR8, 0x1, UPT ;  /* 0x000000010800788c */ /* 0x000fe2000bf05270 */
[----:B------:R-:W-:-:S10]  /*fa30*/  R2UR UR7, R22 ;  /* 0x00000000160772ca */ /* 0x000fd400000e0000 */
[----:B------:R-:W-:Y:S01]  /*fa40*/  @UP0 ULDC UR4, c[0x0][0xdd4] ;  /* 0x0003750000040ab9 */ /* 0x000fe20000000800 */
[----:B------:R-:W-:Y:S01]  /*fa50*/  @UP0 ULDC UR9, c[0x0][0xdd8] ;  /* 0x0003760000090ab9 */ /* 0x000fe20000000800 */
[----:B------:R-:W-:-:S04]  /*fa60*/  UIMAD.WIDE.U32 UR4, UR6, UR4, URZ ;  /* 0x00000004060472a5 */ /* 0x000fc8000f8e003f */
[----:B------:R-:W-:-:S04]  /*fa70*/  @UP0 USHF.R.U32.HI UR6, URZ, UR9, UR5 ;  /* 0x000000093f060299 */ /* 0x000fc80008011605 */
[----:B------:R-:W-:Y:S02]  /*fa80*/  UIADD3 UR4, -UR6, URZ, URZ ;  /* 0x0000003f06047290 */ /* 0x000fe4000fffe13f */
[----:B-1----:R-:W-:Y:S02]  /*fa90*/  ISETP.LE.AND P0, PT, R0, UR6, PT ;  /* 0x0000000600007c0c */ /* 0x002fe4000bf03270 */
[----:B------:R-:W-:-:S11]  /*faa0*/  UIMAD UR8, UR8, UR4, UR7 ;  /* 0x00000004080872a4 */ /* 0x000fd6000f8e0207 */
[----:B------:R-:W-:Y:S05]  /*fab0*/  @!P0 BRA `(.L_x_745) ;  /* 0x0000000000208947 */ /* 0x000fea0003800000 */
        /* <DEDUP_REMOVED lines=8> */
.L_x_745:
[----:B------:R-:W-:Y:S01]  /*fb40*/  ULDC UR9, c[0x0][0xdc4] ;  /* 0x0003710000097ab9 */ /* 0x000fe20000000800 */
[----:B------:R-:W-:Y:S01]  /*fb50*/  UMOV UR7, UR8 ;  /* 0x0000000800077c82 */ /* 0x000fe20008000000 */
[----:B------:R-:W-:-:S11]  /*fb60*/  UISETP.NE.AND UP0, UPT, UR9, 0x1, UPT ;  /* 0x000000010900788c */ /* 0x000fd6000bf05270 */
[----:B------:R-:W-:Y:S02]  /*fb70*/  @UP0 ULDC.64 UR10, c[0x0][0xdc8] ;  /* 0x00037200000a0ab9 */ /* 0x000fe40000000a00 */
[----:B------:R-:W-:-:S04]  /*fb80*/  UIMAD.WIDE.U32 UR4, UR8, UR10, URZ ;  /* 0x0000000a080472a5 */ /* 0x000fc8000f8e003f */
[----:B------:R-:W-:-:S04]  /*fb90*/  @UP0 USHF.R.U32.HI UR7, URZ, UR11, UR5 ;  /* 0x0000000b3f070299 */ /* 0x000fc80008011605 */
[----:B------:R-:W-:-:S12]  /*fba0*/  UIMAD UR4, UR7, UR9, URZ ;  /* 0x00000009070472a4 */ /* 0x000fd8000f8e023f */
.L_x_746:
[----:B------:R-:W-:Y:S01]  /*fbb0*/  ULDC.64 UR10, c[0x0][0x3f8] ;  /* 0x0000fe00000a7ab9 */ /* 0x000fe20000000a00 */
[----:B------:R-:W-:Y:S02]  /*fbc0*/  UIADD3 UR8, UR8, -UR4, URZ ;  /* 0x8000000408087290 */ /* 0x000fe4000fffe03f */
[----:B------:R-:W-:Y:S02]  /*fbd0*/  UISETP.NE.U32.AND UP0, UPT, UR10, URZ, UPT ;  /* 0x0000003f0a00728c */ /* 0x000fe4000bf05070 */
[----:B------:R-:W-:Y:S01]  /*fbe0*/  ULOP3.LUT UR7, URZ, UR7, URZ, 0x33, !UPT ;  /* 0x000000073f077292 */ /* 0x000fe2000f8e333f */
[----:B------:R-:W-:Y:S01]  /*fbf0*/  ULDC UR10, c[0x0][0xdb8] ;  /* 0x00036e00000a7ab9 */ /* 0x000fe20000000800 */
[----:B------:R-:W-:Y:S01]  /*fc00*/  ULDC.64 UR4, c[0x0][0x9e0] ;  /* 0x0002780000047ab9 */ /* 0x000fe20000000a00 */
[----:B------:R-:W-:Y:S01]  /*fc10*/  UISETP.NE.AND UP1, UPT, UR10, 0x1, UPT ;  /* 0x000000010a00788c */ /* 0x000fe2000bf25270 */
[----:B------:R-:W-:Y:S01]  /*fc20*/  ULDC UR9, c[0x0][0xdc4] ;  /* 0x0003710000097ab9 */ /* 0x000fe20000000800 */
[----:B------:R-:W-:Y:S01]  /*fc30*/  ULDC UR41, c[0x0][0xdac] ;  /* 0x00036b0000297ab9 */ /* 0x000fe20000000800 */
[----:B------:R-:W-:-:S02]  /*fc40*/  UISETP.GE.AND UP2, UPT, UR5, 0x1, UPT ;  /* 0x000000010500788c */ /* 0x000fc4000bf46270 */
[----:B------:R-:W-:Y:S02]  /*fc50*/  UIMAD UR9, UR6, UR9, UR8 ;  /* 0x00000009060972a4 */ /* 0x000fe4000f8e0208 */
[----:B------:R-:W-:Y:S02]  /*fc60*/  UIADD3 UR41, UR7, UR41, URZ ;  /* 0x0000002907297290 */ /* 0x000fe4000fffe03f */
[----:B------:R-:W-:Y:S01]  /*fc70*/  UISETP.NE.AND.EX UP0, UPT, UR11, URZ, UPT, UP0 ;  /* 0x0000003f0b00728c */ /* 0x000fe2000bf05300 */
[----:B------:R-:W-:Y:S01]  /*fc80*/  PLOP3.LUT P1, PT, PT, PT, UP2, 0x80, 0x0 ;  /* 0x000000000000781c */ /* 0x000fe20003f2f028 */
[----:B------:R-:W-:Y:S01]  /*fc90*/  @UP1 ULDC UR6, c[0x0][0xdbc] ;  /* 0x00036f0000061ab9 */ /* 0x000fe20000000800 */
[----:B------:R-:W-:Y:S02]  /*fca0*/  UIMAD UR41, UR41, 0xc0, URZ ;  /* 0x000000c0292978a4 */ /* 0x000fe4000f8e023f */
[----:B------:R-:W-:Y:S01]  /*fcb0*/  UIMAD.WIDE.U32 UR6, UR9, UR6, URZ ;  /* 0x00000006090672a5 */ /* 0x000fe2000f8e003f */
[----:B------:R-:W-:Y:S01]  /*fcc0*/  ULDC UR11, c[0x0][0x404] ;  /* 0x00010100000b7ab9 */ /* 0x000fe20000000800 */
[----:B------:R-:W-:Y:S01]  /*fcd0*/  ULDC UR12, c[0x0][0x288] ;  /* 0x0000a200000c7ab9 */ /* 0x000fe20000000800 */
[----:B------:R-:W-:Y:S01]  /*fce0*/  @UP1 ULDC UR14, c[0x0][0xdc0] ;  /* 0x00037000000e1ab9 */ /* 0x000fe20000000800 */
[----:B------:R-:W-:Y:S01]  /*fcf0*/  UMOV UR43, UR9 ;  /* 0x00000009002b7c82 */ /* 0x000fe20008000000 */
[----:B------:R-:W-:-:S02]  /*fd00*/  USEL UR11, UR11, 0x1, UP0 ;  /* 0x000000010b0b7887 */ /* 0x000fc40008000000 */
[----:B------:R-:W-:Y:S02]  /*fd10*/  UIADD3 UR8, UR41, 0xc0, -UR12 ;  /* 0x000000c029087890 */ /* 0x000fe4000fffe80c */
[----:B------:R-:W-:Y:S01]  /*fd20*/  @UP1 USHF.R.U32.HI UR43, URZ, UR14, UR7 ;  /* 0x0000000e3f2b1299 */ /* 0x000fe20008011607 */
[----:B------:R-:W-:Y:S02]  /*fd30*/  ULDC UR13, c[0x0][0x2e0] ;  /* 0x0000b800000d7ab9 */ /* 0x000fe40000000800 */
[----:B------:R-:W-:Y:S02]  /*fd40*/  UIMAD UR6, UR11, UR13, UR8 ;  /* 0x0000000d0b0672a4 */ /* 0x000fe4000f8e0208 */
[----:B------:R-:W-:Y:S02]  /*fd50*/  UIADD3 UR42, -UR43, URZ, URZ ;  /* 0x0000003f2b2a7290 */ /* 0x000fe4000fffe13f */
[----:B------:R-:W-:Y:S02]  /*fd60*/  UIADD3 UR4, UR6, UR4, URZ ;  /* 0x0000000406047290 */ /* 0x000fe4000fffe03f */
[----:B------:R-:W-:Y:S01]  /*fd70*/  UIMAD UR42, UR10, UR42, UR9 ;  /* 0x0000002a0a2a72a4 */ /* 0x000fe2000f8e0209 */
[----:B------:R-:W-:Y:S11]  /*fd80*/  @!P1 BRA `(.L_x_747) ;  /* 0x0000000000449947 */ /* 0x000ff60003800000 */
        /* <DEDUP_REMOVED lines=10> */
.L_x_748:
[----:B------:R-:W-:-:S11]  /*fe30*/  UISETP.NE.AND UP0, UPT, UR5, 0x1, UPT ;  /* 0x000000010500788c */ /* 0x000fd6000bf05270 */
[----:B------:R-:W-:Y:S02]  /*fe40*/  @UP0 ULDC.64 UR14, c[0x0][0x9e8] ;  /* 0x00027a00000e0ab9 */ /* 0x000fe40000000a00 */
[----:B------:R-:W-:-:S04]  /*fe50*/  UIMAD.WIDE.U32 UR6, UR8, UR14, URZ ;  /* 0x0000000e080672a5 */ /* 0x000fc8000f8e003f */
[----:B------:R-:W-:-:S12]  /*fe60*/  @UP0 USHF.R.U32.HI UR8, URZ, UR15, UR7 ;  /* 0x0000000f3f080299 */ /* 0x000fd80008011607 */
.L_x_749:
[----:B------:R-:W-:-:S04]  /*fe70*/  UIMAD UR8, UR8, UR5, UR5 ;  /* 0x00000005080872a4 */ /* 0x000fc8000f8e0205 */
[----:B------:R-:W-:-:S04]  /*fe80*/  UISETP.LT.AND UP0, UPT, UR4, UR8, UPT ;  /* 0x000000080400728c */ /* 0x000fc8000bf01270 */
[----:B------:R-:W-:-:S12]  /*fe90*/  USEL UR4, UR4, UR8, UP0 ;  /* 0x0000000804047287 */ /* 0x000fd80008000000 */
.L_x_747:
[----:B------:R-:W-:Y:S02]  /*fea0*/  UIMAD UR7, UR11, UR13, 0x7f ;  /* 0x0000007f0b0774a4 */ /* 0x000fe4000f8e020d */
[----:B------:R-:W-:Y:S02]  /*feb0*/  UIADD3 UR4, UR4, 0x7f, URZ ;  /* 0x0000007f04047890 */ /* 0x000fe4000fffe03f */
[----:B------:R-:W-:Y:S02]  /*fec0*/  USHF.R.S32.HI UR8, URZ, 0x1f, UR7 ;  /* 0x0000001f3f087899 */ /* 0x000fe40008011407 */
[----:B------:R-:W-:Y:S02]  /*fed0*/  USHF.R.S32.HI UR6, URZ, 0x1f, UR4 ;  /* 0x0000001f3f067899 */ /* 0x000fe40008011404 */
[----:B------:R-:W-:Y:S02]  /*fee0*/  ULEA.HI UR8, UR8, UR7, URZ, 0x7 ;  /* 0x0000000708087291 */ /* 0x000fe4000f8f383f */
[----:B------:R-:W-:-:S02]  /*fef0*/  ULEA.HI UR6, UR6, UR4, URZ, 0x7 ;  /* 0x0000000406067291 */ /* 0x000fc4000f8f383f */
[----:B------:R-:W-:Y:S02]  /*ff00*/  UIADD3 UR4, UR41, -UR12, URZ ;  /* 0x8000000c29047290 */ /* 0x000fe4000fffe03f */
[----:B------:R-:W-:Y:S02]  /*ff10*/  USHF.R.S32.HI UR45, URZ, 0x7, UR8 ;  /* 0x000000073f2d7899 */ /* 0x000fe40008011408 */
[----:B------:R-:W-:Y:S02]  /*ff20*/  USHF.R.S32.HI UR6, URZ, 0x7, UR6 ;  /* 0x000000073f067899 */ /* 0x000fe40008011406 */
[----:B------:R-:W-:Y:S02]  /*ff30*/  UIMAD UR4, UR11, UR13, UR4 ;  /* 0x0000000d0b0472a4 */ /* 0x000fe4000f8e0204 */
[----:B------:R-:W-:Y:S01]  /*ff40*/  UISETP.LT.AND UP0, UPT, UR45, UR6, UPT ;  /* 0x000000062d00728c */ /* 0x000fe2000bf01270 */
[----:B------:R-:W-:Y:S02]  /*ff50*/  ULDC UR8, c[0x0][0x9dc] ;  /* 0x0002770000087ab9 */ /* 0x000fe40000000800 */
[----:B------:R-:W-:-:S02]  /*ff60*/  UIADD3 UR8, UR4, -UR8, URZ ;  /* 0x8000000804087290 */ /* 0x000fc4000fffe03f */
[----:B------:R-:W-:Y:S01]  /*ff70*/  USEL UR45, UR45, UR6, UP0 ;  /* 0x000000062d2d7287 */ /* 0x000fe20008000000 */
[----:B------:R-:W-:Y:S11]  /*ff80*/  @!P1 BRA `(.L_x_750) ;  /* 0x0000000000449947 */ /* 0x000ff60003800000 */
        /* <DEDUP_REMOVED lines=10> */
.L_x_751:
[----:B------:R-:W-:-:S11]  /*10030*/  UISETP.NE.AND UP0, UPT, UR5, 0x1, UPT ;  /* 0x000000010500788c */ /* 0x000fd6000bf05270 */
[----:B------:R-:W-:Y:S02]  /*10040*/  @UP0 ULDC.64 UR10, c[0x0][0x9e8] ;  /* 0x00027a00000a0ab9 */ /* 0x000fe40000000a00 */
[----:B------:R-:W-:-:S04]  /*10050*/  UIMAD.WIDE.U32 UR6, UR4, UR10, URZ ;  /* 0x0000000a040672a5 */ /* 0x000fc8000f8e003f */
[----:B------:R-:W-:-:S12]  /*10060*/  @UP0 USHF.R.U32.HI UR4, URZ, UR11, UR7 ;  /* 0x0000000b3f040299 */ /* 0x000fd80008011607 */
.L_x_752:
[----:B------:R-:W-:-:S04]  /*10070*/  UIMAD UR4, UR4, UR5, URZ ;  /* 0x00000005040472a4 */ /* 0x000fc8000f8e023f */
[----:B------:R-:W-:-:S04]  /*10080*/  UISETP.LT.AND UP0, UPT, UR8, UR4, UPT ;  /* 0x000000040800728c */ /* 0x000fc8000bf01270 */
[----:B------:R-:W-:-:S12]  /*10090*/  USEL UR8, UR8, UR4, !UP0 ;  /* 0x0000000408087287 */ /* 0x000fd8000c000000 */
.L_x_750:
[----:B------:R-:W-:Y:S01]  /*100a0*/  USHF.R.S32.HI UR4, URZ, 0x1f, UR8 ;  /* 0x0000001f3f047899 */ /* 0x000fe20008011408 */
[----:B------:R-:W-:Y:S03]  /*100b0*/  BSSY B6, `(.L_x_753) ;  /* 0x0000205000067945 */ /* 0x000fe60003800000 */
[----:B------:R-:W-:-:S04]  /*100c0*/  ULEA.HI UR4, UR4, UR8, URZ, 0x7 ;  /* 0x0000000804047291 */ /* 0x000fc8000f8f383f */
[----:B------:R-:W-:-:S04]  /*100d0*/  USHF.R.S32.HI UR4, URZ, 0x7, UR4 ;  /* 0x000000073f047899 */ /* 0x000fc80008011404 */
[----:B------:R-:W-:-:S04]  /*100e0*/  UISETP.LT.AND UP0, UPT, URZ, UR4, UPT ;  /* 0x000000043f00728c */ /* 0x000fc8000bf01270 */
[----:B------:R-:W-:-:S04]  /*100f0*/  USEL UR44, URZ, UR4, !UP0 ;  /* 0x000000043f2c7287 */ /* 0x000fc8000c000000 */
[----:B------:R-:W-:-:S06]  /*10100*/  UISETP.GT.AND UP0, UPT, UR45, UR44, UPT ;  /* 0x0000002c2d00728c */ /* 0x000fcc000bf04270 */
[----:B------:R-:W-:-:S13]  /*10110*/  PLOP3.LUT P0, PT, PT, PT, UP0, 0x80, 0x0 ;  /* 0x000000000000781c */ /* 0x000fda0003f0f008 */
[----:B------:R-:W-:Y:S05]  /*10120*/  @P0 BRA `(.L_x_754) ;  /* 0x0000000000400947 */ /* 0x000fea0003800000 */
[----:B------:R-:W-:Y:S01]  /*10130*/  ISETP.NE.AND P0, PT, R23, RZ, PT ;  /* 0x000000ff1700720c */ /* 0x000fe20003f05270 */
[----:B------:R-:W-:-:S12]  /*10140*/  IMAD.MOV.U32 R13, RZ, RZ, R22 ;  /* 0x000000ffff0d7224 */ /* 0x000fd800078e0016 */
[----:B------:R-:W-:Y:S05]  /*10150*/  @P0 BRA `(.L_x_755) ;  /* 0x0000001c00e80947 */ /* 0x000fea0003800000 */
[----:B------:R-:W1:Y:S01]  /*10160*/  S2R R7, SR_LANEID ;  /* 0x0000000000077919 */ /* 0x000e620000000000 */
[----:B------:R-:W-:Y:S01]  /*10170*/  VOTEU.ANY UR4, UPT, PT ;  /* 0x0000000000047886 */ /* 0x000fe200038e0100 */
[----:B------:R-:W2:Y:S01]  /*10180*/  LDC.64 R2, c[0x0][0xdf0] ;  /* 0x00037c00ff027b82 */ /* 0x000ea20000000a00 */
[----:B------:R-:W1:Y:S08]  /*10190*/  FLO.U32 R0, UR4 ;  /* 0x0000000400007d00 */ /* 0x000e7000080e0000 */
[----:B------:R-:W2:Y:S01]  /*101a0*/  POPC R5, UR4 ;  /* 0x0000000400057d09 */ /* 0x000ea20008000000 */
[----:B-1----:R-:W-:-:S13]  /*101b0*/  ISETP.EQ.U32.AND P0, PT, R0, R7, PT ;  /* 0x000000070000720c */ /* 0x002fda0003f02070 */
[----:B--2---:R-:W2:Y:S01]  /*101c0*/  @P0 ATOMG.E.ADD.STRONG.GPU PT, R3, desc[UR50][R2.64], R5 ;  /* 0x00000005020309a8 */ /* 0x004ea200081ee1f2 */
[----:B------:R-:W1:Y:S02]  /*101d0*/  S2R R4, SR_LTMASK ;  /* 0x0000000000047919 */ /* 0x000e640000003900 */
[----:B-1----:R-:W-:-:S04]  /*101e0*/  LOP3.LUT R4, R4, UR4, RZ, 0xc0, !PT ;  /* 0x0000000404047c12 */ /* 0x002fc8000f8ec0ff */
[----:B------:R-:W1:Y:S01]  /*101f0*/  POPC R13, R4 ;  /* 0x00000004000d7309 */ /* 0x000e620000000000 */
[----:B--2---:R-:W1:Y:S02]  /*10200*/  SHFL.IDX PT, R0, R3, R0, 0x1f ;  /* 0x00001f0003007589 */ /* 0x004e6400000e0000 */
[----:B-1----:R-:W-:Y:S01]  /*10210*/  IADD3 R13, R0, UR46, R13 ;  /* 0x0000002e000d7c10 */ /* 0x002fe2000fffe00d */
[----:B------:R-:W-:Y:S06]  /*10220*/  BRA `(.L_x_755) ;  /* 0x0000001c00b47947 */ /* 0x000fec0003800000 */
.L_x_754:
[----:B------:R-:W1:Y:S01]  /*10230*/  S2UR UR4, SR_CgaCtaId ;  /* 0x00000000000479c3 */ /* 0x000e620000008800 */
[----:B------:R-:W-:Y:S02]  /*10240*/  UMOV UR39, 0x400 ;  /* 0x0000040000277882 */ /* 0x000fe40000000000 */
[----:B-1----:R-:W-:-:S04]  /*10250*/  ULEA UR39, UR4, UR39, 0x18 ;  /* 0x0000002704277291 */ /* 0x002fc8000f8ec03f */
[----:B------:R-:W-:-:S04]  /*10260*/  UIADD3 UR4, UR39, 0xe400, URZ ;  /* 0x0000e40027047890 */ /* 0x000fc8000fffe03f */
[----:B------:R-:W-:-:S06]  /*10270*/  ULOP3.LUT UP0, URZ, UR4, 0x3ff, URZ, 0xc0, !UPT ;  /* 0x000003ff043f7892 */ /* 0x000fcc000f80c03f */
[----:B------:R-:W-:-:S13]  /*10280*/  PLOP3.LUT P0, PT, PT, PT, UP0, 0x80, 0x0 ;  /* 0x000000000000781c */ /* 0x000fda0003f0f008 */
[----:B------:R-:W-:Y:S05]  /*10290*/  @!P0 BRA `(.L_x_756) ;  /* 0x0000000000408947 */ /* 0x000fea0003800000 */
[----:B------:R-:W-:Y:S01]  /*102a0*/  MOV R2, 0x0 ;  /* 0x0000000000027802 */ /* 0x000fe20000000f00 */
[----:B------:R-:W-:Y:S01]  /*102b0*/  ULDC.64 UR4, c[0x4][0xa8] ;  /* 0x01002a0000047ab9 */ /* 0x000fe20000000a00 */
[----:B------:R-:W-:Y:S01]  /*102c0*/  ULDC.64 UR6, c[0x4][0xb0] ;  /* 0x01002c0000067ab9 */ /* 0x000fe20000000a00 */
[----:B------:R-:W-:Y:S02]  /*102d0*/  IMAD.U32 R4, RZ, RZ, UR4 ;  /* 0x00000004ff047e24 */ /* 0x000fe4000f8e00ff */
[----:B------:R-:W-:Y:S01]  /*102e0*/  IMAD.U32 R5, RZ, RZ, UR5 ;  /* 0x00000005ff057e24 */ /* 0x000fe2000f8e00ff */
[----:B------:R-:W1:Y:S01]  /*102f0*/  LDC.64 R2, c[0x4][R2] ;  /* 0x0100000002027b82 */ /* 0x000e620000000a00 */
[----:B------:R-:W-:Y:S01]  /*10300*/  ULDC.64 UR4, c[0x4][0x8] ;  /* 0x0100020000047ab9 */ /* 0x000fe20000000a00 */
[----:B------:R-:W-:Y:S02]  /*10310*/  IMAD.U32 R6, RZ, RZ, UR6 ;  /* 0x00000006ff067e24 */ /* 0x000fe4000f8e00ff */
[----:B------:R-:W-:-:S02]  /*10320*/  IMAD.U32 R7, RZ, RZ, UR7 ;  /* 0x00000007ff077e24 */ /* 0x000fc4000f8e00ff */
[----:B------:R-:W-:Y:S02]  /*10330*/  IMAD.U32 R10, RZ, RZ, UR4 ;  /* 0x00000004ff0a7e24 */ /* 0x000fe4000f8e00ff */
[----:B------:R-:W-:Y:S02]  /*10340*/  IMAD.U32 R11, RZ, RZ, UR5 ;  /* 0x00000005ff0b7e24 */ /* 0x000fe4000f8e00ff */
[----:B------:R-:W-:Y:S02]  /*10350*/  IMAD.MOV.U32 R8, RZ, RZ, 0x70 ;  /* 0x00000070ff087424 */ /* 0x000fe400078e00ff */
[----:B------:R-:W-:Y:S02]  /*10360*/  IMAD.MOV.U32 R12, RZ, RZ, 0x1 ;  /* 0x00000001ff0c7424 */ /* 0x000fe400078e00ff */
[----:B------:R-:W-:-:S07]  /*10370*/  IMAD.MOV.U32 R13, RZ, RZ, RZ ;  /* 0x000000ffff0d7224 */ /* 0x000fce00078e00ff */
[----:B------:R-:W-:-:S07]  /*10380*/  LEPC R20, `(.L_x_756) ;  /* 0x000000001014794e */ /* 0x000fce0000000000 */
[----:B-1----:R-:W-:Y:S05]  /*10390*/  CALL.ABS.NOINC R2 ;  /* 0x0000000002007343 */ /* 0x002fea0003c00000 */
.L_x_756:
[----:B------:R-:W-:-:S04]  /*103a0*/  UIADD3 UR4, UR39, 0x400, URZ ;  /* 0x0000040027047890 */ /* 0x000fc8000fffe03f */
[----:B------:R-:W-:-:S06]  /*103b0*/  ULOP3.LUT UP0, URZ, UR4, 0x3ff, URZ, 0xc0, !UPT ;  /* 0x000003ff043f7892 */ /* 0x000fcc000f80c03f */
[----:B------:R-:W-:-:S13]  /*103c0*/  PLOP3.LUT P0, PT, PT, PT, UP0, 0x80, 0x0 ;  /* 0x000000000000781c */ /* 0x000fda0003f0f008 */
[----:B------:R-:W-:Y:S05]  /*103d0*/  @!P0 BRA `(.L_x_757) ;  /* 0x00000000007c8947 */ /* 0x000fea0003800000 */
        /* <DEDUP_REMOVED lines=16> */
.L_x_758:
[----:B------:R1:W2:Y:S01]  /*104e0*/  LDC.64 R2, c[0x4][R24] ;  /* 0x0100000018027b82 */ /* 0x0002a20000000a00 */
[----:B------:R-:W-:Y:S01]  /*104f0*/  ULDC.64 UR4, c[0x4][0xa8] ;  /* 0x01002a0000047ab9 */ /* 0x000fe20000000a00 */
[----:B------:R-:W-:Y:S01]  /*10500*/  ULDC.64 UR6, c[0x4][0xb0] ;  /* 0x01002c0000067ab9 */ /* 0x000fe20000000a00 */
[----:B------:R-:W-:Y:S02]  /*10510*/  IMAD.U32 R4, RZ, RZ, UR4 ;  /* 0x00000004ff047e24 */ /* 0x000fe4000f8e00ff */
        /* <DEDUP_REMOVED lines=11> */
.L_x_757:
[----:B------:R-:W-:Y:S01]  /*105d0*/  ULDC.64 UR4, c[0x0][0x9f8] ;  /* 0x00027e0000047ab9 */ /* 0x000fe20000000a00 */
[----:B------:R-:W-:Y:S01]  /*105e0*/  IMAD.U32 R5, RZ, RZ, UR43 ;  /* 0x0000002bff057e24 */ /* 0x000fe2000f8e00ff */
[----:B------:R-:W-:Y:S01]  /*105f0*/  ISETP.NE.U32.AND P0, PT, RZ, UR4, PT ;  /* 0x00000004ff007c0c */ /* 0x000fe2000bf05070 */
[----:B------:R-:W-:-:S03]  /*10600*/  IMAD.U32 R0, RZ, RZ, UR43 ;  /* 0x0000002bff007e24 */ /* 0x000fc6000f8e00ff */
[----:B------:R-:W-:-:S13]  /*10610*/  ISETP.NE.AND.EX P0, PT, RZ, UR5, PT, P0 ;  /* 0x00000005ff007c0c */ /* 0x000fda000bf05300 */
[----:B------:R-:W1:Y:S02]  /*10620*/  @P0 LDC.64 R2, c[0x0][0x9f8] ;  /* 0x00027e00ff020b82 */ /* 0x000e640000000a00 */
[----:B-1----:R-:W-:-:S06]  /*10630*/  @P0 IMAD.WIDE R4, R5, 0x4, R2 ;  /* 0x0000000405040825 */ /* 0x002fcc00078e0202 */
[----:B------:R-:W1:Y:S01]  /*10640*/  LDC R2, c[0x0][0x428] ;  /* 0x00010a00ff027b82 */ /* 0x000e620000000800 */
[----:B------:R2:W3:Y:S01]  /*10650*/  @P0 LDG.E R0, desc[UR50][R4.64] ;  /* 0x0000003204000981 */ /* 0x0004e2000c1e1900 */
[----:B------:R-:W-:Y:S01]  /*10660*/  ISETP.NE.AND P1, PT, R23, RZ, PT ;  /* 0x000000ff1700720c */ /* 0x000fe20003f25270 */
[----:B------:R-:W-:Y:S01]  /*10670*/  UMOV UR40, URZ ;  /* 0x0000003f00287c82 */ /* 0x000fe20008000000 */
[----:B------:R-:W-:Y:S01]  /*10680*/  UMOV UR6, 0xffffffff ;  /* 0xffffffff00067882 */ /* 0x000fe20000000000 */
[----:B------:R-:W-:-:S04]  /*10690*/  IMAD.U32 R7, RZ, RZ, UR45 ;  /* 0x0000002dff077e24 */ /* 0x000fc8000f8e00ff */
[----:B------:R-:W-:-:S06]  /*106a0*/  VIADD R7, R7, 0xffffffff ;  /* 0xffffffff07077836 */ /* 0x000fcc0000000000 */
[----:B------:R-:W-:-:S05]  /*106b0*/  VOTEU.ALL UP1, P1 ;  /* 0x00000000003f7886 */ /* 0x000fca0000820000 */
[----:B------:R-:W-:Y:S01]  /*106c0*/  @!UP1 UIADD3 UR4, UP0, UR48, 0x270, URZ ;  /* 0x0000027030049890 */ /* 0x000fe2000ff1e03f */
[----:B-1----:R-:W-:Y:S02]  /*106d0*/  ISETP.NE.AND P2, PT, R2, 0x1, PT ;  /* 0x000000010200780c */ /* 0x002fe40003f45270 */
[----:B------:R-:W1:Y:S01]  /*106e0*/  LDC.64 R2, c[0x0][0x3f8] ;  /* 0x0000fe00ff027b82 */ /* 0x000e620000000a00 */
[----:B------:R-:W-:-:S09]  /*106f0*/  @!UP1 UIADD3.X UR5, URZ, UR49, URZ, UP0, !UPT ;  /* 0x000000313f059290 */ /* 0x000fd200087fe43f */
[----:B------:R4:W-:Y:S01]  /*10700*/  @!UP1 UTMAPF.L2.4D [UR40], [UR4] ;  /* 0x00000028040095b8 */ /* 0x0009e20008018000 */
[----:B------:R-:W2:Y:S08]  /*10710*/  @P2 LDC R6, c[0x0][0x42c] ;  /* 0x00010b00ff062b82 */ /* 0x000eb00000000800 */
[----:B------:R-:W5:Y:S01]  /*10720*/  @P2 LDC R9, c[0x0][0x430] ;  /* 0x00010c00ff092b82 */ /* 0x000f620000000800 */
[----:B-1----:R-:W-:-:S04]  /*10730*/  ISETP.NE.U32.AND P0, PT, R2, RZ, PT ;  /* 0x000000ff0200720c */ /* 0x002fc80003f05070 */
[----:B------:R-:W-:Y:S01]  /*10740*/  ISETP.NE.AND.EX P0, PT, R3, RZ, PT, P0 ;  /* 0x000000ff0300720c */ /* 0x000fe20003f05300 */
[----:B--2---:R-:W-:-:S04]  /*10750*/  @P2 IMAD.HI.U32 R4, R6, UR42, RZ ;  /* 0x0000002a06042c27 */ /* 0x004fc8000f8e00ff */
[----:B------:R-:W-:Y:S01]  /*10760*/  IMAD.U32 R6, RZ, RZ, UR42 ;  /* 0x0000002aff067e24 */ /* 0x000fe2000f8e00ff */
[----:B-----5:R-:W-:Y:S02]  /*10770*/  @P2 SHF.R.U32.HI R6, RZ, R9, R4 ;  /* 0x00000009ff062219 */ /* 0x020fe40000011604 */
[----:B---3--:R-:W-:Y:S01]  /*10780*/  SEL R9, R0, RZ, !P0 ;  /* 0x000000ff00097207 */ /* 0x008fe20004000000 */
[----:B----4-:R-:W-:Y:S06]  /*10790*/  BRA.DIV UR6, `(.L_x_759) ;  /* 0x0000002206307947 */ /* 0x010fec000b800000 */
.L_x_810:
[----:B------:R-:W-:Y:S01]  /*107a0*/  UMOV UR4, 0xffffffff ;  /* 0xffffffff00047882 */ /* 0x000fe20000000000 */
[----:B------:R-:W-:Y:S02]  /*107b0*/  SHF.R.S32.HI R8, RZ, 0x1f, R0 ;  /* 0x0000001fff087819 */ /* 0x000fe40000011400 */
[----:B------:R-:W-:Y:S05]  /*107c0*/  BRA.DIV UR4, `(.L_x_760) ;  /* 0x0000002204447947 */ /* 0x000fea000b800000 */
[----:B------:R-:W-:-:S13]  /*107d0*/  ELECT P6, URZ, PT ;  /* 0x00000000003f782f */ /* 0x000fda00038c0000 */
.L_x_813:
[----:B------:R-:W-:Y:S05]  /*107e0*/  @!P6 BRA `(.L_x_761) ;  /* 0x0000000000bce947 */ /* 0x000fea0003800000 */
[----:B------:R-:W-:Y:S01]  /*107f0*/  LEA R13, R19, UR39, 0x3 ;  /* 0x00000027130d7c11 */ /* 0x000fe2000f8e18ff */
[----:B------:R-:W-:Y:S01]  /*10800*/  IMAD.MOV.U32 R9, RZ, RZ, R0 ;  /* 0x000000ffff097224 */ /* 0x000fe200078e0000 */
[----:B------:R-:W-:Y:S01]  /*10810*/  SHF.L.U32 R12, R18, 0x1f, RZ ;  /* 0x0000001f120c7819 */ /* 0x000fe200000006ff */
        /* <DEDUP_REMOVED lines=9> */
[----:B------:R-:W-:-:S04]  /*108b0*/  @P2 SHF.R.U32.HI R15, RZ, R5, R4 ;  /* 0x00000005ff0f2219 */ /* 0x000fc80000011604 */
[--C-:B------:R-:W-:Y:S01]  /*108c0*/  SHF.R.S32.HI R5, RZ, 0x1f, R15.reuse ;  /* 0x0000001fff057819 */ /* 0x100fe2000001140f */
[----:B------:R-:W-:-:S04]  /*108d0*/  IMAD.MOV.U32 R4, RZ, RZ, R15 ;  /* 0x000000ffff047224 */ /* 0x000fc800078e000f */
[----:B------:R-:W-:-:S04]  /*108e0*/  IMAD.WIDE.U32 R10, R0, UR4, R4 ;  /* 0x00000004000a7c25 */ /* 0x000fc8000f8e0004 */
[----:B------:R-:W-:Y:S01]  /*108f0*/  IMAD.IADD R5, R11, 0x1, R9 ;  /* 0x000000010b057824 */ /* 0x000fe200078e0209 */
[----:B------:R-:W-:-:S04]  /*10900*/  LEA R4, P2, R10, R2, 0x2 ;  /* 0x000000020a047211 */ /* 0x000fc800078410ff */
[----:B------:R-:W-:-:S05]  /*10910*/  LEA.HI.X R5, R10, R3, R5, 0x2, P2 ;  /* 0x000000030a057211 */ /* 0x000fca00010f1405 */
[----:B------:R1:W5:Y:S01]  /*10920*/  LDG.E R9, desc[UR50][R4.64] ;  /* 0x0000003204097981 */ /* 0x000362000c1e1900 */
[----:B------:R-:W-:-:S04]  /*10930*/  IMAD.MOV R10, RZ, RZ, -R15 ;  /* 0x000000ffff0a7224 */ /* 0x000fc800078e0a0f */
[----:B------:R-:W-:-:S07]  /*10940*/  IMAD R7, R14, R10, R7 ;  /* 0x0000000a0e077224 */ /* 0x000fce00078e0207 */
.L_x_762:
[----:B------:R-:W2:Y:S01]  /*10950*/  SYNCS.PHASECHK.TRANS64.TRYWAIT P2, [R13+URZ+0x16840], R12 ;  /* 0x0168400c0d0075a7 */ /* 0x000ea2000804017f */
[----:B------:R-:W-:Y:S01]  /*10960*/  ISETP.NE.AND P3, PT, R17, RZ, PT ;  /* 0x000000ff1100720c */ /* 0x000fe20003f65270 */
[----:B--2---:R-:W-:-:S12]  /*10970*/  @!P2 BRA `(.L_x_763) ;  /* 0x0000001c00f8a947 */ /* 0x004fd80003800000 */
.L_x_814:
[----:B------:R-:W-:Y:S05]  /*10980*/  @P3 BRA `(.L_x_764) ;  /* 0x0000000000143947 */ /* 0x000fea0003800000 */
[----:B------:R-:W-:Y:S01]  /*10990*/  ISETP.NE.AND P2, PT, R23, RZ, PT ;  /* 0x000000ff1700720c */ /* 0x000fe20003f45270 */
[----:B-1----:R-:W-:-:S04]  /*109a0*/  IMAD.MOV.U32 R4, RZ, RZ, 0x4000 ;  /* 0x00004000ff047424 */ /* 0x002fc800078e00ff */
[----:B------:R3:W-:Y:S08]  /*109b0*/  SYNCS.ARRIVE.TRANS64 RZ, [R13+URZ+0x16830], R4 ;  /* 0x016830040dff79a7 */ /* 0x0007f0000800003f */
[----:B------:R-:W-:Y:S05]  /*109c0*/  @!P2 BRA `(.L_x_764) ;  /* 0x000000000004a947 */ /* 0x000fea0003800000 */
[----:B------:R-:W-:Y:S01]  /*109d0*/  BPT.TRAP 0x1 ;  /* 0x000000040000795c */ /* 0x000fe20000300000 */
.L_x_764:
        /* <DEDUP_REMOVED lines=8> */
[----:B-----5:R-:W-:Y:S01]  /*10a60*/  R2UR UR13, R9 ;  /* 0x00000000090d72ca */ /* 0x020fe200000e0000 */
[----:B------:R-:W-:-:S04]  /*10a70*/  UMOV UR10, URZ ;  /* 0x0000003f000a7c82 */ /* 0x000fc80008000000 */
[----:B------:R-:W-:Y:S02]  /*10a80*/  ULEA UR8, UR8, UR39, 0xe ;  /* 0x0000002708087291 */ /* 0x000fe4000f8e703f */
[----:B------:R-:W-:Y:S02]  /*10a90*/  USHF.L.U32 UR11, UR11, 0x7, URZ ;  /* 0x000000070b0b7899 */ /* 0x000fe4000800063f */
[----:B------:R-:W-:Y:S02]  /*10aa0*/  UIADD3 UR9, UR9, 0x16830, URZ ;  /* 0x0001683009097890 */ /* 0x000fe4000fffe03f */
[----:B------:R-:W-:-:S09]  /*10ab0*/  UIADD3 UR8, UR8, 0xe400, URZ ;  /* 0x0000e40008087890 */ /* 0x000fd2000fffe03f */
[----:B------:R4:W-:Y:S02]  /*10ac0*/  UTMALDG.4D [UR8], [UR4], desc[UR6] ;  /* 0x00000608040075b4 */ /* 0x0009e40008019000 */
[----:B----4-:R-:W-:Y:S01]  /*10ad0*/  NOP ;  /* 0x0000000000007918 */ /* 0x010fe20000000000 */
.L_x_761:
[----:B------:R-:W-:Y:S05]  /*10ae0*/  WARPSYNC.ALL ;  /* 0x0000000000007948 */ /* 0x000fea0003800000 */
[----:B------:R-:W-:Y:S01]  /*10af0*/  BAR.SYNC.DEFER_BLOCKING 0x8, 0x1a0 ;  /* 0x0206800000007b1d */ /* 0x000fe20000010000 */
[----:B------:R-:W-:Y:S01]  /*10b00*/  ELECT P2, URZ, PT ;  /* 0x00000000003f782f */ /* 0x000fe20003840000 */
[----:B------:R-:W-:Y:S02]  /*10b10*/  UIADD3 UR47, UR47, 0x1, URZ ;  /* 0x000000012f2f7890 */ /* 0x000fe4000fffe03f */
[----:B------:R-:W-:Y:S02]  /*10b20*/  UIADD3 UR6, UP0, UR48, 0x270, URZ ;  /* 0x0000027030067890 */ /* 0x000fe4000ff1e03f */
[----:B------:R-:W-:-:S02]  /*10b30*/  ULEA.HI UR4, UR47, UR47, URZ, 0x1 ;  /* 0x0000002f2f047291 */ /* 0x000fc4000f8f083f */
[----:B------:R-:W-:Y:S02]  /*10b40*/  UIADD3 UR8, UR39, 0x8400, URZ ;  /* 0x0000840027087890 */ /* 0x000fe4000fffe03f */
[----:B------:R-:W-:Y:S02]  /*10b50*/  ULOP3.LUT UR4, UR4, 0xfffffffe, URZ, 0xc0, !UPT ;  /* 0xfffffffe04047892 */ /* 0x000fe4000f8ec03f */
[----:B------:R-:W-:Y:S02]  /*10b60*/  UIADD3 UR9, UR39, 0x16800, URZ ;  /* 0x0001680027097890 */ /* 0x000fe4000fffe03f */
[----:B-1-3--:R-:W-:Y:S01]  /*10b70*/  @P2 IMAD.MOV.U32 R4, RZ, RZ, 0x6000 ;  /* 0x00006000ff042424 */ /* 0x00afe200078e00ff */
[----:B------:R-:W-:Y:S02]  /*10b80*/  UIADD3 UR4, UR47, -UR4, URZ ;  /* 0x800000042f047290 */ /* 0x000fe4000fffe03f */
[----:B------:R-:W-:Y:S01]  /*10b90*/  UIADD3.X UR7, URZ, UR49, URZ, UP0, !UPT ;  /* 0x000000313f077290 */ /* 0x000fe200087fe43f */
[----:B------:R-:W-:Y:S01]  /*10ba0*/  UMOV UR11, UR41 ;  /* 0x00000029000b7c82 */ /* 0x000fe20008000000 */
[----:B------:R-:W-:Y:S01]  /*10bb0*/  UMOV UR12, UR42 ;  /* 0x0000002a000c7c82 */ /* 0x000fe20008000000 */
[----:B------:R-:W-:Y:S01]  /*10bc0*/  UMOV UR13, UR43 ;  /* 0x0000002b000d7c82 */ /* 0x000fe20008000000 */
[----:B------:R-:W-:Y:S01]  /*10bd0*/  UMOV UR5, 0x12f00000 ;  /* 0x12f0000000057882 */ /* 0x000fe20000000000 */
[----:B------:R-:W-:Y:S01]  /*10be0*/  UMOV UR10, URZ ;  /* 0x0000003f000a7c82 */ /* 0x000fe20008000000 */
[----:B------:R1:W-:Y:S02]  /*10bf0*/  @P2 SYNCS.ARRIVE.TRANS64 RZ, [UR39+0x16800], R4 ;  /* 0x01680004ffff29a7 */ /* 0x0003e40008000027 */
[----:B-1----:R-:W-:Y:S01]  /*10c00*/  IMAD.U32 R4, RZ, RZ, UR4 ;  /* 0x00000004ff047e24 */ /* 0x002fe2000f8e00ff */
[----:B------:R-:W-:-:S02]  /*10c10*/  UMOV UR4, 0x0 ;  /* 0x0000000000047882 */ /* 0x000fc40000000000 */
[----:B------:R1:W-:Y:S02]  /*10c20*/  UTMALDG.4D [UR8], [UR6], desc[UR4] ;  /* 0x00000408060075b4 */ /* 0x0003e40008019000 */
[----:B------:R-:W-:-:S04]  /*10c30*/  SHF.L.U32 R4, R4, 0x1f, RZ ;  /* 0x0000001f04047819 */ /* 0x000fc800000006ff */
[----:B------:R-:W3:Y:S02]  /*10c40*/  SYNCS.PHASECHK.TRANS64.TRYWAIT P2, [UR39+0x16820], R4 ;  /* 0x01682004ff0075a7 */ /* 0x000ee40008040167 */
[----:B-1-3--:R-:W-:Y:S05]  /*10c50*/  @!P2 BRA `(.L_x_765) ;  /* 0x0000001c0054a947 */ /* 0x00afea0003800000 */
.L_x_815:
[----:B------:R-:W-:-:S04]  /*10c60*/  UIADD3 UR4, UR45, -0x2, URZ ;  /* 0xfffffffe2d047890 */ /* 0x000fc8000fffe03f */
[----:B------:R-:W-:-:S06]  /*10c70*/  UISETP.GE.AND UP0, UPT, UR4, UR44, UPT ;  /* 0x0000002c0400728c */ /* 0x000fcc000bf06270 */
[----:B------:R-:W-:-:S13]  /*10c80*/  PLOP3.LUT P2, PT, PT, PT, UP0, 0x80, 0x0 ;  /* 0x000000000000781c */ /* 0x000fda0003f4f008 */
[----:B------:R-:W-:Y:S05]  /*10c90*/  @!P2 BRA `(.L_x_766) ;  /* 0x00000010004ca947 */ /* 0x000fea0003800000 */
[----:B-1----:R-:W-:Y:S01]  /*10ca0*/  IMAD R5, RZ, RZ, -UR45 ;  /* 0x8000002dff057e24 */ /* 0x002fe2000f8e02ff */
[----:B------:R-:W-:Y:S01]  /*10cb0*/  LOP3.LUT R10, RZ, UR44, RZ, 0x33, !PT ;  /* 0x0000002cff0a7c12 */ /* 0x000fe2000f8e33ff */
[----:B------:R-:W-:Y:S01]  /*10cc0*/  IMAD.U32 R11, RZ, RZ, UR4 ;  /* 0x00000004ff0b7e24 */ /* 0x000fe2000f8e00ff */
[----:B------:R-:W-:Y:S02]  /*10cd0*/  ULDC.64 UR36, c[0x0][0x408] ;  /* 0x0001020000247ab9 */ /* 0x000fe40000000a00 */
[----:B------:R-:W-:-:S05]  /*10ce0*/  VIADDMNMX R10, R5, 0x1, R10, !PT ;  /* 0x00000001050a7846 */ /* 0x000fca000780010a */
[----:B------:R-:W-:-:S05]  /*10cf0*/  VIADD R4, R10, UR45 ;  /* 0x0000002d0a047c36 */ /* 0x000fca0008000000 */
[----:B------:R-:W-:-:S04]  /*10d00*/  LOP3.LUT R4, R4, 0x1, RZ, 0xc0, !PT ;  /* 0x0000000104047812 */ /* 0x000fc800078ec0ff */
[----:B------:R-:W-:-:S13]  /*10d10*/  ISETP.NE.U32.AND P2, PT, R4, 0x1, PT ;  /* 0x000000010400780c */ /* 0x000fda0003f45070 */
[----:B------:R-:W-:Y:S05]  /*10d20*/  @P2 BRA `(.L_x_767) ;  /* 0x0000000400602947 */ /* 0x000fea0003800000 */
[----:B--2---:R-:W-:Y:S01]  /*10d30*/  VIADD R12, R19, 0x1 ;  /* 0x00000001130c7836 */ /* 0x004fe20000000000 */
[----:B------:R-:W-:Y:S04]  /*10d40*/  BSSY B0, `(.L_x_768) ;  /* 0x0000052000007945 */ /* 0x000fe80003800000 */
[----:B------:R-:W-:-:S04]  /*10d50*/  ISETP.NE.AND P2, PT, R12, 0x2, PT ;  /* 0x000000020c00780c */ /* 0x000fc80003f45270 */
[----:B------:R-:W-:Y:S02]  /*10d60*/  SEL R13, RZ, 0x1, P2 ;  /* 0x00000001ff0d7807 */ /* 0x000fe40001000000 */
[----:B------:R-:W-:Y:S02]  /*10d70*/  SEL R12, R12, RZ, P2 ;  /* 0x000000ff0c0c7207 */ /* 0x000fe40001000000 */
[----:B------:R-:W-:Y:S01]  /*10d80*/  LOP3.LUT R13, R18, R13, RZ, 0x3c, !PT ;  /* 0x0000000d120d7212 */ /* 0x000fe200078e3cff */
[----:B------:R-:W-:Y:S06]  /*10d90*/  @!P6 BRA `(.L_x_769) ;  /* 0x000000040030e947 */ /* 0x000fec0003800000 */
[----:B------:R-:W-:Y:S01]  /*10da0*/  IMAD.MOV.U32 R4, RZ, RZ, R9 ;  /* 0x000000ffff047224 */ /* 0x000fe200078e0009 */
        /* <DEDUP_REMOVED lines=19> */
.L_x_770:
[----:B-1----:R-:W-:Y:S02]  /*10ee0*/  LEA R3, R12, UR39, 0x3 ;  /* 0x000000270c037c11 */ /* 0x002fe4000f8e18ff */
[----:B------:R-:W-:Y:S02]  /*10ef0*/  SHF.L.U32 R2, R13, 0x1f, RZ ;  /* 0x0000001f0d027819 */ /* 0x000fe400000006ff */
[----:B------:R-:W-:Y:S02]  /*10f00*/  ISETP.NE.AND P2, PT, R17, RZ, PT ;  /* 0x000000ff1100720c */ /* 0x000fe40003f45270 */
[----:B------:R-:W1:Y:S02]  /*10f10*/  SYNCS.PHASECHK.TRANS64.TRYWAIT P3, [R3+URZ+0x16840], R2 ;  /* 0x01684002030075a7 */ /* 0x000e64000806017f */
[----:B-1----:R-:W-:Y:S09]  /*10f20*/  @!P3 BRA `(.L_x_771) ;  /* 0x0000001800b8b947 */ /* 0x002ff20003800000 */
.L_x_816:
[----:B------:R-:W-:Y:S05]  /*10f30*/  @P2 BRA `(.L_x_772) ;  /* 0x0000000000142947 */ /* 0x000fea0003800000 */
[----:B------:R-:W-:Y:S01]  /*10f40*/  ISETP.NE.AND P3, PT, R23, RZ, PT ;  /* 0x000000ff1700720c */ /* 0x000fe20003f65270 */
[----:B-1----:R-:W-:-:S04]  /*10f50*/  IMAD.MOV.U32 R2, RZ, RZ, 0x4000 ;  /* 0x00004000ff027424 */ /* 0x002fc800078e00ff */
[----:B------:R2:W-:Y:S08]  /*10f60*/  SYNCS.ARRIVE.TRANS64 RZ, [R3+URZ+0x16830], R2 ;  /* 0x0168300203ff79a7 */ /* 0x0005f0000800003f */
[----:B------:R-:W-:Y:S05]  /*10f70*/  @!P3 BRA `(.L_x_772) ;  /* 0x000000000004b947 */ /* 0x000fea0003800000 */
[----:B------:R-:W-:Y:S01]  /*10f80*/  BPT.TRAP 0x1 ;  /* 0x000000040000795c */ /* 0x000fe20000300000 */
.L_x_772:
[----:B------:R-:W-:Y:S01]  /*10f90*/  R2UR UR8, R12 ;  /* 0x000000000c0872ca */ /* 0x000fe200000e0000 */
[----:B------:R-:W-:Y:S01]  /*10fa0*/  UIADD3 UR6, UP0, UR48, 0x370, URZ ;  /* 0x0000037030067890 */ /* 0x000fe2000ff1e03f */
[----:B------:R-:W-:Y:S01]  /*10fb0*/  R2UR UR9, R3 ;  /* 0x00000000030972ca */ /* 0x000fe200000e0000 */
[----:B------:R-:W-:Y:S01]  /*10fc0*/  UIADD3 UR4, UR39, 0x16800, URZ ;  /* 0x0001680027047890 */ /* 0x000fe2000fffe03f */
[----:B------:R-:W-:Y:S01]  /*10fd0*/  R2UR UR11, R11 ;  /* 0x000000000b0b72ca */ /* 0x000fe200000e0000 */
[----:B------:R-:W-:Y:S01]  /*10fe0*/  UIADD3.X UR7, URZ, UR49, URZ, UP0, !UPT ;  /* 0x000000313f077290 */ /* 0x000fe200087fe43f */
[----:B------:R-:W-:Y:S01]  /*10ff0*/  R2UR UR12, R6 ;  /* 0x00000000060c72ca */ /* 0x000fe200000e0000 */
[----:B------:R-:W-:Y:S01]  /*11000*/  UMOV UR14, 0x0 ;  /* 0x00000000000e7882 */ /* 0x000fe20000000000 */
[----:B-----5:R-:W-:Y:S01]  /*11010*/  R2UR UR13, R4 ;  /* 0x00000000040d72ca */ /* 0x020fe200000e0000 */
[----:B------:R-:W-:Y:S01]  /*11020*/  UMOV UR15, 0x14f00000 ;  /* 0x14f00000000f7882 */ /* 0x000fe20000000000 */
[----:B-12---:R-:W-:Y:S01]  /*11030*/  SHF.L.U32 R3, R18, 0x1f, RZ ;  /* 0x0000001f12037819 */ /* 0x006fe200000006ff */
[----:B------:R-:W-:Y:S01]  /*11040*/  UMOV UR10, URZ ;  /* 0x0000003f000a7c82 */ /* 0x000fe20008000000 */
[----:B------:R-:W-:Y:S01]  /*11050*/  LEA R2, R19, UR4, 0x3 ;  /* 0x0000000413027c11 */ /* 0x000fe2000f8e18ff */
[----:B------:R-:W-:-:S02]  /*11060*/  ULEA UR8, UR8, UR39, 0xe ;  /* 0x0000002708087291 */ /* 0x000fc4000f8e703f */
[----:B------:R-:W-:Y:S02]  /*11070*/  UIADD3 UR9, UR9, 0x16830, URZ ;  /* 0x0001683009097890 */ /* 0x000fe4000fffe03f */
[----:B------:R-:W-:Y:S02]  /*11080*/  USHF.L.U32 UR11, UR11, 0x7, URZ ;  /* 0x000000070b0b7899 */ /* 0x000fe4000800063f */
[----:B------:R-:W-:-:S09]  /*11090*/  UIADD3 UR8, UR8, 0xe400, URZ ;  /* 0x0000e40008087890 */ /* 0x000fd2000fffe03f */
[----:B------:R1:W-:Y:S01]  /*110a0*/  UTMALDG.4D [UR8], [UR6], desc[UR14] ;  /* 0x00000e08060075b4 */ /* 0x0003e20008019000 */
[----:B------:R-:W2:Y:S02]  /*110b0*/  SYNCS.PHASECHK.TRANS64.TRYWAIT P3, [R2+URZ+0x60], R3 ;  /* 0x00006003020075a7 */ /* 0x000ea4000806017f */
[----:B-12---:R-:W-:Y:S05]  /*110c0*/  @!P3 BRA `(.L_x_773) ;  /* 0x000000180064b947 */ /* 0x006fea0003800000 */
.L_x_817:
[----:B------:R-:W-:Y:S05]  /*110d0*/  @P2 BRA `(.L_x_774) ;  /* 0x0000000000182947 */ /* 0x000fea0003800000 */
[----:B------:R-:W-:Y:S01]  /*110e0*/  ISETP.NE.AND P2, PT, R23, RZ, PT ;  /* 0x000000ff1700720c */ /* 0x000fe20003f45270 */
[----:B-1----:R-:W-:Y:S01]  /*110f0*/  IMAD.MOV.U32 R3, RZ, RZ, 0x4000 ;  /* 0x00004000ff037424 */ /* 0x002fe200078e00ff */
[----:B------:R-:W-:-:S04]  /*11100*/  LEA R2, R19, UR39, 0x3 ;  /* 0x0000002713027c11 */ /* 0x000fc8000f8e18ff */
[----:B------:R2:W-:Y:S07]  /*11110*/  SYNCS.ARRIVE.TRANS64 RZ, [R2+URZ+0x16850], R3 ;  /* 0x0168500302ff79a7 */ /* 0x0005ee000800003f */
[----:B------:R-:W-:Y:S05]  /*11120*/  @!P2 BRA `(.L_x_774) ;  /* 0x000000000004a947 */ /* 0x000fea0003800000 */
[----:B------:R-:W-:Y:S01]  /*11130*/  BPT.TRAP 0x1 ;  /* 0x000000040000795c */ /* 0x000fe20000300000 */
.L_x_774:
        /* <DEDUP_REMOVED lines=9> */
[----:B------:R-:W-:Y:S02]  /*111d0*/  IMAD.MOV.U32 R9, RZ, RZ, R4 ;  /* 0x000000ffff097224 */ /* 0x000fe400078e0004 */
[----:B------:R-:W-:-:S02]  /*111e0*/  IMAD.MOV.U32 R7, RZ, RZ, R11 ;  /* 0x000000ffff077224 */ /* 0x000fc400078e000b */
[----:B------:R-:W-:Y:S02]  /*111f0*/  ULEA UR8, UR9, UR39, 0xe ;  /* 0x0000002709087291 */ /* 0x000fe4000f8e703f */
[----:B------:R-:W-:Y:S02]  /*11200*/  ULEA UR9, UR9, UR39, 0x3 ;  /* 0x0000002709097291 */ /* 0x000fe4000f8e183f */
[----:B------:R-:W-:Y:S02]  /*11210*/  USHF.L.U32 UR11, UR11, 0x7, URZ ;  /* 0x000000070b0b7899 */ /* 0x000fe4000800063f */
[----:B------:R-:W-:Y:S02]  /*11220*/  UIADD3 UR8, UR8, 0x400, URZ ;  /* 0x0000040008087890 */ /* 0x000fe4000fffe03f */
[----:B------:R-:W-:-:S09]  /*11230*/  UIADD3 UR9, UR9, 0x16850, URZ ;  /* 0x0001685009097890 */ /* 0x000fd2000fffe03f */
[----:B------:R3:W-:Y:S02]  /*11240*/  UTMALDG.4D [UR8], [UR4], desc[UR6] ;  /* 0x00000608040075b4 */ /* 0x0007e40008019000 */
[----:B---3--:R-:W-:Y:S01]  /*11250*/  NOP ;  /* 0x0000000000007918 */ /* 0x008fe20000000000 */
.L_x_769:
[----:B------:R-:W-:Y:S05]  /*11260*/  BSYNC B0 ;  /* 0x0000000000007941 */ /* 0x000fea0003800000 */
.L_x_768:
[----:B------:R-:W-:Y:S01]  /*11270*/  UIADD3 UR4, UR45, -0x3, URZ ;  /* 0xfffffffd2d047890 */ /* 0x000fe2000fffe03f */
[----:B------:R-:W-:Y:S02]  /*11280*/  IMAD.MOV.U32 R19, RZ, RZ, R12 ;  /* 0x000000ffff137224 */ /* 0x000fe400078e000c */
[----:B------:R-:W-:-:S03]  /*11290*/  IMAD.MOV.U32 R18, RZ, RZ, R13 ;  /* 0x000000ffff127224 */ /* 0x000fc600078e000d */
[----:B------:R-:W-:-:S07]  /*112a0*/  IMAD.U32 R11, RZ, RZ, UR4 ;  /* 0x00000004ff0b7e24 */ /* 0x000fce000f8e00ff */
.L_x_767:
[----:B------:R-:W-:Y:S01]  /*112b0*/  ULOP3.LUT UR4, URZ, UR45, URZ, 0x33, !UPT ;  /* 0x0000002d3f047292 */ /* 0x000fe2000f8e333f */
[----:B------:R-:W-:Y:S01]  /*112c0*/  VIADD R10, R10, 0xfffffffe ;  /* 0xfffffffe0a0a7836 */ /* 0x000fe20000000000 */
[----:B------:R-:W-:Y:S04]  /*112d0*/  BSSY B0, `(.L_x_766) ;  /* 0x00000af000007945 */ /* 0x000fe80003800000 */
[----:B------:R-:W-:-:S13]  /*112e0*/  ISETP.NE.AND P2, PT, R10, UR4, PT ;  /* 0x000000040a007c0c */ /* 0x000fda000bf45270 */
[----:B------:R-:W-:Y:S05]  /*112f0*/  @!P2 BRA `(.L_x_775) ;  /* 0x0000000800b0a947 */ /* 0x000fea0003800000 */
[----:B-12---:R-:W-:-:S07]  /*11300*/  IMAD.MOV.U32 R2, RZ, RZ, R9 ;  /* 0x000000ffff027224 */ /* 0x006fce00078e0009 */
.L_x_790:
[----:B------:R-:W-:Y:S01]  /*11310*/  VIADD R10, R19, 0x1 ;  /* 0x00000001130a7836 */ /* 0x000fe20000000000 */
[----:B------:R-:W-:Y:S05]  /*11320*/  YIELD ;  /* 0x0000000000007946 */ /* 0x000fea0003800000 */
[----:B------:R-:W-:Y:S01]  /*11330*/  ISETP.NE.AND P2, PT, R10, 0x2, PT ;  /* 0x000000020a00780c */ /* 0x000fe20003f45270 */
[----:B------:R-:W-:Y:S03]  /*11340*/  BSSY B1, `(.L_x_776) ;  /* 0x0000050000017945 */ /* 0x000fe60003800000 */
[----:B-12---:R-:W-:-:S02]  /*11350*/  SEL R3, RZ, 0x1, P2 ;  /* 0x00000001ff037807 */ /* 0x006fc40001000000 */
[----:B------:R-:W-:Y:S02]  /*11360*/  SEL R10, R10, RZ, P2 ;  /* 0x000000ff0a0a7207 */ /* 0x000fe40001000000 */
[----:B------:R-:W-:Y:S01]  /*11370*/  LOP3.LUT R12, R18, R3, RZ, 0x3c, !PT ;  /* 0x00000003120c7212 */ /* 0x000fe200078e3cff */
[----:B------:R-:W-:Y:S06]  /*11380*/  @!P6 BRA `(.L_x_777) ;  /* 0x00000004002ce947 */ /* 0x000fec0003800000 */
[----:B------:R-:W-:Y:S01]  /*11390*/  IMAD.MOV.U32 R14, RZ, RZ, R11 ;  /* 0x000000ffff0e7224 */ /* 0x000fe200078e000b */
[----:B------:R-:W-:Y:S06]  /*113a0*/  @!P0 BRA `(.L_x_778) ;  /* 0x0000000000488947 */ /* 0x000fec0003800000 */
[----:B------:R-:W1:Y:S01]  /*113b0*/  LDC R14, c[0x0][0x41c] ;  /* 0x00010700ff0e7b82 */ /* 0x000e620000000800 */
[----:B------:R-:W-:Y:S02]  /*113c0*/  IMAD.MOV.U32 R13, RZ, RZ, R11 ;  /* 0x000000ffff0d7224 */ /* 0x000fe400078e000b */
[----:B------:R-:W-:-:S04]  /*113d0*/  IMAD R15, R8, UR36, RZ ;  /* 0x00000024080f7c24 */ /* 0x000fc8000f8e02ff */
[----:B------:R-:W-:Y:S01]  /*113e0*/  IMAD R15, R0, UR37, R15 ;  /* 0x00000025000f7c24 */ /* 0x000fe2000f8e020f */
[----:B------:R-:W2:Y:S01]  /*113f0*/  LDC.64 R2, c[0x0][0x3f8] ;  /* 0x0000fe00ff027b82 */ /* 0x000ea20000000a00 */
        /* <DEDUP_REMOVED lines=8> */
[----:B--2---:R-:W-:-:S04]  /*11480*/  LEA R2, P2, R4, R2, 0x2 ;  /* 0x0000000204027211 */ /* 0x004fc800078410ff */
[----:B------:R-:W-:-:S05]  /*11490*/  LEA.HI.X R3, R4, R3, R5, 0x2, P2 ;  /* 0x0000000304037211 */ /* 0x000fca00010f1405 */
[----:B------:R1:W5:Y:S01]  /*114a0*/  LDG.E R2, desc[UR50][R2.64] ;  /* 0x0000003202027981 */ /* 0x000362000c1e1900 */
[----:B------:R-:W-:-:S04]  /*114b0*/  IMAD.MOV R4, RZ, RZ, -R13 ;  /* 0x000000ffff047224 */ /* 0x000fc800078e0a0d */
[----:B------:R-:W-:-:S07]  /*114c0*/  IMAD R14, R14, R4, R11 ;  /* 0x000000040e0e7224 */ /* 0x000fce00078e020b */
.L_x_778:
[----:B------:R-:W-:Y:S02]  /*114d0*/  LEA R4, R10, UR39, 0x3 ;  /* 0x000000270a047c11 */ /* 0x000fe4000f8e18ff */
[----:B-1----:R-:W-:Y:S02]  /*114e0*/  SHF.L.U32 R3, R12, 0x1f, RZ ;  /* 0x0000001f0c037819 */ /* 0x002fe400000006ff */
[----:B------:R-:W-:Y:S02]  /*114f0*/  ISETP.NE.AND P2, PT, R17, RZ, PT ;  /* 0x000000ff1100720c */ /* 0x000fe40003f45270 */
[----:B------:R-:W1:Y:S02]  /*11500*/  SYNCS.PHASECHK.TRANS64.TRYWAIT P3, [R4+URZ+0x16840], R3 ;  /* 0x01684003040075a7 */ /* 0x000e64000806017f */
[----:B-1----:R-:W-:Y:S09]  /*11510*/  @!P3 BRA `(.L_x_779) ;  /* 0x000000140064b947 */ /* 0x002ff20003800000 */
.L_x_818:
[----:B------:R-:W-:Y:S05]  /*11520*/  @P2 BRA `(.L_x_780) ;  /* 0x0000000000142947 */ /* 0x000fea0003800000 */
[----:B------:R-:W-:Y:S01]  /*11530*/  ISETP.NE.AND P3, PT, R23, RZ, PT ;  /* 0x000000ff1700720c */ /* 0x000fe20003f65270 */
[----:B-1----:R-:W-:-:S04]  /*11540*/  IMAD.MOV.U32 R3, RZ, RZ, 0x4000 ;  /* 0x00004000ff037424 */ /* 0x002fc800078e00ff */
[----:B------:R2:W-:Y:S08]  /*11550*/  SYNCS.ARRIVE.TRANS64 RZ, [R4+URZ+0x16830], R3 ;  /* 0x0168300304ff79a7 */ /* 0x0005f0000800003f */
[----:B------:R-:W-:Y:S05]  /*11560*/  @!P3 BRA `(.L_x_780) ;  /* 0x000000000004b947 */ /* 0x000fea0003800000 */
[----:B------:R-:W-:Y:S01]  /*11570*/  BPT.TRAP 0x1 ;  /* 0x000000040000795c */ /* 0x000fe20000300000 */
.L_x_780:
        /* <DEDUP_REMOVED lines=10> */
[----:B------:R-:W-:Y:S01]  /*11620*/  SHF.L.U32 R18, R18, 0x1f, RZ ;  /* 0x0000001f12127819 */ /* 0x000fe200000006ff */
[----:B------:R-:W-:Y:S01]  /*11630*/  UMOV UR10, URZ ;  /* 0x0000003f000a7c82 */ /* 0x000fe20008000000 */
[----:B-12---:R-:W-:Y:S01]  /*11640*/  LEA R3, R19, UR4, 0x3 ;  /* 0x0000000413037c11 */ /* 0x006fe2000f8e18ff */
[----:B------:R-:W-:-:S02]  /*11650*/  ULEA UR8, UR8, UR39, 0xe ;  /* 0x0000002708087291 */ /* 0x000fc4000f8e703f */
[----:B------:R-:W-:Y:S02]  /*11660*/  UIADD3 UR9, UR9, 0x16830, URZ ;  /* 0x0001683009097890 */ /* 0x000fe4000fffe03f */
[----:B------:R-:W-:Y:S02]  /*11670*/  USHF.L.U32 UR11, UR11, 0x7, URZ ;  /* 0x000000070b0b7899 */ /* 0x000fe4000800063f */
[----:B------:R-:W-:-:S09]  /*11680*/  UIADD3 UR8, UR8, 0xe400, URZ ;  /* 0x0000e40008087890 */ /* 0x000fd2000fffe03f */
[----:B------:R1:W-:Y:S01]  /*11690*/  UTMALDG.4D [UR8], [UR6], desc[UR14] ;  /* 0x00000e08060075b4 */ /* 0x0003e20008019000 */
[----:B------:R-:W2:Y:S02]  /*116a0*/  SYNCS.PHASECHK.TRANS64.TRYWAIT P3, [R3+URZ+0x60], R18 ;  /* 0x00006012030075a7 */ /* 0x000ea4000806017f */
[----:B-12---:R-:W-:Y:S05]  /*116b0*/  @!P3 BRA `(.L_x_781) ;  /* 0x000000140010b947 */ /* 0x006fea0003800000 */
.L_x_819:
[----:B------:R-:W-:Y:S05]  /*116c0*/  @P2 BRA `(.L_x_782) ;  /* 0x0000000000142947 */ /* 0x000fea0003800000 */
[----:B------:R-:W-:Y:S01]  /*116d0*/  ISETP.NE.AND P2, PT, R23, RZ, PT ;  /* 0x000000ff1700720c */ /* 0x000fe20003f45270 */
[----:B------:R-:W-:-:S04]  /*116e0*/  IMAD.MOV.U32 R4, RZ, RZ, 0x4000 ;  /* 0x00004000ff047424 */ /* 0x000fc800078e00ff */
[----:B------:R2:W-:Y:S08]  /*116f0*/  SYNCS.ARRIVE.TRANS64 RZ, [R3+URZ+0x50], R4 ;  /* 0x0000500403ff79a7 */ /* 0x0005f0000800003f */
[----:B------:R-:W-:Y:S05]  /*11700*/  @!P2 BRA `(.L_x_782) ;  /* 0x000000000004a947 */ /* 0x000fea0003800000 */
[----:B------:R-:W-:Y:S01]  /*11710*/  BPT.TRAP 0x1 ;  /* 0x000000040000795c */ /* 0x000fe20000300000 */
.L_x_782:
        /* <DEDUP_REMOVED lines=9> */
[----:B------:R-:W-:Y:S01]  /*117b0*/  UMOV UR10, URZ ;  /* 0x0000003f000a7c82 */ /* 0x000fe20008000000 */
[----:B------:R-:W-:-:S02]  /*117c0*/  IMAD.MOV.U32 R7, RZ, RZ, R14 ;  /* 0x000000ffff077224 */ /* 0x000fc400078e000e */
[----:B------:R-:W-:Y:S01]  /*117d0*/  IMAD.MOV.U32 R9, RZ, RZ, R2 ;  /* 0x000000ffff097224 */ /* 0x000fe200078e0002 */
[----:B------:R-:W-:Y:S02]  /*117e0*/  ULEA UR8, UR8, UR39, 0xe ;  /* 0x0000002708087291 */ /* 0x000fe4000f8e703f */
[----:B------:R-:W-:Y:S02]  /*117f0*/  USHF.L.U32 UR11, UR11, 0x7, URZ ;  /* 0x000000070b0b7899 */ /* 0x000fe4000800063f */
[----:B------:R-:W-:Y:S02]  /*11800*/  UIADD3 UR9, UR9, 0x50, URZ ;  /* 0x0000005009097890 */ /* 0x000fe4000fffe03f */
[----:B------:R-:W-:-:S09]  /*11810*/  UIADD3 UR8, UR8, 0x400, URZ ;  /* 0x0000040008087890 */ /* 0x000fd2000fffe03f */
[----:B------:R3:W-:Y:S02]  /*11820*/  UTMALDG.4D [UR8], [UR4], desc[UR6] ;  /* 0x00000608040075b4 */ /* 0x0007e40008019000 */
[----:B---3--:R-:W-:Y:S01]  /*11830*/  NOP ;  /* 0x0000000000007918 */ /* 0x008fe20000000000 */
.L_x_777:
[----:B------:R-:W-:Y:S05]  /*11840*/  BSYNC B1 ;  /* 0x0000000000017941 */ /* 0x000fea0003800000 */
.L_x_776:
[----:B------:R-:W-:Y:S01]  /*11850*/  VIADD R19, R10, 0x1 ;  /* 0x000000010a137836 */ /* 0x000fe20000000000 */
[----:B------:R-:W-:Y:S01]  /*11860*/  BSSY B1, `(.L_x_783) ;  /* 0x0000052000017945 */ /* 0x000fe20003800000 */
[----:B------:R-:W-:-:S03]  /*11870*/  VIADD R13, R11, 0xffffffff ;  /* 0xffffffff0b0d7836 */ /* 0x000fc60000000000 */
[----:B------:R-:W-:-:S04]  /*11880*/  ISETP.NE.AND P2, PT, R19, 0x2, PT ;  /* 0x000000021300780c */ /* 0x000fc80003f45270 */
[----:B-12---:R-:W-:Y:S02]  /*11890*/  SEL R3, RZ, 0x1, P2 ;  /* 0x00000001ff037807 */ /* 0x006fe40001000000 */
        /* <DEDUP_REMOVED lines=9> */
[----:B-1----:R-:W-:-:S13]  /*11930*/  ISETP.NE.AND P2, PT, R14, 0x1, PT ;  /* 0x000000010e00780c */ /* 0x002fda0003f45270 */
[----:B------:R-:W1:Y:S02]  /*11940*/  @P2 LDC.64 R2, c[0x0][0x420] ;  /* 0x00010800ff022b82 */ /* 0x000e640000000a00 */
[----:B-1----:R-:W-:-:S05]  /*11950*/  @P2 IMAD.HI.U32 R2, R13, R2, RZ ;  /* 0x000000020d022227 */ /* 0x002fca00078e00ff */
[----:B------:R-:W-:Y:S02]  /*11960*/  @P2 SHF.R.U32.HI R15, RZ, R3, R2 ;  /* 0x00000003ff0f2219 */ /* 0x000fe40000011602 */
[----:B------:R-:W1:Y:S02]  /*11970*/  LDC.64 R2, c[0x0][0x3f8] ;  /* 0x0000fe00ff027b82 */ /* 0x000e640000000a00 */
[--C-:B------:R-:W-:Y:S01]  /*11980*/  SHF.R.S32.HI R5, RZ, 0x1f, R15.reuse ;  /* 0x0000001fff057819 */ /* 0x100fe2000001140f */
[----:B------:R-:W-:-:S04]  /*11990*/  IMAD.MOV.U32 R4, RZ, RZ, R15 ;  /* 0x000000ffff047224 */ /* 0x000fc800078e000f */
[----:B------:R-:W-:-:S04]  /*119a0*/  IMAD.WIDE.U32 R4, R0, UR36, R4 ;  /* 0x0000002400047c25 */ /* 0x000fc8000f8e0004 */
[----:B------:R-:W-:Y:S01]  /*119b0*/  IMAD.IADD R5, R21, 0x1, R5 ;  /* 0x0000000115057824 */ /* 0x000fe200078e0205 */
[----:B-1----:R-:W-:-:S04]  /*119c0*/  LEA R2, P2, R4, R2, 0x2 ;  /* 0x0000000204027211 */ /* 0x002fc800078410ff */
[----:B------:R-:W-:-:S05]  /*119d0*/  LEA.HI.X R3, R4, R3, R5, 0x2, P2 ;  /* 0x0000000304037211 */ /* 0x000fca00010f1405 */
[----:B------:R1:W5:Y:S01]  /*119e0*/  LDG.E R2, desc[UR50][R2.64] ;  /* 0x0000003202027981 */ /* 0x000362000c1e1900 */
[----:B------:R-:W-:-:S04]  /*119f0*/  IMAD.MOV R4, RZ, RZ, -R15 ;  /* 0x000000ffff047224 */ /* 0x000fc800078e0a0f */
[----:B------:R-:W-:-:S07]  /*11a00*/  IMAD R14, R14, R4, R13 ;  /* 0x000000040e0e7224 */ /* 0x000fce00078e020d */
.L_x_785:
[----:B-1----:R-:W-:Y:S02]  /*11a10*/  LEA R3, R19, UR39, 0x3 ;  /* 0x0000002713037c11 */ /* 0x002fe4000f8e18ff */
[----:B------:R-:W-:Y:S02]  /*11a20*/  SHF.L.U32 R4, R18, 0x1f, RZ ;  /* 0x0000001f12047819 */ /* 0x000fe400000006ff */
[----:B------:R-:W-:Y:S02]  /*11a30*/  ISETP.NE.AND P2, PT, R17, RZ, PT ;  /* 0x000000ff1100720c */ /* 0x000fe40003f45270 */
[----:B------:R-:W1:Y:S02]  /*11a40*/  SYNCS.PHASECHK.TRANS64.TRYWAIT P3, [R3+URZ+0x16840], R4 ;  /* 0x01684004030075a7 */ /* 0x000e64000806017f */
[----:B-1----:R-:W-:Y:S09]  /*11a50*/  @!P3 BRA `(.L_x_786) ;  /* 0x00000010003cb947 */ /* 0x002ff20003800000 */
.L_x_820:
[----:B------:R-:W-:Y:S05]  /*11a60*/  @P2 BRA `(.L_x_787) ;  /* 0x0000000000142947 */ /* 0x000fea0003800000 */
[----:B------:R-:W-:Y:S01]  /*11a70*/  ISETP.NE.AND P3, PT, R23, RZ, PT ;  /* 0x000000ff1700720c */ /* 0x000fe20003f65270 */
[----:B-1----:R-:W-:-:S04]  /*11a80*/  IMAD.MOV.U32 R4, RZ, RZ, 0x4000 ;  /* 0x00004000ff047424 */ /* 0x002fc800078e00ff */
[----:B------:R2:W-:Y:S08]  /*11a90*/  SYNCS.ARRIVE.TRANS64 RZ, [R3+URZ+0x16830], R4 ;  /* 0x0168300403ff79a7 */ /* 0x0005f0000800003f */
[----:B------:R-:W-:Y:S05]  /*11aa0*/  @!P3 BRA `(.L_x_787) ;  /* 0x000000000004b947 */ /* 0x000fea0003800000 */
[----:B------:R-:W-:Y:S01]  /*11ab0*/  BPT.TRAP 0x1 ;  /* 0x000000040000795c */ /* 0x000fe20000300000 */
.L_x_787:
[----:B------:R-:W-:Y:S01]  /*11ac0*/  R2UR UR9, R19 ;  /* 0x00000000130972ca */ /* 0x000fe200000e0000 */
[----:B------:R-:W-:Y:S01]  /*11ad0*/  UIADD3 UR4, UR39, 0x16800, URZ ;  /* 0x0001680027047890 */ /* 0x000fe2000fffe03f */
[----:B------:R-:W-:Y:S01]  /*11ae0*/  R2UR UR11, R14 ;  /* 0x000000000e0b72ca */ /* 0x000fe200000e0000 */
[----:B------:R-:W-:Y:S01]  /*11af0*/  UIADD3 UR6, UP0, UR48, 0x370, URZ ;  /* 0x0000037030067890 */ /* 0x000fe2000ff1e03f */
[----:B------:R-:W-:Y:S01]  /*11b00*/  R2UR UR12, R6 ;  /* 0x00000000060c72ca */ /* 0x000fe200000e0000 */
[----:B------:R-:W-:Y:S01]  /*11b10*/  UMOV UR14, 0x0 ;  /* 0x00000000000e7882 */ /* 0x000fe20000000000 */
[----:B-----5:R-:W-:Y:S01]  /*11b20*/  R2UR UR13, R2 ;  /* 0x00000000020d72ca */ /* 0x020fe200000e0000 */
[----:B------:R-:W-:Y:S01]  /*11b30*/  UIADD3.X UR7, URZ, UR49, URZ, UP0, !UPT ;  /* 0x000000313f077290 */ /* 0x000fe200087fe43f */
[----:B------:R-:W-:Y:S01]  /*11b40*/  SHF.L.U32 R12, R12, 0x1f, RZ ;  /* 0x0000001f0c0c7819 */ /* 0x000fe200000006ff */
[----:B------:R-:W-:Y:S01]  /*11b50*/  UMOV UR15, 0x14f00000 ;  /* 0x14f00000000f7882 */ /* 0x000fe20000000000 */
[----:B-12---:R-:W-:Y:S01]  /*11b60*/  LEA R3, R10, UR4, 0x3 ;  /* 0x000000040a037c11 */ /* 0x006fe2000f8e18ff */
[----:B------:R-:W-:-:S02]  /*11b70*/  UMOV UR10, URZ ;  /* 0x0000003f000a7c82 */ /* 0x000fc40008000000 */
[----:B------:R-:W-:Y:S02]  /*11b80*/  ULEA UR8, UR9, UR39, 0xe ;  /* 0x0000002709087291 */ /* 0x000fe4000f8e703f */
[----:B------:R-:W-:Y:S02]  /*11b90*/  ULEA UR9, UR9, UR4, 0x3 ;  /* 0x0000000409097291 */ /* 0x000fe4000f8e183f */
[----:B------:R-:W-:Y:S02]  /*11ba0*/  USHF.L.U32 UR11, UR11, 0x7, URZ ;  /* 0x000000070b0b7899 */ /* 0x000fe4000800063f */
[----:B------:R-:W-:Y:S02]  /*11bb0*/  UIADD3 UR8, UR8, 0xe400, URZ ;  /* 0x0000e40008087890 */ /* 0x000fe4000fffe03f */
[----:B------:R-:W-:-:S09]  /*11bc0*/  UIADD3 UR9, UR9, 0x30, URZ ;  /* 0x0000003009097890 */ /* 0x000fd2000fffe03f */
[----:B------:R1:W-:Y:S01]  /*11bd0*/  UTMALDG.4D [UR8], [UR6], desc[UR14] ;  /* 0x00000e08060075b4 */ /* 0x0003e20008019000 */
[----:B------:R-:W2:Y:S02]  /*11be0*/  SYNCS.PHASECHK.TRANS64.TRYWAIT P3, [R3+URZ+0x60], R12 ;  /* 0x0000600c030075a7 */ /* 0x000ea4000806017f */
[----:B-12---:R-:W-:Y:S05]  /*11bf0*/  @!P3 BRA `(.L_x_788) ;  /* 0x0000000c00e8b947 */ /* 0x006fea0003800000 */
.L_x_821:
[----:B------:R-:W-:Y:S05]  /*11c00*/  @P2 BRA `(.L_x_789) ;  /* 0x0000000000142947 */ /* 0x000fea0003800000 */
[----:B------:R-:W-:Y:S01]  /*11c10*/  ISETP.NE.AND P2, PT, R23, RZ, PT ;  /* 0x000000ff1700720c */ /* 0x000fe20003f45270 */
[----:B------:R-:W-:-:S04]  /*11c20*/  IMAD.MOV.U32 R4, RZ, RZ, 0x4000 ;  /* 0x00004000ff047424 */ /* 0x000fc800078e00ff */
[----:B------:R2:W-:Y:S08]  /*11c30*/  SYNCS.ARRIVE.TRANS64 RZ, [R3+URZ+0x50], R4 ;  /* 0x0000500403ff79a7 */ /* 0x0005f0000800003f */
[----:B------:R-:W-:Y:S05]  /*11c40*/  @!P2 BRA `(.L_x_789) ;  /* 0x000000000004a947 */ /* 0x000fea0003800000 */
[----:B------:R-:W-:Y:S01]  /*11c50*/  BPT.TRAP 0x1 ;  /* 0x000000040000795c */ /* 0x000fe20000300000 */
.L_x_789:
        /* <DEDUP_REMOVED lines=18> */
.L_x_784:
[----:B------:R-:W-:Y:S05]  /*11d80*/  BSYNC B1 ;  /* 0x0000000000017941 */ /* 0x000fea0003800000 */
.L_x_783:
[----:B------:R-:W-:Y:S01]  /*11d90*/  ISETP.GT.AND P2, PT, R13, UR44, PT ;  /* 0x0000002c0d007c0c */ /* 0x000fe2000bf44270 */
[----:B------:R-:W-:-:S12]  /*11da0*/  VIADD R11, R11, 0xfffffffe ;  /* 0xfffffffe0b0b7836 */ /* 0x000fd80000000000 */
[----:B------:R-:W-:Y:S05]  /*11db0*/  @P2 BRA `(.L_x_790) ;  /* 0xfffffff400542947 */ /* 0x000fea000383ffff */
.L_x_775:
[----:B------:R-:W-:Y:S05]  /*11dc0*/  BSYNC B0 ;  /* 0x0000000000007941 */ /* 0x000fea0003800000 */
.L_x_766:
[----:B------:R-:W-:Y:S04]  /*11dd0*/  BSSY B0, `(.L_x_791) ;  /* 0x000000e000007945 */ /* 0x000fe80003800000 */
[----:B------:R-:W-:Y:S05]  /*11de0*/  @P1 BRA `(.L_x_792) ;  /* 0x0000000000301947 */ /* 0x000fea0003800000 */
[----:B------:R-:W3:Y:S01]  /*11df0*/  S2R R11, SR_LANEID ;  /* 0x00000000000b7919 */ /* 0x000ee20000000000 */
[----:B------:R-:W-:Y:S01]  /*11e00*/  VOTEU.ANY UR4, UPT, PT ;  /* 0x0000000000047886 */ /* 0x000fe200038e0100 */
[----:B-12---:R-:W1:Y:S01]  /*11e10*/  LDC.64 R2, c[0x0][0xdf0] ;  /* 0x00037c00ff027b82 */ /* 0x006e620000000a00 */
[----:B------:R-:W3:Y:S08]  /*11e20*/  FLO.U32 R0, UR4 ;  /* 0x0000000400007d00 */ /* 0x000ef000080e0000 */
[----:B------:R-:W1:Y:S01]  /*11e30*/  POPC R5, UR4 ;  /* 0x0000000400057d09 */ /* 0x000e620008000000 */
[----:B---3--:R-:W-:-:S13]  /*11e40*/  ISETP.EQ.U32.AND P0, PT, R0, R11, PT ;  /* 0x0000000b0000720c */ /* 0x008fda0003f02070 */
[----:B-1----:R-:W2:Y:S01]  /*11e50*/  @P0 ATOMG.E.ADD.STRONG.GPU PT, R3, desc[UR50][R2.64], R5 ;  /* 0x00000005020309a8 */ /* 0x002ea200081ee1f2 */
[----:B------:R-:W1:Y:S02]  /*11e60*/  S2R R4, SR_LTMASK ;  /* 0x0000000000047919 */ /* 0x000e640000003900 */
[----:B-1----:R-:W-:-:S04]  /*11e70*/  LOP3.LUT R4, R4, UR4, RZ, 0xc0, !PT ;  /* 0x0000000404047c12 */ /* 0x002fc8000f8ec0ff */
[----:B------:R-:W1:Y:S01]  /*11e80*/  POPC R11, R4 ;  /* 0x00000004000b7309 */ /* 0x000e620000000000 */
[----:B--2---:R-:W1:Y:S02]  /*11e90*/  SHFL.IDX PT, R0, R3, R0, 0x1f ;  /* 0x00001f0003007589 */ /* 0x004e6400000e0000 */
[----:B-1----:R-:W-:-:S07]  /*11ea0*/  IADD3 R22, R0, UR46, R11 ;  /* 0x0000002e00167c10 */ /* 0x002fce000fffe00b */
.L_x_792:
[----:B------:R-:W-:Y:S05]  /*11eb0*/  BSYNC B0 ;  /* 0x0000000000007941 */ /* 0x000fea0003800000 */
.L_x_791:
[----:B------:R-:W-:Y:S04]  /*11ec0*/  BSSY B0, `(.L_x_793) ;  /* 0x000001d000007945 */ /* 0x000fe80003800000 */
[----:B------:R-:W-:Y:S05]  /*11ed0*/  @!P6 BRA `(.L_x_794) ;  /* 0x00000000006ce947 */ /* 0x000fea0003800000 */
[----:B-12---:R-:W-:Y:S02]  /*11ee0*/  LEA R3, R19, UR39, 0x3 ;  /* 0x0000002713037c11 */ /* 0x006fe4000f8e18ff */
[----:B------:R-:W-:Y:S02]  /*11ef0*/  SHF.L.U32 R0, R18, 0x1f, RZ ;  /* 0x0000001f12007819 */ /* 0x000fe400000006ff */
[----:B------:R-:W-:Y:S02]  /*11f00*/  ISETP.NE.AND P1, PT, R17, RZ, PT ;  /* 0x000000ff1100720c */ /* 0x000fe40003f25270 */
[----:B------:R-:W1:Y:S02]  /*11f10*/  SYNCS.PHASECHK.TRANS64.TRYWAIT P0, [R3+URZ+0x16860], R0 ;  /* 0x01686000030075a7 */ /* 0x000e64000800017f */
[----:B-1----:R-:W-:Y:S09]  /*11f20*/  @!P0 BRA `(.L_x_795) ;  /* 0x0000000c00308947 */ /* 0x002ff20003800000 */
.L_x_822:
[----:B------:R-:W-:Y:S05]  /*11f30*/  @P1 BRA `(.L_x_796) ;  /* 0x0000000000141947 */ /* 0x000fea0003800000 */
[----:B------:R-:W-:Y:S01]  /*11f40*/  ISETP.NE.AND P0, PT, R23, RZ, PT ;  /* 0x000000ff1700720c */ /* 0x000fe20003f05270 */
[----:B-1----:R-:W-:-:S04]  /*11f50*/  IMAD.MOV.U32 R0, RZ, RZ, 0x4000 ;  /* 0x00004000ff007424 */ /* 0x002fc800078e00ff */
[----:B------:R2:W-:Y:S08]  /*11f60*/  SYNCS.ARRIVE.TRANS64 RZ, [R3+URZ+0x16850], R0 ;  /* 0x0168500003ff79a7 */ /* 0x0005f0000800003f */
[----:B------:R-:W-:Y:S05]  /*11f70*/  @!P0 BRA `(.L_x_796) ;  /* 0x0000000000048947 */ /* 0x000fea0003800000 */
[----:B------:R-:W-:Y:S01]  /*11f80*/  BPT.TRAP 0x1 ;  /* 0x000000040000795c */ /* 0x000fe20000300000 */
.L_x_796:
        /* <DEDUP_REMOVED lines=10> */
[----:B------:R-:W-:Y:S02]  /*12030*/  ULEA UR8, UR8, UR39, 0xe ;  /* 0x0000002708087291 */ /* 0x000fe4000f8e703f */
[----:B------:R-:W-:Y:S02]  /*12040*/  USHF.L.U32 UR11, UR11, 0x7, URZ ;  /* 0x000000070b0b7899 */ /* 0x000fe4000800063f */
[----:B------:R-:W-:Y:S02]  /*12050*/  UIADD3 UR9, UR9, 0x16850, URZ ;  /* 0x0001685009097890 */ /* 0x000fe4000fffe03f */
[----:B------:R-:W-:-:S09]  /*12060*/  UIADD3 UR8, UR8, 0x400, URZ ;  /* 0x0000040008087890 */ /* 0x000fd2000fffe03f */
[----:B------:R3:W-:Y:S02]  /*12070*/  UTMALDG.4D [UR8], [UR4], desc[UR6] ;  /* 0x00000608040075b4 */ /* 0x0007e40008019000 */
[----:B---3--:R-:W-:Y:S01]  /*12080*/  NOP ;  /* 0x0000000000007918 */ /* 0x008fe20000000000 */
.L_x_794:
[----:B------:R-:W-:Y:S05]  /*12090*/  BSYNC B0 ;  /* 0x0000000000007941 */ /* 0x000fea0003800000 */
.L_x_793:
[----:B------:R-:W-:Y:S02]  /*120a0*/  VIADD R19, R19, 0x1 ;  /* 0x0000000113137836 */ /* 0x000fe40000000000 */
[----:B--2---:R-:W-:-:S03]  /*120b0*/  IMAD.MOV.U32 R13, RZ, RZ, R22 ;  /* 0x000000ffff0d7224 */ /* 0x004fc600078e0016 */
[----:B------:R-:W-:-:S04]  /*120c0*/  ISETP.NE.AND P0, PT, R19, 0x2, PT ;  /* 0x000000021300780c */ /* 0x000fc80003f05270 */
[----:B-1----:R-:W-:Y:S02]  /*120d0*/  SEL R3, RZ, 0x1, P0 ;  /* 0x00000001ff037807 */ /* 0x002fe40000000000 */
[----:B------:R-:W-:Y:S02]  /*120e0*/  SEL R19, R19, RZ, P0 ;  /* 0x000000ff13137207 */ /* 0x000fe40000000000 */
[----:B------:R-:W-:-:S07]  /*120f0*/  LOP3.LUT R18, R18, R3, RZ, 0x3c, !PT ;  /* 0x0000000312127212 */ /* 0x000fce00078e3cff */
.L_x_755:
[----:B------:R-:W-:Y:S05]  /*12100*/  BSYNC B6 ;  /* 0x0000000000067941 */ /* 0x000fea0003800000 */
.L_x_753:
[----:B------:R-:W-:-:S03]  /*12110*/  UMOV UR4, 0xffffffff ;  /* 0xffffffff00047882 */ /* 0x000fc60000000000 */
[----:B------:R-:W-:Y:S05]  /*12120*/  BRA.DIV UR4, `(.L_x_797) ;  /* 0x0000000a04c47947 */ /* 0x000fea000b800000 */
[----:B------:R1:W2:Y:S02]  /*12130*/  SHFL.IDX PT, R14, R13, RZ, 0x1f ;  /* 0x00001fff0d0e7589 */ /* 0x0002a400000e0000 */
.L_x_825:
[----:B------:R-:W-:Y:S01]  /*12140*/  ISETP.NE.AND P0, PT, R23, RZ, PT ;  /* 0x000000ff1700720c */ /* 0x000fe20003f05270 */
[----:B------:R-:W-:Y:S05]  /*12150*/  WARPSYNC.ALL ;  /* 0x0000000000007948 */ /* 0x000fea0003800000 */
[----:B------:R-:W-:Y:S01]  /*12160*/  BAR.SYNC.DEFER_BLOCKING 0x4, 0x1a0 ;  /* 0x0106800000007b1d */ /* 0x000fe20000010000 */
[----:B--2---:R-:W-:-:S05]  /*12170*/  IMAD.MOV.U32 R22, RZ, RZ, R14 ;  /* 0x000000ffff167224 */ /* 0x004fca00078e000e */
[----:B------:R-:W-:Y:S01]  /*12180*/  ULDC UR4, c[0x0][0xda8] ;  /* 0x00036a0000047ab9 */ /* 0x000fe20000000800 */
[----:B------:R-:W-:Y:S01]  /*12190*/  @!P0 MOV R0, 0x400 ;  /* 0x0000040000008802 */ /* 0x000fe20000000f00 */
[----:B------:R-:W2:Y:S03]  /*121a0*/  @!P0 S2R R3, SR_CgaCtaId ;  /* 0x0000000000038919 */ /* 0x000ea60000008800 */
[----:B--2---:R-:W-:-:S05]  /*121b0*/  @!P0 LEA R0, R3, R0, 0x18 ;  /* 0x0000000003008211 */ /* 0x004fca00078ec0ff */
[----:B------:R2:W-:Y:S01]  /*121c0*/  @!P0 STS [R0+0x168d0], R13 ;  /* 0x0168d00d00008388 */ /* 0x0005e20000000800 */
[----:B------:R-:W-:Y:S06]  /*121d0*/  BAR.ARV 0x5, 0x1a0 ;  /* 0x0146800000007b1d */ /* 0x000fec0000002000 */
[----:B------:R-:W-:-:S13]  /*121e0*/  ISETP.GE.AND P0, PT, R22, UR4, PT ;  /* 0x0000000416007c0c */ /* 0x000fda000bf06270 */
[----:B--2---:R-:W-:Y:S05]  /*121f0*/  @!P0 BRA `(.L_x_798) ;  /* 0xffffffd400fc8947 */ /* 0x004fea000383ffff */
.L_x_744:
[----:B------:R-:W2:Y:S01]  /*12200*/  S2R R3, SR_CgaCtaId ;  /* 0x0000000000037919 */ /* 0x000ea20000008800 */
[----:B------:R-:W-:Y:S01]  /*12210*/  UIADD3 UR47, UR47, 0x1, URZ ;  /* 0x000000012f2f7890 */ /* 0x000fe2000fffe03f */
[----:B------:R-:W-:-:S03]  /*12220*/  MOV R0, 0x400 ;  /* 0x0000040000007802 */ /* 0x000fc60000000f00 */
[----:B------:R-:W-:-:S04]  /*12230*/  ULEA.HI UR4, UR47, UR47, URZ, 0x1 ;  /* 0x0000002f2f047291 */ /* 0x000fc8000f8f083f */
[----:B------:R-:W-:-:S04]  /*12240*/  ULOP3.LUT UR4, UR4, 0xfffffffe, URZ, 0xc0, !UPT ;  /* 0xfffffffe04047892 */ /* 0x000fc8000f8ec03f */
[----:B------:R-:W-:-:S06]  /*12250*/  UIADD3 UR4, UR47, -UR4, URZ ;  /* 0x800000042f047290 */ /* 0x000fcc000fffe03f */
[----:B------:R-:W-:Y:S01]  /*12260*/  IMAD.U32 R2, RZ, RZ, UR4 ;  /* 0x00000004ff027e24 */ /* 0x000fe2000f8e00ff */
[----:B--2---:R-:W-:-:S04]  /*12270*/  LEA R9, R3, R0, 0x18 ;  /* 0x0000000003097211 */ /* 0x004fc800078ec0ff */
[----:B------:R-:W-:-:S04]  /*12280*/  SHF.L.U32 R0, R2, 0x1f, RZ ;  /* 0x0000001f02007819 */ /* 0x000fc800000006ff */
[----:B------:R-:W2:Y:S02]  /*12290*/  SYNCS.PHASECHK.TRANS64.TRYWAIT P0, [R9+URZ+0x16820], R0 ;  /* 0x01682000090075a7 */ /* 0x000ea4000800017f */
[----:B--2---:R-:W-:Y:S05]  /*122a0*/  @!P0 BRA `(.L_x_799) ;  /* 0x0000000800888947 */ /* 0x004fea0003800000 */
.L_x_826:
[----:B------:R-:W3:Y:S02]  /*122b0*/  SHFL.IDX PT, R16, R16, RZ, 0x1f ;  /* 0x00001fff10107589 */ /* 0x000ee400000e0000 */
[----:B---3--:R-:W-:-:S13]  /*122c0*/  ISETP.NE.AND P0, PT, R16, RZ, PT ;  /* 0x000000ff1000720c */ /* 0x008fda0003f05270 */
[----:B------:R-:W-:Y:S05]  /*122d0*/  @P0 EXIT ;  /* 0x000000000000094d */ /* 0x000fea0003800000 */
[----:B------:R-:W-:Y:S01]  /*122e0*/  ELECT P0, URZ, PT ;  /* 0x00000000003f782f */ /* 0x000fe20003800000 */
[----:B------:R-:W-:-:S12]  /*122f0*/  BSSY B0, `(.L_x_800) ;  /* 0x0000020000007945 */ /* 0x000fd80003800000 */
[----:B------:R-:W-:Y:S05]  /*12300*/  @!P0 BRA `(.L_x_801) ;  /* 0x0000000000788947 */ /* 0x000fea0003800000 */
[----:B------:R-:W-:-:S06]  /*12310*/  ULOP3.LUT UR4, UR38, 0x2, URZ, 0xfc, !UPT ;  /* 0x0000000226047892 */ /* 0x000fcc000f8efc3f */
[----:B--2---:R-:W-:-:S05]  /*12320*/  IMAD.U32 R0, RZ, RZ, UR4 ;  /* 0x00000004ff007e24 */ /* 0x004fca000f8e00ff */
[----:B------:R-:W-:-:S13]  /*12330*/  ISETP.NE.AND P2, PT, R0, 0x3, PT ;  /* 0x000000030000780c */ /* 0x000fda0003f45270 */
[----:B------:R-:W-:Y:S05]  /*12340*/  @!P2 BRA `(.L_x_802) ;  /* 0x000000000004a947 */ /* 0x000fea0003800000 */
[----:B------:R-:W-:Y:S01]  /*12350*/  BPT.TRAP 0x1 ;  /* 0x000000040000795c */ /* 0x000fe20000300000 */
.L_x_802:
[----:B------:R-:W-:Y:S01]  /*12360*/  VIADD R0, R9, 0x16840 ;  /* 0x0001684009007836 */ /* 0x000fe20000000000 */
[----:B------:R-:W-:Y:S01]  /*12370*/  SHF.L.U32 R4, R18, 0x1f, RZ ;  /* 0x0000001f12047819 */ /* 0x000fe200000006ff */
[C---:B------:R-:W-:Y:S02]  /*12380*/  VIADD R2, R19.reuse, 0x1 ;  /* 0x0000000113027836 */ /* 0x040fe40000000000 */
[----:B------:R-:W-:-:S03]  /*12390*/  IMAD R5, R19, 0x8, R0 ;  /* 0x0000000813057824 */ /* 0x000fc600078e0200 */
[C---:B------:R-:W-:Y:S01]  /*123a0*/  ISETP.NE.AND P1, PT, R2.reuse, 0x2, PT ;  /* 0x000000020200780c */ /* 0x040fe20003f25270 */
[----:B------:R-:W2:Y:S03]  /*123b0*/  SYNCS.PHASECHK.TRANS64.TRYWAIT P0, [R5+URZ], R4 ;  /* 0x00000004050075a7 */ /* 0x000ea6000800017f */
[----:B------:R-:W-:Y:S02]  /*123c0*/  SEL R3, RZ, 0x1, P1 ;  /* 0x00000001ff037807 */ /* 0x000fe40000800000 */
[----:B------:R-:W-:Y:S02]  /*123d0*/  SEL R7, R2, RZ, P1 ;  /* 0x000000ff02077207 */ /* 0x000fe40000800000 */
[----:B------:R-:W-:-:S03]  /*123e0*/  LOP3.LUT R2, R18, R3, RZ, 0x3c, !PT ;  /* 0x0000000312027212 */ /* 0x000fc600078e3cff */
[----:B------:R-:W-:Y:S01]  /*123f0*/  IMAD R3, R7, 0x8, R0 ;  /* 0x0000000807037824 */ /* 0x000fe200078e0200 */
[----:B------:R-:W-:Y:S01]  /*12400*/  SHF.L.U32 R2, R2, 0x1f, RZ ;  /* 0x0000001f02027819 */ /* 0x000fe200000006ff */
[----:B--2---:R-:W-:Y:S06]  /*12410*/  @!P0 BRA `(.L_x_803) ;  /* 0x0000000800408947 */ /* 0x004fec0003800000 */
.L_x_827:
[----:B------:R-:W3:Y:S02]  /*12420*/  SYNCS.PHASECHK.TRANS64.TRYWAIT P0, [R3+URZ], R2 ;  /* 0x00000002030075a7 */ /* 0x000ee4000800017f */
[----:B---3--:R-:W-:Y:S05]  /*12430*/  @!P0 BRA `(.L_x_804) ;  /* 0x00000008004c8947 */ /* 0x008fea0003800000 */
.L_x_828:
[----:B------:R-:W-:Y:S05]  /*12440*/  @!P2 BRA `(.L_x_805) ;  /* 0x000000000004a947 */ /* 0x000fea0003800000 */
[----:B------:R-:W-:Y:S01]  /*12450*/  BPT.TRAP 0x1 ;  /* 0x000000040000795c */ /* 0x000fe20000300000 */
.L_x_805:
[----:B------:R-:W-:-:S04]  /*12460*/  VIADD R0, R9, 0x16860 ;  /* 0x0001686009007836 */ /* 0x000fc80000000000 */
[----:B------:R-:W-:-:S04]  /*12470*/  IMAD R19, R19, 0x8, R0 ;  /* 0x0000000813137824 */ /* 0x000fc800078e0200 */
[----:B------:R-:W4:Y:S02]  /*12480*/  SYNCS.PHASECHK.TRANS64.TRYWAIT P0, [R19+URZ], R4 ;  /* 0x00000004130075a7 */ /* 0x000f24000800017f */
[----:B----4-:R-:W-:Y:S05]  /*12490*/  @!P0 BRA `(.L_x_806) ;  /* 0x0000000800488947 */ /* 0x010fea0003800000 */
.L_x_829:
[----:B------:R-:W-:-:S07]  /*124a0*/  IMAD R7, R7, 0x8, R0 ;  /* 0x0000000807077824 */ /* 0x000fce00078e0200 */
.L_x_807:
[----:B------:R1:W1:Y:S02]  /*124b0*/  SYNCS.PHASECHK.TRANS64.TRYWAIT P0, [R7+URZ], R2 ;  /* 0x00000002070075a7 */ /* 0x000264000800017f */
[----:B-1----:R-:W-:Y:S05]  /*124c0*/  @!P0 NANOSLEEP.SYNCS 0x989680 ;  /* 0x009896800000895d */ /* 0x002fea0003900000 */
[----:B------:R-:W1:Y:S02]  /*124d0*/  @!P0 SYNCS.PHASECHK.TRANS64 P0, [R7+URZ], R2 ;  /* 0x00000002070085a7 */ /* 0x000e64000800007f */
[----:B-1----:R-:W-:Y:S05]  /*124e0*/  @!P0 BRA `(.L_x_807) ;  /* 0xfffffffc00f08947 */ /* 0x002fea000383ffff */
.L_x_801:
[----:B------:R-:W-:Y:S05]  /*124f0*/  BSYNC B0 ;  /* 0x0000000000007941 */ /* 0x000fea0003800000 */
.L_x_800:
[----:B------:R-:W-:Y:S05]  /*12500*/  EXIT ;  /* 0x000000000000794d */ /* 0x000fea0003800000 */
.L_x_661:
[----:B-1----:R-:W-:-:S04]  /*12510*/  IMAD.U32 R3, RZ, RZ, UR40 ;  /* 0x00000028ff037e24 */ /* 0x002fc8000f8e00ff */
[----:B------:R1:W2:Y:S03]  /*12520*/  SYNCS.PHASECHK.TRANS64.TRYWAIT P1, [R3+URZ+0x16800], R0 ;  /* 0x01680000030075a7 */ /* 0x0002a6000802017f */
[----:B--2---:R-:W-:Y:S05]  /*12530*/  @!P1 NANOSLEEP.SYNCS 0x989680 ;  /* 0x009896800000995d */ /* 0x004fea0003900000 */
[----:B------:R-:W2:Y:S02]  /*12540*/  @!P1 SYNCS.PHASECHK.TRANS64 P1, [R3+URZ+0x16800], R0 ;  /* 0x01680000030095a7 */ /* 0x000ea4000802007f */
[----:B--2---:R-:W-:Y:S05]  /*12550*/  @!P1 BRA `(.L_x_661) ;  /* 0xfffffffc00ec9947 */ /* 0x004fea000383ffff */
[----:B------:R-:W-:Y:S05]  /*12560*/  BRA `(.L_x_808) ;  /* 0xfffffef000b87947 */ /* 0x000fea000383ffff */
.L_x_665:
[----:B--2---:R2:W3:Y:S02]  /*12570*/  SYNCS.PHASECHK.TRANS64.TRYWAIT P2, [R3+URZ+0x16830], R0 ;  /* 0x01683000030075a7 */ /* 0x0044e4000804017f */
[----:B---3--:R-:W-:Y:S05]  /*12580*/  @!P2 NANOSLEEP.SYNCS 0x989680 ;  /* 0x009896800000a95d */ /* 0x008fea0003900000 */
[----:B------:R-:W3:Y:S02]  /*12590*/  @!P2 SYNCS.PHASECHK.TRANS64 P2, [R3+URZ+0x16830], R0 ;  /* 0x016830000300a5a7 */ /* 0x000ee4000804007f */
[----:B---3--:R-:W-:Y:S05]  /*125a0*/  @!P2 BRA `(.L_x_665) ;  /* 0xfffffffc00f0a947 */ /* 0x008fea000383ffff */
[----:B------:R-:W-:Y:S05]  /*125b0*/  BRA `(.L_x_664) ;  /* 0xfffffef000d87947 */ /* 0x000fea000383ffff */
.L_x_681:
[----:B--2---:R-:W-:-:S04]  /*125c0*/  IMAD.U32 R12, RZ, RZ, UR6 ;  /* 0x00000006ff0c7e24 */ /* 0x004fc8000f8e00ff */
[----:B------:R2:W3:Y:S03]  /*125d0*/  SYNCS.PHASECHK.TRANS64.TRYWAIT P2, [R12+URZ+0x16830], R11 ;  /* 0x0168300b0c0075a7 */ /* 0x0004e6000804017f */
[----:B---3--:R-:W-:Y:S05]  /*125e0*/  @!P2 NANOSLEEP.SYNCS 0x989680 ;  /* 0x009896800000a95d */ /* 0x008fea0003900000 */
[----:B------:R-:W3:Y:S02]  /*125f0*/  @!P2 SYNCS.PHASECHK.TRANS64 P2, [R12+URZ+0x16830], R11 ;  /* 0x0168300b0c00a5a7 */ /* 0x000ee4000804007f */
[----:B---3--:R-:W-:Y:S05]  /*12600*/  @!P2 BRA `(.L_x_681) ;  /* 0xfffffffc00eca947 */ /* 0x008fea000383ffff */
[----:B------:R-:W-:Y:S05]  /*12610*/  BRA `(.L_x_678) ;  /* 0xffffff2c00107947 */ /* 0x000fea000383ffff */
.L_x_685:
[----:B--2---:R-:W-:-:S04]  /*12620*/  IMAD.U32 R12, RZ, RZ, UR6 ;  /* 0x00000006ff0c7e24 */ /* 0x004fc8000f8e00ff */
[----:B------:R2:W3:Y:S03]  /*12630*/  SYNCS.PHASECHK.TRANS64.TRYWAIT P2, [R12+URZ+0x16850], R11 ;  /* 0x0168500b0c0075a7 */ /* 0x0004e6000804017f */
[----:B---3--:R-:W-:Y:S05]  /*12640*/  @!P2 NANOSLEEP.SYNCS 0x989680 ;  /* 0x009896800000a95d */ /* 0x008fea0003900000 */
[----:B------:R-:W3:Y:S02]  /*12650*/  @!P2 SYNCS.PHASECHK.TRANS64 P2, [R12+URZ+0x16850], R11 ;  /* 0x0168500b0c00a5a7 */ /* 0x000ee4000804007f */
[----:B---3--:R-:W-:Y:S05]  /*12660*/  @!P2 BRA `(.L_x_685) ;  /* 0xfffffffc00eca947 */ /* 0x008fea000383ffff */
[----:B------:R-:W-:Y:S05]  /*12670*/  BRA `(.L_x_682) ;  /* 0xffffff2c00807947 */ /* 0x000fea000383ffff */
.L_x_702:
[----:B--2---:R-:W-:-:S04]  /*12680*/  IMAD.U32 R13, RZ, RZ, UR6 ;  /* 0x00000006ff0d7e24 */ /* 0x004fc8000f8e00ff */
[----:B------:R2:W3:Y:S03]  /*12690*/  SYNCS.PHASECHK.TRANS64.TRYWAIT P2, [R13+URZ+0x16830], R8 ;  /* 0x016830080d0075a7 */ /* 0x0004e6000804017f */
[----:B---3--:R-:W-:Y:S05]  /*126a0*/  @!P2 NANOSLEEP.SYNCS 0x989680 ;  /* 0x009896800000a95d */ /* 0x008fea0003900000 */
[----:B------:R-:W3:Y:S02]  /*126b0*/  @!P2 SYNCS.PHASECHK.TRANS64 P2, [R13+URZ+0x16830], R8 ;  /* 0x016830080d00a5a7 */ /* 0x000ee4000804007f */
[----:B---3--:R-:W-:Y:S05]  /*126c0*/  @!P2 BRA `(.L_x_702) ;  /* 0xfffffffc00eca947 */ /* 0x008fea000383ffff */
[----:B------:R-:W-:Y:S05]  /*126d0*/  BRA `(.L_x_699) ;  /* 0xffffff6000a87947 */ /* 0x000fea000383ffff */
.L_x_706:
[----:B--2---:R-:W-:-:S04]  /*126e0*/  IMAD.U32 R13, RZ, RZ, UR6 ;  /* 0x00000006ff0d7e24 */ /* 0x004fc8000f8e00ff */
[----:B------:R2:W3:Y:S03]  /*126f0*/  SYNCS.PHASECHK.TRANS64.TRYWAIT P2, [R13+URZ+0x16850], R8 ;  /* 0x016850080d0075a7 */ /* 0x0004e6000804017f */
[----:B---3--:R-:W-:Y:S05]  /*12700*/  @!P2 NANOSLEEP.SYNCS 0x989680 ;  /* 0x009896800000a95d */ /* 0x008fea0003900000 */
[----:B------:R-:W3:Y:S02]  /*12710*/  @!P2 SYNCS.PHASECHK.TRANS64 P2, [R13+URZ+0x16850], R8 ;  /* 0x016850080d00a5a7 */ /* 0x000ee4000804007f */
[----:B---3--:R-:W-:Y:S05]  /*12720*/  @!P2 BRA `(.L_x_706) ;  /* 0xfffffffc00eca947 */ /* 0x008fea000383ffff */
[----:B------:R-:W-:Y:S05]  /*12730*/  BRA `(.L_x_703) ;  /* 0xffffff6400187947 */ /* 0x000fea000383ffff */
.L_x_712:
[----:B--2---:R-:W-:-:S04]  /*12740*/  IMAD.U32 R13, RZ, RZ, UR6 ;  /* 0x00000006ff0d7e24 */ /* 0x004fc8000f8e00ff */
[----:B------:R2:W3:Y:S03]  /*12750*/  SYNCS.PHASECHK.TRANS64.TRYWAIT P2, [R13+URZ+0x16830], R8 ;  /* 0x016830080d0075a7 */ /* 0x0004e6000804017f */
[----:B---3--:R-:W-:Y:S05]  /*12760*/  @!P2 NANOSLEEP.SYNCS 0x989680 ;  /* 0x009896800000a95d */ /* 0x008fea0003900000 */
[----:B------:R-:W3:Y:S02]  /*12770*/  @!P2 SYNCS.PHASECHK.TRANS64 P2, [R13+URZ+0x16830], R8 ;  /* 0x016830080d00a5a7 */ /* 0x000ee4000804007f */
[----:B---3--:R-:W-:Y:S05]  /*12780*/  @!P2 BRA `(.L_x_712) ;  /* 0xfffffffc00eca947 */ /* 0x008fea000383ffff */
[----:B------:R-:W-:Y:S05]  /*12790*/  BRA `(.L_x_709) ;  /* 0xffffff8400bc7947 */ /* 0x000fea000383ffff */
.L_x_716:
[----:B--2---:R-:W-:-:S04]  /*127a0*/  IMAD.U32 R13, RZ, RZ, UR6 ;  /* 0x00000006ff0d7e24 */ /* 0x004fc8000f8e00ff */
[----:B------:R2:W3:Y:S03]  /*127b0*/  SYNCS.PHASECHK.TRANS64.TRYWAIT P2, [R13+URZ+0x16850], R8 ;  /* 0x016850080d0075a7 */ /* 0x0004e6000804017f */
[----:B---3--:R-:W-:Y:S05]  /*127c0*/  @!P2 NANOSLEEP.SYNCS 0x989680 ;  /* 0x009896800000a95d */ /* 0x008fea0003900000 */
[----:B------:R-:W3:Y:S02]  /*127d0*/  @!P2 SYNCS.PHASECHK.TRANS64 P2, [R13+URZ+0x16850], R8 ;  /* 0x016850080d00a5a7 */ /* 0x000ee4000804007f */
[----:B---3--:R-:W-:Y:S05]  /*127e0*/  @!P2 BRA `(.L_x_716) ;  /* 0xfffffffc00eca947 */ /* 0x008fea000383ffff */
[----:B------:R-:W-:Y:S05]  /*127f0*/  BRA `(.L_x_713) ;  /* 0xffffff88002c7947 */ /* 0x000fea000383ffff */
.L_x_729:
[----:B--2---:R-:W-:-:S04]  /*12800*/  IMAD.U32 R3, RZ, RZ, UR5 ;  /* 0x00000005ff037e24 */ /* 0x004fc8000f8e00ff */
[----:B------:R2:W3:Y:S03]  /*12810*/  SYNCS.PHASECHK.TRANS64.TRYWAIT P0, [R3+URZ+0x16850], R0 ;  /* 0x01685000030075a7 */ /* 0x0004e6000800017f */
[----:B---3--:R-:W-:Y:S05]  /*12820*/  @!P0 NANOSLEEP.SYNCS 0x989680 ;  /* 0x009896800000895d */ /* 0x008fea0003900000 */
[----:B------:R-:W3:Y:S02]  /*12830*/  @!P0 SYNCS.PHASECHK.TRANS64 P0, [R3+URZ+0x16850], R0 ;  /* 0x01685000030085a7 */ /* 0x000ee4000800007f */
[----:B---3--:R-:W-:Y:S05]  /*12840*/  @!P0 BRA `(.L_x_729) ;  /* 0xfffffffc00ec8947 */ /* 0x008fea000383ffff */
[----:B------:R-:W-:Y:S05]  /*12850*/  BRA `(.L_x_728) ;  /* 0xffffffb800907947 */ /* 0x000fea000383ffff */
.L_x_759:
[----:B------:R-:W-:Y:S02]  /*12860*/  IMAD.MOV.U32 R13, RZ, RZ, R16 ;  /* 0x000000ffff0d7224 */ /* 0x000fe400078e0010 */
[----:B------:R-:W-:Y:S02]  /*12870*/  IMAD.MOV.U32 R12, RZ, RZ, RZ ;  /* 0x000000ffff0c7224 */ /* 0x000fe400078e00ff */
[----:B------:R-:W-:Y:S02]  /*12880*/  IMAD.MOV.U32 R11, RZ, RZ, 0x1f ;  /* 0x0000001fff0b7424 */ /* 0x000fe400078e00ff */
[----:B------:R-:W-:-:S07]  /*12890*/  IMAD.MOV.U32 R15, RZ, RZ, -0x1 ;  /* 0xffffffffff0f7424 */ /* 0x000fce00078e00ff */
[----:B------:R-:W-:Y:S05]  /*128a0*/  WARPSYNC.COLLECTIVE R15, `(.L_x_809) ;  /* 0x000000000f087348 */ /* 0x000fea0003c00000 */
[----:B------:R1:W2:Y:S02]  /*128b0*/  SHFL.IDX P6, R14, R13, R12, R11 ;  /* 0x0000000c0d0e7389 */ /* 0x0002a400000c000b */
[----:B-12---:R-:W-:Y:S01]  /*128c0*/  ENDCOLLECTIVE ;  /* 0x000000000000791b */ /* 0x006fe20003800000 */
.L_x_809:
[----:B------:R-:W-:Y:S05]  /*128d0*/  BRA `(.L_x_810) ;  /* 0xffffffdc00b07947 */ /* 0x000fea000383ffff */
.L_x_760:
[----:B------:R-:W-:Y:S01]  /*128e0*/  BSSY B0, `(.L_x_811) ;  /* 0x0000006000007945 */ /* 0x000fe20003800000 */
[----:B------:R-:W-:-:S07]  /*128f0*/  IMAD.MOV.U32 R15, RZ, RZ, -0x1 ;  /* 0xffffffffff0f7424 */ /* 0x000fce00078e00ff */
[----:B------:R-:W-:Y:S05]  /*12900*/  WARPSYNC.COLLECTIVE R15, `(.L_x_812) ;  /* 0x000000000f0c7348 */ /* 0x000fea0003c00000 */
[----:B------:R-:W-:Y:S02]  /*12910*/  ELECT P6, UR62, PT ;  /* 0x00000000003e782f */ /* 0x000fe400038c0000 */
[----:B------:R-:W-:Y:S01]  /*12920*/  MOV R14, UR62 ;  /* 0x0000003e000e7c02 */ /* 0x000fe20008000f00 */
[----:B------:R-:W-:Y:S10]  /*12930*/  ENDCOLLECTIVE ;  /* 0x000000000000791b */ /* 0x000ff40003800000 */
.L_x_812:
[----:B------:R-:W-:Y:S05]  /*12940*/  BSYNC B0 ;  /* 0x0000000000007941 */ /* 0x000fea0003800000 */
.L_x_811:
[----:B------:R-:W-:Y:S05]  /*12950*/  BRA `(.L_x_813) ;  /* 0xffffffdc00a07947 */ /* 0x000fea000383ffff */
.L_x_763:
[----:B--2---:R2:W3:Y:S02]  /*12960*/  SYNCS.PHASECHK.TRANS64.TRYWAIT P2, [R13+URZ+0x16840], R12 ;  /* 0x0168400c0d0075a7 */ /* 0x0044e4000804017f */
[----:B---3--:R-:W-:Y:S05]  /*12970*/  @!P2 NANOSLEEP.SYNCS 0x989680 ;  /* 0x009896800000a95d */ /* 0x008fea0003900000 */
[----:B------:R-:W3:Y:S02]  /*12980*/  @!P2 SYNCS.PHASECHK.TRANS64 P2, [R13+URZ+0x16840], R12 ;  /* 0x0168400c0d00a5a7 */ /* 0x000ee4000804007f */
[----:B---3--:R-:W-:Y:S05]  /*12990*/  @!P2 BRA `(.L_x_763) ;  /* 0xfffffffc00f0a947 */ /* 0x008fea000383ffff */
[----:B------:R-:W-:Y:S05]  /*129a0*/  BRA `(.L_x_814) ;  /* 0xffffffdc00f47947 */ /* 0x000fea000383ffff */
.L_x_765:
[----:B-1----:R-:W-:-:S04]  /*129b0*/  IMAD.U32 R5, RZ, RZ, UR39 ;  /* 0x00000027ff057e24 */ /* 0x002fc8000f8e00ff */
[----:B------:R1:W3:Y:S03]  /*129c0*/  SYNCS.PHASECHK.TRANS64.TRYWAIT P2, [R5+URZ+0x16820], R4 ;  /* 0x01682004050075a7 */ /* 0x0002e6000804017f */
[----:B---3--:R-:W-:Y:S05]  /*129d0*/  @!P2 NANOSLEEP.SYNCS 0x989680 ;  /* 0x009896800000a95d */ /* 0x008fea0003900000 */
[----:B------:R-:W3:Y:S02]  /*129e0*/  @!P2 SYNCS.PHASECHK.TRANS64 P2, [R5+URZ+0x16820], R4 ;  /* 0x016820040500a5a7 */ /* 0x000ee4000804007f */
[----:B---3--:R-:W-:Y:S05]  /*129f0*/  @!P2 BRA `(.L_x_765) ;  /* 0xfffffffc00eca947 */ /* 0x008fea000383ffff */
[----:B------:R-:W-:Y:S05]  /*12a00*/  BRA `(.L_x_815) ;  /* 0xffffffe000947947 */ /* 0x000fea000383ffff */
.L_x_771:
[----:B-1----:R1:W2:Y:S02]  /*12a10*/  SYNCS.PHASECHK.TRANS64.TRYWAIT P3, [R3+URZ+0x16840], R2 ;  /* 0x01684002030075a7 */ /* 0x0022a4000806017f */
[----:B--2---:R-:W-:Y:S05]  /*12a20*/  @!P3 NANOSLEEP.SYNCS 0x989680 ;  /* 0x009896800000b95d */ /* 0x004fea0003900000 */
[----:B------:R-:W2:Y:S02]  /*12a30*/  @!P3 SYNCS.PHASECHK.TRANS64 P3, [R3+URZ+0x16840], R2 ;  /* 0x016840020300b5a7 */ /* 0x000ea4000806007f */
[----:B--2---:R-:W-:Y:S05]  /*12a40*/  @!P3 BRA `(.L_x_771) ;  /* 0xfffffffc00f0b947 */ /* 0x004fea000383ffff */
[----:B------:R-:W-:Y:S05]  /*12a50*/  BRA `(.L_x_816) ;  /* 0xffffffe400347947 */ /* 0x000fea000383ffff */
.L_x_773:
[----:B-1----:R1:W2:Y:S02]  /*12a60*/  SYNCS.PHASECHK.TRANS64.TRYWAIT P3, [R2+URZ+0x60], R3 ;  /* 0x00006003020075a7 */ /* 0x0022a4000806017f */
[----:B--2---:R-:W-:Y:S05]  /*12a70*/  @!P3 NANOSLEEP.SYNCS 0x989680 ;  /* 0x009896800000b95d */ /* 0x004fea0003900000 */
[----:B------:R-:W2:Y:S02]  /*12a80*/  @!P3 SYNCS.PHASECHK.TRANS64 P3, [R2+URZ+0x60], R3 ;  /* 0x000060030200b5a7 */ /* 0x000ea4000806007f */
[----:B--2---:R-:W-:Y:S05]  /*12a90*/  @!P3 BRA `(.L_x_773) ;  /* 0xfffffffc00f0b947 */ /* 0x004fea000383ffff */
[----:B------:R-:W-:Y:S05]  /*12aa0*/  BRA `(.L_x_817) ;  /* 0xffffffe400887947 */ /* 0x000fea000383ffff */
.L_x_779:
[----:B-1----:R1:W2:Y:S02]  /*12ab0*/  SYNCS.PHASECHK.TRANS64.TRYWAIT P3, [R4+URZ+0x16840], R3 ;  /* 0x01684003040075a7 */ /* 0x0022a4000806017f */
[----:B--2---:R-:W-:Y:S05]  /*12ac0*/  @!P3 NANOSLEEP.SYNCS 0x989680 ;  /* 0x009896800000b95d */ /* 0x004fea0003900000 */
[----:B------:R-:W2:Y:S02]  /*12ad0*/  @!P3 SYNCS.PHASECHK.TRANS64 P3, [R4+URZ+0x16840], R3 ;  /* 0x016840030400b5a7 */ /* 0x000ea4000806007f */
[----:B--2---:R-:W-:Y:S05]  /*12ae0*/  @!P3 BRA `(.L_x_779) ;  /* 0xfffffffc00f0b947 */ /* 0x004fea000383ffff */
[----:B------:R-:W-:Y:S05]  /*12af0*/  BRA `(.L_x_818) ;  /* 0xffffffe800887947 */ /* 0x000fea000383ffff */
.L_x_781:
[----:B-1----:R1:W2:Y:S02]  /*12b00*/  SYNCS.PHASECHK.TRANS64.TRYWAIT P3, [R3+URZ+0x60], R18 ;  /* 0x00006012030075a7 */ /* 0x0022a4000806017f */
[----:B--2---:R-:W-:Y:S05]  /*12b10*/  @!P3 NANOSLEEP.SYNCS 0x989680 ;  /* 0x009896800000b95d */ /* 0x004fea0003900000 */
[----:B------:R-:W2:Y:S02]  /*12b20*/  @!P3 SYNCS.PHASECHK.TRANS64 P3, [R3+URZ+0x60], R18 ;  /* 0x000060120300b5a7 */ /* 0x000ea4000806007f */
[----:B--2---:R-:W-:Y:S05]  /*12b30*/  @!P3 BRA `(.L_x_781) ;  /* 0xfffffffc00f0b947 */ /* 0x004fea000383ffff */
[----:B------:R-:W-:Y:S05]  /*12b40*/  BRA `(.L_x_819) ;  /* 0xffffffe800dc7947 */ /* 0x000fea000383ffff */
.L_x_786:
[----:B-1----:R1:W2:Y:S02]  /*12b50*/  SYNCS.PHASECHK.TRANS64.TRYWAIT P3, [R3+URZ+0x16840], R4 ;  /* 0x01684004030075a7 */ /* 0x0022a4000806017f */
[----:B--2---:R-:W-:Y:S05]  /*12b60*/  @!P3 NANOSLEEP.SYNCS 0x989680 ;  /* 0x009896800000b95d */ /* 0x004fea0003900000 */
[----:B------:R-:W2:Y:S02]  /*12b70*/  @!P3 SYNCS.PHASECHK.TRANS64 P3, [R3+URZ+0x16840], R4 ;  /* 0x016840040300b5a7 */ /* 0x000ea4000806007f */
[----:B--2---:R-:W-:Y:S05]  /*12b80*/  @!P3 BRA `(.L_x_786) ;  /* 0xfffffffc00f0b947 */ /* 0x004fea000383ffff */
[----:B------:R-:W-:Y:S05]  /*12b90*/  BRA `(.L_x_820) ;  /* 0xffffffec00b07947 */ /* 0x000fea000383ffff */
.L_x_788:
[----:B-1----:R1:W2:Y:S02]  /*12ba0*/  SYNCS.PHASECHK.TRANS64.TRYWAIT P3, [R3+URZ+0x60], R12 ;  /* 0x0000600c030075a7 */ /* 0x0022a4000806017f */
[----:B--2---:R-:W-:Y:S05]  /*12bb0*/  @!P3 NANOSLEEP.SYNCS 0x989680 ;  /* 0x009896800000b95d */ /* 0x004fea0003900000 */
[----:B------:R-:W2:Y:S02]  /*12bc0*/  @!P3 SYNCS.PHASECHK.TRANS64 P3, [R3+URZ+0x60], R12 ;  /* 0x0000600c0300b5a7 */ /* 0x000ea4000806007f */
[----:B--2---:R-:W-:Y:S05]  /*12bd0*/  @!P3 BRA `(.L_x_788) ;  /* 0xfffffffc00f0b947 */ /* 0x004fea000383ffff */
[----:B------:R-:W-:Y:S05]  /*12be0*/  BRA `(.L_x_821) ;  /* 0xfffffff000047947 */ /* 0x000fea000383ffff */
.L_x_795:
[----:B-1----:R1:W2:Y:S02]  /*12bf0*/  SYNCS.PHASECHK.TRANS64.TRYWAIT P0, [R3+URZ+0x16860], R0 ;  /* 0x01686000030075a7 */ /* 0x0022a4000800017f */
[----:B--2---:R-:W-:Y:S05]  /*12c00*/  @!P0 NANOSLEEP.SYNCS 0x989680 ;  /* 0x009896800000895d */ /* 0x004fea0003900000 */
[----:B------:R-:W2:Y:S02]  /*12c10*/  @!P0 SYNCS.PHASECHK.TRANS64 P0, [R3+URZ+0x16860], R0 ;  /* 0x01686000030085a7 */ /* 0x000ea4000800007f */
[----:B--2---:R-:W-:Y:S05]  /*12c20*/  @!P0 BRA `(.L_x_795) ;  /* 0xfffffffc00f08947 */ /* 0x004fea000383ffff */
[----:B------:R-:W-:Y:S05]  /*12c30*/  BRA `(.L_x_822) ;  /* 0xfffffff000bc7947 */ /* 0x000fea000383ffff */
.L_x_797:
[----:B------:R-:W-:Y:S01]  /*12c40*/  BSSY B0, `(.L_x_823) ;  /* 0x0000007000007945 */ /* 0x000fe20003800000 */
[----:B------:R-:W-:Y:S02]  /*12c50*/  IMAD.MOV.U32 R12, RZ, RZ, RZ ;  /* 0x000000ffff0c7224 */ /* 0x000fe400078e00ff */
[----:B------:R-:W-:Y:S02]  /*12c60*/  IMAD.MOV.U32 R11, RZ, RZ, 0x1f ;  /* 0x0000001fff0b7424 */ /* 0x000fe400078e00ff */
[----:B------:R-:W-:-:S07]  /*12c70*/  IMAD.MOV.U32 R15, RZ, RZ, -0x1 ;  /* 0xffffffffff0f7424 */ /* 0x000fce00078e00ff */
[----:B------:R-:W-:Y:S05]  /*12c80*/  WARPSYNC.COLLECTIVE R15, `(.L_x_824) ;  /* 0x000000000f087348 */ /* 0x000fea0003c00000 */
[----:B------:R1:W2:Y:S02]  /*12c90*/  SHFL.IDX P6, R14, R13, R12, R11 ;  /* 0x0000000c0d0e7389 */ /* 0x0002a400000c000b */
[----:B-12---:R-:W-:Y:S01]  /*12ca0*/  ENDCOLLECTIVE ;  /* 0x000000000000791b */ /* 0x006fe20003800000 */
.L_x_824:
[----:B------:R-:W-:Y:S05]  /*12cb0*/  BSYNC B0 ;  /* 0x0000000000007941 */ /* 0x000fea0003800000 */
.L_x_823:
[----:B------:R-:W-:Y:S05]  /*12cc0*/  BRA `(.L_x_825) ;  /* 0xfffffff4001c7947 */ /* 0x000fea000383ffff */
.L_x_799:
[----:B--2---:R2:W3:Y:S02]  /*12cd0*/  SYNCS.PHASECHK.TRANS64.TRYWAIT P0, [R9+URZ+0x16820], R0 ;  /* 0x01682000090075a7 */ /* 0x0044e4000800017f */
[----:B---3--:R-:W-:Y:S05]  /*12ce0*/  @!P0 NANOSLEEP.SYNCS 0x989680 ;  /* 0x009896800000895d */ /* 0x008fea0003900000 */
[----:B------:R-:W3:Y:S02]  /*12cf0*/  @!P0 SYNCS.PHASECHK.TRANS64 P0, [R9+URZ+0x16820], R0 ;  /* 0x01682000090085a7 */ /* 0x000ee4000800007f */
[----:B---3--:R-:W-:Y:S05]  /*12d00*/  @!P0 BRA `(.L_x_799) ;  /* 0xfffffffc00f08947 */ /* 0x008fea000383ffff */
[----:B------:R-:W-:Y:S05]  /*12d10*/  BRA `(.L_x_826) ;  /* 0xfffffff400647947 */ /* 0x000fea000383ffff */
.L_x_803:
[----:B--2---:R2:W3:Y:S02]  /*12d20*/  SYNCS.PHASECHK.TRANS64.TRYWAIT P0, [R5+URZ], R4 ;  /* 0x00000004050075a7 */ /* 0x0044e4000800017f */
[----:B---3--:R-:W-:Y:S05]  /*12d30*/  @!P0 NANOSLEEP.SYNCS 0x989680 ;  /* 0x009896800000895d */ /* 0x008fea0003900000 */
[----:B------:R-:W3:Y:S02]  /*12d40*/  @!P0 SYNCS.PHASECHK.TRANS64 P0, [R5+URZ], R4 ;  /* 0x00000004050085a7 */ /* 0x000ee4000800007f */
[----:B---3--:R-:W-:Y:S05]  /*12d50*/  @!P0 BRA `(.L_x_803) ;  /* 0xfffffffc00f08947 */ /* 0x008fea000383ffff */
[----:B------:R-:W-:Y:S05]  /*12d60*/  BRA `(.L_x_827) ;  /* 0xfffffff400ac7947 */ /* 0x000fea000383ffff */
.L_x_804:
[----:B---3--:R3:W4:Y:S02]  /*12d70*/  SYNCS.PHASECHK.TRANS64.TRYWAIT P0, [R3+URZ], R2 ;  /* 0x00000002030075a7 */ /* 0x008724000800017f */
[----:B----4-:R-:W-:Y:S05]  /*12d80*/  @!P0 NANOSLEEP.SYNCS 0x989680 ;  /* 0x009896800000895d */ /* 0x010fea0003900000 */
[----:B------:R-:W4:Y:S02]  /*12d90*/  @!P0 SYNCS.PHASECHK.TRANS64 P0, [R3+URZ], R2 ;  /* 0x00000002030085a7 */ /* 0x000f24000800007f */
[----:B----4-:R-:W-:Y:S05]  /*12da0*/  @!P0 BRA `(.L_x_804) ;  /* 0xfffffffc00f08947 */ /* 0x010fea000383ffff */
[----:B------:R-:W-:Y:S05]  /*12db0*/  BRA `(.L_x_828) ;  /* 0xfffffff400a07947 */ /* 0x000fea000383ffff */
.L_x_806:
[----:B----4-:R4:W1:Y:S02]  /*12dc0*/  SYNCS.PHASECHK.TRANS64.TRYWAIT P0, [R19+URZ], R4 ;  /* 0x00000004130075a7 */ /* 0x010864000800017f */
[----:B-1----:R-:W-:Y:S05]  /*12dd0*/  @!P0 NANOSLEEP.SYNCS 0x989680 ;  /* 0x009896800000895d */ /* 0x002fea0003900000 */
[----:B------:R-:W1:Y:S02]  /*12de0*/  @!P0 SYNCS.PHASECHK.TRANS64 P0, [R19+URZ], R4 ;  /* 0x00000004130085a7 */ /* 0x000e64000800007f */
[----:B-1----:R-:W-:Y:S05]  /*12df0*/  @!P0 BRA `(.L_x_806) ;  /* 0xfffffffc00f08947 */ /* 0x002fea000383ffff */
[----:B------:R-:W-:Y:S05]  /*12e00*/  BRA `(.L_x_829) ;  /* 0xfffffff400a47947 */ /* 0x000fea000383ffff */
.L_x_830:
        /* <DEDUP_REMOVED lines=15> */
.L_x_2278:


//--------------------- .text._ZN7cutlass13device_kernelIN5flash11enable_sm90INS1_16FlashAttnFwdSm90INS1_25CollectiveMainloopFwdSm90ILi2EN4cute5tupleIJNS5_1CILi1EEES8_S8_EEENS6_IJNS7_ILi192EEENS7_ILi128EEENS7_ILi64EEEEEELi64ENS_10bfloat16_tEfNS_4arch4Sm90ELb0ELb1ELb1ELb1ELb0ELb0ELb0ELb1ELb1ELb0ELb0ELb0EEENS1_21CollectiveEpilogueFwdINS6_IJSA_SC_SB_EEES9_SE_SG_Li384ELb1ELb0ELb0ELb0EEENS1_36VarlenDynamicPersistentTileSchedulerILi192ELi128ELi384ELi32ELb0ELb0ELb1ELb1ELb0ELb1EEEEEEEEEvNT_6ParamsE --------------------------
	.section	.text._ZN7cutlass13device_kernelIN5flash11enable_sm90INS1_16FlashAttnFwdSm90INS1_25CollectiveMainloopFwdSm90ILi2EN4cute5tupleIJNS5_1CILi1EEES8_S8_EEENS6_IJNS7_ILi192EEENS7_ILi128EEENS7_ILi64EEEEEELi64ENS_10bfloat16_tEfNS_4arch4Sm90ELb0ELb1ELb1ELb1ELb0ELb0ELb0ELb1ELb1ELb0ELb0ELb0EEENS1_21CollectiveEpilogueFwdINS6_IJSA_SC_SB_EEES9_SE_SG_Li384ELb1ELb0ELb0ELb0EEENS1_36VarlenDynamicPersistentTileSchedulerILi192ELi128ELi384ELi32ELb0ELb0ELb1ELb1ELb0ELb1EEEEEEEEEvNT_6ParamsE,"ax",@progbits
	.align	128
.text._ZN7cutlass13device_kernelIN5flash11enable_sm90INS1_16FlashAttnFwdSm90INS1_25CollectiveMainloopFwdSm90ILi2EN4cute5tupleIJNS5_1CILi1EEES8_S8_EEENS6_IJNS7_ILi192EEENS7_ILi128EEENS7_ILi64EEEEEELi64ENS_10bfloat16_tEfNS_4arch4Sm90ELb0ELb1ELb1ELb1ELb0ELb0ELb0ELb1ELb1ELb0ELb0ELb0EEENS1_21CollectiveEpilogueFwdINS6_IJSA_SC_SB_EEES9_SE_SG_Li384ELb1ELb0ELb0ELb0EEENS1_36VarlenDynamicPersistentTileSchedulerILi192ELi128ELi384ELi32ELb0ELb0ELb1ELb1ELb0ELb1EEEEEEEEEvNT_6ParamsE:
        .type           _ZN7cutlass13device_kernelIN5flash11enable_sm90INS1_16FlashAttnFwdSm90INS1_25CollectiveMainloopFwdSm90ILi2EN4cute5tupleIJNS5_1CILi1EEES8_S8_EEENS6_IJNS7_ILi192EEENS7_ILi128EEENS7_ILi64EEEEEELi64ENS_10bfloat16_tEfNS_4arch4Sm90ELb0ELb1ELb1ELb1ELb0ELb0ELb0ELb1ELb1ELb0ELb0ELb0EEENS1_21CollectiveEpilogueFwdINS6_IJSA_SC_SB_EEES9_SE_SG_Li384ELb1ELb0ELb0ELb0EEENS1_36VarlenDynamicPersistentTileSchedulerILi192ELi128ELi384ELi32ELb0ELb0ELb1ELb1ELb0ELb1EEEEEEEEEvNT_6ParamsE,@function
        .size           _ZN7cutlass13device_kernelIN5flash11enable_sm90INS1_16FlashAttnFwdSm90INS1_25CollectiveMainloopFwdSm90ILi2EN4cute5tupleIJNS5_1CILi1EEES8_S8_EEENS6_IJNS7_ILi192EEENS7_ILi128EEENS7_ILi64EEEEEELi64ENS_10bfloat16_tEfNS_4arch4Sm90ELb0ELb1ELb1ELb1ELb0ELb0ELb0ELb1ELb1ELb0ELb0ELb0EEENS1_21CollectiveEpilogueFwdINS6_IJSA_SC_SB_EEES9_SE_SG_Li384ELb1ELb0ELb0ELb0EEENS1_36VarlenDynamicPersistentTileSchedulerILi192ELi128ELi384ELi32ELb0ELb0ELb1ELb1ELb0ELb1EEEEEEEEEvNT_6ParamsE,(.L_x_2279 - _ZN7cutlass13device_kernelIN5flash11enable_sm90INS1_16FlashAttnFwdSm90INS1_25CollectiveMainloopFwdSm90ILi2EN4cute5tupleIJNS5_1CILi1EEES8_S8_EEENS6_IJNS7_ILi192EEENS7_ILi128EEENS7_ILi64EEEEEELi64ENS_10bfloat16_tEfNS_4arch4Sm90ELb0ELb1ELb1ELb1ELb0ELb0ELb0ELb1ELb1ELb0ELb0ELb0EEENS1_21CollectiveEpilogueFwdINS6_IJSA_SC_SB_EEES9_SE_SG_Li384ELb1ELb0ELb0ELb0EEENS1_36VarlenDynamicPersistentTileSchedulerILi192ELi128ELi384ELi32ELb0ELb0ELb1ELb1ELb0ELb1EEEEEEEEEvNT_6ParamsE)
        .other          _ZN7cutlass13device_kernelIN5flash11enable_sm90INS1_16FlashAttnFwdSm90INS1_25CollectiveMainloopFwdSm90ILi2EN4cute5tupleIJNS5_1CILi1EEES8_S8_EEENS6_IJNS7_ILi192EEENS7_ILi128EEENS7_ILi64EEEEEELi64ENS_10bfloat16_tEfNS_4arch4Sm90ELb0ELb1ELb1ELb1ELb0ELb0ELb0ELb1ELb1ELb0ELb0ELb0EEENS1_21CollectiveEpilogueFwdINS6_IJSA_SC_SB_EEES9_SE_SG_Li384ELb1ELb0ELb0ELb0EEENS1_36VarlenDynamicPersistentTileSchedulerILi192ELi128ELi384ELi32ELb0ELb0ELb1ELb1ELb0ELb1EEEEEEEEEvNT_6ParamsE,@"STO_CUDA_ENTRY STV_DEFAULT"
_ZN7cutlass13device_kernelIN5flash11enable_sm90INS1_16FlashAttnFwdSm90INS1_25CollectiveMainloopFwdSm90ILi2EN4cute5tupleIJNS5_1CILi1EEES8_S8_EEENS6_IJNS7_ILi192EEENS7_ILi128EEENS7_ILi64EEEEEELi64ENS_10bfloat16_tEfNS_4arch4Sm90ELb0ELb1ELb1ELb1ELb0ELb0ELb0ELb1ELb1ELb0ELb0ELb0EEENS1_21CollectiveEpilogueFwdINS6_IJSA_SC_SB_EEES9_SE_SG_Li384ELb1ELb0ELb0ELb0EEENS1_36VarlenDynamicPersistentTileSchedulerILi192ELi128ELi384ELi32ELb0ELb0ELb1ELb1ELb0ELb1EEEEEEEEEvNT_6ParamsE:
        /* <DEDUP_REMOVED lines=21> */
.L_x_832:
[----:B------:R-:W-:Y:S05]  /*0150*/  BSYNC B0 ;  /* 0x0000000000007941 */ /* 0x000fea0003800000 */
.L_x_831:
        /* <DEDUP_REMOVED lines=41> */
.L_x_833:
        /* <DEDUP_REMOVED lines=22> */
.L_x_834:
        /* <DEDUP_REMOVED lines=18> */
.L_x_835:
        /* <DEDUP_REMOVED lines=22> */
.L_x_836:
        /* <DEDUP_REMOVED lines=22> */
.L_x_837:
[----:B------:R-:W-:Y:S01]  /*0930*/  PLOP3.LUT P0, PT, PT, PT, UP0, 0x80, 0x0 ;  /* 0x000000000000781c */ /* 0x000fe20003f0f008 */
[----:B------:R-:W-:Y:S01]  /*0940*/  UMOV UR36, 0x1 ;  /* 0x0000000100247882 */ /* 0x000fe20000000000 */
[----:B------:R-:W-:Y:S01]  /*0950*/  NOP ;  /* 0x0000000000007918 */ /* 0x000fe20000000000 */
[----:B------:R-:W-:Y:S01]  /*0960*/  USEL UR36, UR36, 0x2, !UP0 ;  /* 0x0000000224247887 */ /* 0x000fe2000c000000 */
[----:B------:R-:W-:Y:S01]  /*0970*/  ULDC.64 UR46, c[0x0][0x208] ;  /* 0x00008200002e7ab9 */ /* 0x000fe20000000a00 */
[----:B012-4-:R-:W-:Y:S08]  /*0980*/  BAR.SYNC.DEFER_BLOCKING 0x0 ;  /* 0x0000000000007b1d */ /* 0x017ff00000010000 */
[----:B------:R-:W-:Y:S05]  /*0990*/  @!P0 BRA `(.L_x_838) ;  /* 0x000000f800fc8947 */ /* 0x000fea0003800000 */
.L_x_839:
        /* <DEDUP_REMOVED lines=8> */
[----:B-1----:R-:W-:Y:S01]  /*0a20*/  ULEA UR4, UR5, UR4, 0x18 ;  /* 0x0000000405047291 */ /* 0x002fe2000f8ec03f */
[----:B0-----:R-:W-:-:S04]  /*0a30*/  LOP3.LUT R0, R2, 0xffffff80, RZ, 0xc0, !PT ;  /* 0xffffff8002007812 */ /* 0x001fc800078ec0ff */
[----:B------:R-:W-:-:S13]  /*0a40*/  ISETP.NE.AND P0, PT, R0, 0x80, PT ;  /* 0x000000800000780c */ /* 0x000fda0003f05270 */
[----:B------:R-:W-:Y:S08]  /*0a50*/  @!P0 BAR.ARV 0x9, 0x100 ;  /* 0x0244000000008b1d */ /* 0x000ff00000002000 */
[----:B------:R-:W-:Y:S06]  /*0a60*/  BAR.SYNC.DEFER_BLOCKING 0x5, 0x1a0 ;  /* 0x0146800000007b1d */ /* 0x000fec0000010000 */
[----:B------:R-:W0:Y:S01]  /*0a70*/  LDS.128 R152, [UR4+0x168d0] ;  /* 0x0168d004ff987984 */ /* 0x000e220008000c00 */
[----:B------:R-:W-:Y:S01]  /*0a80*/  ULDC UR4, c[0x0][0xc14] ;  /* 0x0003050000047ab9 */ /* 0x000fe20000000800 */
[----:B------:R-:W-:Y:S06]  /*0a90*/  BAR.ARV 0x4, 0x1a0 ;  /* 0x0106800000007b1d */ /* 0x000fec0000002000 */
[----:B0-----:R-:W-:-:S13]  /*0aa0*/  ISETP.GE.AND P0, PT, R155, UR4, PT ;  /* 0x000000049b007c0c */ /* 0x001fda000bf06270 */
[----:B------:R-:W-:Y:S05]  /*0ab0*/  @P0 EXIT ;  /* 0x000000000000094d */ /* 0x000fea0003800000 */
[----:B------:R-:W-:Y:S01]  /*0ac0*/  VIADD R12, R2, 0xffffff80 ;  /* 0xffffff80020c7836 */ /* 0x000fe20000000000 */
[----:B------:R-:W-:Y:S01]  /*0ad0*/  R2UR UR6, R154 ;  /* 0x000000009a0672ca */ /* 0x000fe200000e0000 */
[----:B------:R-:W-:Y:S01]  /*0ae0*/  ULOP3.LUT UR40, UR36, 0x1, URZ, 0xfc, !UPT ;  /* 0x0000000124287892 */ /* 0x000fe2000f8efc3f */
[----:B------:R-:W-:Y:S01]  /*0af0*/  R2UR UR5, R155 ;  /* 0x000000009b0572ca */ /* 0x000fe200000e0000 */
[----:B------:R-:W-:Y:S01]  /*0b00*/  UMOV UR37, URZ ;  /* 0x0000003f00257c82 */ /* 0x000fe20008000000 */
[----:B------:R-:W-:Y:S01]  /*0b10*/  SHF.R.S32.HI R0, RZ, 0x1f, R12 ;  /* 0x0000001fff007819 */ /* 0x000fe2000001140c */
[----:B------:R-:W-:Y:S01]  /*0b20*/  UMOV UR38, URZ ;  /* 0x0000003f00267c82 */ /* 0x000fe20008000000 */
[----:B------:R-:W-:Y:S02]  /*0b30*/  UMOV UR39, URZ ;  /* 0x0000003f00277c82 */ /* 0x000fe40008000000 */
[CC--:B------:R-:W-:Y:S02]  /*0b40*/  LEA.HI R2, R0.reuse, R12.reuse, RZ, 0x7 ;  /* 0x0000000c00027211 */ /* 0x0c0fe400078f38ff */
[----:B------:R-:W-:-:S02]  /*0b50*/  LEA.HI R4, R0, R12, RZ, 0x5 ;  /* 0x0000000c00047211 */ /* 0x000fc400078f28ff */
[----:B------:R-:W-:Y:S02]  /*0b60*/  LOP3.LUT R3, R2, 0xffffff80, RZ, 0xc0, !PT ;  /* 0xffffff8002037812 */ /* 0x000fe400078ec0ff */
[----:B------:R-:W-:Y:S01]  /*0b70*/  SHF.R.S32.HI R13, RZ, 0x7, R2 ;  /* 0x00000007ff0d7819 */ /* 0x000fe20000011402 */
[----:B------:R-:W-:Y:S02]  /*0b80*/  IMAD.SHL.U32 R5, R4, 0x20, RZ ;  /* 0x0000002004057824 */ /* 0x000fe400078e00ff */
[----:B------:R-:W-:Y:S01]  /*0b90*/  IMAD.IADD R11, R12, 0x1, -R3 ;  /* 0x000000010c0b7824 */ /* 0x000fe200078e0a03 */
[----:B------:R-:W-:Y:S02]  /*0ba0*/  LEA.HI R3, R0, R12, RZ, 0x4 ;  /* 0x0000000c00037211 */ /* 0x000fe400078f20ff */
[----:B------:R-:W-:Y:S02]  /*0bb0*/  LOP3.LUT R5, R5, 0xfffffc00, RZ, 0xc0, !PT ;  /* 0xfffffc0005057812 */ /* 0x000fe400078ec0ff */
[----:B------:R-:W-:-:S02]  /*0bc0*/  SHF.R.S32.HI R7, RZ, 0x1f, R11 ;  /* 0x0000001fff077819 */ /* 0x000fc4000001140b */
[----:B------:R-:W-:Y:S02]  /*0bd0*/  SHF.R.S32.HI R4, RZ, 0x4, R3 ;  /* 0x00000004ff047819 */ /* 0x000fe40000011403 */
[----:B------:R-:W-:Y:S02]  /*0be0*/  LEA.HI R8, R7, R11, RZ, 0x2 ;  /* 0x0000000b07087211 */ /* 0x000fe400078f10ff */
[C---:B------:R-:W-:Y:S02]  /*0bf0*/  LOP3.LUT R2, R3.reuse, 0x3fffff0, RZ, 0xc0, !PT ;  /* 0x03fffff003027812 */ /* 0x040fe400078ec0ff */
[--C-:B------:R-:W-:Y:S02]  /*0c00*/  SHF.R.S32.HI R9, RZ, 0x2, R8.reuse ;  /* 0x00000002ff097819 */ /* 0x100fe40000011408 */
[----:B------:R-:W-:Y:S01]  /*0c10*/  SHF.R.S32.HI R6, RZ, 0x1f, R8 ;  /* 0x0000001fff067819 */ /* 0x000fe20000011408 */
[----:B------:R-:W-:Y:S01]  /*0c20*/  IMAD.IADD R2, R12, 0x1, -R2 ;  /* 0x000000010c027824 */ /* 0x000fe200078e0a02 */
[----:B------:R-:W-:-:S02]  /*0c30*/  LEA.HI R3, R3, R4, RZ, 0x1 ;  /* 0x0000000403037211 */ /* 0x000fc400078f08ff */
[----:B------:R-:W-:Y:S01]  /*0c40*/  LEA.HI R10, R6, R9, RZ, 0x3 ;  /* 0x00000009060a7211 */ /* 0x000fe200078f18ff */
[----:B------:R-:W-:Y:S01]  /*0c50*/  IMAD.HI R6, R13, 0x55555556, RZ ;  /* 0x555555560d067827 */ /* 0x000fe200078e02ff */
[----:B------:R-:W-:Y:S02]  /*0c60*/  LEA.HI R7, R7, R11, RZ, 0x5 ;  /* 0x0000000b07077211 */ /* 0x000fe400078f28ff */
[----:B------:R-:W-:Y:S01]  /*0c70*/  LOP3.LUT R10, R10, 0xfffffff8, RZ, 0xc0, !PT ;  /* 0xfffffff80a0a7812 */ /* 0x000fe200078ec0ff */
[----:B------:R-:W-:Y:S01]  /*0c80*/  IMAD R2, R2, 0x40, R5 ;  /* 0x0000004002027824 */ /* 0x000fe200078e0205 */
[----:B------:R-:W-:Y:S02]  /*0c90*/  LOP3.LUT R3, R3, 0x1ffffffe, RZ, 0xc0, !PT ;  /* 0x1ffffffe03037812 */ /* 0x000fe400078ec0ff */
[----:B------:R-:W-:Y:S01]  /*0ca0*/  LEA.HI R6, R6, R6, RZ, 0x1 ;  /* 0x0000000606067211 */ /* 0x000fe200078f08ff */
[----:B------:R-:W-:Y:S01]  /*0cb0*/  IMAD.IADD R10, R9, 0x1, -R10 ;  /* 0x00000001090a7824 */ /* 0x000fe200078e0a0a */
[----:B------:R-:W-:Y:S01]  /*0cc0*/  SHF.R.S32.HI R7, RZ, 0x5, R7 ;  /* 0x00000005ff077819 */ /* 0x000fe20000011407 */
[----:B------:R-:W-:Y:S01]  /*0cd0*/  IMAD.IADD R3, R4, 0x1, -R3 ;  /* 0x0000000104037824 */ /* 0x000fe200078e0a03 */
[----:B------:R-:W-:Y:S01]  /*0ce0*/  LEA.HI R0, R0, R12, RZ, 0x3 ;  /* 0x0000000c00007211 */ /* 0x000fe200078f18ff */
[----:B------:R-:W-:Y:S01]  /*0cf0*/  IMAD R6, R6, -0x3, R13 ;  /* 0xfffffffd06067824 */ /* 0x000fe200078e020d */
[----:B------:R-:W-:Y:S01]  /*0d00*/  LOP3.LUT R16, R8, 0x7ffffffc, RZ, 0xc0, !PT ;  /* 0x7ffffffc08107812 */ /* 0x000fe200078ec0ff */
[----:B------:R-:W-:Y:S01]  /*0d10*/  IMAD R7, R7, 0x10, R10 ;  /* 0x0000001007077824 */ /* 0x000fe200078e020a */
[----:B------:R-:W-:Y:S01]  /*0d20*/  SHF.R.S32.HI R156, RZ, 0x3, R0 ;  /* 0x00000003ff9c7819 */ /* 0x000fe20000011400 */
[----:B------:R-:W-:Y:S01]  /*0d30*/  IMAD R4, R3, 0x8, R2 ;  /* 0x0000000803047824 */ /* 0x000fe200078e0202 */
[----:B------:R-:W-:Y:S01]  /*0d40*/  LOP3.LUT R2, R0, 0x1ffffff8, RZ, 0xc0, !PT ;  /* 0x1ffffff800027812 */ /* 0x000fe200078ec0ff */
[----:B------:R-:W-:-:S02]  /*0d50*/  IMAD R3, R6, 0x40, R7 ;  /* 0x0000004006037824 */ /* 0x000fc400078e0207 */
[----:B------:R-:W-:Y:S01]  /*0d60*/  IMAD.IADD R16, R11, 0x1, -R16 ;  /* 0x000000010b107824 */ /* 0x000fe200078e0a10 */
[----:B------:R0:W-:Y:S01]  /*0d70*/  STL [R1+0x8], R4 ;  /* 0x0000080401007387 */ /* 0x0001e20000100800 */
[----:B------:R-:W-:-:S03]  /*0d80*/  IMAD.IADD R2, R12, 0x1, -R2 ;  /* 0x000000010c027824 */ /* 0x000fc600078e0a02 */
[----:B------:R0:W-:Y:S01]  /*0d90*/  STL [R1+0x4], R3 ;  /* 0x0000040301007387 */ /* 0x0001e20000100800 */
[----:B------:R-:W-:-:S07]  /*0da0*/  IMAD.SHL.U32 R19, R2, 0x8, RZ ;  /* 0x0000000802137824 */ /* 0x000fce00078e00ff */
.L_x_939:
[----:B------:R-:W-:Y:S01]  /*0db0*/  ULDC.64 UR8, c[0x0][0xa28] ;  /* 0x00028a0000087ab9 */ /* 0x000fe20000000a00 */
[----:B-1----:R-:W1:Y:S01]  /*0dc0*/  LDC R18, c[0x0][0x288] ;  /* 0x0000a200ff127b82 */ /* 0x002e620000000800 */
[----:B------:R-:W-:Y:S01]  /*0dd0*/  UISETP.NE.U32.AND UP0, UPT, UR8, URZ, UPT ;  /* 0x0000003f0800728c */ /* 0x000fe2000bf05070 */
[----:B----45:R-:W-:-:S03]  /*0de0*/  IMAD.MOV.U32 R6, RZ, RZ, RZ ;  /* 0x000000ffff067224 */ /* 0x030fc600078e00ff */
[----:B------:R-:W-:-:S03]  /*0df0*/  UISETP.NE.AND.EX UP0, UPT, UR9, URZ, UPT, UP0 ;  /* 0x0000003f0900728c */ /* 0x000fc6000bf05300 */
[----:B------:R-:W-:Y:S01]  /*0e00*/  ULDC.64 UR8, c[0x0][0xa18] ;  /* 0x0002860000087ab9 */ /* 0x000fe20000000a00 */
[----:B0-23--:R-:W2:Y:S01]  /*0e10*/  LDC.64 R8, c[0x0][0x3f8] ;  /* 0x0000fe00ff087b82 */ /* 0x00dea20000000a00 */
[----:B------:R-:W-:Y:S01]  /*0e20*/  UISETP.NE.U32.AND UP1, UPT, UR8, URZ, UPT ;  /* 0x0000003f0800728c */ /* 0x000fe2000bf25070 */
[----:B------:R-:W-:-:S03]  /*0e30*/  PLOP3.LUT P0, PT, PT, PT, UP0, 0x80, 0x0 ;  /* 0x000000000000781c */ /* 0x000fc60003f0f008 */
[----:B------:R-:W-:-:S03]  /*0e40*/  UISETP.NE.AND.EX UP1, UPT, UR9, URZ, UPT, UP1 ;  /* 0x0000003f0900728c */ /* 0x000fc6000bf25310 */
[----:B------:R-:W-:Y:S01]  /*0e50*/  @UP0 ULDC.64 UR8, c[0x0][0xa28] ;  /* 0x00028a0000080ab9 */ /* 0x000fe20000000a00 */
[----:B------:R-:W3:Y:S01]  /*0e60*/  LDC R0, c[0x0][0x404] ;  /* 0x00010100ff007b82 */ /* 0x000ee20000000800 */
[----:B------:R-:W-:Y:S01]  /*0e70*/  @UP0 UIMAD.WIDE UR8, UR5, 0x4, UR8 ;  /* 0x00000004050808a5 */ /* 0x000fe2000f8e0208 */
[----:B------:R-:W-:-:S05]  /*0e80*/  PLOP3.LUT P2, PT, PT, PT, UP1, 0x80, 0x0 ;  /* 0x000000000000781c */ /* 0x000fca0003f4f018 */
[----:B------:R-:W-:Y:S01]  /*0e90*/  @UP1 ULDC.64 UR10, c[0x0][0xa18] ;  /* 0x00028600000a1ab9 */ /* 0x000fe20000000a00 */
[----:B------:R-:W-:Y:S01]  /*0ea0*/  IMAD.U32 R2, RZ, RZ, UR8 ;  /* 0x00000008ff027e24 */ /* 0x000fe2000f8e00ff */
[----:B------:R-:W4:Y:S01]  /*0eb0*/  LDC R17, c[0x0][0x2e0] ;  /* 0x0000b800ff117b82 */ /* 0x000f220000000800 */
[----:B0-----:R-:W-:Y:S01]  /*0ec0*/  IMAD.U32 R3, RZ, RZ, UR9 ;  /* 0x00000009ff037e24 */ /* 0x001fe2000f8e00ff */
[----:B------:R-:W-:-:S04]  /*0ed0*/  @UP1 UIMAD.WIDE UR8, UR5, 0x4, UR10 ;  /* 0x00000004050818a5 */ /* 0x000fc8000f8e020a */
[----:B------:R0:W5:Y:S02]  /*0ee0*/  @P0 LDG.E R6, desc[UR46][R2.64] ;  /* 0x0000002e02060981 */ /* 0x000164000c1e1900 */
[----:B------:R-:W-:Y:S02]  /*0ef0*/  IMAD.U32 R4, RZ, RZ, UR8 ;  /* 0x00000008ff047e24 */ /* 0x000fe4000f8e00ff */
[----:B------:R-:W-:Y:S01]  /*0f00*/  IMAD.U32 R5, RZ, RZ, UR9 ;  /* 0x00000009ff057e24 */ /* 0x000fe2000f8e00ff */
[----:B------:R-:W-:-:S04]  /*0f10*/  ULDC.64 UR8, c[0x0][0xa20] ;  /* 0x0002880000087ab9 */ /* 0x000fc80000000a00 */
[----:B-1----:R0:W5:Y:S01]  /*0f20*/  @P2 LDG.E R18, desc[UR46][R4.64] ;  /* 0x0000002e04122981 */ /* 0x002162000c1e1900 */
[----:B--2---:R-:W-:Y:S01]  /*0f30*/  ISETP.NE.U32.AND P0, PT, R8, RZ, PT ;  /* 0x000000ff0800720c */ /* 0x004fe20003f05070 */
[----:B------:R-:W-:Y:S01]  /*0f40*/  UMOV UR41, UR6 ;  /* 0x0000000600297c82 */ /* 0x000fe20008000000 */
[----:B------:R-:W-:Y:S02]  /*0f50*/  ISETP.NE.U32.AND P1, PT, RZ, UR8, PT ;  /* 0x00000008ff007c0c */ /* 0x000fe4000bf25070 */
[----:B------:R-:W-:Y:S02]  /*0f60*/  ISETP.NE.AND.EX P0, PT, R9, RZ, PT, P0 ;  /* 0x000000ff0900720c */ /* 0x000fe40003f05300 */
[----:B------:R-:W-:Y:S02]  /*0f70*/  ISETP.NE.AND.EX P1, PT, RZ, UR9, PT, P1 ;  /* 0x00000009ff007c0c */ /* 0x000fe4000bf25310 */
[----:B---3--:R-:W-:Y:S01]  /*0f80*/  SEL R0, R0, 0x1, P0 ;  /* 0x0000000100007807 */ /* 0x008fe20000000000 */
[----:B0-----:R-:W-:Y:S10]  /*0f90*/  @P2 BRA `(.L_x_840) ;  /* 0x00000000002c2947 */ /* 0x001ff40003800000 */
        /* <DEDUP_REMOVED lines=8> */
[----:B-----5:R-:W2:Y:S04]  /*1020*/  LDG.E R18, desc[UR46][R2.64] ;  /* 0x0000002e02127981 */ /* 0x020ea8000c1e1900 */
[----:B------:R-:W2:Y:S02]  /*1030*/  LDG.E R5, desc[UR46][R2.64+0x4] ;  /* 0x0000042e02057981 */ /* 0x000ea4000c1e1900 */
[----:B--2---:R-:W-:-:S07]  /*1040*/  IMAD.IADD R18, R5, 0x1, -R18 ;  /* 0x0000000105127824 */ /* 0x004fce00078e0a12 */
.L_x_840:
[----:B------:R-:W-:Y:S01]  /*1050*/  UMOV UR42, UR5 ;  /* 0x00000005002a7c82 */ /* 0x000fe20008000000 */
[----:B----4-:R-:W-:Y:S02]  /*1060*/  IMAD R17, R0, R17, RZ ;  /* 0x0000001100117224 */ /* 0x010fe400078e02ff */
[----:B------:R-:W-:Y:S01]  /*1070*/  IMAD.MOV.U32 R23, RZ, RZ, R153 ;  /* 0x000000ffff177224 */ /* 0x000fe200078e0099 */
[----:B------:R-:W-:Y:S06]  /*1080*/  @!P1 BRA `(.L_x_841) ;  /* 0x0000000000189947 */ /* 0x000fec0003800000 */
[----:B------:R-:W-:Y:S02]  /*1090*/  ULDC.64 UR6, c[0x0][0xa20] ;  /* 0x0002880000067ab9 */ /* 0x000fe40000000a00 */
[----:B------:R-:W-:-:S06]  /*10a0*/  UIMAD.WIDE UR4, UR5, 0x4, UR6 ;  /* 0x00000004050478a5 */ /* 0x000fcc000f8e0206 */
[----:B------:R-:W-:Y:S02]  /*10b0*/  IMAD.U32 R2, RZ, RZ, UR4 ;  /* 0x00000004ff027e24 */ /* 0x000fe4000f8e00ff */
[----:B------:R-:W-:-:S05]  /*10c0*/  IMAD.U32 R3, RZ, RZ, UR5 ;  /* 0x00000005ff037e24 */ /* 0x000fca000f8e00ff */
[----:B------:R0:W5:Y:S01]  /*10d0*/  LDG.E R17, desc[UR46][R2.64] ;  /* 0x0000002e02117981 */ /* 0x000162000c1e1900 */
[----:B------:R-:W-:Y:S05]  /*10e0*/  BRA `(.L_x_842) ;  /* 0x00000000002c7947 */ /* 0x000fea0003800000 */
.L_x_841:
        /* <DEDUP_REMOVED lines=9> */
[----:B------:R-:W2:Y:S02]  /*1180*/  LDG.E R0, desc[UR46][R2.64+0x4] ;  /* 0x0000042e02007981 */ /* 0x000ea4000c1e1900 */
[----:B--2---:R-:W-:-:S07]  /*1190*/  IMAD.IADD R17, R0, 0x1, -R17 ;  /* 0x0000000100117824 */ /* 0x004fce00078e0a11 */
.L_x_842:
[----:B------:R-:W1:Y:S01]  /*11a0*/  LDC.64 R8, c[0x0][0x9e0] ;  /* 0x00027800ff087b82 */ /* 0x000e620000000a00 */
[----:B------:R-:W-:Y:S02]  /*11b0*/  IMAD.MOV.U32 R0, RZ, RZ, 0xc0 ;  /* 0x000000c0ff007424 */ /* 0x000fe400078e00ff */
[----:B-----5:R-:W-:Y:S02]  /*11c0*/  IMAD.IADD R17, R17, 0x1, -R6 ;  /* 0x0000000111117824 */ /* 0x020fe400078e0a06 */
[----:B------:R-:W-:-:S05]  /*11d0*/  IMAD R0, R153, R0, 0xc0 ;  /* 0x000000c099007424 */ /* 0x000fca00078e0200 */
[----:B0-----:R-:W-:Y:S02]  /*11e0*/  IADD3 R3, R17, R0, -R18 ;  /* 0x0000000011037210 */ /* 0x001fe40007ffe812 */
[----:B-1----:R-:W-:-:S03]  /*11f0*/  ISETP.GE.AND P1, PT, R9, 0x1, PT ;  /* 0x000000010900780c */ /* 0x002fc60003f26270 */
[----:B------:R-:W-:-:S10]  /*1200*/  IMAD.IADD R0, R3, 0x1, R8 ;  /* 0x0000000103007824 */ /* 0x000fd400078e0208 */
[----:B------:R-:W-:Y:S05]  /*1210*/  @!P1 BRA `(.L_x_843) ;  /* 0x0000000000409947 */ /* 0x000fea0003800000 */
[C---:B------:R-:W-:Y:S01]  /*1220*/  ISETP.GT.AND P0, PT, R3.reuse, RZ, PT ;  /* 0x000000ff0300720c */ /* 0x040fe20003f04270 */
[----:B------:R-:W-:-:S12]  /*1230*/  VIADD R2, R3, 0xffffffff ;  /* 0xffffffff03027836 */ /* 0x000fd80000000000 */
[----:B------:R-:W-:Y:S05]  /*1240*/  @P0 BRA `(.L_x_844) ;  /* 0x00000000001c0947 */ /* 0x000fea0003800000 */
[----:B------:R-:W-:Y:S01]  /*1250*/  ISETP.NE.AND P0, PT, R9, 0x1, PT ;  /* 0x000000010900780c */ /* 0x000fe20003f05270 */
[----:B------:R-:W-:-:S12]  /*1260*/  IMAD.MOV R3, RZ, RZ, -R3 ;  /* 0x000000ffff037224 */ /* 0x000fd800078e0a03 */
[----:B------:R-:W0:Y:S02]  /*1270*/  @P0 LDC.64 R4, c[0x0][0x9e8] ;  /* 0x00027a00ff040b82 */ /* 0x000e240000000a00 */
[----:B0-----:R-:W-:-:S05]  /*1280*/  @P0 IMAD.HI.U32 R2, R3, R4, RZ ;  /* 0x0000000403020227 */ /* 0x001fca00078e00ff */
[----:B------:R-:W-:-:S04]  /*1290*/  @P0 SHF.R.U32.HI R3, RZ, R5, R2 ;  /* 0x00000005ff030219 */ /* 0x000fc80000011602 */
[----:B------:R-:W-:Y:S01]  /*12a0*/  LOP3.LUT R2, RZ, R3, RZ, 0x33, !PT ;  /* 0x00000003ff027212 */ /* 0x000fe200078e33ff */
[----:B------:R-:W-:Y:S06]  /*12b0*/  BRA `(.L_x_845) ;  /* 0x0000000000107947 */ /* 0x000fec0003800000 */
.L_x_844:
[----:B------:R-:W-:-:S13]  /*12c0*/  ISETP.NE.AND P0, PT, R9, 0x1, PT ;  /* 0x000000010900780c */ /* 0x000fda0003f05270 */
[----:B------:R-:W0:Y:S02]  /*12d0*/  @P0 LDC.64 R4, c[0x0][0x9e8] ;  /* 0x00027a00ff040b82 */ /* 0x000e240000000a00 */
[----:B0-----:R-:W-:-:S05]  /*12e0*/  @P0 IMAD.HI.U32 R4, R2, R4, RZ ;  /* 0x0000000402040227 */ /* 0x001fca00078e00ff */
[----:B------:R-:W-:-:S07]  /*12f0*/  @P0 SHF.R.U32.HI R2, RZ, R5, R4 ;  /* 0x00000005ff020219 */ /* 0x000fce0000011604 */
.L_x_845:
[----:B------:R-:W-:-:S05]  /*1300*/  IMAD R3, R2, R9, R9 ;  /* 0x0000000902037224 */ /* 0x000fca00078e0209 */
[----:B------:R-:W-:-:S07]  /*1310*/  VIMNMX R0, R0, R3, PT ;  /* 0x0000000300007248 */ /* 0x000fce0003fe0100 */
.L_x_843:
[----:B------:R-:W-:Y:S01]  /*1320*/  VIADD R2, R0, 0x7f ;  /* 0x0000007f00027836 */ /* 0x000fe20000000000 */
[----:B------:R-:W-:Y:S01]  /*1330*/  ULDC UR4, c[0x0][0x9dc] ;  /* 0x0002770000047ab9 */ /* 0x000fe20000000800 */
[----:B------:R-:W-:Y:S02]  /*1340*/  VIADD R0, R17, 0x7f ;  /* 0x0000007f11007836 */ /* 0x000fe40000000000 */
[----:B------:R-:W-:Y:S01]  /*1350*/  IMAD R4, R153, 0xc0, -R18 ;  /* 0x000000c099047824 */ /* 0x000fe200078e0a12 */
[----:B------:R-:W-:Y:S02]  /*1360*/  SHF.R.S32.HI R5, RZ, 0x1f, R2 ;  /* 0x0000001fff057819 */ /* 0x000fe40000011402 */
[----:B------:R-:W-:Y:S01]  /*1370*/  SHF.R.S32.HI R3, RZ, 0x1f, R0 ;  /* 0x0000001fff037819 */ /* 0x000fe20000011400 */
[----:B------:R-:W-:Y:S01]  /*1380*/  IMAD.IADD R4, R17, 0x1, R4 ;  /* 0x0000000111047824 */ /* 0x000fe200078e0204 */
[----:B------:R-:W-:Y:S02]  /*1390*/  LEA.HI R5, R5, R2, RZ, 0x7 ;  /* 0x0000000205057211 */ /* 0x000fe400078f38ff */
[----:B------:R-:W-:Y:S01]  /*13a0*/  LEA.HI R3, R3, R0, RZ, 0x7 ;  /* 0x0000000003037211 */ /* 0x000fe200078f38ff */
[----:B------:R-:W-:Y:S01]  /*13b0*/  VIADD R6, R4, -UR4 ;  /* 0x8000000404067c36 */ /* 0x000fe20008000000 */
[----:B------:R-:W-:-:S02]  /*13c0*/  SHF.R.S32.HI R88, RZ, 0x7, R5 ;  /* 0x00000007ff587819 */ /* 0x000fc40000011405 */
[----:B------:R-:W-:Y:S02]  /*13d0*/  SHF.R.S32.HI R3, RZ, 0x7, R3 ;  /* 0x00000007ff037819 */ /* 0x000fe40000011403 */
[----:B------:R-:W-:Y:S02]  /*13e0*/  R2UR UR4, R6 ;  /* 0x00000000060472ca */ /* 0x000fe400000e0000 */
[----:B------:R-:W-:Y:S01]  /*13f0*/  VIMNMX R88, R3, R88, PT ;  /* 0x0000005803587248 */ /* 0x000fe20003fe0100 */
[----:B------:R-:W-:-:S12]  /*1400*/  @!P1 BRA `(.L_x_846) ;  /* 0x0000000000449947 */ /* 0x000fd80003800000 */
[----:B------:R-:W-:-:S13]  /*1410*/  ISETP.GT.AND P0, PT, R4, -0x1, PT ;  /* 0xffffffff0400780c */ /* 0x000fda0003f04270 */
[----:B------:R-:W-:Y:S05]  /*1420*/  @P0 BRA `(.L_x_847) ;  /* 0x00000000001c0947 */ /* 0x000fea0003800000 */
[----:B------:R-:W-:Y:S02]  /*1430*/  ISETP.NE.AND P0, PT, R9, 0x1, PT ;  /* 0x000000010900780c */ /* 0x000fe40003f05270 */
[----:B------:R-:W-:-:S11]  /*1440*/  LOP3.LUT R3, RZ, R4, RZ, 0x33, !PT ;  /* 0x00000004ff037212 */ /* 0x000fd600078e33ff */
[----:B------:R-:W0:Y:S02]  /*1450*/  @P0 LDC.64 R6, c[0x0][0x9e8] ;  /* 0x00027a00ff060b82 */ /* 0x000e240000000a00 */
[----:B0-----:R-:W-:-:S05]  /*1460*/  @P0 IMAD.HI.U32 R0, R3, R6, RZ ;  /* 0x0000000603000227 */ /* 0x001fca00078e00ff */
[----:B------:R-:W-:-:S04]  /*1470*/  @P0 SHF.R.U32.HI R3, RZ, R7, R0 ;  /* 0x00000007ff030219 */ /* 0x000fc80000011600 */
[----:B------:R-:W-:Y:S01]  /*1480*/  LOP3.LUT R4, RZ, R3, RZ, 0x33, !PT ;  /* 0x00000003ff047212 */ /* 0x000fe200078e33ff */
[----:B------:R-:W-:Y:S06]  /*1490*/  BRA `(.L_x_848) ;  /* 0x0000000000107947 */ /* 0x000fec0003800000 */
.L_x_847:
[----:B------:R-:W-:-:S13]  /*14a0*/  ISETP.NE.AND P0, PT, R9, 0x1, PT ;  /* 0x000000010900780c */ /* 0x000fda0003f05270 */
[----:B------:R-:W0:Y:S02]  /*14b0*/  @P0 LDC.64 R2, c[0x0][0x9e8] ;  /* 0x00027a00ff020b82 */ /* 0x000e240000000a00 */
[----:B0-----:R-:W-:-:S05]  /*14c0*/  @P0 IMAD.HI.U32 R0, R4, R2, RZ ;  /* 0x0000000204000227 */ /* 0x001fca00078e00ff */
[----:B------:R-:W-:-:S07]  /*14d0*/  @P0 SHF.R.U32.HI R4, RZ, R3, R0 ;  /* 0x00000003ff040219 */ /* 0x000fce0000011600 */
.L_x_848:
[----:B------:R-:W-:-:S05]  /*14e0*/  IMAD R4, R4, R9, RZ ;  /* 0x0000000904047224 */ /* 0x000fca00078e02ff */
[----:B------:R-:W-:-:S13]  /*14f0*/  R2UR UR5, R4 ;  /* 0x00000000040572ca */ /* 0x000fda00000e0000 */
[----:B------:R-:W-:-:S04]  /*1500*/  UISETP.LT.AND UP0, UPT, UR4, UR5, UPT ;  /* 0x000000050400728c */ /* 0x000fc8000bf01270 */
[----:B------:R-:W-:-:S12]  /*1510*/  USEL UR4, UR4, UR5, !UP0 ;  /* 0x0000000504047287 */ /* 0x000fd8000c000000 */
.L_x_846:
        /* <DEDUP_REMOVED lines=10> */
[----:B------:R-:W-:Y:S01]  /*15c0*/  CS2R R14, SRZ ;  /* 0x00000000000e7805 */ /* 0x000fe2000001ff00 */
[----:B------:R-:W-:Y:S01]  /*15d0*/  IMAD.MOV.U32 R110, RZ, RZ, RZ ;  /* 0x000000ffff6e7224 */ /* 0x000fe200078e00ff */
[----:B------:R-:W-:Y:S01]  /*15e0*/  UISETP.LT.AND UP0, UPT, URZ, UR5, UPT ;  /* 0x000000053f00728c */ /* 0x000fe2000bf01270 */
[----:B------:R-:W-:Y:S02]  /*15f0*/  CS2R R24, SRZ ;  /* 0x0000000000187805 */ /* 0x000fe4000001ff00 */
[----:B------:R-:W-:Y:S01]  /*1600*/  CS2R R12, SRZ ;  /* 0x00000000000c7805 */ /* 0x000fe2000001ff00 */
[----:B------:R-:W-:Y:S01]  /*1610*/  IMAD.MOV.U32 R106, RZ, RZ, RZ ;  /* 0x000000ffff6a7224 */ /* 0x000fe200078e00ff */
[----:B------:R-:W-:Y:S01]  /*1620*/  USEL UR43, URZ, UR5, !UP0 ;  /* 0x000000053f2b7287 */ /* 0x000fe2000c000000 */
[----:B------:R-:W-:Y:S01]  /*1630*/  IMAD.MOV.U32 R27, RZ, RZ, RZ ;  /* 0x000000ffff1b7224 */ /* 0x000fe200078e00ff */
[----:B------:R-:W-:Y:S02]  /*1640*/  CS2R R102, SRZ ;  /* 0x0000000000667805 */ /* 0x000fe4000001ff00 */
[----:B------:R-:W-:-:S02]  /*1650*/  CS2R R100, SRZ ;  /* 0x0000000000647805 */ /* 0x000fc4000001ff00 */
[----:B------:R-:W-:Y:S02]  /*1660*/  CS2R R98, SRZ ;  /* 0x0000000000627805 */ /* 0x000fe4000001ff00 */
[----:B------:R-:W-:Y:S02]  /*1670*/  CS2R R96, SRZ ;  /* 0x0000000000607805 */ /* 0x000fe4000001ff00 */
[----:B------:R-:W-:Y:S02]  /*1680*/  ISETP.GT.AND P1, PT, R88, UR43, PT ;  /* 0x0000002b58007c0c */ /* 0x000fe4000bf24270 */
[----:B------:R-:W-:Y:S02]  /*1690*/  CS2R R94, SRZ ;  /* 0x00000000005e7805 */ /* 0x000fe4000001ff00 */
[----:B------:R-:W-:Y:S02]  /*16a0*/  CS2R R92, SRZ ;  /* 0x00000000005c7805 */ /* 0x000fe4000001ff00 */
[----:B------:R-:W-:Y:S01]  /*16b0*/  CS2R R90, SRZ ;  /* 0x00000000005a7805 */ /* 0x000fe2000001ff00 */
[----:B------:R-:W-:-:S06]  /*16c0*/  IMAD.MOV.U32 R89, RZ, RZ, RZ ;  /* 0x000000ffff597224 */ /* 0x000fcc00078e00ff */
[----:B------:R-:W-:Y:S05]  /*16d0*/  @!P1 BRA `(.L_x_849) ;  /* 0x000000d400549947 */ /* 0x000fea0003800000 */
[----:B------:R-:W0:Y:S01]  /*16e0*/  S2R R3, SR_TID.X ;  /* 0x0000000000037919 */ /* 0x000e220000002100 */
[----:B------:R-:W1:Y:S01]  /*16f0*/  S2UR UR6, SR_CgaCtaId ;  /* 0x00000000000679c3 */ /* 0x000e620000008800 */
[----:B------:R-:W-:Y:S02]  /*1700*/  UMOV UR45, 0x400 ;  /* 0x00000400002d7882 */ /* 0x000fe40000000000 */
[----:B-1----:R-:W-:Y:S01]  /*1710*/  ULEA UR45, UR6, UR45, 0x18 ;  /* 0x0000002d062d7291 */ /* 0x002fe2000f8ec03f */
[----:B0-----:R-:W-:-:S05]  /*1720*/  VIADD R4, R3, 0xffffff80 ;  /* 0xffffff8003047836 */ /* 0x001fca0000000000 */
[----:B------:R-:W-:-:S04]  /*1730*/  SHF.R.S32.HI R3, RZ, 0x1f, R4 ;  /* 0x0000001fff037819 */ /* 0x000fc80000011404 */
[----:B------:R-:W-:-:S04]  /*1740*/  LEA.HI R3, R3, R4, RZ, 0x7 ;  /* 0x0000000403037211 */ /* 0x000fc800078f38ff */
[----:B------:R-:W-:-:S05]  /*1750*/  SHF.R.S32.HI R3, RZ, 0x7, R3 ;  /* 0x00000007ff037819 */ /* 0x000fca0000011403 */
[----:B------:R-:W0:Y:S02]  /*1760*/  SHFL.IDX PT, R0, R3, RZ, 0x1f ;  /* 0x00001fff03007589 */ /* 0x000e2400000e0000 */
[----:B0-----:R-:W-:-:S13]  /*1770*/  R2UR UR44, R0 ;  /* 0x00000000002c72ca */ /* 0x001fda00000e0000 */
        /* <DEDUP_REMOVED lines=14> */
[----:B------:R0:W1:Y:S01]  /*1860*/  LDC.64 R2, c[0x4][R0] ;  /* 0x0100000000027b82 */ /* 0x0000620000000a00 */
        /* <DEDUP_REMOVED lines=10> */
[----:B-1----:R-:W-:Y:S05]  /*1910*/  CALL.ABS.NOINC R2 ;  /* 0x0000000002007343 */ /* 0x002fea0003c00000 */
.L_x_850:
        /* <DEDUP_REMOVED lines=9> */
.L_x_1033:
[----:B------:R-:W-:Y:S05]  /*19b0*/  @!P0 BRA `(.L_x_852) ;  /* 0x0000000000048947 */ /* 0x000fea0003800000 */
[----:B------:R-:W-:Y:S01]  /*19c0*/  BPT.TRAP 0x1 ;  /* 0x000000040000795c */ /* 0x000fe20000300000 */
.L_x_852:
[----:B------:R-:W-:Y:S02]  /*19d0*/  IMAD.U32 R4, RZ, RZ, UR39 ;  /* 0x00000027ff047e24 */ /* 0x000fe4000f8e00ff */
[----:B0-----:R-:W-:-:S03]  /*19e0*/  IMAD.U32 R3, RZ, RZ, UR38 ;  /* 0x00000026ff037e24 */ /* 0x001fc6000f8e00ff */
[----:B------:R-:W-:Y:S02]  /*19f0*/  LEA R4, R4, UR45, 0x3 ;  /* 0x0000002d04047c11 */ /* 0x000fe4000f8e18ff */
[----:B------:R-:W-:-:S04]  /*1a00*/  SHF.L.U32 R3, R3, 0x1f, RZ ;  /* 0x0000001f03037819 */ /* 0x000fc800000006ff */
[----:B------:R0:W1:Y:S01]  /*1a10*/  SYNCS.PHASECHK.TRANS64.TRYWAIT P2, [R4+URZ+0x16830], R3 ;  /* 0x01683003040075a7 */ /* 0x000062000804017f */
[----:B------:R-:W-:Y:S05]  /*1a20*/  @!P0 BRA `(.L_x_853) ;  /* 0x0000000000048947 */ /* 0x000fea0003800000 */
[----:B------:R-:W-:Y:S01]  /*1a30*/  BPT.TRAP 0x1 ;  /* 0x000000040000795c */ /* 0x000fe20000300000 */
.L_x_853:
[----:B------:R-:W2:Y:S02]  /*1a40*/  S2R R0, SR_TID.X ;  /* 0x0000000000007919 */ /* 0x000ea40000002100 */
[----:B--2---:R-:W-:Y:S01]  /*1a50*/  LOP3.LUT P1, RZ, R0, 0x7f, RZ, 0xc0, !PT ;  /* 0x0000007f00ff7812 */ /* 0x004fe2000782c0ff */
[----:B-1----:R-:W-:-:S12]  /*1a60*/  @P2 BRA `(.L_x_854) ;  /* 0x0000000000082947 */ /* 0x002fd80003800000 */
[----:B------:R-:W1:Y:S02]  /*1a70*/  SYNCS.PHASECHK.TRANS64.TRYWAIT P2, [R4+URZ+0x16830], R3 ;  /* 0x01683003040075a7 */ /* 0x000e64000804017f */
[----:B-1----:R-:W-:Y:S05]  /*1a80*/  @!P2 BRA `(.L_x_855) ;  /* 0x000001300044a947 */ /* 0x002fea0003800000 */
.L_x_854:
[----:B------:R-:W-:Y:S05]  /*1a90*/  WARPSYNC.ALL ;  /* 0x0000000000007948 */ /* 0x000fea0003800000 */
[----:B------:R-:W-:Y:S01]  /*1aa0*/  UIADD3 UR4, UR45, 0xe400, URZ ;  /* 0x0000e4002d047890 */ /* 0x000fe2000fffe03f */
[----:B------:R-:W2:Y:S01]  /*1ab0*/  LDL R98, [R1+0x4] ;  /* 0x0000040001627983 */ /* 0x000ea20000100800 */
[----:B------:R-:W-:Y:S01]  /*1ac0*/  ULOP3.LUT UR16, UR48, 0x10000, URZ, 0xfc, !UPT ;  /* 0x0001000030107892 */ /* 0x000fe2000f8efc3f */
[----:B------:R-:W-:Y:S01]  /*1ad0*/  WARPGROUP.ARRIVE ;  /* 0x00000000000079c5 */ /* 0x000fe20000000000 */
[----:B------:R-:W-:Y:S01]  /*1ae0*/  USHF.R.U32.HI UR4, URZ, 0x4, UR4 ;  /* 0x000000043f047899 */ /* 0x000fe20008011604 */
[----:B------:R-:W-:Y:S01]  /*1af0*/  IMAD.MOV.U32 R21, RZ, RZ, -0x80 ;  /* 0xffffff80ff157424 */ /* 0x000fe200078e00ff */
[----:B------:R-:W-:Y:S01]  /*1b00*/  UMOV UR17, 0x40000040 ;  /* 0x4000004000117882 */ /* 0x000fe20000000000 */
[----:B------:R-:W-:Y:S01]  /*1b10*/  UMOV UR19, 0x40000040 ;  /* 0x4000004000137882 */ /* 0x000fe20000000000 */
[----:B------:R-:W-:Y:S01]  /*1b20*/  ULOP3.LUT UR4, UR4, 0x3fff, URZ, 0xc0, !UPT ;  /* 0x00003fff04047892 */ /* 0x000fe2000f8ec03f */
[----:B01----:R-:W-:Y:S01]  /*1b30*/  @!P1 VIADD R4, R4, 0x16840 ;  /* 0x0001684004049836 */ /* 0x003fe20000000000 */
[----:B------:R-:W-:Y:S01]  /*1b40*/  UMOV UR5, 0x40000040 ;  /* 0x4000004000057882 */ /* 0x000fe20000000000 */
[----:B------:R-:W-:Y:S01]  /*1b50*/  UMOV UR7, 0x40000040 ;  /* 0x4000004000077882 */ /* 0x000fe20000000000 */
[----:B------:R-:W-:-:S02]  /*1b60*/  ULOP3.LUT UR20, UR4, 0x10000, URZ, 0xfc, !UPT ;  /* 0x0001000004147892 */ /* 0x000fc4000f8efc3f */
[----:B------:R-:W-:Y:S01]  /*1b70*/  UIADD3 UR4, UR16, 0x2, URZ ;  /* 0x0000000210047890 */ /* 0x000fe2000fffe03f */
[----:B------:R-:W-:Y:S01]  /*1b80*/  @!P1 PRMT R4, RZ, 0x654, R4 ;  /* 0x00000654ff049816 */ /* 0x000fe20000000004 */
[----:B------:R-:W-:Y:S02]  /*1b90*/  ULEA UR18, UR39, UR20, 0xa ;  /* 0x0000001427127291 */ /* 0x000fe4000f8e503f */
[----:B------:R-:W-:Y:S02]  /*1ba0*/  UIADD3 UR8, UR16, 0x4, URZ ;  /* 0x0000000410087890 */ /* 0x000fe4000fffe03f */
[----:B------:R-:W-:Y:S02]  /*1bb0*/  UIADD3 UR6, UR18, 0x2, URZ ;  /* 0x0000000212067890 */ /* 0x000fe4000fffe03f */
[----:B------:R-:W-:Y:S01]  /*1bc0*/  UIADD3 UR10, UR18, 0x4, URZ ;  /* 0x00000004120a7890 */ /* 0x000fe2000fffe03f */
[----:B------:R-:W-:Y:S02]  /*1bd0*/  UMOV UR9, 0x40000040 ;  /* 0x4000004000097882 */ /* 0x000fe40000000000 */
[----:B------:R-:W-:Y:S01]  /*1be0*/  HGMMA.64x128x16.F32.BF16 R24, gdesc[UR16], RZ, !UPT, gsb0 ;  /* 0x01e00000101879f0 */ /* 0x000fe2000c0018ff */
[----:B------:R-:W-:Y:S01]  /*1bf0*/  UMOV UR11, 0x40000040 ;  /* 0x40000040000b7882 */ /* 0x000fe20000000000 */
[----:B------:R-:W-:-:S02]  /*1c00*/  UIADD3 UR12, UR16, 0x6, URZ ;  /* 0x00000006100c7890 */ /* 0x000fc4000fffe03f */
        /* <DEDUP_REMOVED lines=54> */
[----:B------:R-:W-:-:S02]  /*1f70*/  IMAD.IADD R57, R17, 0x1, R74 ;  /* 0x0000000111397824 */ /* 0x000fc400078e024a */
        /* <DEDUP_REMOVED lines=28> */
[--C-:B------:R-:W-:Y:S01]  /*2140*/  IADD3 R59, -R18, 0x1, R57.reuse ;  /* 0x00000001123b7810 */ /* 0x100fe20007ffe139 */
[----:B------:R-:W0:Y:S01]  /*2150*/  MUFU.TANH R2, R2 ;  /* 0x0000000200027308 */ /* 0x000e220000002400 */
[----:B------:R2:W-:Y:S01]  /*2160*/  @!P1 SYNCS.ARRIVE.TRANS64.RED.A1T0 RZ, [R4+URZ], RZ ;  /* 0x000000ff04ff99a7 */ /* 0x0005e2000810043f */
[----:B------:R-:W-:Y:S01]  /*2170*/  FMUL.FTZ R73, R73, UR10 ;  /* 0x0000000a49497c20 */ /* 0x000fe20008410000 */
[----:B------:R-:W-:Y:S01]  /*2180*/  IMAD R75, R16, -0x2, R57 ;  /* 0xfffffffe104b7824 */ /* 0x000fe200078e0239 */
[----:B------:R-:W-:Y:S01]  /*2190*/  LEA R78, R88, 0xffffff80, 0x7 ;  /* 0xffffff80584e7811 */ /* 0x000fe200078e38ff */
[----:B------:R-:W-:-:S03]  /*21a0*/  IMAD R59, R16, -0x2, R59 ;  /* 0xfffffffe103b7824 */ /* 0x000fc600078e023b */
[----:B------:R-:W1:Y:S01]  /*21b0*/  MUFU.TANH R5, R5 ;  /* 0x0000000500057308 */ /* 0x000e620000002400 */
[----:B--2---:R-:W-:Y:S02]  /*21c0*/  IMAD R4, R153, 0xc0, R98 ;  /* 0x000000c099047824 */ /* 0x004fe400078e0262 */
[C---:B------:R-:W-:Y:S02]  /*21d0*/  VIADD R82, R59.reuse, UR6 ;  /* 0x000000063b527c36 */ /* 0x040fe40008000000 */
[----:B------:R-:W-:-:S03]  /*21e0*/  VIADD R79, R59, UR21 ;  /* 0x000000153b4f7c36 */ /* 0x000fc60008000000 */
[----:B------:R-:W2:Y:S01]  /*21f0*/  MUFU.TANH R0, R0 ;  /* 0x0000000000007308 */ /* 0x000ea20000002400 */
[----:B------:R-:W-:-:S07]  /*2200*/  VIADDMNMX R70, R4, R82, R75, PT ;  /* 0x0000005204467246 */ /* 0x000fce000380014b */
[----:B------:R-:W3:Y:S08]  /*2210*/  MUFU.TANH R3, R3 ;  /* 0x0000000300037308 */ /* 0x000ef00000002400 */
[----:B------:R-:W4:Y:S08]  /*2220*/  MUFU.TANH R89, R89 ;  /* 0x0000005900597308 */ /* 0x000f300000002400 */
[----:B------:R-:W0:Y:S08]  /*2230*/  MUFU.TANH R90, R90 ;  /* 0x0000005a005a7308 */ /* 0x000e300000002400 */
        /* <DEDUP_REMOVED lines=57> */
[----:B------:R5:W0:Y:S02]  /*25d0*/  MUFU.TANH R97, R73 ;  /* 0x0000004900617308 */ /* 0x000a240000002400 */
[----:B-----5:R-:W-:Y:S01]  /*25e0*/  IMAD.IADD R73, R79, 0x1, R4 ;  /* 0x000000014f497824 */ /* 0x020fe200078e0204 */
[----:B-1234-:R-:W-:Y:S06]  /*25f0*/  @P2 BRA `(.L_x_856) ;  /* 0x0000000000582947 */ /* 0x01efec0003800000 */
[----:B------:R-:W-:Y:S01]  /*2600*/  IADD3 R57, -R18, R17, R4 ;  /* 0x0000001112397210 */ /* 0x000fe20007ffe104 */
[----:B------:R-:W-:Y:S03]  /*2610*/  BSSY B0, `(.L_x_857) ;  /* 0x0000010000007945 */ /* 0x000fe60003800000 */
        /* <DEDUP_REMOVED lines=10> */
.L_x_858:
[----:B------:R-:W-:-:S06]  /*26c0*/  UISETP.NE.AND UP1, UPT, UR7, 0x1, UPT ;  /* 0x000000010700788c */ /* 0x000fcc000bf25270 */
[----:B------:R-:W-:-:S05]  /*26d0*/  PLOP3.LUT P2, PT, PT, PT, UP1, 0x80, 0x0 ;  /* 0x000000000000781c */ /* 0x000fca0003f4f018 */
[----:B------:R-:W-:-:S08]  /*26e0*/  @UP1 ULDC.64 UR10, c[0x0][0x9e8] ;  /* 0x00027a00000a1ab9 */ /* 0x000fd00000000a00 */
[----:B------:R-:W-:-:S05]  /*26f0*/  @P2 IMAD.HI.U32 R58, R57, UR10, RZ ;  /* 0x0000000a393a2c27 */ /* 0x000fca000f8e00ff */
[----:B------:R-:W-:-:S07]  /*2700*/  @P2 SHF.R.U32.HI R57, RZ, UR11, R58 ;  /* 0x0000000bff392c19 */ /* 0x000fce000801163a */
.L_x_859:
[----:B------:R-:W-:Y:S05]  /*2710*/  BSYNC B0 ;  /* 0x0000000000007941 */ /* 0x000fea0003800000 */
.L_x_857:
[----:B------:R-:W-:-:S04]  /*2720*/  IMAD R57, R57, UR7, -R78 ;  /* 0x0000000739397c24 */ /* 0x000fc8000f8e0a4e */
[----:B------:R-:W-:-:S05]  /*2730*/  IMAD R57, R16, -0x2, R57 ;  /* 0xfffffffe10397824 */ /* 0x000fca00078e0239 */
[----:B------:R-:W-:Y:S02]  /*2740*/  VIMNMX R73, R73, R57, !PT ;  /* 0x0000003949497248 */ /* 0x000fe40007fe0100 */
[----:B------:R-:W-:-:S07]  /*2750*/  VIADDMNMX R70, R57, UR7, R70, PT ;  /* 0x0000000739467c46 */ /* 0x000fce000b800146 */
.L_x_856:
[C---:B------:R-:W-:Y:S02]  /*2760*/  ISETP.GE.AND P4, PT, R74.reuse, 0x9, PT ;  /* 0x000000094a00780c */ /* 0x040fe40003f86270 */
[C---:B------:R-:W-:Y:S02]  /*2770*/  ISETP.GE.AND P2, PT, R74.reuse, 0x2, PT ;  /* 0x000000024a00780c */ /* 0x040fe40003f46270 */
[----:B------:R-:W-:Y:S02]  /*2780*/  ISETP.GE.AND P5, PT, R74, 0xa, PT ;  /* 0x0000000a4a00780c */ /* 0x000fe40003fa6270 */
[----:B------:R-:W-:Y:S02]  /*2790*/  LOP3.LUT R22, R22, 0xfffffffd, RZ, 0xc0, !PT ;  /* 0xfffffffd16167812 */ /* 0x000fe400078ec0ff */
[----:B------:R-:W-:-:S04]  /*27a0*/  ISETP.GT.AND P3, PT, R73, 0x1, !P2 ;  /* 0x000000014900780c */ /* 0x000fc80005764270 */
[----:B------:R-:W-:Y:S02]  /*27b0*/  ISETP.LT.OR P3, PT, R70, 0x2, P3 ;  /* 0x000000024600780c */ /* 0x000fe40001f61670 */
[----:B------:R-:W-:Y:S02]  /*27c0*/  @P4 LOP3.LUT R22, R22, 0x2, RZ, 0xfc, !PT ;  /* 0x0000000216164812 */ /* 0x000fe400078efcff */
[----:B------:R-:W-:Y:S01]  /*27d0*/  FSEL R71, R5, -INF , !P3 ;  /* 0xff80000005477808 */ /* 0x000fe20005800000 */
[----:B------:R-:W-:Y:S01]  /*27e0*/  VIADD R5, R4, 0x8 ;  /* 0x0000000804057836 */ /* 0x000fe20000000000 */
[----:B------:R-:W-:Y:S02]  /*27f0*/  LOP3.LUT R22, R22, 0xfffffffb, RZ, 0xc0, !PT ;  /* 0xfffffffb16167812 */ /* 0x000fe400078ec0ff */
[----:B------:R-:W-:Y:S02]  /*2800*/  ISETP.GT.AND P4, PT, R73, 0x8, !P4 ;  /* 0x000000084900780c */ /* 0x000fe40006784270 */
[----:B------:R-:W-:-:S02]  /*2810*/  @P5 LOP3.LUT R22, R22, 0x4, RZ, 0xfc, !PT ;  /* 0x0000000416165812 */ /* 0x000fc400078efcff */
[----:B------:R-:W-:Y:S02]  /*2820*/  ISETP.GT.AND P3, PT, R73, 0x9, !P5 ;  /* 0x000000094900780c */ /* 0x000fe40006f64270 */
[----:B------:R-:W-:Y:S02]  /*2830*/  ISETP.GE.AND P5, PT, R74, 0x11, PT ;  /* 0x000000114a00780c */ /* 0x000fe40003fa6270 */
[C---:B------:R-:W-:Y:S02]  /*2840*/  ISETP.LT.OR P4, PT, R70.reuse, 0x9, P4 ;  /* 0x000000094600780c */ /* 0x040fe40002781670 */
[----:B------:R-:W-:Y:S02]  /*2850*/  ISETP.LT.OR P3, PT, R70, 0xa, P3 ;  /* 0x0000000a4600780c */ /* 0x000fe40001f61670 */
[----:B------:R-:W-:Y:S02]  /*2860*/  FSEL R89, R89, -INF , !P4 ;  /* 0xff80000059597808 */ /* 0x000fe40006000000 */
[----:B------:R-:W-:-:S02]  /*2870*/  ISETP.GE.AND P4, PT, R74, 0x12, PT ;  /* 0x000000124a00780c */ /* 0x000fc40003f86270 */
[----:B------:R-:W-:Y:S02]  /*2880*/  LOP3.LUT R22, R22, 0xfffffff7, RZ, 0xc0, !PT ;  /* 0xfffffff716167812 */ /* 0x000fe400078ec0ff */
[----:B0-----:R-:W-:Y:S02]  /*2890*/  FSEL R90, R90, -INF , !P3 ;  /* 0xff8000005a5a7808 */ /* 0x001fe40005800000 */
        /* <DEDUP_REMOVED lines=159> */
[----:B------:R-:W-:Y:S02]  /*3290*/  FSEL R76, R2, -INF , !P6 ;  /* 0xff800000024c7808 */ /* 0x000fe40007000000 */
[----:B------:R-:W-:Y:S01]  /*32a0*/  ISETP.GE.AND P6, PT, R74, 0x7a, PT ;  /* 0x0000007a4a00780c */ /* 0x000fe20003fc6270 */
[----:B------:R-:W-:-:S12]  /*32b0*/  IMAD.IADD R74, R79, 0x1, R5 ;  /* 0x000000014f4a7824 */ /* 0x000fd800078e0205 */
[----:B------:R-:W-:Y:S02]  /*32c0*/  @P6 LOP3.LUT R22, R22, 0x8000000, RZ, 0xfc, !PT ;  /* 0x0800000016166812 */ /* 0x000fe400078efcff */
[----:B------:R-:W-:-:S04]  /*32d0*/  ISETP.GT.AND P6, PT, R73, 0x79, !P6 ;  /* 0x000000794900780c */ /* 0x000fc800077c4270 */
[----:B------:R-:W-:Y:S02]  /*32e0*/  ISETP.LT.OR P6, PT, R70, 0x7a, P6 ;  /* 0x0000007a4600780c */ /* 0x000fe400037c1670 */
[----:B------:R-:W-:Y:S02]  /*32f0*/  VIADDMNMX R70, R5, R82, R75, PT ;  /* 0x0000005205467246 */ /* 0x000fe4000380014b */
[----:B------:R-:W-:Y:S02]  /*3300*/  FSEL R2, R85, -INF , !P6 ;  /* 0xff80000055027808 */ /* 0x000fe40007000000 */
[----:B------:R-:W-:-:S13]  /*3310*/  PLOP3.LUT P6, PT, PT, PT, UP0, 0x40, 0x0 ;  /* 0x000000000000781c */ /* 0x000fda0003fce808 */
[----:B------:R-:W-:Y:S05]  /*3320*/  @P6 BRA `(.L_x_860) ;  /* 0x0000000000646947 */ /* 0x000fea0003800000 */
[----:B------:R-:W-:Y:S01]  /*3330*/  IADD3 R73, R17, 0x8, R4 ;  /* 0x0000000811497810 */ /* 0x000fe20007ffe004 */
[----:B------:R-:W-:Y:S04]  /*3340*/  BSSY B0, `(.L_x_861) ;  /* 0x0000013000007945 */ /* 0x000fe80003800000 */
        /* <DEDUP_REMOVED lines=12> */
.L_x_862:
[----:B------:R-:W-:-:S06]  /*3410*/  UISETP.NE.AND UP1, UPT, UR7, 0x1, UPT ;  /* 0x000000010700788c */ /* 0x000fcc000bf25270 */
[----:B------:R-:W-:-:S05]  /*3420*/  PLOP3.LUT P6, PT, PT, PT, UP1, 0x80, 0x0 ;  /* 0x000000000000781c */ /* 0x000fca0003fcf018 */
[----:B------:R-:W-:-:S08]  /*3430*/  @UP1 ULDC.64 UR10, c[0x0][0x9e8] ;  /* 0x00027a00000a1ab9 */ /* 0x000fd00000000a00 */
[----:B------:R-:W-:Y:S01]  /*3440*/  @P6 IMAD.HI.U32 R40, R73, UR10, RZ ;  /* 0x0000000a49286c27 */ /* 0x000fe2000f8e00ff */
[----:B------:R-:W-:-:S13]  /*3450*/  PLOP3.LUT P6, PT, PT, PT, UP1, 0x80, 0x0 ;  /* 0x000000000000781c */ /* 0x000fda0003fcf018 */
[----:B------:R-:W-:-:S07]  /*3460*/  @P6 SHF.R.U32.HI R73, RZ, UR11, R40 ;  /* 0x0000000bff496c19 */ /* 0x000fce0008011628 */
.L_x_863:
[----:B------:R-:W-:Y:S05]  /*3470*/  BSYNC B0 ;  /* 0x0000000000007941 */ /* 0x000fea0003800000 */
.L_x_861:
[----:B------:R-:W-:-:S04]  /*3480*/  IMAD R73, R73, UR7, -R78 ;  /* 0x0000000749497c24 */ /* 0x000fc8000f8e0a4e */
[----:B------:R-:W-:-:S05]  /*3490*/  IMAD R73, R16, -0x2, R73 ;  /* 0xfffffffe10497824 */ /* 0x000fca00078e0249 */
[----:B------:R-:W-:Y:S02]  /*34a0*/  VIMNMX R74, R74, R73, !PT ;  /* 0x000000494a4a7248 */ /* 0x000fe40007fe0100 */
[----:B------:R-:W-:-:S07]  /*34b0*/  VIADDMNMX R70, R73, UR7, R70, PT ;  /* 0x0000000749467c46 */ /* 0x000fce000b800146 */
.L_x_860:
[----:B------:R-:W-:Y:S01]  /*34c0*/  ISETP.GT.AND P2, PT, R74, 0x1, !P2 ;  /* 0x000000014a00780c */ /* 0x000fe20005744270 */
[----:B------:R-:W-:Y:S01]  /*34d0*/  ULDC UR10, c[0x0][0x988] ;  /* 0x00026200000a7ab9 */ /* 0x000fe20000000800 */
[----:B------:R-:W-:Y:S02]  /*34e0*/  LOP3.LUT P6, RZ, R22, 0x8, RZ, 0xc0, !PT ;  /* 0x0000000816ff7812 */ /* 0x000fe400078cc0ff */
[----:B------:R-:W-:Y:S02]  /*34f0*/  ISETP.LT.OR P2, PT, R70, 0x2, P2 ;  /* 0x000000024600780c */ /* 0x000fe40001741670 */
[----:B------:R-:W-:Y:S02]  /*3500*/  ISETP.GT.AND P3, PT, R74, 0x70, !P3 ;  /* 0x000000704a00780c */ /* 0x000fe40005f64270 */
[----:B------:R-:W-:Y:S02]  /*3510*/  FSEL R3, R3, -INF , !P2 ;  /* 0xff80000003037808 */ /* 0x000fe40005000000 */
[----:B------:R-:W-:-:S02]  /*3520*/  LOP3.LUT P2, RZ, R22, 0x2, RZ, 0xc0, !PT ;  /* 0x0000000216ff7812 */ /* 0x000fc4000784c0ff */
[C---:B------:R-:W-:Y:S02]  /*3530*/  ISETP.GT.AND P4, PT, R74.reuse, 0x71, !P4 ;  /* 0x000000714a00780c */ /* 0x040fe40006784270 */
[----:B------:R-:W-:Y:S02]  /*3540*/  ISETP.GT.AND P2, PT, R74, 0x8, !P2 ;  /* 0x000000084a00780c */ /* 0x000fe40005744270 */
[C---:B------:R-:W-:Y:S02]  /*3550*/  ISETP.LT.OR P3, PT, R70.reuse, 0x71, P3 ;  /* 0x000000714600780c */ /* 0x040fe40001f61670 */
[----:B------:R-:W-:Y:S02]  /*3560*/  ISETP.LT.OR P2, PT, R70, 0x9, P2 ;  /* 0x000000094600780c */ /* 0x000fe40001741670 */
[----:B------:R-:W-:Y:S02]  /*3570*/  ISETP.GT.AND P5, PT, R74, 0x78, !P5 ;  /* 0x000000784a00780c */ /* 0x000fe40006fa4270 */
[----:B------:R-:W-:-:S02]  /*3580*/  FSEL R40, R7, -INF , !P2 ;  /* 0xff80000007287808 */ /* 0x000fc40005000000 */
[----:B------:R-:W-:Y:S02]  /*3590*/  LOP3.LUT P2, RZ, R22, 0x4, RZ, 0xc0, !PT ;  /* 0x0000000416ff7812 */ /* 0x000fe4000784c0ff */
[----:B------:R-:W-:Y:S02]  /*35a0*/  ISETP.LT.OR P4, PT, R70, 0x72, P4 ;  /* 0x000000724600780c */ /* 0x000fe40002781670 */
        /* <DEDUP_REMOVED lines=81> */
[----:B------:R-:W0:Y:S01]  /*3ac0*/  SHFL.BFLY PT, R7, R6, 0x2, 0x1f ;  /* 0x0c401f0006077f89 */ /* 0x000e2200000e0000 */
[----:B------:R-:W-:-:S02]  /*3ad0*/  LOP3.LUT P6, RZ, R22, 0x10, RZ, 0xc0, !PT ;  /* 0x0000001016ff7812 */ /* 0x000fc400078cc0ff */
[----:B------:R-:W-:Y:S02]  /*3ae0*/  ISETP.LT.OR P2, PT, R70, 0x3a, P2 ;  /* 0x0000003a4600780c */ /* 0x000fe40001741670 */
[----:B------:R-:W-:Y:S02]  /*3af0*/  FSEL R26, R26, -INF , !P5 ;  /* 0xff8000001a1a7808 */ /* 0x000fe40006800000 */
[----:B------:R-:W-:Y:S02]  /*3b00*/  FSEL R30, R30, -INF , !P2 ;  /* 0xff8000001e1e7808 */ /* 0x000fe40005000000 */
[----:B------:R-:W-:-:S04]  /*3b10*/  LOP3.LUT P2, RZ, R22, 0x4000, RZ, 0xc0, !PT ;  /* 0x0000400016ff7812 */ /* 0x000fc8000784c0ff */
[----:B------:R-:W-:-:S04]  /*3b20*/  ISETP.GT.AND P2, PT, R74, 0x40, !P2 ;  /* 0x000000404a00780c */ /* 0x000fc80005744270 */
[----:B------:R-:W-:-:S04]  /*3b30*/  ISETP.LT.OR P2, PT, R70, 0x41, P2 ;  /* 0x000000414600780c */ /* 0x000fc80001741670 */
[----:B------:R-:W-:Y:S02]  /*3b40*/  FSEL R33, R33, -INF , !P2 ;  /* 0xff80000021217808 */ /* 0x000fe40005000000 */
[----:B------:R-:W-:Y:S02]  /*3b50*/  LOP3.LUT P2, RZ, R22, 0x2000, RZ, 0xc0, !PT ;  /* 0x0000200016ff7812 */ /* 0x000fe4000784c0ff */
[----:B0-----:R-:W-:Y:S02]  /*3b60*/  FMNMX.FTZ R73, R6, R7, !PT ;  /* 0x0000000706497209 */ /* 0x001fe40007810000 */
[----:B------:R-:W-:-:S03]  /*3b70*/  ISETP.GT.AND P2, PT, R74, 0x41, !P2 ;  /* 0x000000414a00780c */ /* 0x000fc60005744270 */
[----:B------:R-:W0:Y:S01]  /*3b80*/  SHFL.BFLY PT, R78, R73, 0x1, 0x1f ;  /* 0x0c201f00494e7f89 */ /* 0x000e2200000e0000 */
[----:B------:R-:W-:-:S04]  /*3b90*/  ISETP.LT.OR P2, PT, R70, 0x42, P2 ;  /* 0x000000424600780c */ /* 0x000fc80001741670 */
        /* <DEDUP_REMOVED lines=41> */
[----:B------:R-:W-:Y:S02]  /*3e30*/  ISETP.GT.AND P2, PT, R74, RZ, !P6 ;  /* 0x000000ff4a00720c */ /* 0x000fe40007744270 */
        /* <DEDUP_REMOVED lines=9> */
[--C-:B------:R-:W-:Y:S01]  /*3ed0*/  FFMA.FTZ R148, R76, UR10, -R75.reuse ;  /* 0x0000000a4c947c23 */ /* 0x100fe2000801084b */
[----:B------:R-:W-:Y:S01]  /*3ee0*/  FMNMX.FTZ R77, R0, R3, !PT ;  /* 0x00000003004d7209 */ /* 0x000fe20007810000 */
[--C-:B------:R-:W-:Y:S01]  /*3ef0*/  FFMA.FTZ R71, R71, UR10, -R75.reuse ;  /* 0x0000000a47477c23 */ /* 0x100fe2000801084b */
[----:B------:R-:W-:Y:S01]  /*3f00*/  ISETP.GT.AND P2, PT, R74, 0x69, !P2 ;  /* 0x000000694a00780c */ /* 0x000fe20005744270 */
[--C-:B------:R-:W-:Y:S01]  /*3f10*/  FFMA.FTZ R150, R89, UR10, -R75.reuse ;  /* 0x0000000a59967c23 */ /* 0x100fe2000801084b */
[----:B------:R-:W-:Y:S01]  /*3f20*/  FMNMX.FTZ R77, R40, R77, !PT ;  /* 0x0000004d284d7209 */ /* 0x000fe20007810000 */
[----:B------:R-:W-:Y:S01]  /*3f30*/  MUFU.EX2 R148, R148 ;  /* 0x0000009400947308 */ /* 0x000fe20000000800 */
[----:B------:R-:W-:Y:S01]  /*3f40*/  ISETP.LT.OR P2, PT, R70, 0x6a, P2 ;  /* 0x0000006a4600780c */ /* 0x000fe20001741670 */
[--C-:B------:R-:W-:Y:S01]  /*3f50*/  FFMA.FTZ R73, R90, UR10, -R75.reuse ;  /* 0x0000000a5a497c23 */ /* 0x100fe2000801084b */
[----:B------:R-:W-:Y:S01]  /*3f60*/  FMNMX.FTZ R6, R42, R77, !PT ;  /* 0x0000004d2a067209 */ /* 0x000fe20007810000 */
[--C-:B------:R-:W-:Y:S01]  /*3f70*/  FFMA.FTZ R81, R32, UR10, -R75.reuse ;  /* 0x0000000a20517c23 */ /* 0x100fe2000801084b */
[----:B------:R-:W-:Y:S01]  /*3f80*/  FSEL R12, R12, -INF , !P2 ;  /* 0xff8000000c0c7808 */ /* 0x000fe20005000000 */
[--C-:B------:R-:W-:Y:S01]  /*3f90*/  FFMA.FTZ R144, R72, UR10, -R75.reuse ;  /* 0x0000000a48907c23 */ /* 0x100fe2000801084b */
[----:B------:R-:W-:Y:S01]  /*3fa0*/  FMNMX.FTZ R77, R9, R6, !PT ;  /* 0x00000006094d7209 */ /* 0x000fe20007810000 */
[----:B------:R-:W0:Y:S01]  /*3fb0*/  MUFU.EX2 R71, R71 ;  /* 0x0000004700477308 */ /* 0x000e220000000800 */
[----:B------:R-:W-:Y:S01]  /*3fc0*/  FSEL R58, R15, -INF , !P4 ;  /* 0xff8000000f3a7808 */ /* 0x000fe20006000000 */
[--C-:B------:R-:W-:Y:S01]  /*3fd0*/  FFMA.FTZ R69, R69, UR10, -R75.reuse ;  /* 0x0000000a45457c23 */ /* 0x100fe2000801084b */
[----:B------:R-:W-:Y:S01]  /*3fe0*/  FMNMX.FTZ R6, R8, R77, !PT ;  /* 0x0000004d08067209 */ /* 0x000fe20007810000 */
[--C-:B------:R-:W-:Y:S01]  /*3ff0*/  FFMA.FTZ R146, R68, UR10, -R75.reuse ;  /* 0x0000000a44927c23 */ /* 0x100fe2000801084b */
[----:B------:R-:W-:Y:S01]  /*4000*/  ISETP.LT.OR P6, PT, R70, 0x7a, P6 ;  /* 0x0000007a4600780c */ /* 0x000fe200037c1670 */
[--C-:B------:R-:W-:Y:S01]  /*4010*/  FFMA.FTZ R63, R63, UR10, -R75.reuse ;  /* 0x0000000a3f3f7c23 */ /* 0x100fe2000801084b */
[----:B------:R-:W-:Y:S01]  /*4020*/  FMNMX.FTZ R77, R11, R6, !PT ;  /* 0x000000060b4d7209 */ /* 0x000fe20007810000 */
[----:B------:R-:W1:Y:S01]  /*4030*/  MUFU.EX2 R150, R150 ;  /* 0x0000009600967308 */ /* 0x000e620000000800 */
[--C-:B------:R-:W-:Y:S01]  /*4040*/  FFMA.FTZ R120, R34, UR10, -R75.reuse ;  /* 0x0000000a22787c23 */ /* 0x100fe2000801084b */
[--C-:B------:R-:W-:Y:S01]  /*4050*/  FFMA.FTZ R142, R66, UR10, -R75.reuse ;  /* 0x0000000a428e7c23 */ /* 0x100fe2000801084b */
[----:B------:R-:W-:Y:S01]  /*4060*/  FMNMX.FTZ R77, R10, R77, !PT ;  /* 0x0000004d0a4d7209 */ /* 0x000fe20007810000 */
[--C-:B------:R-:W-:Y:S01]  /*4070*/  FFMA.FTZ R122, R31, UR10, -R75.reuse ;  /* 0x0000000a1f7a7c23 */ /* 0x100fe2000801084b */
[--C-:B------:R-:W-:Y:S01]  /*4080*/  FFMA.FTZ R31, R2, UR10, -R75.reuse ;  /* 0x0000000a021f7c23 */ /* 0x100fe2000801084b */
[--C-:B------:R-:W-:Y:S01]  /*4090*/  FFMA.FTZ R61, R61, UR10, -R75.reuse ;  /* 0x0000000a3d3d7c23 */ /* 0x100fe2000801084b */
[----:B------:R-:W-:Y:S01]  /*40a0*/  FMNMX.FTZ R6, R14, R77, !PT ;  /* 0x0000004d0e067209 */ /* 0x000fe20007810000 */
[----:B------:R-:W2:Y:S01]  /*40b0*/  MUFU.EX2 R73, R73 ;  /* 0x0000004900497308 */ /* 0x000ea20000000800 */
[--C-:B------:R-:W-:Y:S01]  /*40c0*/  FFMA.FTZ R79, R36, UR10, -R75.reuse ;  /* 0x0000000a244f7c23 */ /* 0x100fe2000801084b */
[--C-:B------:R-:W-:Y:S01]  /*40d0*/  FFMA.FTZ R136, R65, UR10, -R75.reuse ;  /* 0x0000000a41887c23 */ /* 0x100fe2000801084b */
[----:B------:R-:W-:Y:S01]  /*40e0*/  FMNMX.FTZ R6, R13, R6, !PT ;  /* 0x000000060d067209 */ /* 0x000fe20007810000 */
[--C-:B------:R-:W-:Y:S01]  /*40f0*/  FFMA.FTZ R65, R62, UR10, -R75.reuse ;  /* 0x0000000a3e417c23 */ /* 0x100fe2000801084b */
[--C-:B------:R-:W-:Y:S01]  /*4100*/  FFMA.FTZ R138, R64, UR10, -R75.reuse ;  /* 0x0000000a408a7c23 */ /* 0x100fe2000801084b */
[--C-:B------:R-:W-:Y:S01]  /*4110*/  FFMA.FTZ R126, R38, UR10, -R75.reuse ;  /* 0x0000000a267e7c23 */ /* 0x100fe2000801084b */
[----:B------:R-:W-:Y:S01]  /*4120*/  FMNMX.FTZ R67, R25, R6, !PT ;  /* 0x0000000619437209 */ /* 0x000fe20007810000 */
[----:B------:R-:W3:Y:S01]  /*4130*/  MUFU.EX2 R144, R144 ;  /* 0x0000009000907308 */ /* 0x000ee20000000800 */
[--C-:B------:R-:W-:Y:S01]  /*4140*/  FFMA.FTZ R59, R59, UR10, -R75.reuse ;  /* 0x0000000a3b3b7c23 */ /* 0x100fe2000801084b */
        /* <DEDUP_REMOVED lines=8> */
[----:B------:R-:W-:Y:S01]  /*41d0*/  FFMA.FTZ R55, R55, UR10, -R75 ;  /* 0x0000000a37377c23 */ /* 0x000fe2000801084b */
[----:B------:R-:W-:-:S04]  /*41e0*/  FMNMX.FTZ R6, R27, R6, !PT ;  /* 0x000000061b067209 */ /* 0x000fc80007810000 */
[----:B------:R-:W-:Y:S01]  /*41f0*/  FMNMX.FTZ R77, R29, R6, !PT ;  /* 0x000000061d4d7209 */ /* 0x000fe20007810000 */
[----:B------:R5:W-:Y:S03]  /*4200*/  MUFU.EX2 R67, R60 ;  /* 0x0000003c00437308 */ /* 0x000be60000000800 */
[----:B------:R-:W-:-:S04]  /*4210*/  FMNMX.FTZ R6, R30, R77, !PT ;  /* 0x0000004d1e067209 */ /* 0x000fc80007810000 */
[----:B------:R-:W-:Y:S01]  /*4220*/  FMNMX.FTZ R6, R33, R6, !PT ;  /* 0x0000000621067209 */ /* 0x000fe20007810000 */
[----:B------:R-:W4:Y:S01]  /*4230*/  MUFU.EX2 R146, R146 ;  /* 0x0000009200927308 */ /* 0x000f220000000800 */
[----:B-----5:R-:W-:Y:S01]  /*4240*/  FSEL R60, R21, -INF , !P6 ;  /* 0xff800000153c7808 */ /* 0x020fe20007000000 */
        /* <DEDUP_REMOVED lines=22> */
[----:B------:R-:W-:-:S05]  /*43b0*/  FMNMX.FTZ R77, R60, R77, !PT ;  /* 0x0000004d3c4d7209 */ /* 0x000fca0007810000 */
[----:B------:R-:W0:Y:S01]  /*43c0*/  SHFL.BFLY PT, R6, R77, 0x2, 0x1f ;  /* 0x0c401f004d067f89 */ /* 0x000e2200000e0000 */
[----:B------:R-:W-:Y:S08]  /*43d0*/  MUFU.EX2 R59, R59 ;  /* 0x0000003b003b7308 */ /* 0x000ff00000000800 */
[----:B------:R-:W-:Y:S08]  /*43e0*/  MUFU.EX2 R132, R132 ;  /* 0x0000008400847308 */ /* 0x000ff00000000800 */
[----:B------:R-:W-:Y:S01]  /*43f0*/  MUFU.EX2 R15, R15 ;  /* 0x0000000f000f7308 */ /* 0x000fe20000000800 */
[----:B0-----:R-:W-:-:S07]  /*4400*/  FMNMX.FTZ R46, R77, R6, !PT ;  /* 0x000000064d2e7209 */ /* 0x001fce0007810000 */
[----:B------:R-:W-:Y:S01]  /*4410*/  MUFU.EX2 R134, R134 ;  /* 0x0000008600867308 */ /* 0x000fe20000000800 */
[----:B------:R-:W-:Y:S01]  /*4420*/  FFMA.FTZ R77, R44, UR10, -R75 ;  /* 0x0000000a2c4d7c23 */ /* 0x000fe2000801084b */
[----:B------:R-:W0:Y:S06]  /*4430*/  SHFL.BFLY PT, R83, R46, 0x1, 0x1f ;  /* 0x0c201f002e537f89 */ /* 0x000e2c00000e0000 */
[----:B------:R-:W-:Y:S08]  /*4440*/  MUFU.EX2 R21, R21 ;  /* 0x0000001500157308 */ /* 0x000ff00000000800 */
[----:B------:R-:W-:Y:S08]  /*4450*/  MUFU.EX2 R128, R128 ;  /* 0x0000008000807308 */ /* 0x000ff00000000800 */
[----:B------:R-:W-:Y:S01]  /*4460*/  MUFU.EX2 R57, R57 ;  /* 0x0000003900397308 */ /* 0x000fe20000000800 */
[----:B0-----:R-:W-:-:S04]  /*4470*/  FMNMX.FTZ R6, R46, R83, !PT ;  /* 0x000000532e067209 */ /* 0x001fc80007810000 */
[C---:B------:R-:W-:Y:S01]  /*4480*/  FSETP.NEU.FTZ.AND P2, PT, R6.reuse, -INF , PT ;  /* 0xff8000000600780b */ /* 0x040fe20003f5d000 */
[----:B------:R-:W-:Y:S02]  /*4490*/  FMUL.FTZ R32, R6, UR10 ;  /* 0x0000000a06207c20 */ /* 0x000fe40008410000 */
[----:B------:R-:W-:Y:S03]  /*44a0*/  MUFU.EX2 R130, R130 ;  /* 0x0000008200827308 */ /* 0x000fe60000000800 */
[----:B------:R-:W-:Y:S02]  /*44b0*/  FSEL R32, R32, RZ, P2 ;  /* 0x000000ff20207208 */ /* 0x000fe40001000000 */
[----:B------:R-:W-:-:S03]  /*44c0*/  PLOP3.LUT P2, PT, PT, PT, UP0, 0x40, 0x0 ;  /* 0x000000000000781c */ /* 0x000fc60003f4e808 */
[----:B------:R-:W-:Y:S01]  /*44d0*/  MUFU.EX2 R55, R55 ;  /* 0x0000003700377308 */ /* 0x000fe20000000800 */
[--C-:B------:R-:W-:Y:S01]  /*44e0*/  FFMA.FTZ R149, R0, UR10, -R32.reuse ;  /* 0x0000000a00957c23 */ /* 0x100fe20008010820 */
[--C-:B------:R-:W-:Y:S01]  /*44f0*/  FFMA.FTZ R0, R3, UR10, -R32.reuse ;  /* 0x0000000a03007c23 */ /* 0x100fe20008010820 */
[----:B------:R-:W-:Y:S01]  /*4500*/  FADD.FTZ R3, R148, R71 ;  /* 0x0000004794037221 */ /* 0x000fe20000010000 */
[--C-:B------:R-:W-:Y:S01]  /*4510*/  FFMA.FTZ R151, R40, UR10, -R32.reuse ;  /* 0x0000000a28977c23 */ /* 0x100fe20008010820 */
[--C-:B------:R-:W-:Y:S01]  /*4520*/  FFMA.FTZ R2, R42, UR10, -R32.reuse ;  /* 0x0000000a2a027c23 */ /* 0x100fe20008010820 */
[--C-:B------:R-:W-:Y:S01]  /*4530*/  FFMA.FTZ R145, R9, UR10, -R32.reuse ;  /* 0x0000000a09917c23 */ /* 0x100fe20008010820 */
[----:B-1----:R-:W-:Y:S01]  /*4540*/  FADD.FTZ R34, R150, R3 ;  /* 0x0000000396227221 */ /* 0x002fe20000010000 */
[----:B------:R-:W-:Y:S01]  /*4550*/  MUFU.EX2 R149, R149 ;  /* 0x0000009500957308 */ /* 0x000fe20000000800 */
[--C-:B------:R-:W-:Y:S01]  /*4560*/  FFMA.FTZ R8, R8, UR10, -R32.reuse ;  /* 0x0000000a08087c23 */ /* 0x100fe20008010820 */
[----:B------:R-:W-:Y:S01]  /*4570*/  FFMA.FTZ R147, R11, UR10, -R32 ;  /* 0x0000000a0b937c23 */ /* 0x000fe20008010820 */
[----:B--2---:R-:W-:Y:S01]  /*4580*/  FADD.FTZ R3, R73, R34 ;  /* 0x0000002249037221 */ /* 0x004fe20000010000 */
[--C-:B------:R-:W-:Y:S01]  /*4590*/  FFMA.FTZ R10, R10, UR10, -R32.reuse ;  /* 0x0000000a0a0a7c23 */ /* 0x100fe20008010820 */
[--C-:B------:R-:W-:Y:S01]  /*45a0*/  FFMA.FTZ R141, R14, UR10, -R32.reuse ;  /* 0x0000000a0e8d7c23 */ /* 0x100fe20008010820 */
[--C-:B------:R-:W-:Y:S01]  /*45b0*/  FFMA.FTZ R14, R13, UR10, -R32.reuse ;  /* 0x0000000a0d0e7c23 */ /* 0x100fe20008010820 */
[----:B---3--:R-:W-:Y:S01]  /*45c0*/  FADD.FTZ R34, R144, R3 ;  /* 0x0000000390227221 */ /* 0x008fe20000010000 */
[----:B------:R-:W0:Y:S01]  /*45d0*/  MUFU.EX2 R0, R0 ;  /* 0x0000000000007308 */ /* 0x000e220000000800 */
[--C-:B------:R-:W-:Y:S01]  /*45e0*/  FFMA.FTZ R143, R25, UR10, -R32.reuse ;  /* 0x0000000a198f7c23 */ /* 0x100fe20008010820 */
[----:B------:R-:W-:Y:S01]  /*45f0*/  FFMA.FTZ R24, R24, UR10, -R32 ;  /* 0x0000000a18187c23 */ /* 0x000fe20008010820 */
[----:B----4-:R-:W-:Y:S01]  /*4600*/  FADD.FTZ R3, R69, R34 ;  /* 0x0000002245037221 */ /* 0x010fe20000010000 */
[--C-:B------:R-:W-:Y:S01]  /*4610*/  FFMA.FTZ R137, R28, UR10, -R32.reuse ;  /* 0x0000000a1c897c23 */ /* 0x100fe20008010820 */
[--C-:B------:R-:W-:Y:S01]  /*4620*/  FFMA.FTZ R28, R27, UR10, -R32.reuse ;  /* 0x0000000a1b1c7c23 */ /* 0x100fe20008010820 */
[--C-:B------:R-:W-:Y:S01]  /*4630*/  FFMA.FTZ R139, R29, UR10, -R32.reuse ;  /* 0x0000000a1d8b7c23 */ /* 0x100fe20008010820 */
[----:B------:R-:W-:Y:S01]  /*4640*/  FADD.FTZ R36, R146, R3 ;  /* 0x0000000392247221 */ /* 0x000fe20000010000 */
[----:B------:R-:W1:Y:S01]  /*4650*/  MUFU.EX2 R151, R151 ;  /* 0x0000009700977308 */ /* 0x000e620000000800 */
[--C-:B------:R-:W-:Y:S01]  /*4660*/  FFMA.FTZ R30, R30, UR10, -R32.reuse ;  /* 0x0000000a1e1e7c23 */ /* 0x100fe20008010820 */
[----:B------:R-:W-:Y:S01]  /*4670*/  FFMA.FTZ R133, R33, UR10, -R32 ;  /* 0x0000000a21857c23 */ /* 0x000fe20008010820 */
[----:B-----5:R-:W-:Y:S01]  /*4680*/  FADD.FTZ R3, R63, R36 ;  /* 0x000000243f037221 */ /* 0x020fe20000010000 */
[--C-:B------:R-:W-:Y:S01]  /*4690*/  FFMA.FTZ R34, R35, UR10, -R32.reuse ;  /* 0x0000000a23227c23 */ /* 0x100fe20008010820 */
[--C-:B------:R-:W-:Y:S01]  /*46a0*/  FFMA.FTZ R135, R37, UR10, -R32.reuse ;  /* 0x0000000a25877c23 */ /* 0x100fe20008010820 */
[----:B------:R-:W-:Y:S01]  /*46b0*/  FFMA.FTZ R129, R41, UR10, -R32 ;  /* 0x0000000a29817c23 */ /* 0x000fe20008010820 */
[----:B------:R-:W-:Y:S01]  /*46c0*/  FADD.FTZ R36, R140, R3 ;  /* 0x000000038c247221 */ /* 0x000fe20000010000 */
[----:B------:R-:W2:Y:S01]  /*46d0*/  MUFU.EX2 R2, R2 ;  /* 0x0000000200027308 */ /* 0x000ea20000000800 */
[----:B0-----:R-:W-:Y:S01]  /*46e0*/  FADD.FTZ R38, R149, R0 ;  /* 0x0000000095267221 */ /* 0x001fe20000010000 */
[----:B------:R-:W-:Y:S01]  /*46f0*/  FFMA.FTZ R131, R45, UR10, -R32 ;  /* 0x0000000a2d837c23 */ /* 0x000fe20008010820 */
[----:B------:R-:W-:Y:S01]  /*4700*/  FADD.FTZ R9, R67, R36 ;  /* 0x0000002443097221 */ /* 0x000fe20000010000 */
[--C-:B------:R-:W-:Y:S01]  /*4710*/  FFMA.FTZ R36, R39, UR10, -R32.reuse ;  /* 0x0000000a27247c23 */ /* 0x100fe20008010820 */
[--C-:B------:R-:W-:Y:S01]  /*4720*/  FFMA.FTZ R47, R47, UR10, -R32.reuse ;  /* 0x0000000a2f2f7c23 */ /* 0x100fe20008010820 */
[----:B------:R-:W-:Y:S01]  /*4730*/  FFMA.FTZ R49, R49, UR10, -R32 ;  /* 0x0000000a31317c23 */ /* 0x000fe20008010820 */
[----:B------:R-:W-:Y:S01]  /*4740*/  FADD.FTZ R40, R142, R9 ;  /* 0x000000098e287221 */ /* 0x000fe20000010000 */
[----:B------:R-:W0:Y:S01]  /*4750*/  MUFU.EX2 R145, R145 ;  /* 0x0000009100917308 */ /* 0x000e220000000800 */
[----:B-1----:R-:W-:Y:S01]  /*4760*/  FADD.FTZ R3, R151, R38 ;  /* 0x0000002697037221 */ /* 0x002fe20000010000 */
[----:B------:R-:W-:Y:S01]  /*4770*/  FFMA.FTZ R51, R51, UR10, -R32 ;  /* 0x0000000a33337c23 */ /* 0x000fe20008010820 */
[----:B------:R-:W-:Y:S01]  /*4780*/  FADD.FTZ R9, R61, R40 ;  /* 0x000000283d097221 */ /* 0x000fe20000010000 */
[--C-:B------:R-:W-:Y:S01]  /*4790*/  FFMA.FTZ R53, R53, UR10, -R32.reuse ;  /* 0x0000000a35357c23 */ /* 0x100fe20008010820 */
[----:B------:R-:W-:Y:S01]  /*47a0*/  FFMA.FTZ R58, R58, UR10, -R32 ;  /* 0x0000000a3a3a7c23 */ /* 0x000fe20008010820 */
[----:B------:R-:W-:-:S02]  /*47b0*/  F2FP.BF16.F32.PACK_AB R149, R0, R149 ;  /* 0x000000950095723e */ /* 0x000fc400000010ff */
[----:B------:R-:W1:Y:S01]  /*47c0*/  MUFU.EX2 R8, R8 ;  /* 0x0000000800087308 */ /* 0x000e620000000800 */
[C---:B--2---:R-:W-:Y:S01]  /*47d0*/  FADD.FTZ R38, R2.reuse, R3 ;  /* 0x0000000302267221 */ /* 0x044fe20000010000 */
[----:B------:R-:W-:Y:S02]  /*47e0*/  F2FP.BF16.F32.PACK_AB R151, R2, R151 ;  /* 0x000000970297723e */ /* 0x000fe400000010ff */
[----:B------:R-:W-:Y:S02]  /*47f0*/  F2FP.BF16.F32.PACK_AB R148, R71, R148 ;  /* 0x000000944794723e */ /* 0x000fe400000010ff */
[----:B------:R-:W-:Y:S02]  /*4800*/  F2FP.BF16.F32.PACK_AB R150, R73, R150 ;  /* 0x000000964996723e */ /* 0x000fe400000010ff */
[----:B------:R-:W2:Y:S01]  /*4810*/  MUFU.EX2 R147, R147 ;  /* 0x0000009300937308 */ /* 0x000ea20000000800 */
[----:B0-----:R-:W-:Y:S01]  /*4820*/  FADD.FTZ R3, R145, R38 ;  /* 0x0000002691037221 */ /* 0x001fe20000010000 */
[----:B------:R-:W-:Y:S01]  /*4830*/  FADD.FTZ R38, R136, R9 ;  /* 0x0000000988267221 */ /* 0x000fe20000010000 */
[----:B------:R-:W-:-:S02]  /*4840*/  F2FP.BF16.F32.PACK_AB R144, R69, R144 ;  /* 0x000000904590723e */ /* 0x000fc400000010ff */
[----:B------:R-:W-:Y:S01]  /*4850*/  F2FP.BF16.F32.PACK_AB R146, R63, R146 ;  /* 0x000000923f92723e */ /* 0x000fe200000010ff */
[----:B------:R-:W-:Y:S01]  /*4860*/  FADD.FTZ R9, R65, R38 ;  /* 0x0000002641097221 */ /* 0x000fe20000010000 */
[----:B------:R-:W-:Y:S01]  /*4870*/  FFMA.FTZ R38, R43, UR10, -R32 ;  /* 0x0000000a2b267c23 */ /* 0x000fe20008010820 */
[----:B------:R-:W0:Y:S01]  /*4880*/  MUFU.EX2 R10, R10 ;  /* 0x0000000a000a7308 */ /* 0x000e220000000800 */
[----:B-1----:R-:W-:Y:S01]  /*4890*/  FADD.FTZ R40, R8, R3 ;  /* 0x0000000308287221 */ /* 0x002fe20000010000 */
[----:B------:R-:W-:Y:S01]  /*48a0*/  FADD.FTZ R42, R138, R9 ;  /* 0x000000098a2a7221 */ /* 0x000fe20000010000 */
[----:B------:R-:W-:Y:S02]  /*48b0*/  F2FP.BF16.F32.PACK_AB R140, R67, R140 ;  /* 0x0000008c438c723e */ /* 0x000fe400000010ff */
[----:B------:R-:W-:Y:S01]  /*48c0*/  F2FP.BF16.F32.PACK_AB R142, R61, R142 ;  /* 0x0000008e3d8e723e */ /* 0x000fe200000010ff */
[----:B------:R-:W-:Y:S01]  /*48d0*/  FADD.FTZ R9, R59, R42 ;  /* 0x0000002a3b097221 */ /* 0x000fe20000010000 */
[----:B------:R-:W-:Y:S01]  /*48e0*/  F2FP.BF16.F32.PACK_AB R136, R65, R136 ;  /* 0x000000884188723e */ /* 0x000fe200000010ff */
[----:B------:R-:W1:Y:S01]  /*48f0*/  MUFU.EX2 R141, R141 ;  /* 0x0000008d008d7308 */ /* 0x000e620000000800 */
[----:B--2---:R-:W-:Y:S01]  /*4900*/  FADD.FTZ R3, R147, R40 ;  /* 0x0000002893037221 */ /* 0x004fe20000010000 */
[----:B------:R-:W-:Y:S01]  /*4910*/  FADD.FTZ R42, R132, R9 ;  /* 0x00000009842a7221 */ /* 0x000fe20000010000 */
[----:B------:R-:W-:-:S02]  /*4920*/  F2FP.BF16.F32.PACK_AB R132, R15, R132 ;  /* 0x000000840f84723e */ /* 0x000fc400000010ff */
[----:B------:R-:W-:Y:S01]  /*4930*/  F2FP.BF16.F32.PACK_AB R138, R59, R138 ;  /* 0x0000008a3b8a723e */ /* 0x000fe200000010ff */
[----:B------:R-:W-:Y:S01]  /*4940*/  FADD.FTZ R9, R15, R42 ;  /* 0x0000002a0f097221 */ /* 0x000fe20000010000 */
[----:B------:R-:W-:Y:S01]  /*4950*/  F2FP.BF16.F32.PACK_AB R145, R8, R145 ;  /* 0x000000910891723e */ /* 0x000fe200000010ff */
[----:B------:R-:W2:Y:S01]  /*4960*/  MUFU.EX2 R14, R14 ;  /* 0x0000000e000e7308 */ /* 0x000ea20000000800 */
[C---:B0-----:R-:W-:Y:S01]  /*4970*/  FADD.FTZ R40, R10.reuse, R3 ;  /* 0x000000030a287221 */ /* 0x041fe20000010000 */
[----:B------:R-:W-:-:S06]  /*4980*/  F2FP.BF16.F32.PACK_AB R147, R10, R147 ;  /* 0x000000930a93723e */ /* 0x000fcc00000010ff */
[----:B------:R-:W0:Y:S01]  /*4990*/  MUFU.EX2 R143, R143 ;  /* 0x0000008f008f7308 */ /* 0x000e220000000800 */
[----:B-1----:R-:W-:-:S07]  /*49a0*/  FADD.FTZ R3, R141, R40 ;  /* 0x000000288d037221 */ /* 0x002fce0000010000 */
[----:B------:R-:W1:Y:S01]  /*49b0*/  MUFU.EX2 R24, R24 ;  /* 0x0000001800187308 */ /* 0x000e620000000800 */
[----:B--2---:R-:W-:Y:S01]  /*49c0*/  FADD.FTZ R40, R14, R3 ;  /* 0x000000030e287221 */ /* 0x004fe20000010000 */
[----:B------:R-:W-:Y:S01]  /*49d0*/  FFMA.FTZ R3, R12, UR10, -R32 ;  /* 0x0000000a0c037c23 */ /* 0x000fe20008010820 */
[----:B------:R-:W-:-:S05]  /*49e0*/  F2FP.BF16.F32.PACK_AB R141, R14, R141 ;  /* 0x0000008d0e8d723e */ /* 0x000fca00000010ff */
[----:B------:R-:W2:Y:S01]  /*49f0*/  MUFU.EX2 R137, R137 ;  /* 0x0000008900897308 */ /* 0x000ea20000000800 */
[----:B0-----:R-:W-:Y:S01]  /*4a00*/  FADD.FTZ R11, R143, R40 ;  /* 0x000000288f0b7221 */ /* 0x001fe20000010000 */
[----:B------:R-:W-:Y:S01]  /*4a10*/  FADD.FTZ R40, R134, R9 ;  /* 0x0000000986287221 */ /* 0x000fe20000010000 */
[----:B------:R-:W-:Y:S01]  /*4a20*/  FFMA.FTZ R9, R20, UR10, -R32 ;  /* 0x0000000a14097c23 */ /* 0x000fe20008010820 */
[C---:B------:R-:W-:Y:S02]  /*4a30*/  F2FP.BF16.F32.PACK_AB R134, R21.reuse, R134 ;  /* 0x000000861586723e */ /* 0x040fe400000010ff */
[----:B------:R-:W-:Y:S02]  /*4a40*/  FADD.FTZ R25, R21, R40 ;  /* 0x0000002815197221 */ /* 0x000fe40000010000 */
[----:B------:R-:W0:Y:S01]  /*4a50*/  MUFU.EX2 R28, R28 ;  /* 0x0000001c001c7308 */ /* 0x000e220000000800 */
[----:B-1----:R-:W-:Y:S01]  /*4a60*/  FADD.FTZ R20, R24, R11 ;  /* 0x0000000b18147221 */ /* 0x002fe20000010000 */
[--C-:B------:R-:W-:Y:S01]  /*4a70*/  FFMA.FTZ R11, R26, UR10, -R32.reuse ;  /* 0x0000000a1a0b7c23 */ /* 0x100fe20008010820 */
[----:B------:R-:W-:Y:S01]  /*4a80*/  FADD.FTZ R26, R128, R25 ;  /* 0x00000019801a7221 */ /* 0x000fe20000010000 */
[----:B------:R-:W-:Y:S01]  /*4a90*/  FFMA.FTZ R32, R60, UR10, -R32 ;  /* 0x0000000a3c207c23 */ /* 0x000fe20008010820 */
[----:B------:R-:W-:-:S02]  /*4aa0*/  F2FP.BF16.F32.PACK_AB R128, R57, R128 ;  /* 0x000000803980723e */ /* 0x000fc400000010ff */
[----:B------:R-:W-:Y:S01]  /*4ab0*/  FADD.FTZ R25, R57, R26 ;  /* 0x0000001a39197221 */ /* 0x000fe20000010000 */
[----:B------:R-:W1:Y:S01]  /*4ac0*/  MUFU.EX2 R139, R139 ;  /* 0x0000008b008b7308 */ /* 0x000e620000000800 */
[----:B--2---:R-:W-:Y:S01]  /*4ad0*/  FADD.FTZ R13, R137, R20 ;  /* 0x00000014890d7221 */ /* 0x004fe20000010000 */
[----:B------:R-:W-:Y:S01]  /*4ae0*/  F2FP.BF16.F32.PACK_AB R143, R24, R143 ;  /* 0x0000008f188f723e */ /* 0x000fe200000010ff */
[----:B------:R-:W-:Y:S01]  /*4af0*/  FADD.FTZ R40, R130, R25 ;  /* 0x0000001982287221 */ /* 0x000fe20000010000 */
[----:B------:R-:W-:-:S03]  /*4b00*/  F2FP.BF16.F32.PACK_AB R130, R55, R130 ;  /* 0x000000823782723e */ /* 0x000fc600000010ff */
[----:B------:R-:W-:Y:S01]  /*4b10*/  FADD.FTZ R25, R55, R40 ;  /* 0x0000002837197221 */ /* 0x000fe20000010000 */
[----:B------:R-:W2:Y:S01]  /*4b20*/  MUFU.EX2 R30, R30 ;  /* 0x0000001e001e7308 */ /* 0x000ea20000000800 */
[C---:B0-----:R-:W-:Y:S01]  /*4b30*/  FADD.FTZ R20, R28.reuse, R13 ;  /* 0x0000000d1c147221 */ /* 0x041fe20000010000 */
[----:B------:R-:W-:-:S06]  /*4b40*/  F2FP.BF16.F32.PACK_AB R137, R28, R137 ;  /* 0x000000891c89723e */ /* 0x000fcc00000010ff */
[----:B------:R-:W0:Y:S01]  /*4b50*/  MUFU.EX2 R133, R133 ;  /* 0x0000008500857308 */ /* 0x000e220000000800 */
[----:B-1----:R-:W-:-:S07]  /*4b60*/  FADD.FTZ R13, R139, R20 ;  /* 0x000000148b0d7221 */ /* 0x002fce0000010000 */
[----:B------:R-:W1:Y:S01]  /*4b70*/  MUFU.EX2 R34, R34 ;  /* 0x0000002200227308 */ /* 0x000e620000000800 */
[C---:B--2---:R-:W-:Y:S01]  /*4b80*/  FADD.FTZ R26, R30.reuse, R13 ;  /* 0x0000000d1e1a7221 */ /* 0x044fe20000010000 */
[----:B------:R-:W-:-:S06]  /*4b90*/  F2FP.BF16.F32.PACK_AB R139, R30, R139 ;  /* 0x0000008b1e8b723e */ /* 0x000fcc00000010ff */
[----:B------:R-:W2:Y:S01]  /*4ba0*/  MUFU.EX2 R124, R124 ;  /* 0x0000007c007c7308 */ /* 0x000ea20000000800 */
[----:B0-----:R-:W-:-:S07]  /*4bb0*/  FADD.FTZ R13, R133, R26 ;  /* 0x0000001a850d7221 */ /* 0x001fce0000010000 */
[----:B------:R-:W0:Y:S01]  /*4bc0*/  MUFU.EX2 R135, R135 ;  /* 0x0000008700877308 */ /* 0x000e220000000800 */
[C---:B-1----:R-:W-:Y:S01]  /*4bd0*/  FADD.FTZ R26, R34.reuse, R13 ;  /* 0x0000000d221a7221 */ /* 0x042fe20000010000 */
[----:B------:R-:W-:-:S06]  /*4be0*/  F2FP.BF16.F32.PACK_AB R133, R34, R133 ;  /* 0x000000852285723e */ /* 0x000fcc00000010ff */
[----:B------:R-:W1:Y:S01]  /*4bf0*/  MUFU.EX2 R77, R77 ;  /* 0x0000004d004d7308 */ /* 0x000e620000000800 */
[----:B--2---:R-:W-:-:S07]  /*4c00*/  FADD.FTZ R40, R124, R25 ;  /* 0x000000197c287221 */ /* 0x004fce0000010000 */
[----:B------:R-:W2:Y:S01]  /*4c10*/  MUFU.EX2 R36, R36 ;  /* 0x0000002400247308 */ /* 0x000ea20000000800 */
[----:B0-----:R-:W-:-:S07]  /*4c20*/  FADD.FTZ R13, R135, R26 ;  /* 0x0000001a870d7221 */ /* 0x001fce0000010000 */
[----:B------:R-:W0:Y:S01]  /*4c30*/  MUFU.EX2 R126, R126 ;  /* 0x0000007e007e7308 */ /* 0x000e220000000800 */
[C---:B-1----:R-:W-:Y:S01]  /*4c40*/  FADD.FTZ R25, R77.reuse, R40 ;  /* 0x000000284d197221 */ /* 0x042fe20000010000 */
[----:B------:R-:W-:-:S06]  /*4c50*/  F2FP.BF16.F32.PACK_AB R124, R77, R124 ;  /* 0x0000007c4d7c723e */ /* 0x000fcc00000010ff */
[----:B------:R-:W1:Y:S01]  /*4c60*/  MUFU.EX2 R129, R129 ;  /* 0x0000008100817308 */ /* 0x000e620000000800 */
[C---:B--2---:R-:W-:Y:S01]  /*4c70*/  FADD.FTZ R40, R36.reuse, R13 ;  /* 0x0000000d24287221 */ /* 0x044fe20000010000 */
[----:B------:R-:W-:-:S06]  /*4c80*/  F2FP.BF16.F32.PACK_AB R135, R36, R135 ;  /* 0x000000872487723e */ /* 0x000fcc00000010ff */
[----:B------:R-:W2:Y:S01]  /*4c90*/  MUFU.EX2 R79, R79 ;  /* 0x0000004f004f7308 */ /* 0x000ea20000000800 */
[----:B0-----:R-:W-:-:S07]  /*4ca0*/  FADD.FTZ R42, R126, R25 ;  /* 0x000000197e2a7221 */ /* 0x001fce0000010000 */
[----:B------:R-:W0:Y:S01]  /*4cb0*/  MUFU.EX2 R38, R38 ;  /* 0x0000002600267308 */ /* 0x000e220000000800 */
[----:B-1----:R-:W-:-:S07]  /*4cc0*/  FADD.FTZ R13, R129, R40 ;  /* 0x00000028810d7221 */ /* 0x002fce0000010000 */
[----:B------:R-:W1:Y:S01]  /*4cd0*/  MUFU.EX2 R120, R120 ;  /* 0x0000007800787308 */ /* 0x000e620000000800 */
[C---:B--2---:R-:W-:Y:S01]  /*4ce0*/  FADD.FTZ R15, R79.reuse, R42 ;  /* 0x0000002a4f0f7221 */ /* 0x044fe20000010000 */
[----:B------:R-:W-:-:S06]  /*4cf0*/  F2FP.BF16.F32.PACK_AB R126, R79, R126 ;  /* 0x0000007e4f7e723e */ /* 0x000fcc00000010ff */
[----:B------:R-:W-:Y:S01]  /*4d00*/  MUFU.EX2 R131, R131 ;  /* 0x0000008300837308 */ /* 0x000fe20000000800 */
[C---:B0-----:R-:W-:Y:S01]  /*4d10*/  FADD.FTZ R40, R38.reuse, R13 ;  /* 0x0000000d26287221 */ /* 0x041fe20000010000 */
[----:B------:R-:W-:-:S06]  /*4d20*/  F2FP.BF16.F32.PACK_AB R129, R38, R129 ;  /* 0x000000812681723e */ /* 0x000fcc00000010ff */
[----:B------:R-:W0:Y:S01]  /*4d30*/  MUFU.EX2 R81, R81 ;  /* 0x0000005100517308 */ /* 0x000e220000000800 */
[----:B-1----:R-:W-:-:S07]  /*4d40*/  FADD.FTZ R42, R120, R15 ;  /* 0x0000000f782a7221 */ /* 0x002fce0000010000 */
[----:B------:R-:W-:Y:S08]  /*4d50*/  MUFU.EX2 R12, R47 ;  /* 0x0000002f000c7308 */ /* 0x000ff00000000800 */
[----:B------:R-:W1:Y:S01]  /*4d60*/  MUFU.EX2 R122, R122 ;  /* 0x0000007a007a7308 */ /* 0x000e620000000800 */
[C---:B0-----:R-:W-:Y:S01]  /*4d70*/  FADD.FTZ R13, R81.reuse, R42 ;  /* 0x0000002a510d7221 */ /* 0x041fe20000010000 */
[----:B------:R-:W-:-:S06]  /*4d80*/  F2FP.BF16.F32.PACK_AB R120, R81, R120 ;  /* 0x000000785178723e */ /* 0x000fcc00000010ff */
[----:B------:R-:W-:Y:S08]  /*4d90*/  MUFU.EX2 R49, R49 ;  /* 0x0000003100317308 */ /* 0x000ff00000000800 */
[----:B------:R-:W0:Y:S01]  /*4da0*/  MUFU.EX2 R31, R31 ;  /* 0x0000001f001f7308 */ /* 0x000e220000000800 */
[----:B-1----:R-:W-:-:S07]  /*4db0*/  FADD.FTZ R42, R122, R13 ;  /* 0x0000000d7a2a7221 */ /* 0x002fce0000010000 */
[----:B------:R-:W1:Y:S08]  /*4dc0*/  MUFU.EX2 R20, R51 ;  /* 0x0000003300147308 */ /* 0x000e700000000800 */
[----:B------:R-:W-:Y:S01]  /*4dd0*/  MUFU.EX2 R53, R53 ;  /* 0x0000003500357308 */ /* 0x000fe20000000800 */
[----:B0-----:R-:W-:-:S07]  /*4de0*/  F2FP.BF16.F32.PACK_AB R122, R31, R122 ;  /* 0x0000007a1f7a723e */ /* 0x001fce00000010ff */
[----:B------:R0:W2:Y:S01]  /*4df0*/  MUFU.EX2 R26, R3 ;  /* 0x00000003001a7308 */ /* 0x0000a20000000800 */
[----:B-1----:R-:W-:-:S07]  /*4e00*/  F2FP.BF16.F32.PACK_AB R125, R20, R49 ;  /* 0x00000031147d723e */ /* 0x002fce00000010ff */
[----:B------:R-:W1:Y:S01]  /*4e10*/  MUFU.EX2 R9, R9 ;  /* 0x0000000900097308 */ /* 0x000e620000000800 */
[----:B0-----:R-:W-:Y:S01]  /*4e20*/  FADD.FTZ R3, R131, R40 ;  /* 0x0000002883037221 */ /* 0x001fe20000010000 */
[----:B------:R-:W-:-:S03]  /*4e30*/  F2FP.BF16.F32.PACK_AB R131, R12, R131 ;  /* 0x000000830c83723e */ /* 0x000fc600000010ff */
[----:B------:R-:W-:Y:S01]  /*4e40*/  FADD.FTZ R40, R12, R3 ;  /* 0x000000030c287221 */ /* 0x000fe20000010000 */
[----:B------:R-:W-:Y:S01]  /*4e50*/  FADD.FTZ R3, R31, R42 ;  /* 0x0000002a1f037221 */ /* 0x000fe20000010000 */
[----:B------:R-:W-:Y:S01]  /*4e60*/  IMAD.IADD R42, R17, 0x1, -R18 ;  /* 0x00000001112a7824 */ /* 0x000fe200078e0a12 */
[----:B------:R-:W0:Y:S01]  /*4e70*/  MUFU.EX2 R58, R58 ;  /* 0x0000003a003a7308 */ /* 0x000e220000000800 */
[----:B------:R-:W-:Y:S01]  /*4e80*/  FADD.FTZ R13, R49, R40 ;  /* 0x00000028310d7221 */ /* 0x000fe20000010000 */
[----:B--2---:R-:W-:Y:S01]  /*4e90*/  F2FP.BF16.F32.PACK_AB R127, R26, R53 ;  /* 0x000000351a7f723e */ /* 0x004fe200000010ff */
[----:B------:R-:W-:Y:S02]  /*4ea0*/  IMAD R42, R153, 0xc0, R42 ;  /* 0x000000c0992a7824 */ /* 0x000fe400078e022a */
[----:B------:R-:W-:-:S03]  /*4eb0*/  FADD.FTZ R0, R20, R13 ;  /* 0x0000000d14007221 */ /* 0x000fc60000010000 */
[----:B------:R-:W2:Y:S01]  /*4ec0*/  MUFU.EX2 R11, R11 ;  /* 0x0000000b000b7308 */ /* 0x000ea20000000800 */
[----:B------:R-:W-:Y:S01]  /*4ed0*/  FADD.FTZ R13, R53, R0 ;  /* 0x00000000350d7221 */ /* 0x000fe20000010000 */
[----:B------:R-:W-:-:S03]  /*4ee0*/  R2UR UR14, R42 ;  /* 0x000000002a0e72ca */ /* 0x000fc600000e0000 */
[----:B------:R-:W-:-:S03]  /*4ef0*/  FADD.FTZ R0, R26, R13 ;  /* 0x0000000d1a007221 */ /* 0x000fc60000010000 */
[----:B------:R-:W3:Y:S01]  /*4f00*/  MUFU.EX2 R32, R32 ;  /* 0x0000002000207308 */ /* 0x000ee20000000800 */
[----:B-1----:R-:W-:Y:S01]  /*4f10*/  FADD.FTZ R13, R9, R0 ;  /* 0x00000000090d7221 */ /* 0x002fe20000010000 */
[----:B0-----:R-:W-:-:S03]  /*4f20*/  F2FP.BF16.F32.PACK_AB R121, R58, R9 ;  /* 0x000000093a79723e */ /* 0x001fc600000010ff */
[----:B------:R-:W-:Y:S02]  /*4f30*/  FADD.FTZ R0, R58, R13 ;  /* 0x0000000d3a007221 */ /* 0x000fe40000010000 */
[----:B------:R-:W-:Y:S02]  /*4f40*/  UIADD3 UR6, UR14, UR6, URZ ;  /* 0x000000060e067290 */ /* 0x000fe4000fffe03f */
[----:B--2---:R-:W-:Y:S01]  /*4f50*/  FADD.FTZ R13, R11, R0 ;  /* 0x000000000b0d7221 */ /* 0x004fe20000010000 */
[----:B------:R-:W-:-:S03]  /*4f60*/  VIADD R0, R88, 0xfffffffe ;  /* 0xfffffffe58007836 */ /* 0x000fc60000000000 */
[C---:B---3--:R-:W-:Y:S01]  /*4f70*/  FADD.FTZ R2, R32.reuse, R13 ;  /* 0x0000000d20027221 */ /* 0x048fe20000010000 */
[----:B------:R-:W-:Y:S01]  /*4f80*/  F2FP.BF16.F32.PACK_AB R123, R32, R11 ;  /* 0x0000000b207b723e */ /* 0x000fe200000010ff */
[----:B------:R-:W-:Y:S06]  /*4f90*/  @P2 BRA `(.L_x_864) ;  /* 0x0000000000482947 */ /* 0x000fec0003800000 */
[C---:B------:R-:W-:Y:S01]  /*4fa0*/  ISETP.GT.AND P2, PT, R42.reuse, RZ, PT ;  /* 0x000000ff2a00720c */ /* 0x040fe20003f44270 */
[----:B------:R-:W-:-:S05]  /*4fb0*/  VIADD R8, R42, 0xffffffff ;  /* 0xffffffff2a087836 */ /* 0x000fca0000000000 */
[----:B------:R-:W-:-:S07]  /*4fc0*/  R2UR UR11, R8 ;  /* 0x00000000080b72ca */ /* 0x000fce00000e0000 */
[----:B------:R-:W-:Y:S08]  /*4fd0*/  @P2 BRA `(.L_x_865) ;  /* 0x00000000001c2947 */ /* 0x000ff00003800000 */
[----:B------:R-:W-:Y:S02]  /*4fe0*/  UISETP.NE.AND UP1, UPT, UR7, 0x1, UPT ;  /* 0x000000010700788c */ /* 0x000fe4000bf25270 */
[----:B------:R-:W-:-:S09]  /*4ff0*/  UIADD3 UR11, -UR14, URZ, URZ ;  /* 0x0000003f0e0b7290 */ /* 0x000fd2000fffe13f */
[----:B------:R-:W-:Y:S02]  /*5000*/  @UP1 ULDC.64 UR18, c[0x0][0x9e8] ;  /* 0x00027a0000121ab9 */ /* 0x000fe40000000a00 */
[----:B------:R-:W-:-:S04]  /*5010*/  UIMAD.WIDE.U32 UR14, UR11, UR18, URZ ;  /* 0x000000120b0e72a5 */ /* 0x000fc8000f8e003f */
[----:B------:R-:W-:-:S04]  /*5020*/  @UP1 USHF.R.U32.HI UR11, URZ, UR19, UR15 ;  /* 0x000000133f0b1299 */ /* 0x000fc8000801160f */
[----:B------:R-:W-:Y:S01]  /*5030*/  ULOP3.LUT UR11, URZ, UR11, URZ, 0x33, !UPT ;  /* 0x0000000b3f0b7292 */ /* 0x000fe2000f8e333f */
[----:B------:R-:W-:Y:S11]  /*5040*/  BRA `(.L_x_866) ;  /* 0x0000000000107947 */ /* 0x000ff60003800000 */
.L_x_865:
[----:B------:R-:W-:-:S11]  /*5050*/  UISETP.NE.AND UP1, UPT, UR7, 0x1, UPT ;  /* 0x000000010700788c */ /* 0x000fd6000bf25270 */
[----:B------:R-:W-:Y:S02]  /*5060*/  @UP1 ULDC.64 UR18, c[0x0][0x9e8] ;  /* 0x00027a0000121ab9 */ /* 0x000fe40000000a00 */
[----:B------:R-:W-:-:S04]  /*5070*/  UIMAD.WIDE.U32 UR14, UR11, UR18, URZ ;  /* 0x000000120b0e72a5 */ /* 0x000fc8000f8e003f */
[----:B------:R-:W-:-:S12]  /*5080*/  @UP1 USHF.R.U32.HI UR11, URZ, UR19, UR15 ;  /* 0x000000133f0b1299 */ /* 0x000fd8000801160f */
.L_x_866:
[----:B------:R-:W-:-:S04]  /*5090*/  UIMAD UR7, UR11, UR7, UR7 ;  /* 0x000000070b0772a4 */ /* 0x000fc8000f8e0207 */
[----:B------:R-:W-:-:S04]  /*50a0*/  UISETP.LT.AND UP1, UPT, UR6, UR7, UPT ;  /* 0x000000070600728c */ /* 0x000fc8000bf21270 */
[----:B------:R-:W-:-:S12]  /*50b0*/  USEL UR6, UR6, UR7, UP1 ;  /* 0x0000000706067287 */ /* 0x000fd80008800000 */
.L_x_864:
        /* <DEDUP_REMOVED lines=23> */
[----:B------:R-:W-:Y:S01]  /*5230*/  IADD3 R15, R4, R17, -R18 ;  /* 0x00000011040f7210 */ /* 0x000fe20007ffe812 */
[----:B------:R-:W-:Y:S01]  /*5240*/  IMAD.MOV.U32 R119, RZ, RZ, RZ ;  /* 0x000000ffff777224 */ /* 0x000fe200078e00ff */
[----:B------:R-:W-:Y:S01]  /*5250*/  ULDC UR25, c[0x0][0x9e4] ;  /* 0x0002790000197ab9 */ /* 0x000fe20000000800 */
[----:B------:R-:W-:Y:S01]  /*5260*/  ULDC UR24, c[0x0][0x988] ;  /* 0x0002620000187ab9 */ /* 0x000fe20000000800 */
[----:B------:R-:W-:Y:S01]  /*5270*/  LOP3.LUT R11, RZ, R15, RZ, 0x33, !PT ;  /* 0x0000000fff0b7212 */ /* 0x000fe200078e33ff */
[----:B------:R-:W-:Y:S01]  /*5280*/  VIADD R13, R15, 0x8 ;  /* 0x000000080f0d7836 */ /* 0x000fe20000000000 */
[----:B------:R-:W-:Y:S01]  /*5290*/  ULDC UR23, c[0x0][0x9d8] ;  /* 0x0002760000177ab9 */ /* 0x000fe20000000800 */
[----:B------:R-:W-:-:S03]  /*52a0*/  ULDC UR22, c[0x0][0x9e0] ;  /* 0x0002780000167ab9 */ /* 0x000fc60000000800 */
[----:B------:R-:W-:-:S07]  /*52b0*/  LOP3.LUT R9, RZ, R13, RZ, 0x33, !PT ;  /* 0x0000000dff097212 */ /* 0x000fce00078e33ff */
.L_x_884:
        /* <DEDUP_REMOVED lines=9> */
.L_x_869:
[----:B------:R-:W-:Y:S01]  /*5350*/  ULEA UR6, UR27, UR45, 0x3 ;  /* 0x0000002d1b067291 */ /* 0x000fe2000f8e183f */
[----:B------:R-:W-:-:S05]  /*5360*/  IMAD.U32 R8, RZ, RZ, UR26 ;  /* 0x0000001aff087e24 */ /* 0x000fca000f8e00ff */
[----:B------:R-:W-:-:S04]  /*5370*/  SHF.L.U32 R8, R8, 0x1f, RZ ;  /* 0x0000001f08087819 */ /* 0x000fc800000006ff */
[----:B------:R0:W1:Y:S01]  /*5380*/  SYNCS.PHASECHK.TRANS64.TRYWAIT P2, [UR6+0x16830], R8 ;  /* 0x01683008ff0075a7 */ /* 0x0000620008040146 */
[----:B------:R-:W-:Y:S05]  /*5390*/  @!P0 BRA `(.L_x_870) ;  /* 0x0000000000048947 */ /* 0x000fea0003800000 */
[----:B------:R-:W-:Y:S01]  /*53a0*/  BPT.TRAP 0x1 ;  /* 0x000000040000795c */ /* 0x000fe20000300000 */
.L_x_870:
[----:B-1----:R-:W-:Y:S05]  /*53b0*/  @P2 BRA `(.L_x_868) ;  /* 0x0000000000082947 */ /* 0x002fea0003800000 */
[----:B------:R-:W1:Y:S02]  /*53c0*/  SYNCS.PHASECHK.TRANS64.TRYWAIT P2, [UR6+0x16830], R8 ;  /* 0x01683008ff0075a7 */ /* 0x000e640008040146 */
[----:B-1----:R-:W-:Y:S05]  /*53d0*/  @!P2 BRA `(.L_x_871) ;  /* 0x000000f80004a947 */ /* 0x002fea0003800000 */
.L_x_868:
[----:B------:R-:W2:Y:S01]  /*53e0*/  S2R R10, SR_TID.X ;  /* 0x00000000000a7919 */ /* 0x000ea20000002100 */
[----:B------:R-:W-:Y:S01]  /*53f0*/  ULEA UR18, UR27, UR20, 0xa ;  /* 0x000000141b127291 */ /* 0x000fe2000f8e503f */
[----:B------:R-:W-:Y:S01]  /*5400*/  UMOV UR19, 0x40000040 ;  /* 0x4000004000137882 */ /* 0x000fe20000000000 */
[----:B------:R-:W-:Y:S02]  /*5410*/  UMOV UR7, 0x40000040 ;  /* 0x4000004000077882 */ /* 0x000fe40000000000 */
[----:B------:R-:W-:Y:S02]  /*5420*/  UIADD3 UR6, UR18, 0x2, URZ ;  /* 0x0000000212067890 */ /* 0x000fe4000fffe03f */
[----:B------:R-:W-:Y:S01]  /*5430*/  UIADD3 UR10, UR18, 0x4, URZ ;  /* 0x00000004120a7890 */ /* 0x000fe2000fffe03f */
[----:B------:R-:W-:Y:S01]  /*5440*/  UMOV UR11, 0x40000040 ;  /* 0x40000040000b7882 */ /* 0x000fe20000000000 */
[----:B------:R-:W-:Y:S01]  /*5450*/  UIADD3 UR14, UR18, 0x6, URZ ;  /* 0x00000006120e7890 */ /* 0x000fe2000fffe03f */
[----:B------:R-:W-:Y:S01]  /*5460*/  UMOV UR15, 0x40000040 ;  /* 0x40000040000f7882 */ /* 0x000fe20000000000 */
[----:B--2---:R-:W-:-:S05]  /*5470*/  SHF.R.U32.HI R10, RZ, 0x7, R10 ;  /* 0x00000007ff0a7819 */ /* 0x004fca000001160a */
[----:B01----:R-:W-:-:S05]  /*5480*/  VIADD R8, R10, 0x8 ;  /* 0x000000080a087836 */ /* 0x003fca0000000000 */
[----:B------:R0:W-:Y:S06]  /*5490*/  BAR.SYNC.DEFER_BLOCKING R8, 0x100 ;  /* 0x000400080000751d */ /* 0x0001ec0000010000 */
        /* <DEDUP_REMOVED lines=12> */
[----:B0-----:R-:W-:Y:S05]  /*5560*/  @P3 BRA `(.L_x_872) ;  /* 0x00000000002c3947 */ /* 0x001fea0003800000 */
[----:B------:R-:W-:Y:S05]  /*5570*/  @!P0 BRA `(.L_x_873) ;  /* 0x0000000000048947 */ /* 0x000fea0003800000 */
[----:B------:R-:W-:Y:S01]  /*5580*/  BPT.TRAP 0x1 ;  /* 0x000000040000795c */ /* 0x000fe20000300000 */
.L_x_873:
[----:B------:R-:W-:Y:S01]  /*5590*/  ULEA UR6, UR39, UR45, 0x3 ;  /* 0x0000002d27067291 */ /* 0x000fe2000f8e183f */
[----:B------:R-:W-:-:S05]  /*55a0*/  IMAD.U32 R8, RZ, RZ, UR38 ;  /* 0x00000026ff087e24 */ /* 0x000fca000f8e00ff */
[----:B------:R-:W-:-:S04]  /*55b0*/  SHF.L.U32 R8, R8, 0x1f, RZ ;  /* 0x0000001f08087819 */ /* 0x000fc800000006ff */
[----:B------:R0:W1:Y:S01]  /*55c0*/  SYNCS.PHASECHK.TRANS64.TRYWAIT P2, [UR6+0x16850], R8 ;  /* 0x01685008ff0075a7 */ /* 0x0000620008040146 */
[----:B------:R-:W-:Y:S05]  /*55d0*/  @!P0 BRA `(.L_x_874) ;  /* 0x0000000000048947 */ /* 0x000fea0003800000 */
[----:B------:R-:W-:Y:S01]  /*55e0*/  BPT.TRAP 0x1 ;  /* 0x000000040000795c */ /* 0x000fe20000300000 */
.L_x_874:
[----:B-1----:R-:W-:Y:S05]  /*55f0*/  @P2 BRA `(.L_x_872) ;  /* 0x0000000000082947 */ /* 0x002fea0003800000 */
[----:B------:R-:W1:Y:S02]  /*5600*/  SYNCS.PHASECHK.TRANS64.TRYWAIT P2, [UR6+0x16850], R8 ;  /* 0x01685008ff0075a7 */ /* 0x000e640008040146 */
[----:B-1----:R-:W-:Y:S05]  /*5610*/  @!P2 BRA `(.L_x_875) ;  /* 0x000000f4008ca947 */ /* 0x002fea0003800000 */
.L_x_872:
[----:B------:R-:W-:Y:S01]  /*5620*/  UIADD3 UR6, UR45, 0x400, URZ ;  /* 0x000004002d067890 */ /* 0x000fe2000fffe03f */
[----:B------:R-:W-:Y:S01]  /*5630*/  WARPGROUP.ARRIVE ;  /* 0x00000000000079c5 */ /* 0x000fe20000000000 */
[----:B------:R-:W-:-:S05]  /*5640*/  UMOV UR7, 0x40000040 ;  /* 0x4000004000077882 */ /* 0x000fca0000000000 */
[----:B------:R-:W2:Y:S01]  /*5650*/  S2R R154, SR_TID.X ;  /* 0x00000000009a7919 */ /* 0x000ea20000002100 */
[----:B------:R-:W-:Y:S01]  /*5660*/  USHF.R.U32.HI UR6, URZ, 0x4, UR6 ;  /* 0x000000043f067899 */ /* 0x000fe20008011606 */
[----:B------:R-:W-:Y:S01]  /*5670*/  FMUL.FTZ R10, R25, UR23 ;  /* 0x00000017190a7c20 */ /* 0x000fe20008410000 */
[----:B------:R-:W-:Y:S01]  /*5680*/  FMUL.FTZ R25, R31, UR23 ;  /* 0x000000171f197c20 */ /* 0x000fe20008410000 */
[----:B------:R-:W-:Y:S01]  /*5690*/  FMUL.FTZ R31, R37, UR23 ;  /* 0x00000017251f7c20 */ /* 0x000fe20008410000 */
[----:B------:R-:W-:Y:S01]  /*56a0*/  ULOP3.LUT UR6, UR6, 0x3fff, URZ, 0xc0, !UPT ;  /* 0x00003fff06067892 */ /* 0x000fe2000f8ec03f */
[----:B01----:R-:W-:Y:S01]  /*56b0*/  FMUL.FTZ R8, R24, UR23 ;  /* 0x0000001718087c20 */ /* 0x003fe20008410000 */
[----:B------:R-:W-:Y:S01]  /*56c0*/  FMUL.FTZ R37, R43, UR23 ;  /* 0x000000172b257c20 */ /* 0x000fe20008410000 */
[----:B------:R-:W-:Y:S01]  /*56d0*/  FMUL.FTZ R20, R28, UR23 ;  /* 0x000000171c147c20 */ /* 0x000fe20008410000 */
        /* <DEDUP_REMOVED lines=30> */
[----:B--2---:R-:W-:Y:S01]  /*58c0*/  SHF.R.U32.HI R152, RZ, 0x7, R154 ;  /* 0x00000007ff987819 */ /* 0x004fe2000001169a */
        /* <DEDUP_REMOVED lines=23> */
[----:B------:R-:W-:Y:S02]  /*5a40*/  IMAD.SHL.U32 R82, R0, 0x80, RZ ;  /* 0x0000008000527824 */ /* 0x000fe400078e00ff */
[----:B------:R-:W-:Y:S01]  /*5a50*/  FMUL.FTZ R74, R76, UR23 ;  /* 0x000000174c4a7c20 */ /* 0x000fe20008410000 */
[----:B------:R-:W-:Y:S01]  /*5a60*/  FMUL.FTZ R72, R78, UR23 ;  /* 0x000000174e487c20 */ /* 0x000fe20008410000 */
[----:B------:R-:W-:Y:S02]  /*5a70*/  VIADD R38, R152, 0x9 ;  /* 0x0000000998267836 */ /* 0x000fe40000000000 */
[----:B------:R-:W-:Y:S01]  /*5a80*/  FMUL.FTZ R71, R73, UR23 ;  /* 0x0000001749477c20 */ /* 0x000fe20008410000 */
[----:B------:R-:W-:Y:S01]  /*5a90*/  FMUL.FTZ R76, R80, UR23 ;  /* 0x00000017504c7c20 */ /* 0x000fe20008410000 */
[----:B------:R-:W-:Y:S01]  /*5aa0*/  FMUL.FTZ R78, R83, UR23 ;  /* 0x00000017534e7c20 */ /* 0x000fe20008410000 */
[----:B------:R-:W-:Y:S01]  /*5ab0*/  ISETP.GE.U32.AND P2, PT, R154, 0x180, PT ;  /* 0x000001809a00780c */ /* 0x000fe20003f46070 */
[----:B------:R-:W-:Y:S01]  /*5ac0*/  FMUL.FTZ R73, R79, UR23 ;  /* 0x000000174f497c20 */ /* 0x000fe20008410000 */
[----:B------:R-:W-:Y:S01]  /*5ad0*/  FMUL.FTZ R80, R81, UR23 ;  /* 0x0000001751507c20 */ /* 0x000fe20008410000 */
[----:B------:R-:W-:Y:S01]  /*5ae0*/  FMUL.FTZ R83, R84, UR23 ;  /* 0x0000001754537c20 */ /* 0x000fe20008410000 */
[----:B------:R-:W-:Y:S01]  /*5af0*/  FMUL.FTZ R84, R85, UR23 ;  /* 0x0000001755547c20 */ /* 0x000fe20008410000 */
[----:B------:R-:W-:Y:S01]  /*5b00*/  FMUL.FTZ R79, R86, UR23 ;  /* 0x00000017564f7c20 */ /* 0x000fe20008410000 */
[----:B------:R-:W-:Y:S01]  /*5b10*/  FMUL.FTZ R81, R87, UR23 ;  /* 0x0000001757517c20 */ /* 0x000fe20008410000 */
[----:B------:R-:W-:Y:S01]  /*5b20*/  @!P1 LEA R39, R39, UR45, 0x3 ;  /* 0x0000002d27279c11 */ /* 0x000fe2000f8e18ff */
[----:B------:R-:W0:Y:S01]  /*5b30*/  MUFU.TANH R8, R8 ;  /* 0x0000000800087308 */ /* 0x000e220000002400 */
[----:B------:R-:W-:-:S02]  /*5b40*/  IADD3 R85, R17, 0x1, -R82 ;  /* 0x0000000111557810 */ /* 0x000fc40007ffe852 */
[----:B------:R-:W-:Y:S01]  /*5b50*/  SEL R38, R38, 0x9, !P2 ;  /* 0x0000000926267807 */ /* 0x000fe20005000000 */
[----:B------:R-:W-:Y:S01]  /*5b60*/  @!P1 VIADD R39, R39, 0x16840 ;  /* 0x0001684027279836 */ /* 0x000fe20000000000 */
[----:B------:R-:W-:Y:S01]  /*5b70*/  PLOP3.LUT P2, PT, PT, PT, UP0, 0x40, 0x0 ;  /* 0x000000000000781c */ /* 0x000fe20003f4e808 */
[----:B------:R-:W-:Y:S02]  /*5b80*/  IMAD.IADD R85, R85, 0x1, -R18 ;  /* 0x0000000155557824 */ /* 0x000fe400078e0a12 */
[----:B------:R-:W1:Y:S01]  /*5b90*/  MUFU.TANH R10, R10 ;  /* 0x0000000a000a7308 */ /* 0x000e620000002400 */
[----:B------:R-:W-:Y:S01]  /*5ba0*/  @!P1 PRMT R39, RZ, 0x654, R39 ;  /* 0x00000654ff279816 */ /* 0x000fe20000000027 */
[----:B------:R-:W-:-:S04]  /*5bb0*/  IMAD R85, R16, -0x2, R85 ;  /* 0xfffffffe10557824 */ /* 0x000fc800078e0255 */
[----:B------:R-:W-:Y:S02]  /*5bc0*/  VIADD R87, R85, UR21 ;  /* 0x0000001555577c36 */ /* 0x000fe40008000000 */
[----:B------:R-:W2:Y:S01]  /*5bd0*/  MUFU.TANH R12, R12 ;  /* 0x0000000c000c7308 */ /* 0x000ea20000002400 */
[----:B------:R-:W-:Y:S02]  /*5be0*/  WARPGROUP.DEPBAR.LE gsb0, 0x0 ;  /* 0x00008000000079c5 */ /* 0x000fe40000010000 */
[----:B------:R-:W-:-:S05]  /*5bf0*/  WARPGROUP.ARRIVE ;  /* 0x00000000000079c5 */ /* 0x000fca0000000000 */
[----:B------:R-:W3:Y:S01]  /*5c00*/  MUFU.TANH R14, R14 ;  /* 0x0000000e000e7308 */ /* 0x000ee20000002400 */
[----:B------:R-:W-:Y:S01]  /*5c10*/  HGMMA.64x64x16.F32.BF16 R88, R144, gdesc[UR4].tnspB, R88, gsb0 ;  /* 0x40e0000490587df0 */ /* 0x000fe20008001858 */
[----:B------:R-:W-:Y:S01]  /*5c20*/  UIADD3 UR6, UR10, 0x100, URZ ;  /* 0x000001000a067890 */ /* 0x000fe2000fffe03f */
[----:B------:R-:W-:-:S05]  /*5c30*/  UMOV UR7, 0x40000040 ;  /* 0x4000004000077882 */ /* 0x000fca0000000000 */
        /* <DEDUP_REMOVED lines=8> */
[----:B------:R-:W0:Y:S01]  /*5cc0*/  MUFU.TANH R30, R30 ;  /* 0x0000001e001e7308 */ /* 0x000e220000002400 */
[----:B------:R-:W-:-:S02]  /*5cd0*/  WARPGROUP.DEPBAR.LE gsb0, 0x0 ;  /* 0x00008000000079c5 */ /* 0x000fc40000010000 */
[----:B------:R-:W-:-:S05]  /*5ce0*/  WARPGROUP.ARRIVE ;  /* 0x00000000000079c5 */ /* 0x000fca0000000000 */
[----:B------:R-:W0:Y:S01]  /*5cf0*/  MUFU.TANH R31, R31 ;  /* 0x0000001f001f7308 */ /* 0x000e220000002400 */
[----:B------:R-:W-:Y:S01]  /*5d00*/  HGMMA.64x64x16.F32.BF16 R88, R140, gdesc[UR4].tnspB, R88, gsb0 ;  /* 0x40e000048c587df0 */ /* 0x000fe20008001858 */
[----:B------:R-:W-:Y:S01]  /*5d10*/  UIADD3 UR6, UR10, 0x180, URZ ;  /* 0x000001800a067890 */ /* 0x000fe2000fffe03f */
[----:B------:R-:W-:-:S05]  /*5d20*/  UMOV UR7, 0x40000040 ;  /* 0x4000004000077882 */ /* 0x000fca0000000000 */
        /* <DEDUP_REMOVED lines=71> */
[----:B------:R-:W-:-:S06]  /*61a0*/  WARPGROUP.ARRIVE ;  /* 0x00000000000079c5 */ /* 0x000fcc0000000000 */
[----:B------:R-:W-:Y:S03]  /*61b0*/  HGMMA.64x64x16.F32.BF16 R88, R120, gdesc[UR4].tnspB, R88, gsb0 ;  /* 0x40e0000478587df0 */ /* 0x000fe60008001858 */
[----:B------:R-:W-:Y:S02]  /*61c0*/  WARPGROUP.DEPBAR.LE gsb0, 0x0 ;  /* 0x00008000000079c5 */ /* 0x000fe40000010000 */
[----:B------:R0:W-:Y:S06]  /*61d0*/  BAR.ARV R38, 0x100 ;  /* 0x000400260000751d */ /* 0x0001ec0000002000 */
[----:B------:R-:W-:Y:S01]  /*61e0*/  VIADD R120, R85, UR22 ;  /* 0x0000001655787c36 */ /* 0x000fe20008000000 */
[----:B------:R0:W-:Y:S01]  /*61f0*/  @!P1 SYNCS.ARRIVE.TRANS64.RED.A1T0 RZ, [R39+URZ], RZ ;  /* 0x000000ff27ff99a7 */ /* 0x0001e2000810043f */
[----:B------:R-:W-:-:S02]  /*6200*/  IMAD.IADD R85, R4, 0x1, R87 ;  /* 0x0000000104557824 */ /* 0x000fc400078e0257 */
[----:B------:R-:W-:Y:S01]  /*6210*/  IMAD.IADD R86, R4, 0x1, R120 ;  /* 0x0000000104567824 */ /* 0x000fe200078e0278 */
[----:B-1234-:R-:W-:Y:S06]  /*6220*/  @P2 BRA `(.L_x_876) ;  /* 0x0000000000582947 */ /* 0x01efec0003800000 */
[----:B------:R-:W-:Y:S01]  /*6230*/  ISETP.GT.AND P2, PT, R15, -0x1, PT ;  /* 0xffffffff0f00780c */ /* 0x000fe20003f44270 */
[----:B------:R-:W-:-:S12]  /*6240*/  BSSY B0, `(.L_x_877) ;  /* 0x0000010000007945 */ /* 0x000fd80003800000 */
[----:B------:R-:W-:Y:S05]  /*6250*/  @P2 BRA `(.L_x_878) ;  /* 0x0000000000202947 */ /* 0x000fea0003800000 */
[----:B------:R-:W-:-:S05]  /*6260*/  IMAD.U32 R123, RZ, RZ, UR25 ;  /* 0x00000019ff7b7e24 */ /* 0x000fca000f8e00ff */
[----:B------:R-:W-:-:S13]  /*6270*/  ISETP.NE.AND P2, PT, R123, 0x1, PT ;  /* 0x000000017b00780c */ /* 0x000fda0003f45270 */
[----:B0-----:R-:W0:Y:S02]  /*6280*/  @P2 LDC.64 R38, c[0x0][0x9e8] ;  /* 0x00027a00ff262b82 */ /* 0x001e240000000a00 */
[----:B0-----:R-:W-:-:S04]  /*6290*/  @P2 IMAD.HI.U32 R122, R11, R38, RZ ;  /* 0x000000260b7a2227 */ /* 0x001fc800078e00ff */
[----:B------:R-:W-:Y:S01]  /*62a0*/  IMAD.MOV.U32 R38, RZ, RZ, R11 ;  /* 0x000000ffff267224 */ /* 0x000fe200078e000b */
[----:B------:R-:W-:-:S04]  /*62b0*/  @P2 SHF.R.U32.HI R38, RZ, R39, R122 ;  /* 0x00000027ff262219 */ /* 0x000fc8000001167a */
[----:B------:R-:W-:Y:S01]  /*62c0*/  LOP3.LUT R121, RZ, R38, RZ, 0x33, !PT ;  /* 0x00000026ff797212 */ /* 0x000fe200078e33ff */
[----:B------:R-:W-:Y:S06]  /*62d0*/  BRA `(.L_x_879) ;  /* 0x0000000000187947 */ /* 0x000fec0003800000 */
.L_x_878:
[----:B------:R-:W-:Y:S02]  /*62e0*/  IMAD.U32 R123, RZ, RZ, UR25 ;  /* 0x00000019ff7b7e24 */ /* 0x000fe4000f8e00ff */
[----:B------:R-:W-:-:S03]  /*62f0*/  IMAD.MOV.U32 R121, RZ, RZ, R15 ;  /* 0x000000ffff797224 */ /* 0x000fc600078e000f */
[----:B------:R-:W-:-:S13]  /*6300*/  ISETP.NE.AND P2, PT, R123, 0x1, PT ;  /* 0x000000017b00780c */ /* 0x000fda0003f45270 */
[----:B0-----:R-:W0:Y:S02]  /*6310*/  @P2 LDC.64 R38, c[0x0][0x9e8] ;  /* 0x00027a00ff262b82 */ /* 0x001e240000000a00 */
[----:B0-----:R-:W-:-:S05]  /*6320*/  @P2 IMAD.HI.U32 R38, R15, R38, RZ ;  /* 0x000000260f262227 */ /* 0x001fca00078e00ff */
[----:B------:R-:W-:-:S07]  /*6330*/  @P2 SHF.R.U32.HI R121, RZ, R39, R38 ;  /* 0x00000027ff792219 */ /* 0x000fce0000011626 */
.L_x_879:
[----:B------:R-:W-:Y:S05]  /*6340*/  BSYNC B0 ;  /* 0x0000000000007941 */ /* 0x000fea0003800000 */
.L_x_877:
[----:B------:R-:W-:-:S04]  /*6350*/  IMAD R39, R121, R123, -R82 ;  /* 0x0000007b79277224 */ /* 0x000fc800078e0a52 */
[----:B------:R-:W-:-:S05]  /*6360*/  IMAD R39, R16, -0x2, R39 ;  /* 0xfffffffe10277824 */ /* 0x000fca00078e0227 */
[----:B------:R-:W-:Y:S02]  /*6370*/  VIADDMNMX R86, R39, R123, R86, PT ;  /* 0x0000007b27567246 */ /* 0x000fe40003800156 */
[----:B------:R-:W-:-:S07]  /*6380*/  VIMNMX R85, R85, R39, !PT ;  /* 0x0000002755557248 */ /* 0x000fce0007fe0100 */
.L_x_876:
[----:B------:R-:W-:Y:S01]  /*6390*/  ISETP.GT.AND P2, PT, R0, -0x1, PT ;  /* 0xffffffff0000780c */ /* 0x000fe20003f44270 */
[C---:B------:R-:W-:Y:S02]  /*63a0*/  IMAD.IADD R120, R5.reuse, 0x1, R120 ;  /* 0x0000000105787824 */ /* 0x040fe400078e0278 */
[----:B------:R-:W-:Y:S01]  /*63b0*/  IMAD.IADD R87, R5, 0x1, R87 ;  /* 0x0000000105577824 */ /* 0x000fe200078e0257 */
[C---:B------:R-:W-:Y:S02]  /*63c0*/  ISETP.GT.AND P5, PT, R85.reuse, RZ, P2 ;  /* 0x000000ff5500720c */ /* 0x040fe400017a4270 */
[C---:B------:R-:W-:Y:S02]  /*63d0*/  ISETP.GT.AND P4, PT, R85.reuse, 0x1, P2 ;  /* 0x000000015500780c */ /* 0x040fe40001784270 */
[----:B------:R-:W-:Y:S02]  /*63e0*/  ISETP.LT.OR P5, PT, R86, 0x1, P5 ;  /* 0x000000015600780c */ /* 0x000fe40002fa1670 */
[----:B------:R-:W-:-:S02]  /*63f0*/  ISETP.GT.AND P6, PT, R85, 0x8, P2 ;  /* 0x000000085500780c */ /* 0x000fc400017c4270 */
[----:B0-----:R-:W-:Y:S02]  /*6400*/  FSEL R8, R8, -INF , !P5 ;  /* 0xff80000008087808 */ /* 0x001fe40006800000 */
[C---:B------:R-:W-:Y:S02]  /*6410*/  ISETP.GT.AND P5, PT, R85.reuse, 0x10, P2 ;  /* 0x000000105500780c */ /* 0x040fe400017a4270 */
[----:B------:R-:W-:Y:S02]  /*6420*/  ISETP.GT.AND P3, PT, R85, 0x9, P2 ;  /* 0x000000095500780c */ /* 0x000fe40001764270 */
[C---:B------:R-:W-:Y:S02]  /*6430*/  ISETP.LT.OR P5, PT, R86.reuse, 0x11, P5 ;  /* 0x000000115600780c */ /* 0x040fe40002fa1670 */
[----:B------:R-:W-:Y:S02]  /*6440*/  ISETP.LT.OR P4, PT, R86, 0x2, P4 ;  /* 0x000000025600780c */ /* 0x000fe40002781670 */
[----:B------:R-:W-:-:S02]  /*6450*/  FSEL R26, R26, -INF , !P5 ;  /* 0xff8000001a1a7808 */ /* 0x000fc40006800000 */
[----:B------:R-:W-:Y:S02]  /*6460*/  ISETP.GT.AND P5, PT, R85, 0x20, P2 ;  /* 0x000000205500780c */ /* 0x000fe400017a4270 */
[C---:B------:R-:W-:Y:S02]  /*6470*/  ISETP.LT.OR P6, PT, R86.reuse, 0x9, P6 ;  /* 0x000000095600780c */ /* 0x040fe400037c1670 */
[C---:B------:R-:W-:Y:S02]  /*6480*/  ISETP.LT.OR P3, PT, R86.reuse, 0xa, P3 ;  /* 0x0000000a5600780c */ /* 0x040fe40001f61670 */
[----:B------:R-:W-:Y:S02]  /*6490*/  ISETP.LT.OR P5, PT, R86, 0x21, P5 ;  /* 0x000000215600780c */ /* 0x000fe40002fa1670 */
[----:B------:R-:W-:Y:S02]  /*64a0*/  FSEL R10, R10, -INF , !P4 ;  /* 0xff8000000a0a7808 */ /* 0x000fe40006000000 */
[----:B------:R-:W-:-:S02]  /*64b0*/  FSEL R38, R20, -INF , !P6 ;  /* 0xff80000014267808 */ /* 0x000fc40007000000 */
[----:B------:R-:W-:Y:S02]  /*64c0*/  FSEL R39, R21, -INF , !P3 ;  /* 0xff80000015277808 */ /* 0x000fe40005800000 */
[C---:B------:R-:W-:Y:S02]  /*64d0*/  ISETP.GT.AND P4, PT, R85.reuse, 0x11, P2 ;  /* 0x000000115500780c */ /* 0x040fe40001784270 */
[C---:B------:R-:W-:Y:S02]  /*64e0*/  ISETP.GT.AND P6, PT, R85.reuse, 0x18, P2 ;  /* 0x000000185500780c */ /* 0x040fe400017c4270 */
[C---:B------:R-:W-:Y:S02]  /*64f0*/  ISETP.GT.AND P3, PT, R85.reuse, 0x19, P2 ;  /* 0x000000195500780c */ /* 0x040fe40001764270 */
[----:B------:R-:W-:Y:S02]  /*6500*/  FSEL R34, R34, -INF , !P5 ;  /* 0xff80000022227808 */ /* 0x000fe40006800000 */
[----:B------:R-:W-:-:S02]  /*6510*/  ISETP.GT.AND P5, PT, R85, 0x30, P2 ;  /* 0x000000305500780c */ /* 0x000fc400017a4270 */
[C---:B------:R-:W-:Y:S02]  /*6520*/  ISETP.LT.OR P4, PT, R86.reuse, 0x12, P4 ;  /* 0x000000125600780c */ /* 0x040fe40002781670 */
        /* <DEDUP_REMOVED lines=56> */
[----:B------:R-:W-:Y:S02]  /*68b0*/  ISETP.GT.AND P3, PT, R85, 0x69, P2 ;  /* 0x000000695500780c */ /* 0x000fe40001764270 */
[----:B------:R-:W-:Y:S02]  /*68c0*/  FSEL R76, R76, -INF , !P5 ;  /* 0xff8000004c4c7808 */ /* 0x000fe40006800000 */
[----:B------:R-:W-:-:S02]  /*68d0*/  PLOP3.LUT P5, PT, PT, PT, UP0, 0x40, 0x0 ;  /* 0x000000000000781c */ /* 0x000fc40003fae808 */
        /* <DEDUP_REMOVED lines=14> */
[----:B------:R-:W-:Y:S01]  /*69c0*/  FSEL R84, R84, -INF , !P3 ;  /* 0xff80000054547808 */ /* 0x000fe20005800000 */
[----:B------:R-:W-:Y:S06]  /*69d0*/  @P5 BRA `(.L_x_880) ;  /* 0x0000000000585947 */ /* 0x000fec0003800000 */
[----:B------:R-:W-:Y:S01]  /*69e0*/  ISETP.GT.AND P3, PT, R13, -0x1, PT ;  /* 0xffffffff0d00780c */ /* 0x000fe20003f64270 */
[----:B------:R-:W-:-:S12]  /*69f0*/  BSSY B0, `(.L_x_881) ;  /* 0x0000010000007945 */ /* 0x000fd80003800000 */
[----:B------:R-:W-:Y:S05]  /*6a00*/  @P3 BRA `(.L_x_882) ;  /* 0x0000000000203947 */ /* 0x000fea0003800000 */
[----:B------:R-:W-:-:S05]  /*6a10*/  IMAD.U32 R121, RZ, RZ, UR25 ;  /* 0x00000019ff797e24 */ /* 0x000fca000f8e00ff */
[----:B------:R-:W-:-:S13]  /*6a20*/  ISETP.NE.AND P3, PT, R121, 0x1, PT ;  /* 0x000000017900780c */ /* 0x000fda0003f65270 */
[----:B------:R-:W0:Y:S02]  /*6a30*/  @P3 LDC.64 R20, c[0x0][0x9e8] ;  /* 0x00027a00ff143b82 */ /* 0x000e240000000a00 */
[----:B0-----:R-:W-:-:S04]  /*6a40*/  @P3 IMAD.HI.U32 R86, R9, R20, RZ ;  /* 0x0000001409563227 */ /* 0x001fc800078e00ff */
[----:B------:R-:W-:Y:S01]  /*6a50*/  IMAD.MOV.U32 R20, RZ, RZ, R9 ;  /* 0x000000ffff147224 */ /* 0x000fe200078e0009 */
[----:B------:R-:W-:-:S04]  /*6a60*/  @P3 SHF.R.U32.HI R20, RZ, R21, R86 ;  /* 0x00000015ff143219 */ /* 0x000fc80000011656 */
[----:B------:R-:W-:Y:S01]  /*6a70*/  LOP3.LUT R85, RZ, R20, RZ, 0x33, !PT ;  /* 0x00000014ff557212 */ /* 0x000fe200078e33ff */
[----:B------:R-:W-:Y:S06]  /*6a80*/  BRA `(.L_x_883) ;  /* 0x0000000000187947 */ /* 0x000fec0003800000 */
.L_x_882:
[----:B------:R-:W-:Y:S02]  /*6a90*/  IMAD.U32 R121, RZ, RZ, UR25 ;  /* 0x00000019ff797e24 */ /* 0x000fe4000f8e00ff */
[----:B------:R-:W-:-:S03]  /*6aa0*/  IMAD.MOV.U32 R85, RZ, RZ, R13 ;  /* 0x000000ffff557224 */ /* 0x000fc600078e000d */
[----:B------:R-:W-:-:S13]  /*6ab0*/  ISETP.NE.AND P3, PT, R121, 0x1, PT ;  /* 0x000000017900780c */ /* 0x000fda0003f65270 */
[----:B------:R-:W0:Y:S02]  /*6ac0*/  @P3 LDC.64 R20, c[0x0][0x9e8] ;  /* 0x00027a00ff143b82 */ /* 0x000e240000000a00 */
[----:B0-----:R-:W-:-:S05]  /*6ad0*/  @P3 IMAD.HI.U32 R20, R13, R20, RZ ;  /* 0x000000140d143227 */ /* 0x001fca00078e00ff */
[----:B------:R-:W-:-:S07]  /*6ae0*/  @P3 SHF.R.U32.HI R85, RZ, R21, R20 ;  /* 0x00000015ff553219 */ /* 0x000fce0000011614 */
.L_x_883:
[----:B------:R-:W-:Y:S05]  /*6af0*/  BSYNC B0 ;  /* 0x0000000000007941 */ /* 0x000fea0003800000 */
.L_x_881:
[----:B------:R-:W-:-:S04]  /*6b00*/  IMAD R21, R85, R121, -R82 ;  /* 0x0000007955157224 */ /* 0x000fc800078e0a52 */
[----:B------:R-:W-:-:S05]  /*6b10*/  IMAD R21, R16, -0x2, R21 ;  /* 0xfffffffe10157824 */ /* 0x000fca00078e0215 */
[----:B------:R-:W-:Y:S02]  /*6b20*/  VIADDMNMX R120, R21, R121, R120, PT ;  /* 0x0000007915787246 */ /* 0x000fe40003800178 */
[----:B------:R-:W-:-:S07]  /*6b30*/  VIMNMX R87, R87, R21, !PT ;  /* 0x0000001557577248 */ /* 0x000fce0007fe0100 */
.L_x_880:
[----:B------:R-:W-:Y:S01]  /*6b40*/  FMNMX.FTZ R21, R8, R7, !PT ;  /* 0x0000000708157209 */ /* 0x000fe20007810000 */
[----:B------:R-:W-:Y:S01]  /*6b50*/  UMOV UR10, UR24 ;  /* 0x00000018000a7c82 */ /* 0x000fe20008000000 */
[----:B------:R-:W-:Y:S01]  /*6b60*/  ISETP.GT.AND P5, PT, R87, 0x8, P2 ;  /* 0x000000085700780c */ /* 0x000fe200017a4270 */
[----:B------:R-:W-:Y:S01]  /*6b70*/  UMOV UR38, UR26 ;  /* 0x0000001a00267c82 */ /* 0x000fe20008000000 */
        /* <DEDUP_REMOVED lines=61> */
[----:B------:R-:W-:-:S03]  /*6f50*/  ISETP.GT.AND P4, PT, R87, 0x48, P2 ;  /* 0x000000485700780c */ /* 0x000fc60001784270 */
[----:B------:R-:W0:Y:S01]  /*6f60*/  SHFL.BFLY PT, R20, R21, 0x2, 0x1f ;  /* 0x0c401f0015147f89 */ /* 0x000e2200000e0000 */
[----:B------:R-:W-:-:S04]  /*6f70*/  ISETP.LT.OR P4, PT, R120, 0x49, P4 ;  /* 0x000000497800780c */ /* 0x000fc80002781670 */
[----:B------:R-:W-:Y:S02]  /*6f80*/  FSEL R56, R56, -INF , !P4 ;  /* 0xff80000038387808 */ /* 0x000fe40006000000 */
[----:B------:R-:W-:-:S04]  /*6f90*/  ISETP.GT.AND P4, PT, R87, 0x51, P2 ;  /* 0x000000515700780c */ /* 0x000fc80001784270 */
[----:B------:R-:W-:-:S04]  /*6fa0*/  ISETP.LT.OR P4, PT, R120, 0x52, P4 ;  /* 0x000000527800780c */ /* 0x000fc80002781670 */
[----:B------:R-:W-:Y:S02]  /*6fb0*/  FSEL R61, R61, -INF , !P4 ;  /* 0xff8000003d3d7808 */ /* 0x000fe40006000000 */
[----:B------:R-:W-:-:S04]  /*6fc0*/  ISETP.GT.AND P4, PT, R87, 0x60, P2 ;  /* 0x000000605700780c */ /* 0x000fc80001784270 */
[----:B------:R-:W-:Y:S02]  /*6fd0*/  ISETP.LT.OR P4, PT, R120, 0x61, P4 ;  /* 0x000000617800780c */ /* 0x000fe40002781670 */
[----:B0-----:R-:W-:Y:S02]  /*6fe0*/  FMNMX.FTZ R82, R21, R20, !PT ;  /* 0x0000001415527209 */ /* 0x001fe40007810000 */
[----:B------:R-:W-:Y:S02]  /*6ff0*/  FSEL R68, R68, -INF , !P4 ;  /* 0xff80000044447808 */ /* 0x000fe40006000000 */
[----:B------:R-:W-:Y:S01]  /*7000*/  ISETP.GT.AND P4, PT, R87, 0x69, P2 ;  /* 0x000000695700780c */ /* 0x000fe20001784270 */
[----:B------:R-:W0:Y:S03]  /*7010*/  SHFL.BFLY PT, R85, R82, 0x1, 0x1f ;  /* 0x0c201f0052557f89 */ /* 0x000e2600000e0000 */
[----:B------:R-:W-:-:S04]  /*7020*/  ISETP.LT.OR P4, PT, R120, 0x6a, P4 ;  /* 0x0000006a7800780c */ /* 0x000fc80002781670 */
[----:B------:R-:W-:Y:S02]  /*7030*/  FSEL R73, R73, -INF , !P4 ;  /* 0xff80000049497808 */ /* 0x000fe40006000000 */
[----:B------:R-:W-:-:S04]  /*7040*/  ISETP.GT.AND P4, PT, R87, 0x78, P2 ;  /* 0x000000785700780c */ /* 0x000fc80001784270 */
[----:B------:R-:W-:Y:S02]  /*7050*/  ISETP.LT.OR P4, PT, R120, 0x79, P4 ;  /* 0x000000797800780c */ /* 0x000fe40002781670 */
[----:B0-----:R-:W-:-:S04]  /*7060*/  FMNMX.FTZ R20, R82, R85, !PT ;  /* 0x0000005552147209 */ /* 0x001fc80007810000 */
[C---:B------:R-:W-:Y:S01]  /*7070*/  FSETP.NEU.FTZ.AND P6, PT, R20.reuse, -INF , PT ;  /* 0xff8000001400780b */ /* 0x040fe20003fdd000 */
[----:B------:R-:W-:-:S05]  /*7080*/  FMUL.FTZ R85, R20, UR10 ;  /* 0x0000000a14557c20 */ /* 0x000fca0008410000 */
[----:B------:R-:W-:-:S05]  /*7090*/  FSEL R21, R85, RZ, P6 ;  /* 0x000000ff55157208 */ /* 0x000fca0003000000 */
[--C-:B------:R-:W-:Y:S01]  /*70a0*/  FFMA.FTZ R148, R8, UR10, -R21.reuse ;  /* 0x0000000a08947c23 */ /* 0x100fe20008010815 */
[----:B------:R-:W-:Y:S01]  /*70b0*/  FSEL R8, R29, -INF , !P5 ;  /* 0xff8000001d087808 */ /* 0x000fe20006800000 */
[--C-:B------:R-:W-:Y:S01]  /*70c0*/  FFMA.FTZ R150, R38, UR10, -R21.reuse ;  /* 0x0000000a26967c23 */ /* 0x100fe20008010815 */
[----:B------:R-:W-:Y:S01]  /*70d0*/  ISETP.GT.AND P5, PT, R87, 0x20, P2 ;  /* 0x000000205700780c */ /* 0x000fe200017a4270 */
[--C-:B------:R-:W-:Y:S01]  /*70e0*/  FFMA.FTZ R38, R39, UR10, -R21.reuse ;  /* 0x0000000a27267c23 */ /* 0x100fe20008010815 */
[--C-:B------:R-:W-:Y:S01]  /*70f0*/  FFMA.FTZ R10, R10, UR10, -R21.reuse ;  /* 0x0000000a0a0a7c23 */ /* 0x100fe20008010815 */
[--C-:B------:R-:W-:Y:S01]  /*7100*/  FFMA.FTZ R144, R26, UR10, -R21.reuse ;  /* 0x0000000a1a907c23 */ /* 0x100fe20008010815 */
[----:B------:R-:W-:Y:S01]  /*7110*/  ISETP.LT.OR P5, PT, R120, 0x21, P5 ;  /* 0x000000217800780c */ /* 0x000fe20002fa1670 */
[--C-:B------:R-:W-:Y:S01]  /*7120*/  FFMA.FTZ R146, R30, UR10, -R21.reuse ;  /* 0x0000000a1e927c23 */ /* 0x100fe20008010815 */
[----:B------:R0:W-:Y:S01]  /*7130*/  MUFU.EX2 R29, R10 ;  /* 0x0000000a001d7308 */ /* 0x0001e20000000800 */
[----:B------:R-:W-:Y:S01]  /*7140*/  FSEL R26, R79, -INF , !P4 ;  /* 0xff8000004f1a7808 */ /* 0x000fe20006000000 */
[--C-:B------:R-:W-:Y:S01]  /*7150*/  FFMA.FTZ R140, R34, UR10, -R21.reuse ;  /* 0x0000000a228c7c23 */ /* 0x100fe20008010815 */
[----:B------:R-:W-:Y:S01]  /*7160*/  FSEL R36, R36, -INF , !P5 ;  /* 0xff80000024247808 */ /* 0x000fe20006800000 */
[--C-:B------:R-:W-:Y:S01]  /*7170*/  FFMA.FTZ R27, R27, UR10, -R21.reuse ;  /* 0x0000000a1b1b7c23 */ /* 0x100fe20008010815 */
[----:B------:R-:W-:Y:S01]  /*7180*/  ISETP.GT.AND P5, PT, R87, RZ, P2 ;  /* 0x000000ff5700720c */ /* 0x000fe200017a4270 */
[--C-:B------:R-:W-:Y:S01]  /*7190*/  FFMA.FTZ R122, R83, UR10, -R21.reuse ;  /* 0x0000000a537a7c23 */ /* 0x100fe20008010815 */
[----:B------:R-:W-:Y:S01]  /*71a0*/  FSEL R34, R20, RZ, P6 ;  /* 0x000000ff14227208 */ /* 0x000fe20003000000 */
[----:B------:R-:W-:Y:S01]  /*71b0*/  MUFU.EX2 R148, R148 ;  /* 0x0000009400947308 */ /* 0x000fe20000000800 */
[----:B------:R-:W-:Y:S01]  /*71c0*/  ISETP.LT.OR P5, PT, R120, 0x1, P5 ;  /* 0x000000017800780c */ /* 0x000fe20002fa1670 */
[----:B------:R-:W-:Y:S01]  /*71d0*/  FFMA.FTZ R31, R31, UR10, -R21 ;  /* 0x0000000a1f1f7c23 */ /* 0x000fe20008010815 */
[----:B0-----:R-:W-:Y:S01]  /*71e0*/  FSEL R10, R37, -INF , !P3 ;  /* 0xff800000250a7808 */ /* 0x001fe20005800000 */
[----:B------:R-:W-:Y:S01]  /*71f0*/  FADD.FTZ R34, -R34, R7 ;  /* 0x0000000722227221 */ /* 0x000fe20000010100 */
[----:B------:R-:W-:Y:S01]  /*7200*/  FSEL R39, R12, -INF , !P5 ;  /* 0xff8000000c277808 */ /* 0x000fe20006800000 */
[--C-:B------:R-:W-:Y:S01]  /*7210*/  FFMA.FTZ R35, R35, UR10, -R21.reuse ;  /* 0x0000000a23237c23 */ /* 0x100fe20008010815 */
[----:B------:R-:W-:Y:S01]  /*7220*/  ISETP.GT.AND P3, PT, R87, 0x29, P2 ;  /* 0x000000295700780c */ /* 0x000fe20001764270 */
[----:B------:R-:W-:Y:S01]  /*7230*/  FMUL.FTZ R7, R34, UR10 ;  /* 0x0000000a22077c20 */ /* 0x000fe20008410000 */
[----:B------:R-:W-:Y:S01]  /*7240*/  FMNMX.FTZ R85, R39, R6, !PT ;  /* 0x0000000627557209 */ /* 0x000fe20007810000 */
[----:B------:R-:W-:Y:S01]  /*7250*/  MUFU.EX2 R150, R150 ;  /* 0x0000009600967308 */ /* 0x000fe20000000800 */
[----:B------:R-:W-:Y:S01]  /*7260*/  ISETP.LT.OR P5, PT, R120, 0x2a, P3 ;  /* 0x0000002a7800780c */ /* 0x000fe20001fa1670 */
[--C-:B------:R-:W-:Y:S01]  /*7270*/  FFMA.FTZ R142, R40, UR10, -R21.reuse ;  /* 0x0000000a288e7c23 */ /* 0x100fe20008010815 */
[----:B------:R-:W-:Y:S01]  /*7280*/  FMNMX.FTZ R85, R14, R85, !PT ;  /* 0x000000550e557209 */ /* 0x000fe20007810000 */
[--C-:B------:R-:W-:Y:S01]  /*7290*/  FFMA.FTZ R41, R41, UR10, -R21.reuse ;  /* 0x0000000a29297c23 */ /* 0x100fe20008010815 */
[----:B------:R-:W-:Y:S01]  /*72a0*/  ISETP.GT.AND P3, PT, R87, 0x31, P2 ;  /* 0x000000315700780c */ /* 0x000fe20001764270 */
[--C-:B------:R-:W-:Y:S01]  /*72b0*/  FFMA.FTZ R136, R44, UR10, -R21.reuse ;  /* 0x0000000a2c887c23 */ /* 0x100fe20008010815 */
[----:B------:R-:W-:Y:S01]  /*72c0*/  FMNMX.FTZ R12, R24, R85, !PT ;  /* 0x00000055180c7209 */ /* 0x000fe20007810000 */
[----:B------:R-:W0:Y:S01]  /*72d0*/  MUFU.EX2 R7, R7 ;  /* 0x0000000700077308 */ /* 0x000e220000000800 */
[----:B------:R-:W-:Y:S01]  /*72e0*/  FSEL R43, R43, -INF , !P5 ;  /* 0xff8000002b2b7808 */ /* 0x000fe20006800000 */
[--C-:B------:R-:W-:Y:S01]  /*72f0*/  FFMA.FTZ R45, R45, UR10, -R21.reuse ;  /* 0x0000000a2d2d7c23 */ /* 0x100fe20008010815 */
[----:B------:R-:W-:Y:S01]  /*7300*/  FMNMX.FTZ R85, R25, R12, !PT ;  /* 0x0000000c19557209 */ /* 0x000fe20007810000 */
[--C-:B------:R-:W-:Y:S01]  /*7310*/  FFMA.FTZ R138, R50, UR10, -R21.reuse ;  /* 0x0000000a328a7c23 */ /* 0x100fe20008010815 */
[----:B------:R-:W-:Y:S01]  /*7320*/  ISETP.GT.AND P5, PT, R87, 0x38, P2 ;  /* 0x000000385700780c */ /* 0x000fe200017a4270 */
[--C-:B------:R-:W-:Y:S01]  /*7330*/  FFMA.FTZ R51, R51, UR10, -R21.reuse ;  /* 0x0000000a33337c23 */ /* 0x100fe20008010815 */
[----:B------:R-:W-:Y:S01]  /*7340*/  FMNMX.FTZ R85, R28, R85, !PT ;  /* 0x000000551c557209 */ /* 0x000fe20007810000 */
[----:B------:R1:W2:Y:S01]  /*7350*/  MUFU.EX2 R37, R38 ;  /* 0x0000002600257308 */ /* 0x0002a20000000800 */
[----:B------:R-:W-:Y:S01]  /*7360*/  ISETP.LT.OR P3, PT, R120, 0x32, P3 ;  /* 0x000000327800780c */ /* 0x000fe20001f61670 */
[--C-:B------:R-:W-:Y:S01]  /*7370*/  FFMA.FTZ R132, R54, UR10, -R21.reuse ;  /* 0x0000000a36847c23 */ /* 0x100fe20008010815 */
[----:B------:R-:W-:Y:S01]  /*7380*/  FMNMX.FTZ R85, R8, R85, !PT ;  /* 0x0000005508557209 */ /* 0x000fe20007810000 */
[--C-:B------:R-:W-:Y:S01]  /*7390*/  FFMA.FTZ R55, R55, UR10, -R21.reuse ;  /* 0x0000000a37377c23 */ /* 0x100fe20008010815 */
[----:B------:R-:W-:Y:S01]  /*73a0*/  FSEL R47, R47, -INF , !P3 ;  /* 0xff8000002f2f7808 */ /* 0x000fe20005800000 */
[----:B------:R-:W-:Y:S01]  /*73b0*/  FFMA.FTZ R134, R58, UR10, -R21 ;  /* 0x0000000a3a867c23 */ /* 0x000fe20008010815 */
[----:B------:R-:W-:Y:S01]  /*73c0*/  FMNMX.FTZ R12, R32, R85, !PT ;  /* 0x00000055200c7209 */ /* 0x000fe20007810000 */
[----:B------:R-:W3:Y:S01]  /*73d0*/  MUFU.EX2 R144, R144 ;  /* 0x0000009000907308 */ /* 0x000ee20000000800 */
[----:B------:R-:W-:Y:S01]  /*73e0*/  ISETP.LT.OR P5, PT, R120, 0x39, P5 ;  /* 0x000000397800780c */ /* 0x000fe20002fa1670 */
[----:B0-----:R-:W-:Y:S01]  /*73f0*/  FFMA.FTZ R34, R7, R3, R148 ;  /* 0x0000000307227223 */ /* 0x001fe20000010094 */
[----:B------:R-:W-:Y:S01]  /*7400*/  FMNMX.FTZ R85, R33, R12, !PT ;  /* 0x0000000c21557209 */ /* 0x000fe20007810000 */
[----:B-1----:R-:W-:Y:S01]  /*7410*/  IMAD.U32 R38, RZ, RZ, UR39 ;  /* 0x00000027ff267e24 */ /* 0x002fe2000f8e00ff */
[----:B------:R-:W-:Y:S01]  /*7420*/  ISETP.GT.AND P3, PT, R87, 0x40, P2 ;  /* 0x000000405700780c */ /* 0x000fe20001764270 */
[----:B------:R-:W-:Y:S01]  /*7430*/  FADD.FTZ R3, R29, R34 ;  /* 0x000000221d037221 */ /* 0x000fe20000010000 */
[----:B------:R-:W-:Y:S01]  /*7440*/  FMNMX.FTZ R85, R36, R85, !PT ;  /* 0x0000005524557209 */ /* 0x000fe20007810000 */
[----:B------:R-:W0:Y:S01]  /*7450*/  MUFU.EX2 R27, R27 ;  /* 0x0000001b001b7308 */ /* 0x000e220000000800 */
[----:B------:R-:W-:Y:S01]  /*7460*/  FSEL R48, R48, -INF , !P5 ;  /* 0xff80000030307808 */ /* 0x000fe20006800000 */
[----:B------:R-:W-:Y:S01]  /*7470*/  FADD.FTZ R34, R150, R3 ;  /* 0x0000000396227221 */ /* 0x000fe20000010000 */
[----:B------:R-:W-:Y:S01]  /*7480*/  FMNMX.FTZ R85, R10, R85, !PT ;  /* 0x000000550a557209 */ /* 0x000fe20007810000 */
[--C-:B------:R-:W-:Y:S01]  /*7490*/  FFMA.FTZ R59, R59, UR10, -R21.reuse ;  /* 0x0000000a3b3b7c23 */ /* 0x100fe20008010815 */
[----:B------:R-:W-:Y:S01]  /*74a0*/  ISETP.GT.AND P5, PT, R87, 0x41, P2 ;  /* 0x000000415700780c */ /* 0x000fe200017a4270 */
[--C-:B------:R-:W-:Y:S01]  /*74b0*/  FFMA.FTZ R128, R62, UR10, -R21.reuse ;  /* 0x0000000a3e807c23 */ /* 0x100fe20008010815 */
[----:B------:R-:W-:Y:S01]  /*74c0*/  FMNMX.FTZ R12, R42, R85, !PT ;  /* 0x000000552a0c7209 */ /* 0x000fe20007810000 */
[----:B------:R-:W1:Y:S01]  /*74d0*/  MUFU.EX2 R146, R146 ;  /* 0x0000009200927308 */ /* 0x000e620000000800 */
[----:B------:R-:W-:Y:S01]  /*74e0*/  ISETP.LT.OR P3, PT, R120, 0x41, P3 ;  /* 0x000000417800780c */ /* 0x000fe20001f61670 */
[--C-:B------:R-:W-:Y:S01]  /*74f0*/  FFMA.FTZ R63, R63, UR10, -R21.reuse ;  /* 0x0000000a3f3f7c23 */ /* 0x100fe20008010815 */
[----:B------:R-:W-:Y:S01]  /*7500*/  FMNMX.FTZ R85, R43, R12, !PT ;  /* 0x0000000c2b557209 */ /* 0x000fe20007810000 */
[--C-:B------:R-:W-:Y:S01]  /*7510*/  FFMA.FTZ R130, R66, UR10, -R21.reuse ;  /* 0x0000000a42827c23 */ /* 0x100fe20008010815 */
[----:B------:R-:W-:Y:S01]  /*7520*/  ISETP.LT.OR P5, PT, R120, 0x42, P5 ;  /* 0x000000427800780c */ /* 0x000fe20002fa1670 */
[--C-:B------:R-:W-:Y:S01]  /*7530*/  FFMA.FTZ R67, R67, UR10, -R21.reuse ;  /* 0x0000000a43437c23 */ /* 0x100fe20008010815 */
[----:B------:R-:W-:Y:S01]  /*7540*/  FMNMX.FTZ R12, R46, R85, !PT ;  /* 0x000000552e0c7209 */ /* 0x000fe20007810000 */
[----:B------:R-:W4:Y:S01]  /*7550*/  MUFU.EX2 R31, R31 ;  /* 0x0000001f001f7308 */ /* 0x000f220000000800 */
[----:B------:R-:W-:Y:S01]  /*7560*/  FSEL R52, R52, -INF , !P3 ;  /* 0xff80000034347808 */ /* 0x000fe20005800000 */
[--C-:B------:R-:W-:Y:S01]  /*7570*/  FFMA.FTZ R124, R70, UR10, -R21.reuse ;  /* 0x0000000a467c7c23 */ /* 0x100fe20008010815 */
[----:B------:R-:W-:Y:S01]  /*7580*/  FMNMX.FTZ R85, R47, R12, !PT ;  /* 0x0000000c2f557209 */ /* 0x000fe20007810000 */
[--C-:B------:R-:W-:Y:S01]  /*7590*/  FFMA.FTZ R71, R71, UR10, -R21.reuse ;  /* 0x0000000a47477c23 */ /* 0x100fe20008010815 */
[----:B------:R-:W-:Y:S01]  /*75a0*/  ISETP.GT.AND P3, PT, R87, 0x49, P2 ;  /* 0x000000495700780c */ /* 0x000fe20001764270 */
[--C-:B------:R-:W-:Y:S01]  /*75b0*/  FFMA.FTZ R126, R74, UR10, -R21.reuse ;  /* 0x0000000a4a7e7c23 */ /* 0x100fe20008010815 */
[----:B------:R-:W-:Y:S01]  /*75c0*/  FMNMX.FTZ R12, R48, R85, !PT ;  /* 0x00000055300c7209 */ /* 0x000fe20007810000 */
[----:B------:R-:W5:Y:S01]  /*75d0*/  MUFU.EX2 R140, R140 ;  /* 0x0000008c008c7308 */ /* 0x000f620000000800 */
[----:B------:R-:W-:Y:S01]  /*75e0*/  FSEL R53, R53, -INF , !P5 ;  /* 0xff80000035357808 */ /* 0x000fe20006800000 */
[----:B------:R-:W-:Y:S01]  /*75f0*/  FFMA.FTZ R75, R75, UR10, -R21 ;  /* 0x0000000a4b4b7c23 */ /* 0x000fe20008010815 */
[----:B------:R-:W-:Y:S01]  /*7600*/  FMNMX.FTZ R85, R49, R12, !PT ;  /* 0x0000000c31557209 */ /* 0x000fe20007810000 */
[----:B------:R-:W-:Y:S01]  /*7610*/  UMOV UR39, UR27 ;  /* 0x0000001b00277c82 */ /* 0x000fe20008000000 */
[----:B------:R-:W-:Y:S01]  /*7620*/  ISETP.GT.AND P5, PT, R87, 0x50, P2 ;  /* 0x000000505700780c */ /* 0x000fe200017a4270 */
[----:B------:R-:W-:Y:S01]  /*7630*/  FMUL.FTZ R88, R88, R7 ;  /* 0x0000000758587220 */ /* 0x000fe20000410000 */
[----:B------:R-:W-:Y:S01]  /*7640*/  FMNMX.FTZ R12, R52, R85, !PT ;  /* 0x00000055340c7209 */ /* 0x000fe20007810000 */
[----:B------:R-:W5:Y:S01]  /*7650*/  MUFU.EX2 R35, R35 ;  /* 0x0000002300237308 */ /* 0x000f620000000800 */
[----:B------:R-:W-:Y:S01]  /*7660*/  ISETP.LT.OR P3, PT, R120, 0x4a, P3 ;  /* 0x0000004a7800780c */ /* 0x000fe20001f61670 */
[-C--:B------:R-:W-:Y:S01]  /*7670*/  FMUL.FTZ R89, R89, R7.reuse ;  /* 0x0000000759597220 */ /* 0x080fe20000410000 */
[----:B------:R-:W-:Y:S01]  /*7680*/  FMNMX.FTZ R85, R53, R12, !PT ;  /* 0x0000000c35557209 */ /* 0x000fe20007810000 */
[-C--:B------:R-:W-:Y:S01]  /*7690*/  FMUL.FTZ R92, R92, R7.reuse ;  /* 0x000000075c5c7220 */ /* 0x080fe20000410000 */
[----:B------:R-:W-:Y:S01]  /*76a0*/  FSEL R57, R57, -INF , !P3 ;  /* 0xff80000039397808 */ /* 0x000fe20005800000 */
[----:B------:R-:W-:Y:S01]  /*76b0*/  FMUL.FTZ R93, R93, R7 ;  /* 0x000000075d5d7220 */ /* 0x000fe20000410000 */
[----:B------:R-:W-:Y:S01]  /*76c0*/  ISETP.LT.OR P5, PT, R120, 0x51, P5 ;  /* 0x000000517800780c */ /* 0x000fe20002fa1670 */
[----:B------:R-:W5:Y:S01]  /*76d0*/  MUFU.EX2 R142, R142 ;  /* 0x0000008e008e7308 */ /* 0x000f620000000800 */
[----:B------:R-:W-:Y:S01]  /*76e0*/  FMNMX.FTZ R12, R56, R85, !PT ;  /* 0x00000055380c7209 */ /* 0x000fe20007810000 */
[-C--:B------:R-:W-:Y:S01]  /*76f0*/  FMUL.FTZ R96, R96, R7.reuse ;  /* 0x0000000760607220 */ /* 0x080fe20000410000 */
[----:B------:R-:W-:Y:S01]  /*7700*/  ISETP.GT.AND P3, PT, R87, 0x58, P2 ;  /* 0x000000585700780c */ /* 0x000fe20001764270 */
[-C--:B------:R-:W-:Y:S01]  /*7710*/  FMUL.FTZ R97, R97, R7.reuse ;  /* 0x0000000761617220 */ /* 0x080fe20000410000 */
[----:B------:R-:W-:Y:S01]  /*7720*/  FSEL R60, R60, -INF , !P5 ;  /* 0xff8000003c3c7808 */ /* 0x000fe20006800000 */
[-C--:B------:R-:W-:Y:S01]  /*7730*/  FMUL.FTZ R100, R100, R7.reuse ;  /* 0x0000000764647220 */ /* 0x080fe20000410000 */
[----:B------:R-:W-:Y:S01]  /*7740*/  FMNMX.FTZ R85, R57, R12, !PT ;  /* 0x0000000c39557209 */ /* 0x000fe20007810000 */
[----:B------:R-:W5:Y:S01]  /*7750*/  MUFU.EX2 R41, R41 ;  /* 0x0000002900297308 */ /* 0x000f620000000800 */
[----:B------:R-:W-:Y:S01]  /*7760*/  ISETP.GT.AND P5, PT, R87, 0x59, P2 ;  /* 0x000000595700780c */ /* 0x000fe200017a4270 */
[-C--:B------:R-:W-:Y:S01]  /*7770*/  FMUL.FTZ R101, R101, R7.reuse ;  /* 0x0000000765657220 */ /* 0x080fe20000410000 */
[----:B------:R-:W-:Y:S01]  /*7780*/  ISETP.LT.OR P3, PT, R120, 0x59, P3 ;  /* 0x000000597800780c */ /* 0x000fe20001f61670 */
[----:B------:R-:W-:Y:S01]  /*7790*/  FMUL.FTZ R104, R104, R7 ;  /* 0x0000000768687220 */ /* 0x000fe20000410000 */
[----:B------:R-:W-:Y:S01]  /*77a0*/  FMNMX.FTZ R12, R60, R85, !PT ;  /* 0x000000553c0c7209 */ /* 0x000fe20007810000 */
[-C--:B------:R-:W-:Y:S01]  /*77b0*/  FMUL.FTZ R105, R105, R7.reuse ;  /* 0x0000000769697220 */ /* 0x080fe20000410000 */
[----:B------:R-:W-:Y:S01]  /*77c0*/  ISETP.LT.OR P5, PT, R120, 0x5a, P5 ;  /* 0x0000005a7800780c */ /* 0x000fe20002fa1670 */
[----:B------:R-:W5:Y:S01]  /*77d0*/  MUFU.EX2 R136, R136 ;  /* 0x0000008800887308 */ /* 0x000f620000000800 */
[----:B------:R-:W-:Y:S01]  /*77e0*/  FSEL R64, R64, -INF , !P3 ;  /* 0xff80000040407808 */ /* 0x000fe20005800000 */
[-C--:B------:R-:W-:Y:S01]  /*77f0*/  FMUL.FTZ R108, R108, R7.reuse ;  /* 0x000000076c6c7220 */ /* 0x080fe20000410000 */
[----:B------:R-:W-:Y:S01]  /*7800*/  FMNMX.FTZ R85, R61, R12, !PT ;  /* 0x0000000c3d557209 */ /* 0x000fe20007810000 */
[-C--:B------:R-:W-:Y:S01]  /*7810*/  FMUL.FTZ R109, R109, R7.reuse ;  /* 0x000000076d6d7220 */ /* 0x080fe20000410000 */
[----:B------:R-:W-:Y:S01]  /*7820*/  ISETP.GT.AND P3, PT, R87, 0x61, P2 ;  /* 0x000000615700780c */ /* 0x000fe20001764270 */
[----:B------:R-:W-:Y:S01]  /*7830*/  FMUL.FTZ R112, R112, R7 ;  /* 0x0000000770707220 */ /* 0x000fe20000410000 */
[----:B------:R-:W-:Y:S01]  /*7840*/  FSEL R65, R65, -INF , !P5 ;  /* 0xff80000041417808 */ /* 0x000fe20006800000 */
[----:B------:R-:W-:Y:S01]  /*7850*/  MUFU.EX2 R45, R45 ;  /* 0x0000002d002d7308 */ /* 0x000fe20000000800 */
[----:B------:R-:W-:Y:S01]  /*7860*/  FMNMX.FTZ R12, R64, R85, !PT ;  /* 0x00000055400c7209 */ /* 0x000fe20007810000 */
[-C--:B------:R-:W-:Y:S01]  /*7870*/  FMUL.FTZ R113, R113, R7.reuse ;  /* 0x0000000771717220 */ /* 0x080fe20000410000 */
[----:B------:R-:W-:Y:S01]  /*7880*/  ISETP.GT.AND P5, PT, R87, 0x68, P2 ;  /* 0x000000685700780c */ /* 0x000fe200017a4270 */
[-C--:B------:R-:W-:Y:S01]  /*7890*/  FMUL.FTZ R116, R116, R7.reuse ;  /* 0x0000000774747220 */ /* 0x080fe20000410000 */
[C---:B------:R-:W-:Y:S01]  /*78a0*/  ISETP.LT.OR P3, PT, R120.reuse, 0x62, P3 ;  /* 0x000000627800780c */ /* 0x040fe20001f61670 */
[----:B------:R-:W-:Y:S01]  /*78b0*/  FMUL.FTZ R117, R117, R7 ;  /* 0x0000000775757220 */ /* 0x000fe20000410000 */
[----:B------:R-:W-:Y:S01]  /*78c0*/  FMNMX.FTZ R85, R65, R12, !PT ;  /* 0x0000000c41557209 */ /* 0x000fe20007810000 */
[----:B------:R-:W-:Y:S01]  /*78d0*/  MUFU.EX2 R138, R138 ;  /* 0x0000008a008a7308 */ /* 0x000fe20000000800 */
[----:B------:R-:W-:Y:S01]  /*78e0*/  FSEL R69, R69, -INF , !P3 ;  /* 0xff80000045457808 */ /* 0x000fe20005800000 */
[----:B------:R-:W-:Y:S01]  /*78f0*/  IMAD.MOV.U32 R7, RZ, RZ, R20 ;  /* 0x000000ffff077224 */ /* 0x000fe200078e0014 */
[----:B------:R-:W-:-:S02]  /*7900*/  ISETP.LT.OR P5, PT, R120, 0x69, P5 ;  /* 0x000000697800780c */ /* 0x000fc40002fa1670 */
[----:B------:R-:W-:Y:S02]  /*7910*/  FMNMX.FTZ R12, R68, R85, !PT ;  /* 0x00000055440c7209 */ /* 0x000fe40007810000 */
[----:B------:R-:W-:Y:S01]  /*7920*/  ISETP.GT.AND P3, PT, R87, 0x70, P2 ;  /* 0x000000705700780c */ /* 0x000fe20001764270 */
[----:B------:R-:W-:Y:S01]  /*7930*/  MUFU.EX2 R51, R51 ;  /* 0x0000003300337308 */ /* 0x000fe20000000800 */
[----:B------:R-:W-:Y:S02]  /*7940*/  FSEL R72, R72, -INF , !P5 ;  /* 0xff80000048487808 */ /* 0x000fe40006800000 */
[----:B------:R-:W-:Y:S02]  /*7950*/  FMNMX.FTZ R85, R69, R12, !PT ;  /* 0x0000000c45557209 */ /* 0x000fe40007810000 */
[----:B------:R-:W-:Y:S02]  /*7960*/  ISETP.GT.AND P5, PT, R87, 0x71, P2 ;  /* 0x000000715700780c */ /* 0x000fe400017a4270 */
[----:B------:R-:W-:Y:S01]  /*7970*/  ISETP.LT.OR P3, PT, R120, 0x71, P3 ;  /* 0x000000717800780c */ /* 0x000fe20001f61670 */
[----:B------:R-:W-:Y:S01]  /*7980*/  MUFU.EX2 R132, R132 ;  /* 0x0000008400847308 */ /* 0x000fe20000000800 */
[----:B------:R-:W-:-:S02]  /*7990*/  FMNMX.FTZ R12, R72, R85, !PT ;  /* 0x00000055480c7209 */ /* 0x000fc40007810000 */
[----:B------:R-:W-:Y:S02]  /*79a0*/  ISETP.LT.OR P5, PT, R120, 0x72, P5 ;  /* 0x000000727800780c */ /* 0x000fe40002fa1670 */
[----:B------:R-:W-:Y:S02]  /*79b0*/  FSEL R77, R77, -INF , !P3 ;  /* 0xff8000004d4d7808 */ /* 0x000fe40005800000 */
[----:B------:R-:W-:Y:S01]  /*79c0*/  FMNMX.FTZ R12, R73, R12, !PT ;  /* 0x0000000c490c7209 */ /* 0x000fe20007810000 */
[----:B------:R-:W-:Y:S01]  /*79d0*/  MUFU.EX2 R55, R55 ;  /* 0x0000003700377308 */ /* 0x000fe20000000800 */
[----:B------:R-:W-:Y:S02]  /*79e0*/  ISETP.GT.AND P2, PT, R87, 0x79, P2 ;  /* 0x000000795700780c */ /* 0x000fe40001744270 */
[----:B------:R-:W-:Y:S02]  /*79f0*/  FSEL R78, R78, -INF , !P5 ;  /* 0xff8000004e4e7808 */ /* 0x000fe40006800000 */
[----:B------:R-:W-:-:S02]  /*7a00*/  FMNMX.FTZ R85, R77, R12, !PT ;  /* 0x0000000c4d557209 */ /* 0x000fc40007810000 */
[----:B------:R-:W-:Y:S01]  /*7a10*/  ISETP.LT.OR P2, PT, R120, 0x7a, P2 ;  /* 0x0000007a7800780c */ /* 0x000fe20001741670 */
[----:B------:R-:W-:Y:S01]  /*7a20*/  MUFU.EX2 R134, R134 ;  /* 0x0000008600867308 */ /* 0x000fe20000000800 */
[----:B------:R-:W-:Y:S01]  /*7a30*/  FMNMX.FTZ R85, R78, R85, !PT ;  /* 0x000000554e557209 */ /* 0x000fe20007810000 */
[----:B------:R-:W-:Y:S01]  /*7a40*/  FFMA.FTZ R120, R76, UR10, -R21 ;  /* 0x0000000a4c787c23 */ /* 0x000fe20008010815 */
[----:B------:R-:W-:Y:S02]  /*7a50*/  FSEL R81, R81, -INF , !P2 ;  /* 0xff80000051517808 */ /* 0x000fe40005000000 */
[----:B------:R-:W-:Y:S02]  /*7a60*/  FMNMX.FTZ R12, R26, R85, !PT ;  /* 0x000000551a0c7209 */ /* 0x000fe40007810000 */
[----:B------:R-:W-:Y:S01]  /*7a70*/  @!P1 LEA R38, R38, UR45, 0x3 ;  /* 0x0000002d26269c11 */ /* 0x000fe2000f8e18ff */
[----:B------:R-:W-:Y:S01]  /*7a80*/  MUFU.EX2 R59, R59 ;  /* 0x0000003b003b7308 */ /* 0x000fe20000000800 */
[----:B------:R-:W-:-:S02]  /*7a90*/  FMNMX.FTZ R12, R81, R12, !PT ;  /* 0x0000000c510c7209 */ /* 0x000fc40007810000 */
[----:B------:R-:W-:Y:S01]  /*7aa0*/  F2FP.BF16.F32.PACK_AB R148, R29, R148 ;  /* 0x000000941d94723e */ /* 0x000fe200000010ff */
[----:B------:R-:W-:Y:S01]  /*7ab0*/  @!P1 VIADD R38, R38, 0x16860 ;  /* 0x0001686026269836 */ /* 0x000fe20000000000 */
[----:B--2---:R-:W-:Y:S01]  /*7ac0*/  F2FP.BF16.F32.PACK_AB R150, R37, R150 ;  /* 0x000000962596723e */ /* 0x004fe200000010ff */
[----:B------:R-:W2:Y:S02]  /*7ad0*/  SHFL.BFLY PT, R79, R12, 0x2, 0x1f ;  /* 0x0c401f000c4f7f89 */ /* 0x000ea400000e0000 */
[----:B------:R-:W-:Y:S01]  /*7ae0*/  MUFU.EX2 R128, R128 ;  /* 0x0000008000807308 */ /* 0x000fe20000000800 */
[----:B------:R-:W-:-:S04]  /*7af0*/  @!P1 PRMT R38, RZ, 0x654, R38 ;  /* 0x00000654ff269816 */ /* 0x000fc80000000026 */
[----:B------:R5:W-:Y:S03]  /*7b00*/  @!P1 SYNCS.ARRIVE.TRANS64.RED.A1T0 RZ, [R38+URZ], RZ ;  /* 0x000000ff26ff99a7 */ /* 0x000be6000810043f */
[----:B------:R-:W-:Y:S08]  /*7b10*/  MUFU.EX2 R63, R63 ;  /* 0x0000003f003f7308 */ /* 0x000ff00000000800 */
[----:B------:R-:W-:Y:S01]  /*7b20*/  MUFU.EX2 R130, R130 ;  /* 0x0000008200827308 */ /* 0x000fe20000000800 */
[----:B--2---:R-:W-:Y:S01]  /*7b30*/  FMNMX.FTZ R30, R12, R79, !PT ;  /* 0x0000004f0c1e7209 */ /* 0x004fe20007810000 */
[----:B------:R-:W-:-:S06]  /*7b40*/  FFMA.FTZ R79, R80, UR10, -R21 ;  /* 0x0000000a504f7c23 */ /* 0x000fcc0008010815 */
[----:B------:R-:W-:Y:S01]  /*7b50*/  MUFU.EX2 R67, R67 ;  /* 0x0000004300437308 */ /* 0x000fe20000000800 */
[----:B------:R-:W-:Y:S01]  /*7b60*/  FFMA.FTZ R21, R84, UR10, -R21 ;  /* 0x0000000a54157c23 */ /* 0x000fe20008010815 */
[----:B------:R-:W2:Y:S06]  /*7b70*/  SHFL.BFLY PT, R85, R30, 0x1, 0x1f ;  /* 0x0c201f001e557f89 */ /* 0x000eac00000e0000 */
[----:B------:R-:W-:Y:S08]  /*7b80*/  MUFU.EX2 R124, R124 ;  /* 0x0000007c007c7308 */ /* 0x000ff00000000800 */
[----:B------:R-:W-:Y:S08]  /*7b90*/  MUFU.EX2 R71, R71 ;  /* 0x0000004700477308 */ /* 0x000ff00000000800 */
[----:B------:R-:W-:Y:S01]  /*7ba0*/  MUFU.EX2 R126, R126 ;  /* 0x0000007e007e7308 */ /* 0x000fe20000000800 */
[----:B--2---:R-:W-:-:S04]  /*7bb0*/  FMNMX.FTZ R12, R30, R85, !PT ;  /* 0x000000551e0c7209 */ /* 0x004fc80007810000 */
[C---:B------:R-:W-:Y:S01]  /*7bc0*/  FSETP.NEU.FTZ.AND P2, PT, R12.reuse, -INF , PT ;  /* 0xff8000000c00780b */ /* 0x040fe20003f5d000 */
[C---:B------:R-:W-:Y:S02]  /*7bd0*/  FMUL.FTZ R83, R12.reuse, UR10 ;  /* 0x0000000a0c537c20 */ /* 0x040fe40008410000 */
[----:B------:R-:W-:Y:S01]  /*7be0*/  MUFU.EX2 R75, R75 ;  /* 0x0000004b004b7308 */ /* 0x000fe20000000800 */
[----:B------:R-:W-:Y:S02]  /*7bf0*/  FSEL R3, R12, RZ, P2 ;  /* 0x000000ff0c037208 */ /* 0x000fe40001000000 */
[----:B------:R-:W-:Y:S02]  /*7c00*/  FSEL R83, R83, RZ, P2 ;  /* 0x000000ff53537208 */ /* 0x000fe40001000000 */
[----:B------:R-:W-:Y:S01]  /*7c10*/  ISETP.GT.AND P2, PT, R0, UR28, PT ;  /* 0x0000001c00007c0c */ /* 0x000fe2000bf44270 */
[----:B------:R-:W-:Y:S02]  /*7c20*/  FADD.FTZ R3, -R3, R6 ;  /* 0x0000000603037221 */ /* 0x000fe40000010100 */
[----:B------:R-:W-:Y:S01]  /*7c30*/  MUFU.EX2 R120, R120 ;  /* 0x0000007800787308 */ /* 0x000fe20000000800 */
[--C-:B------:R-:W-:Y:S01]  /*7c40*/  FFMA.FTZ R149, R14, UR10, -R83.reuse ;  /* 0x0000000a0e957c23 */ /* 0x100fe20008010853 */
[--C-:B------:R-:W-:Y:S01]  /*7c50*/  FFMA.FTZ R14, R25, UR10, -R83.reuse ;  /* 0x0000000a190e7c23 */ /* 0x100fe20008010853 */
[----:B------:R-:W-:Y:S01]  /*7c60*/  FADD.FTZ R25, R37, R34 ;  /* 0x0000002225197221 */ /* 0x000fe20000010000 */
[--C-:B------:R-:W-:Y:S01]  /*7c70*/  FFMA.FTZ R30, R39, UR10, -R83.reuse ;  /* 0x0000000a271e7c23 */ /* 0x100fe20008010853 */
[----:B------:R-:W-:Y:S01]  /*7c80*/  FMUL.FTZ R3, R3, UR10 ;  /* 0x0000000a03037c20 */ /* 0x000fe20008410000 */
[----:B------:R-:W-:Y:S01]  /*7c90*/  FFMA.FTZ R151, R24, UR10, -R83 ;  /* 0x0000000a18977c23 */ /* 0x000fe20008010853 */
[----:B---3--:R-:W-:Y:S01]  /*7ca0*/  FADD.FTZ R34, R144, R25 ;  /* 0x0000001990227221 */ /* 0x008fe20000010000 */
[--C-:B------:R-:W-:Y:S01]  /*7cb0*/  FFMA.FTZ R24, R33, UR10, -R83.reuse ;  /* 0x0000000a21187c23 */ /* 0x100fe20008010853 */
[----:B------:R-:W-:Y:S01]  /*7cc0*/  MUFU.EX2 R149, R149 ;  /* 0x0000009500957308 */ /* 0x000fe20000000800 */
[--C-:B------:R-:W-:Y:S01]  /*7cd0*/  FFMA.FTZ R145, R28, UR10, -R83.reuse ;  /* 0x0000000a1c917c23 */ /* 0x100fe20008010853 */
[----:B0-----:R-:W-:Y:S01]  /*7ce0*/  FADD.FTZ R25, R27, R34 ;  /* 0x000000221b197221 */ /* 0x001fe20000010000 */
[--C-:B------:R-:W-:Y:S01]  /*7cf0*/  FFMA.FTZ R141, R36, UR10, -R83.reuse ;  /* 0x0000000a248d7c23 */ /* 0x100fe20008010853 */
[--C-:B------:R-:W-:Y:S01]  /*7d00*/  FFMA.FTZ R8, R8, UR10, -R83.reuse ;  /* 0x0000000a08087c23 */ /* 0x100fe20008010853 */
[----:B------:R-:W-:Y:S01]  /*7d10*/  FFMA.FTZ R147, R32, UR10, -R83 ;  /* 0x0000000a20937c23 */ /* 0x000fe20008010853 */
[----:B-1----:R-:W-:Y:S01]  /*7d20*/  FADD.FTZ R34, R146, R25 ;  /* 0x0000001992227221 */ /* 0x002fe20000010000 */
[--C-:B------:R-:W-:Y:S01]  /*7d30*/  FFMA.FTZ R10, R10, UR10, -R83.reuse ;  /* 0x0000000a0a0a7c23 */ /* 0x100fe20008010853 */
[----:B------:R-:W-:Y:S01]  /*7d40*/  MUFU.EX2 R30, R30 ;  /* 0x0000001e001e7308 */ /* 0x000fe20000000800 */
[--C-:B------:R-:W-:Y:S01]  /*7d50*/  FFMA.FTZ R143, R42, UR10, -R83.reuse ;  /* 0x0000000a2a8f7c23 */ /* 0x100fe20008010853 */
[----:B----4-:R-:W-:Y:S01]  /*7d60*/  FADD.FTZ R33, R31, R34 ;  /* 0x000000221f217221 */ /* 0x010fe20000010000 */
[--C-:B------:R-:W-:Y:S01]  /*7d70*/  FFMA.FTZ R28, R43, UR10, -R83.reuse ;  /* 0x0000000a2b1c7c23 */ /* 0x100fe20008010853 */
[--C-:B------:R-:W-:Y:S01]  /*7d80*/  FFMA.FTZ R137, R46, UR10, -R83.reuse ;  /* 0x0000000a2e897c23 */ /* 0x100fe20008010853 */
[----:B------:R-:W-:Y:S01]  /*7d90*/  FFMA.FTZ R32, R47, UR10, -R83 ;  /* 0x0000000a2f207c23 */ /* 0x000fe20008010853 */
[----:B-----5:R-:W-:Y:S01]  /*7da0*/  FADD.FTZ R34, R140, R33 ;  /* 0x000000218c227221 */ /* 0x020fe20000010000 */
[--C-:B------:R-:W-:Y:S01]  /*7db0*/  FFMA.FTZ R139, R48, UR10, -R83.reuse ;  /* 0x0000000a308b7c23 */ /* 0x100fe20008010853 */
[----:B------:R0:W1:Y:S01]  /*7dc0*/  MUFU.EX2 R25, R3 ;  /* 0x0000000300197308 */ /* 0x0000620000000800 */
[--C-:B------:R-:W-:Y:S01]  /*7dd0*/  FFMA.FTZ R49, R49, UR10, -R83.reuse ;  /* 0x0000000a31317c23 */ /* 0x100fe20008010853 */
[----:B------:R-:W-:Y:S01]  /*7de0*/  FADD.FTZ R33, R35, R34 ;  /* 0x0000002223217221 */ /* 0x000fe20000010000 */
[--C-:B------:R-:W-:Y:S01]  /*7df0*/  FFMA.FTZ R133, R52, UR10, -R83.reuse ;  /* 0x0000000a34857c23 */ /* 0x100fe20008010853 */
[----:B------:R-:W-:Y:S01]  /*7e00*/  FFMA.FTZ R34, R53, UR10, -R83 ;  /* 0x0000000a35227c23 */ /* 0x000fe20008010853 */
[----:B------:R-:W-:Y:S01]  /*7e10*/  F2FP.BF16.F32.PACK_AB R144, R27, R144 ;  /* 0x000000901b90723e */ /* 0x000fe200000010ff */
[----:B------:R-:W-:Y:S01]  /*7e20*/  FADD.FTZ R36, R142, R33 ;  /* 0x000000218e247221 */ /* 0x000fe20000010000 */
[--C-:B------:R-:W-:Y:S01]  /*7e30*/  FFMA.FTZ R135, R56, UR10, -R83.reuse ;  /* 0x0000000a38877c23 */ /* 0x100fe20008010853 */
[----:B------:R-:W2:Y:S01]  /*7e40*/  MUFU.EX2 R151, R151 ;  /* 0x0000009700977308 */ /* 0x000ea20000000800 */
[--C-:B------:R-:W-:Y:S01]  /*7e50*/  FFMA.FTZ R129, R60, UR10, -R83.reuse ;  /* 0x0000000a3c817c23 */ /* 0x100fe20008010853 */
[----:B0-----:R-:W-:Y:S01]  /*7e60*/  FADD.FTZ R3, R41, R36 ;  /* 0x0000002429037221 */ /* 0x001fe20000010000 */
[--C-:B------:R-:W-:Y:S01]  /*7e70*/  FFMA.FTZ R131, R64, UR10, -R83.reuse ;  /* 0x0000000a40837c23 */ /* 0x100fe20008010853 */
[--C-:B------:R-:W-:Y:S01]  /*7e80*/  FFMA.FTZ R68, R68, UR10, -R83.reuse ;  /* 0x0000000a44447c23 */ /* 0x100fe20008010853 */
[----:B------:R-:W-:Y:S01]  /*7e90*/  FFMA.FTZ R69, R69, UR10, -R83 ;  /* 0x0000000a45457c23 */ /* 0x000fe20008010853 */
[----:B------:R-:W-:Y:S01]  /*7ea0*/  FADD.FTZ R40, R136, R3 ;  /* 0x0000000388287221 */ /* 0x000fe20000010000 */
[--C-:B------:R-:W-:Y:S01]  /*7eb0*/  FFMA.FTZ R72, R72, UR10, -R83.reuse ;  /* 0x0000000a48487c23 */ /* 0x100fe20008010853 */
[----:B------:R-:W0:Y:S01]  /*7ec0*/  MUFU.EX2 R14, R14 ;  /* 0x0000000e000e7308 */ /* 0x000e220000000800 */
[----:B-1----:R-:W-:Y:S01]  /*7ed0*/  FFMA.FTZ R36, R25, R2, R30 ;  /* 0x0000000219247223 */ /* 0x002fe2000001001e */
[----:B------:R-:W-:Y:S01]  /*7ee0*/  FADD.FTZ R33, R45, R40 ;  /* 0x000000282d217221 */ /* 0x000fe20000010000 */
[--C-:B------:R-:W-:Y:S01]  /*7ef0*/  FFMA.FTZ R2, R57, UR10, -R83.reuse ;  /* 0x0000000a39027c23 */ /* 0x100fe20008010853 */
[--C-:B------:R-:W-:Y:S01]  /*7f00*/  FFMA.FTZ R73, R73, UR10, -R83.reuse ;  /* 0x0000000a49497c23 */ /* 0x100fe20008010853 */
[----:B------:R-:W-:Y:S01]  /*7f10*/  FADD.FTZ R38, R149, R36 ;  /* 0x0000002495267221 */ /* 0x000fe20000010000 */
[--C-:B------:R-:W-:Y:S01]  /*7f20*/  FFMA.FTZ R36, R61, UR10, -R83.reuse ;  /* 0x0000000a3d247c23 */ /* 0x100fe20008010853 */
[----:B------:R-:W-:Y:S01]  /*7f30*/  FFMA.FTZ R77, R77, UR10, -R83 ;  /* 0x0000000a4d4d7c23 */ /* 0x000fe20008010853 */
[----:B------:R-:W1:Y:S01]  /*7f40*/  MUFU.EX2 R145, R145 ;  /* 0x0000009100917308 */ /* 0x000e620000000800 */
[----:B--2---:R-:W-:Y:S01]  /*7f50*/  FADD.FTZ R3, R151, R38 ;  /* 0x0000002697037221 */ /* 0x004fe20000010000 */
[----:B------:R-:W-:Y:S01]  /*7f60*/  FADD.FTZ R38, R138, R33 ;  /* 0x000000218a267221 */ /* 0x000fe20000010000 */
[--C-:B------:R-:W-:Y:S01]  /*7f70*/  FFMA.FTZ R78, R78, UR10, -R83.reuse ;  /* 0x0000000a4e4e7c23 */ /* 0x100fe20008010853 */
[--C-:B------:R-:W-:Y:S01]  /*7f80*/  FFMA.FTZ R26, R26, UR10, -R83.reuse ;  /* 0x0000000a1a1a7c23 */ /* 0x100fe20008010853 */
[--C-:B------:R-:W-:Y:S01]  /*7f90*/  FFMA.FTZ R81, R81, UR10, -R83.reuse ;  /* 0x0000000a51517c23 */ /* 0x100fe20008010853 */
[----:B------:R-:W-:Y:S01]  /*7fa0*/  FADD.FTZ R33, R51, R38 ;  /* 0x0000002633217221 */ /* 0x000fe20000010000 */
[----:B------:R-:W-:Y:S01]  /*7fb0*/  FFMA.FTZ R38, R65, UR10, -R83 ;  /* 0x0000000a41267c23 */ /* 0x000fe20008010853 */
[----:B------:R-:W2:Y:S01]  /*7fc0*/  MUFU.EX2 R8, R8 ;  /* 0x0000000800087308 */ /* 0x000ea20000000800 */
[----:B0-----:R-:W-:Y:S01]  /*7fd0*/  FADD.FTZ R40, R14, R3 ;  /* 0x000000030e287221 */ /* 0x001fe20000010000 */
[----:B------:R-:W-:Y:S01]  /*7fe0*/  FADD.FTZ R42, R132, R33 ;  /* 0x00000021842a7221 */ /* 0x000fe20000010000 */
[----:B------:R-:W-:Y:S01]  /*7ff0*/  F2FP.BF16.F32.PACK_AB R146, R31, R146 ;  /* 0x000000921f92723e */ /* 0x000fe200000010ff */
[----:B------:R-:W-:Y:S01]  /*8000*/  VIADD R0, R0, 0xffffffff ;  /* 0xffffffff00007836 */ /* 0x000fe20000000000 */
[----:B------:R-:W-:Y:S01]  /*8010*/  F2FP.BF16.F32.PACK_AB R140, R35, R140 ;  /* 0x0000008c238c723e */ /* 0x000fe200000010ff */
[----:B------:R-:W-:Y:S01]  /*8020*/  FADD.FTZ R33, R55, R42 ;  /* 0x0000002a37217221 */ /* 0x000fe20000010000 */
[----:B------:R-:W-:Y:S01]  /*8030*/  F2FP.BF16.F32.PACK_AB R142, R41, R142 ;  /* 0x0000008e298e723e */ /* 0x000fe200000010ff */
[----:B------:R-:W0:Y:S01]  /*8040*/  MUFU.EX2 R147, R147 ;  /* 0x0000009300937308 */ /* 0x000e220000000800 */
[----:B-1----:R-:W-:Y:S01]  /*8050*/  FADD.FTZ R3, R145, R40 ;  /* 0x0000002891037221 */ /* 0x002fe20000010000 */
[----:B------:R-:W-:Y:S01]  /*8060*/  FADD.FTZ R42, R134, R33 ;  /* 0x00000021862a7221 */ /* 0x000fe20000010000 */
[----:B------:R-:W-:Y:S01]  /*8070*/  F2FP.BF16.F32.PACK_AB R136, R45, R136 ;  /* 0x000000882d88723e */ /* 0x000fe200000010ff */
[-C--:B------:R-:W-:Y:S01]  /*8080*/  FMUL.FTZ R90, R90, R25.reuse ;  /* 0x000000195a5a7220 */ /* 0x080fe20000410000 */
[----:B------:R-:W-:Y:S01]  /*8090*/  F2FP.BF16.F32.PACK_AB R138, R51, R138 ;  /* 0x0000008a338a723e */ /* 0x000fe200000010ff */
[----:B------:R-:W-:Y:S01]  /*80a0*/  FADD.FTZ R33, R59, R42 ;  /* 0x0000002a3b217221 */ /* 0x000fe20000010000 */
[----:B------:R-:W-:Y:S01]  /*80b0*/  F2FP.BF16.F32.PACK_AB R132, R55, R132 ;  /* 0x000000843784723e */ /* 0x000fe200000010ff */
[----:B------:R-:W1:Y:S01]  /*80c0*/  MUFU.EX2 R24, R24 ;  /* 0x0000001800187308 */ /* 0x000e620000000800 */
[----:B--2---:R-:W-:Y:S01]  /*80d0*/  FADD.FTZ R40, R8, R3 ;  /* 0x0000000308287221 */ /* 0x004fe20000010000 */
[----:B------:R-:W-:Y:S01]  /*80e0*/  FADD.FTZ R42, R128, R33 ;  /* 0x00000021802a7221 */ /* 0x000fe20000010000 */
[----:B------:R-:W-:Y:S01]  /*80f0*/  F2FP.BF16.F32.PACK_AB R134, R59, R134 ;  /* 0x000000863b86723e */ /* 0x000fe200000010ff */
[-C--:B------:R-:W-:Y:S01]  /*8100*/  FMUL.FTZ R91, R91, R25.reuse ;  /* 0x000000195b5b7220 */ /* 0x080fe20000410000 */
[C---:B------:R-:W-:Y:S01]  /*8110*/  F2FP.BF16.F32.PACK_AB R128, R63.reuse, R128 ;  /* 0x000000803f80723e */ /* 0x040fe200000010ff */
[----:B------:R-:W-:Y:S01]  /*8120*/  FADD.FTZ R33, R63, R42 ;  /* 0x0000002a3f217221 */ /* 0x000fe20000010000 */
[----:B------:R-:W-:Y:S01]  /*8130*/  F2FP.BF16.F32.PACK_AB R149, R149, R30 ;  /* 0x0000001e9595723e */ /* 0x000fe200000010ff */
[----:B------:R-:W2:Y:S01]  /*8140*/  MUFU.EX2 R141, R141 ;  /* 0x0000008d008d7308 */ /* 0x000ea20000000800 */
[----:B0-----:R-:W-:Y:S01]  /*8150*/  FADD.FTZ R3, R147, R40 ;  /* 0x0000002893037221 */ /* 0x001fe20000010000 */
[----:B------:R-:W-:Y:S01]  /*8160*/  FADD.FTZ R42, R130, R33 ;  /* 0x00000021822a7221 */ /* 0x000fe20000010000 */
[C---:B------:R-:W-:Y:S01]  /*8170*/  F2FP.BF16.F32.PACK_AB R130, R67.reuse, R130 ;  /* 0x000000824382723e */ /* 0x040fe200000010ff */
[----:B------:R-:W-:Y:S01]  /*8180*/  FMUL.FTZ R94, R94, R25 ;  /* 0x000000195e5e7220 */ /* 0x000fe20000410000 */
[----:B------:R-:W-:Y:S01]  /*8190*/  F2FP.BF16.F32.PACK_AB R151, R14, R151 ;  /* 0x000000970e97723e */ /* 0x000fe200000010ff */
[----:B------:R-:W-:Y:S01]  /*81a0*/  FADD.FTZ R27, R67, R42 ;  /* 0x0000002a431b7221 */ /* 0x000fe20000010000 */
[----:B------:R-:W-:Y:S01]  /*81b0*/  F2FP.BF16.F32.PACK_AB R145, R8, R145 ;  /* 0x000000910891723e */ /* 0x000fe200000010ff */
[----:B------:R-:W0:Y:S01]  /*81c0*/  MUFU.EX2 R10, R10 ;  /* 0x0000000a000a7308 */ /* 0x000e220000000800 */
[----:B-1----:R-:W-:Y:S01]  /*81d0*/  FADD.FTZ R40, R24, R3 ;  /* 0x0000000318287221 */ /* 0x002fe20000010000 */
[----:B------:R-:W-:Y:S01]  /*81e0*/  FADD.FTZ R42, R124, R27 ;  /* 0x0000001b7c2a7221 */ /* 0x000fe20000010000 */
[----:B------:R-:W-:Y:S01]  /*81f0*/  F2FP.BF16.F32.PACK_AB R124, R71, R124 ;  /* 0x0000007c477c723e */ /* 0x000fe200000010ff */
[----:B------:R-:W-:Y:S01]  /*8200*/  FMUL.FTZ R95, R95, R25 ;  /* 0x000000195f5f7220 */ /* 0x000fe20000410000 */
[----:B------:R-:W-:Y:S01]  /*8210*/  F2FP.BF16.F32.PACK_AB R147, R24, R147 ;  /* 0x000000931893723e */ /* 0x000fe200000010ff */
[----:B------:R-:W-:Y:S01]  /*8220*/  FADD.FTZ R27, R71, R42 ;  /* 0x0000002a471b7221 */ /* 0x000fe20000010000 */
[-C--:B------:R-:W-:Y:S01]  /*8230*/  FMUL.FTZ R98, R98, R25.reuse ;  /* 0x0000001962627220 */ /* 0x080fe20000410000 */
[----:B------:R-:W1:Y:S01]  /*8240*/  MUFU.EX2 R143, R143 ;  /* 0x0000008f008f7308 */ /* 0x000e620000000800 */
[----:B--2---:R-:W-:Y:S01]  /*8250*/  FADD.FTZ R3, R141, R40 ;  /* 0x000000288d037221 */ /* 0x004fe20000010000 */
[----:B------:R-:W-:Y:S01]  /*8260*/  FADD.FTZ R42, R126, R27 ;  /* 0x0000001b7e2a7221 */ /* 0x000fe20000010000 */
[----:B------:R-:W-:Y:S01]  /*8270*/  F2FP.BF16.F32.PACK_AB R126, R75, R126 ;  /* 0x0000007e4b7e723e */ /* 0x000fe200000010ff */
[-C--:B------:R-:W-:Y:S01]  /*8280*/  FMUL.FTZ R99, R99, R25.reuse ;  /* 0x0000001963637220 */ /* 0x080fe20000410000 */
[-C--:B------:R-:W-:Y:S01]  /*8290*/  FMUL.FTZ R102, R102, R25.reuse ;  /* 0x0000001966667220 */ /* 0x080fe20000410000 */
[----:B------:R-:W-:Y:S01]  /*82a0*/  FADD.FTZ R27, R75, R42 ;  /* 0x0000002a4b1b7221 */ /* 0x000fe20000010000 */
[----:B------:R-:W-:Y:S01]  /*82b0*/  FMUL.FTZ R103, R103, R25 ;  /* 0x0000001967677220 */ /* 0x000fe20000410000 */
[----:B------:R-:W2:Y:S01]  /*82c0*/  MUFU.EX2 R28, R28 ;  /* 0x0000001c001c7308 */ /* 0x000ea20000000800 */
[----:B0-----:R-:W-:Y:S01]  /*82d0*/  FADD.FTZ R40, R10, R3 ;  /* 0x000000030a287221 */ /* 0x001fe20000010000 */
[----:B------:R-:W-:Y:S01]  /*82e0*/  FADD.FTZ R42, R120, R27 ;  /* 0x0000001b782a7221 */ /* 0x000fe20000010000 */
[----:B------:R-:W-:Y:S01]  /*82f0*/  F2FP.BF16.F32.PACK_AB R141, R10, R141 ;  /* 0x0000008d0a8d723e */ /* 0x000fe200000010ff */
[-C--:B------:R-:W-:Y:S01]  /*8300*/  FMUL.FTZ R106, R106, R25.reuse ;  /* 0x000000196a6a7220 */ /* 0x080fe20000410000 */
[-C--:B------:R-:W-:Y:S01]  /*8310*/  FMUL.FTZ R107, R107, R25.reuse ;  /* 0x000000196b6b7220 */ /* 0x080fe20000410000 */
[-C--:B------:R-:W-:Y:S01]  /*8320*/  FMUL.FTZ R110, R110, R25.reuse ;  /* 0x000000196e6e7220 */ /* 0x080fe20000410000 */
[-C--:B------:R-:W-:Y:S01]  /*8330*/  FMUL.FTZ R111, R111, R25.reuse ;  /* 0x000000196f6f7220 */ /* 0x080fe20000410000 */
[----:B------:R-:W0:Y:S01]  /*8340*/  MUFU.EX2 R137, R137 ;  /* 0x0000008900897308 */ /* 0x000e220000000800 */
[----:B-1----:R-:W-:Y:S01]  /*8350*/  FADD.FTZ R3, R143, R40 ;  /* 0x000000288f037221 */ /* 0x002fe20000010000 */
[-C--:B------:R-:W-:Y:S01]  /*8360*/  FMUL.FTZ R114, R114, R25.reuse ;  /* 0x0000001972727220 */ /* 0x080fe20000410000 */
[-C--:B------:R-:W-:Y:S01]  /*8370*/  FMUL.FTZ R115, R115, R25.reuse ;  /* 0x0000001973737220 */ /* 0x080fe20000410000 */
[-C--:B------:R-:W-:Y:S01]  /*8380*/  FMUL.FTZ R118, R118, R25.reuse ;  /* 0x0000001976767220 */ /* 0x080fe20000410000 */
[----:B------:R-:W-:-:S03]  /*8390*/  FMUL.FTZ R119, R119, R25 ;  /* 0x0000001977777220 */ /* 0x000fc60000410000 */
        /* <DEDUP_REMOVED lines=11> */
[C---:B0-----:R-:W-:Y:S01]  /*8450*/  FADD.FTZ R40, R6.reuse, R3 ;  /* 0x0000000306287221 */ /* 0x041fe20000010000 */
[----:B------:R-:W-:Y:S01]  /*8460*/  F2FP.BF16.F32.PACK_AB R139, R6, R139 ;  /* 0x0000008b068b723e */ /* 0x000fe200000010ff */
[----:B------:R-:W-:-:S05]  /*8470*/  IMAD.MOV.U32 R6, RZ, RZ, R12 ;  /* 0x000000ffff067224 */ /* 0x000fca00078e000c */
[----:B------:R-:W0:Y:S01]  /*8480*/  MUFU.EX2 R79, R79 ;  /* 0x0000004f004f7308 */ /* 0x000e220000000800 */
[----:B-1----:R-:W-:-:S07]  /*8490*/  FADD.FTZ R3, R133, R40 ;  /* 0x0000002885037221 */ /* 0x002fce0000010000 */
[----:B------:R-:W1:Y:S01]  /*84a0*/  MUFU.EX2 R135, R135 ;  /* 0x0000008700877308 */ /* 0x000e620000000800 */
[C---:B--2---:R-:W-:Y:S01]  /*84b0*/  FADD.FTZ R40, R34.reuse, R3 ;  /* 0x0000000322287221 */ /* 0x044fe20000010000 */
[----:B------:R-:W-:-:S06]  /*84c0*/  F2FP.BF16.F32.PACK_AB R133, R34, R133 ;  /* 0x000000852285723e */ /* 0x000fcc00000010ff */
[----:B------:R-:W2:Y:S01]  /*84d0*/  MUFU.EX2 R122, R122 ;  /* 0x0000007a007a7308 */ /* 0x000ea20000000800 */
[C---:B0-----:R-:W-:Y:S01]  /*84e0*/  FADD.FTZ R27, R79.reuse, R42 ;  /* 0x0000002a4f1b7221 */ /* 0x041fe20000010000 */
[----:B------:R-:W-:-:S06]  /*84f0*/  F2FP.BF16.F32.PACK_AB R120, R79, R120 ;  /* 0x000000784f78723e */ /* 0x000fcc00000010ff */
[----:B------:R-:W0:Y:S01]  /*8500*/  MUFU.EX2 R2, R2 ;  /* 0x0000000200027308 */ /* 0x000e220000000800 */
[----:B-1----:R-:W-:-:S07]  /*8510*/  FADD.FTZ R3, R135, R40 ;  /* 0x0000002887037221 */ /* 0x002fce0000010000 */
[----:B------:R-:W1:Y:S01]  /*8520*/  MUFU.EX2 R21, R21 ;  /* 0x0000001500157308 */ /* 0x000e620000000800 */
[----:B--2---:R-:W-:-:S07]  /*8530*/  FADD.FTZ R42, R122, R27 ;  /* 0x0000001b7a2a7221 */ /* 0x004fce0000010000 */
[----:B------:R-:W2:Y:S01]  /*8540*/  MUFU.EX2 R129, R129 ;  /* 0x0000008100817308 */ /* 0x000ea20000000800 */
[C---:B0-----:R-:W-:Y:S01]  /*8550*/  FADD.FTZ R40, R2.reuse, R3 ;  /* 0x0000000302287221 */ /* 0x041fe20000010000 */
[----:B------:R-:W-:-:S06]  /*8560*/  F2FP.BF16.F32.PACK_AB R135, R2, R135 ;  /* 0x000000870287723e */ /* 0x000fcc00000010ff */
[----:B------:R-:W0:Y:S01]  /*8570*/  MUFU.EX2 R36, R36 ;  /* 0x0000002400247308 */ /* 0x000e220000000800 */
[C---:B-1----:R-:W-:Y:S01]  /*8580*/  FADD.FTZ R3, R21.reuse, R42 ;  /* 0x0000002a15037221 */ /* 0x042fe20000010000 */
[----:B------:R-:W-:-:S06]  /*8590*/  F2FP.BF16.F32.PACK_AB R122, R21, R122 ;  /* 0x0000007a157a723e */ /* 0x000fcc00000010ff */
[----:B------:R-:W1:Y:S01]  /*85a0*/  MUFU.EX2 R131, R131 ;  /* 0x0000008300837308 */ /* 0x000e620000000800 */
[----:B--2---:R-:W-:-:S07]  /*85b0*/  FADD.FTZ R21, R129, R40 ;  /* 0x0000002881157221 */ /* 0x004fce0000010000 */
        /* <DEDUP_REMOVED lines=22> */
[----:B------:R-:W-:-:S03]  /*8720*/  F2FP.BF16.F32.PACK_AB R121, R78, R77 ;  /* 0x0000004d4e79723e */ /* 0x000fc600000010ff */
[----:B0-----:R-:W-:-:S04]  /*8730*/  FADD.FTZ R40, R123, R40 ;  /* 0x000000287b287221 */ /* 0x001fc80000010000 */
[C---:B-1----:R-:W-:Y:S01]  /*8740*/  FADD.FTZ R2, R81.reuse, R40 ;  /* 0x0000002851027221 */ /* 0x042fe20000010000 */
[----:B------:R-:W-:Y:S01]  /*8750*/  F2FP.BF16.F32.PACK_AB R123, R81, R123 ;  /* 0x0000007b517b723e */ /* 0x000fe200000010ff */
[----:B------:R-:W-:Y:S06]  /*8760*/  @P2 BRA `(.L_x_884) ;  /* 0xffffffc800d42947 */ /* 0x000fec000383ffff */
[----:B------:R-:W-:Y:S01]  /*8770*/  IMAD.MOV.U32 R6, RZ, RZ, R12 ;  /* 0x000000ffff067224 */ /* 0x000fe200078e000c */
[----:B------:R-:W-:Y:S01]  /*8780*/  UMOV UR39, UR27 ;  /* 0x0000001b00277c82 */ /* 0x000fe20008000000 */
[----:B------:R-:W-:Y:S01]  /*8790*/  IMAD.MOV.U32 R7, RZ, RZ, R20 ;  /* 0x000000ffff077224 */ /* 0x000fe200078e0014 */
[----:B------:R-:W-:-:S06]  /*87a0*/  UMOV UR38, UR26 ;  /* 0x0000001a00267c82 */ /* 0x000fcc0008000000 */
.L_x_867:
[----:B------:R-:W-:Y:S01]  /*87b0*/  IADD3 R8, R17, 0xc0, -R18 ;  /* 0x000000c011087810 */ /* 0x000fe20007ffe812 */
[----:B------:R-:W-:Y:S01]  /*87c0*/  ULDC UR15, c[0x0][0x9e4] ;  /* 0x00027900000f7ab9 */ /* 0x000fe20000000800 */
[----:B------:R-:W-:Y:S01]  /*87d0*/  ULDC UR14, c[0x0][0x9dc] ;  /* 0x00027700000e7ab9 */ /* 0x000fe20000000800 */
[----:B------:R-:W-:Y:S02]  /*87e0*/  UISETP.GE.AND UP0, UPT, UR15, 0x1, UPT ;  /* 0x000000010f00788c */ /* 0x000fe4000bf06270 */
[----:B------:R-:W-:-:S04]  /*87f0*/  IMAD R8, R153, 0xc0, R8 ;  /* 0x000000c099087824 */ /* 0x000fc800078e0208 */
[----:B------:R-:W-:Y:S02]  /*8800*/  PLOP3.LUT P5, PT, PT, PT, UP0, 0x80, 0x0 ;  /* 0x000000000000781c */ /* 0x000fe40003faf008 */
[----:B------:R-:W-:-:S13]  /*8810*/  R2UR UR11, R8 ;  /* 0x00000000080b72ca */ /* 0x000fda00000e0000 */
[----:B------:R-:W-:Y:S01]  /*8820*/  UIADD3 UR14, UR11, -UR14, URZ ;  /* 0x8000000e0b0e7290 */ /* 0x000fe2000fffe03f */
        /* <DEDUP_REMOVED lines=11> */
.L_x_886:
[----:B------:R-:W-:-:S11]  /*88e0*/  UISETP.NE.AND UP0, UPT, UR15, 0x1, UPT ;  /* 0x000000010f00788c */ /* 0x000fd6000bf05270 */
[----:B------:R-:W-:Y:S02]  /*88f0*/  @UP0 ULDC.64 UR18, c[0x0][0x9e8] ;  /* 0x00027a0000120ab9 */ /* 0x000fe40000000a00 */
[----:B------:R-:W-:-:S04]  /*8900*/  UIMAD.WIDE.U32 UR6, UR11, UR18, URZ ;  /* 0x000000120b0672a5 */ /* 0x000fc8000f8e003f */
[----:B------:R-:W-:-:S12]  /*8910*/  @UP0 USHF.R.U32.HI UR11, URZ, UR19, UR7 ;  /* 0x000000133f0b0299 */ /* 0x000fd80008011607 */
.L_x_887:
[----:B------:R-:W-:-:S04]  /*8920*/  UIMAD UR11, UR11, UR15, URZ ;  /* 0x0000000f0b0b72a4 */ /* 0x000fc8000f8e023f */
[----:B------:R-:W-:-:S04]  /*8930*/  UISETP.LT.AND UP0, UPT, UR14, UR11, UPT ;  /* 0x0000000b0e00728c */ /* 0x000fc8000bf01270 */
[----:B------:R-:W-:-:S12]  /*8940*/  USEL UR14, UR14, UR11, !UP0 ;  /* 0x0000000b0e0e7287 */ /* 0x000fd8000c000000 */
.L_x_885:
        /* <DEDUP_REMOVED lines=14> */
.L_x_897:
        /* <DEDUP_REMOVED lines=9> */
.L_x_890:
[----:B------:R-:W-:Y:S01]  /*8ac0*/  ULEA UR6, UR39, UR45, 0x3 ;  /* 0x0000002d27067291 */ /* 0x000fe2000f8e183f */
[----:B------:R-:W-:-:S05]  /*8ad0*/  IMAD.U32 R6, RZ, RZ, UR38 ;  /* 0x00000026ff067e24 */ /* 0x000fca000f8e00ff */
[----:B------:R-:W-:-:S04]  /*8ae0*/  SHF.L.U32 R6, R6, 0x1f, RZ ;  /* 0x0000001f06067819 */ /* 0x000fc800000006ff */
[----:B------:R0:W1:Y:S01]  /*8af0*/  SYNCS.PHASECHK.TRANS64.TRYWAIT P2, [UR6+0x16830], R6 ;  /* 0x01683006ff0075a7 */ /* 0x0000620008040146 */
[----:B------:R-:W-:Y:S05]  /*8b00*/  @!P0 BRA `(.L_x_891) ;  /* 0x0000000000048947 */ /* 0x000fea0003800000 */
[----:B------:R-:W-:Y:S01]  /*8b10*/  BPT.TRAP 0x1 ;  /* 0x000000040000795c */ /* 0x000fe20000300000 */
.L_x_891:
[----:B-1----:R-:W-:Y:S05]  /*8b20*/  @P2 BRA `(.L_x_889) ;  /* 0x0000000000082947 */ /* 0x002fea0003800000 */
[----:B------:R-:W1:Y:S02]  /*8b30*/  SYNCS.PHASECHK.TRANS64.TRYWAIT P2, [UR6+0x16830], R6 ;  /* 0x01683006ff0075a7 */ /* 0x000e640008040146 */
[----:B-1----:R-:W-:Y:S05]  /*8b40*/  @!P2 BRA `(.L_x_892) ;  /* 0x000000c00058a947 */ /* 0x002fea0003800000 */
.L_x_889:
[----:B-1----:R-:W1:Y:S01]  /*8b50*/  S2R R7, SR_TID.X ;  /* 0x0000000000077919 */ /* 0x002e620000002100 */
        /* <DEDUP_REMOVED lines=26> */
.L_x_894:
[----:B------:R-:W-:Y:S01]  /*8d00*/  ULEA UR6, UR22, UR45, 0x3 ;  /* 0x0000002d16067291 */ /* 0x000fe2000f8e183f */
[----:B------:R-:W-:-:S05]  /*8d10*/  IMAD.U32 R6, RZ, RZ, UR26 ;  /* 0x0000001aff067e24 */ /* 0x000fca000f8e00ff */
[----:B------:R-:W-:-:S04]  /*8d20*/  SHF.L.U32 R6, R6, 0x1f, RZ ;  /* 0x0000001f06067819 */ /* 0x000fc800000006ff */
[----:B------:R0:W1:Y:S01]  /*8d30*/  SYNCS.PHASECHK.TRANS64.TRYWAIT P2, [UR6+0x16850], R6 ;  /* 0x01685006ff0075a7 */ /* 0x0000620008040146 */
[----:B------:R-:W-:Y:S05]  /*8d40*/  @!P0 BRA `(.L_x_895) ;  /* 0x0000000000048947 */ /* 0x000fea0003800000 */
[----:B------:R-:W-:Y:S01]  /*8d50*/  BPT.TRAP 0x1 ;  /* 0x000000040000795c */ /* 0x000fe20000300000 */
.L_x_895:
[----:B-1----:R-:W-:Y:S05]  /*8d60*/  @P2 BRA `(.L_x_893) ;  /* 0x0000000000082947 */ /* 0x002fea0003800000 */
[----:B------:R-:W1:Y:S02]  /*8d70*/  SYNCS.PHASECHK.TRANS64.TRYWAIT P2, [UR6+0x16850], R6 ;  /* 0x01685006ff0075a7 */ /* 0x000e640008040146 */
[----:B-1----:R-:W-:Y:S05]  /*8d80*/  @!P2 BRA `(.L_x_896) ;  /* 0x000000bc00e0a947 */ /* 0x002fea0003800000 */
.L_x_893:
[----:B------:R-:W-:Y:S01]  /*8d90*/  UIADD3 UR6, UR45, 0x400, URZ ;  /* 0x000004002d067890 */ /* 0x000fe2000fffe03f */
[----:B------:R-:W-:Y:S01]  /*8da0*/  WARPGROUP.ARRIVE ;  /* 0x00000000000079c5 */ /* 0x000fe20000000000 */
[----:B------:R-:W-:Y:S01]  /*8db0*/  UMOV UR7, 0x40000040 ;  /* 0x4000004000077882 */ /* 0x000fe20000000000 */
[----:B------:R-:W-:Y:S01]  /*8dc0*/  FMUL.FTZ R11, R24, UR24 ;  /* 0x00000018180b7c20 */ /* 0x000fe20008410000 */
[----:B------:R-:W-:Y:S01]  /*8dd0*/  USHF.R.U32.HI UR6, URZ, 0x4, UR6 ;  /* 0x000000043f067899 */ /* 0x000fe20008011606 */
[----:B01----:R-:W-:Y:S01]  /*8de0*/  FMUL.FTZ R6, R25, UR24 ;  /* 0x0000001819067c20 */ /* 0x003fe20008410000 */
[----:B------:R-:W-:Y:S01]  /*8df0*/  FMUL.FTZ R13, R28, UR24 ;  /* 0x000000181c0d7c20 */ /* 0x000fe20008410000 */
[----:B------:R-:W-:Y:S01]  /*8e00*/  FMUL.FTZ R15, R29, UR24 ;  /* 0x000000181d0f7c20 */ /* 0x000fe20008410000 */
[----:B------:R-:W-:Y:S01]  /*8e10*/  ULOP3.LUT UR6, UR6, 0x3fff, URZ, 0xc0, !UPT ;  /* 0x00003fff06067892 */ /* 0x000fe2000f8ec03f */
[----:B------:R-:W0:Y:S01]  /*8e20*/  MUFU.TANH R11, R11 ;  /* 0x0000000b000b7308 */ /* 0x000e220000002400 */
[----:B------:R-:W-:Y:S01]  /*8e30*/  FMUL.FTZ R21, R32, UR24 ;  /* 0x0000001820157c20 */ /* 0x000fe20008410000 */
[----:B------:R-:W-:Y:S01]  /*8e40*/  FMUL.FTZ R24, R33, UR24 ;  /* 0x0000001821187c20 */ /* 0x000fe20008410000 */
[----:B------:R-:W-:Y:S01]  /*8e50*/  ULEA UR11, UR22, UR6, 0xa ;  /* 0x00000006160b7291 */ /* 0x000fe2000f8e503f */
[----:B------:R-:W-:Y:S01]  /*8e60*/  FMUL.FTZ R12, R27, UR24 ;  /* 0x000000181b0c7c20 */ /* 0x000fe20008410000 */
[----:B------:R-:W-:Y:S01]  /*8e70*/  FMUL.FTZ R27, R36, UR24 ;  /* 0x00000018241b7c20 */ /* 0x000fe20008410000 */
[----:B------:R-:W-:Y:S01]  /*8e80*/  FMUL.FTZ R29, R37, UR24 ;  /* 0x00000018251d7c20 */ /* 0x000fe20008410000 */
[----:B------:R-:W-:Y:S01]  /*8e90*/  FMUL.FTZ R37, R45, UR24 ;  /* 0x000000182d257c20 */ /* 0x000fe20008410000 */
[----:B------:R-:W1:Y:S01]  /*8ea0*/  MUFU.TANH R6, R6 ;  /* 0x0000000600067308 */ /* 0x000e620000002400 */
[----:B------:R-:W-:Y:S01]  /*8eb0*/  FMUL.FTZ R45, R54, UR24 ;  /* 0x00000018362d7c20 */ /* 0x000fe20008410000 */
[----:B------:R-:W-:Y:S01]  /*8ec0*/  UMOV UR6, UR11 ;  /* 0x0000000b00067c82 */ /* 0x000fe20008000000 */
[----:B------:R-:W-:Y:S01]  /*8ed0*/  FMUL.FTZ R28, R38, UR24 ;  /* 0x00000018261c7c20 */ /* 0x000fe20008410000 */
[----:B------:R-:W-:Y:S01]  /*8ee0*/  HGMMA.64x64x16.F32.BF16 R88, R148, gdesc[UR4].tnspB, R88, gsb0 ;  /* 0x40e0000494587df0 */ /* 0x000fe20008001858 */
[----:B------:R-:W-:Y:S01]  /*8ef0*/  UIADD3 UR6, UR11, 0x80, URZ ;  /* 0x000000800b067890 */ /* 0x000fe2000fffe03f */
[----:B------:R-:W-:Y:S01]  /*8f00*/  FMUL.FTZ R38, R47, UR24 ;  /* 0x000000182f267c20 */ /* 0x000fe20008410000 */
[----:B------:R-:W-:Y:S01]  /*8f10*/  UMOV UR7, 0x40000040 ;  /* 0x4000004000077882 */ /* 0x000fe20000000000 */
        /* <DEDUP_REMOVED lines=45> */
[----:B------:R-:W-:Y:S01]  /*91f0*/  UMOV UR10, UR25 ;  /* 0x00000019000a7c82 */ /* 0x000fe20008000000 */
        /* <DEDUP_REMOVED lines=15> */
[----:B------:R-:W1:Y:S01]  /*92f0*/  S2R R153, SR_TID.X ;  /* 0x0000000000997919 */ /* 0x000e620000002100 */
[----:B------:R-:W-:-:S02]  /*9300*/  UMOV UR26, UR38 ;  /* 0x00000026001a7c82 */ /* 0x000fc40008000000 */
[----:B------:R-:W3:Y:S01]  /*9310*/  MUFU.TANH R35, R35 ;  /* 0x0000002300237308 */ /* 0x000ee20000002400 */
[----:B--2---:R-:W-:-:S07]  /*9320*/  FMNMX.FTZ R7, R31, R58, !PT ;  /* 0x0000003a1f077209 */ /* 0x004fce0007810000 */
[----:B------:R-:W2:Y:S01]  /*9330*/  MUFU.TANH R37, R37 ;  /* 0x0000002500257308 */ /* 0x000ea20000002400 */
[----:B0-----:R-:W-:Y:S01]  /*9340*/  FMNMX.FTZ R58, R32, R7, !PT ;  /* 0x00000007203a7209 */ /* 0x001fe20007810000 */
[----:B------:R-:W-:Y:S02]  /*9350*/  WARPGROUP.DEPBAR.LE gsb0, 0x0 ;  /* 0x00008000000079c5 */ /* 0x000fe40000010000 */
[----:B------:R-:W-:-:S04]  /*9360*/  WARPGROUP.ARRIVE ;  /* 0x00000000000079c5 */ /* 0x000fc80000000000 */
[----:B------:R-:W0:Y:S01]  /*9370*/  MUFU.TANH R39, R39 ;  /* 0x0000002700277308 */ /* 0x000e220000002400 */
[----:B---3--:R-:W-:Y:S01]  /*9380*/  FMNMX.FTZ R60, R35, R58, !PT ;  /* 0x0000003a233c7209 */ /* 0x008fe20007810000 */
[----:B------:R-:W-:Y:S01]  /*9390*/  HGMMA.64x64x16.F32.BF16 R88, R144, gdesc[UR4].tnspB, R88, gsb0 ;  /* 0x40e0000490587df0 */ /* 0x000fe20008001858 */
[----:B------:R-:W-:Y:S01]  /*93a0*/  UIADD3 UR6, UR11, 0x100, URZ ;  /* 0x000001000b067890 */ /* 0x000fe2000fffe03f */
[----:B------:R-:W-:Y:S01]  /*93b0*/  FMUL.FTZ R58, R72, UR24 ;  /* 0x00000018483a7c20 */ /* 0x000fe20008410000 */
[----:B------:R-:W-:-:S03]  /*93c0*/  UMOV UR7, 0x40000040 ;  /* 0x4000004000077882 */ /* 0x000fc60000000000 */
[----:B------:R-:W3:Y:S01]  /*93d0*/  MUFU.TANH R41, R41 ;  /* 0x0000002900297308 */ /* 0x000ee20000002400 */
[----:B--2---:R-:W-:Y:S02]  /*93e0*/  FMNMX.FTZ R60, R37, R60, !PT ;  /* 0x0000003c253c7209 */ /* 0x004fe40007810000 */
[----:B-1----:R-:W-:Y:S02]  /*93f0*/  SHF.R.U32.HI R152, RZ, 0x7, R153 ;  /* 0x00000007ff987819 */ /* 0x002fe40000011699 */
[----:B------:R-:W-:-:S03]  /*9400*/  ISETP.GE.U32.AND P2, PT, R153, 0x180, PT ;  /* 0x000001809900780c */ /* 0x000fc60003f46070 */
[----:B------:R-:W1:Y:S01]  /*9410*/  MUFU.TANH R43, R43 ;  /* 0x0000002b002b7308 */ /* 0x000e620000002400 */
[----:B0-----:R-:W-:-:S07]  /*9420*/  FMNMX.FTZ R60, R39, R60, !PT ;  /* 0x0000003c273c7209 */ /* 0x001fce0007810000 */
[----:B------:R-:W0:Y:S01]  /*9430*/  MUFU.TANH R44, R44 ;  /* 0x0000002c002c7308 */ /* 0x000e220000002400 */
[----:B---3--:R-:W-:-:S07]  /*9440*/  FMNMX.FTZ R60, R41, R60, !PT ;  /* 0x0000003c293c7209 */ /* 0x008fce0007810000 */
[----:B------:R-:W2:Y:S01]  /*9450*/  MUFU.TANH R47, R47 ;  /* 0x0000002f002f7308 */ /* 0x000ea20000002400 */
[----:B-1----:R-:W-:Y:S01]  /*9460*/  FMNMX.FTZ R7, R43, R60, !PT ;  /* 0x0000003c2b077209 */ /* 0x002fe20007810000 */
[----:B------:R-:W-:-:S06]  /*9470*/  FMUL.FTZ R60, R76, UR24 ;  /* 0x000000184c3c7c20 */ /* 0x000fcc0008410000 */
        /* <DEDUP_REMOVED lines=8> */
[----:B------:R-:W-:-:S06]  /*9500*/  FMUL.FTZ R62, R80, UR24 ;  /* 0x00000018503e7c20 */ /* 0x000fcc0008410000 */
[----:B------:R-:W0:Y:S01]  /*9510*/  MUFU.TANH R55, R55 ;  /* 0x0000003700377308 */ /* 0x000e220000002400 */
[----:B--2---:R-:W-:Y:S01]  /*9520*/  FMNMX.FTZ R7, R52, R7, !PT ;  /* 0x0000000734077209 */ /* 0x004fe20007810000 */
[----:B------:R-:W-:Y:S02]  /*9530*/  WARPGROUP.DEPBAR.LE gsb0, 0x0 ;  /* 0x00008000000079c5 */ /* 0x000fe40000010000 */
[----:B------:R-:W-:-:S04]  /*9540*/  WARPGROUP.ARRIVE ;  /* 0x00000000000079c5 */ /* 0x000fc80000000000 */
[----:B------:R-:W2:Y:S01]  /*9550*/  MUFU.TANH R56, R56 ;  /* 0x0000003800387308 */ /* 0x000ea20000002400 */
[----:B-1----:R-:W-:Y:S01]  /*9560*/  FMNMX.FTZ R68, R54, R7, !PT ;  /* 0x0000000736447209 */ /* 0x002fe20007810000 */
[----:B------:R-:W-:Y:S01]  /*9570*/  HGMMA.64x64x16.F32.BF16 R88, R140, gdesc[UR4].tnspB, R88, gsb0 ;  /* 0x40e000048c587df0 */ /* 0x000fe20008001858 */
[----:B------:R-:W-:Y:S02]  /*9580*/  UIADD3 UR6, UR11, 0x180, URZ ;  /* 0x000001800b067890 */ /* 0x000fe4000fffe03f */
[----:B0-----:R-:W-:Y:S01]  /*9590*/  FMNMX.FTZ R7, R55, R68, !PT ;  /* 0x0000004437077209 */ /* 0x001fe20007810000 */
[----:B------:R-:W-:Y:S02]  /*95a0*/  UMOV UR7, 0x40000040 ;  /* 0x4000004000077882 */ /* 0x000fe40000000000 */
[----:B------:R-:W0:Y:S08]  /*95b0*/  MUFU.TANH R57, R57 ;  /* 0x0000003900397308 */ /* 0x000e300000002400 */
[----:B------:R-:W1:Y:S01]  /*95c0*/  MUFU.TANH R58, R58 ;  /* 0x0000003a003a7308 */ /* 0x000e620000002400 */
[----:B--2---:R-:W-:-:S07]  /*95d0*/  FMNMX.FTZ R68, R56, R7, !PT ;  /* 0x0000000738447209 */ /* 0x004fce0007810000 */
[----:B------:R-:W2:Y:S01]  /*95e0*/  MUFU.TANH R59, R59 ;  /* 0x0000003b003b7308 */ /* 0x000ea20000002400 */
[----:B0-----:R-:W-:Y:S01]  /*95f0*/  FMNMX.FTZ R7, R57, R68, !PT ;  /* 0x0000004439077209 */ /* 0x001fe20007810000 */
[----:B------:R-:W-:-:S06]  /*9600*/  FMUL.FTZ R68, R85, UR24 ;  /* 0x0000001855447c20 */ /* 0x000fcc0008410000 */
        /* <DEDUP_REMOVED lines=14> */
[----:B------:R-:W-:Y:S02]  /*96f0*/  WARPGROUP.DEPBAR.LE gsb0, 0x0 ;  /* 0x00008000000079c5 */ /* 0x000fe40000010000 */
[----:B------:R-:W-:Y:S01]  /*9700*/  WARPGROUP.ARRIVE ;  /* 0x00000000000079c5 */ /* 0x000fe20000000000 */
[----:B------:R-:W-:Y:S01]  /*9710*/  FMUL.FTZ R72, R75, UR24 ;  /* 0x000000184b487c20 */ /* 0x000fe20008410000 */
[----:B------:R-:W-:Y:S02]  /*9720*/  FMUL.FTZ R75, R82, UR24 ;  /* 0x00000018524b7c20 */ /* 0x000fe40008410000 */
[----:B------:R-:W1:Y:S01]  /*9730*/  MUFU.TANH R12, R12 ;  /* 0x0000000c000c7308 */ /* 0x000e620000002400 */
[----:B--2---:R-:W-:Y:S01]  /*9740*/  FMNMX.FTZ R7, R68, R7, !PT ;  /* 0x0000000744077209 */ /* 0x004fe20007810000 */
[----:B------:R-:W-:Y:S01]  /*9750*/  HGMMA.64x64x16.F32.BF16 R88, R136, gdesc[UR4].tnspB, R88, gsb0 ;  /* 0x40e0000488587df0 */ /* 0x000fe20008001858 */
[----:B------:R-:W-:Y:S01]  /*9760*/  UIADD3 UR6, UR11, 0x200, URZ ;  /* 0x000002000b067890 */ /* 0x000fe2000fffe03f */
[----:B------:R-:W-:-:S02]  /*9770*/  UMOV UR7, 0x40000040 ;  /* 0x4000004000077882 */ /* 0x000fc40000000000 */
[----:B------:R-:W2:Y:S02]  /*9780*/  SHFL.BFLY PT, R76, R7, 0x2, 0x1f ;  /* 0x0c401f00074c7f89 */ /* 0x000ea400000e0000 */
[----:B------:R-:W3:Y:S08]  /*9790*/  MUFU.TANH R14, R14 ;  /* 0x0000000e000e7308 */ /* 0x000ef00000002400 */
[----:B------:R-:W4:Y:S08]  /*97a0*/  MUFU.TANH R20, R20 ;  /* 0x0000001400147308 */ /* 0x000f300000002400 */
[----:B------:R-:W5:Y:S01]  /*97b0*/  MUFU.TANH R25, R25 ;  /* 0x0000001900197308 */ /* 0x000f620000002400 */
[----:B--2---:R-:W-:Y:S01]  /*97c0*/  FMNMX.FTZ R80, R7, R76, !PT ;  /* 0x0000004c07507209 */ /* 0x004fe20007810000 */
[----:B------:R-:W-:-:S06]  /*97d0*/  FMUL.FTZ R76, R83, UR24 ;  /* 0x00000018534c7c20 */ /* 0x000fcc0008410000 */
[----:B------:R-:W2:Y:S01]  /*97e0*/  MUFU.TANH R26, R26 ;  /* 0x0000001a001a7308 */ /* 0x000ea20000002400 */
[----:B------:R-:W0:Y:S07]  /*97f0*/  SHFL.BFLY PT, R7, R80, 0x1, 0x1f ;  /* 0x0c201f0050077f89 */ /* 0x000e2e00000e0000 */
[----:B------:R-:W2:Y:S08]  /*9800*/  MUFU.TANH R28, R28 ;  /* 0x0000001c001c7308 */ /* 0x000eb00000002400 */
[----:B------:R-:W2:Y:S08]  /*9810*/  MUFU.TANH R30, R30 ;  /* 0x0000001e001e7308 */ /* 0x000eb00000002400 */
[----:B------:R-:W2:Y:S01]  /*9820*/  MUFU.TANH R33, R33 ;  /* 0x0000002100217308 */ /* 0x000ea20000002400 */
[----:B0-----:R-:W-:-:S05]  /*9830*/  FMNMX.FTZ R7, R80, R7, !PT ;  /* 0x0000000750077209 */ /* 0x001fca0007810000 */
[C---:B------:R-:W-:Y:S02]  /*9840*/  FMUL.FTZ R80, R7.reuse, UR10 ;  /* 0x0000000a07507c20 */ /* 0x040fe40008410000 */
[----:B------:R-:W0:Y:S01]  /*9850*/  MUFU.TANH R34, R34 ;  /* 0x0000002200227308 */ /* 0x000e220000002400 */
[----:B------:R-:W-:Y:S01]  /*9860*/  FADD.FTZ R8, -R7, R8 ;  /* 0x0000000807087221 */ /* 0x000fe20000010100 */
        /* <DEDUP_REMOVED lines=8> */
[--C-:B------:R-:W-:Y:S01]  /*98f0*/  FFMA.FTZ R24, R24, UR10, -R80.reuse ;  /* 0x0000000a18187c23 */ /* 0x100fe20008010850 */
[----:B---3--:R-:W-:Y:S01]  /*9900*/  FMNMX.FTZ R21, R14, R13, !PT ;  /* 0x0000000d0e157209 */ /* 0x008fe20007810000 */
[--C-:B------:R-:W-:Y:S01]  /*9910*/  FFMA.FTZ R146, R27, UR10, -R80.reuse ;  /* 0x0000000a1b927c23 */ /* 0x100fe20008010850 */
[----:B------:R-:W-:Y:S01]  /*9920*/  FFMA.FTZ R27, R29, UR10, -R80 ;  /* 0x0000000a1d1b7c23 */ /* 0x000fe20008010850 */
[----:B------:R-:W-:-:S02]  /*9930*/  WARPGROUP.DEPBAR.LE gsb0, 0x0 ;  /* 0x00008000000079c5 */ /* 0x000fc40000010000 */
[----:B------:R-:W-:Y:S01]  /*9940*/  WARPGROUP.ARRIVE ;  /* 0x00000000000079c5 */ /* 0x000fe20000000000 */
[----:B----4-:R-:W-:Y:S01]  /*9950*/  FMNMX.FTZ R6, R20, R21, !PT ;  /* 0x0000001514067209 */ /* 0x010fe20007810000 */
[----:B------:R-:W3:Y:S01]  /*9960*/  MUFU.TANH R38, R38 ;  /* 0x0000002600267308 */ /* 0x000ee20000002400 */
[--C-:B------:R-:W-:Y:S01]  /*9970*/  FFMA.FTZ R136, R39, UR10, -R80.reuse ;  /* 0x0000000a27887c23 */ /* 0x100fe20008010850 */
[--C-:B------:R-:W-:Y:S01]  /*9980*/  FFMA.FTZ R138, R43, UR10, -R80.reuse ;  /* 0x0000000a2b8a7c23 */ /* 0x100fe20008010850 */
[----:B-----5:R-:W-:Y:S01]  /*9990*/  FMNMX.FTZ R21, R25, R6, !PT ;  /* 0x0000000619157209 */ /* 0x020fe20007810000 */
        /* <DEDUP_REMOVED lines=9> */
[----:B------:R-:W-:Y:S01]  /*9a30*/  FMUL.FTZ R8, R8, UR10 ;  /* 0x0000000a08087c20 */ /* 0x000fe20008410000 */
[--C-:B------:R-:W-:Y:S01]  /*9a40*/  FFMA.FTZ R11, R11, UR10, -R80.reuse ;  /* 0x0000000a0b0b7c23 */ /* 0x100fe20008010850 */
[--C-:B------:R-:W-:Y:S01]  /*9a50*/  FFMA.FTZ R15, R15, UR10, -R80.reuse ;  /* 0x0000000a0f0f7c23 */ /* 0x100fe20008010850 */
[----:B------:R-:W-:Y:S01]  /*9a60*/  FMNMX.FTZ R6, R30, R21, !PT ;  /* 0x000000151e067209 */ /* 0x000fe20007810000 */
[----:B------:R-:W4:Y:S01]  /*9a70*/  MUFU.TANH R42, R42 ;  /* 0x0000002a002a7308 */ /* 0x000f220000002400 */
[--C-:B------:R-:W-:Y:S01]  /*9a80*/  FFMA.FTZ R65, R65, UR10, -R80.reuse ;  /* 0x0000000a41417c23 */ /* 0x100fe20008010850 */
[----:B------:R-:W-:Y:S01]  /*9a90*/  FFMA.FTZ R68, R68, UR10, -R80 ;  /* 0x0000000a44447c23 */ /* 0x000fe20008010850 */
[----:B------:R-:W-:-:S04]  /*9aa0*/  FMNMX.FTZ R21, R33, R6, !PT ;  /* 0x0000000621157209 */ /* 0x000fc80007810000 */
[----:B0-----:R-:W-:Y:S01]  /*9ab0*/  FMNMX.FTZ R21, R34, R21, !PT ;  /* 0x0000001522157209 */ /* 0x001fe20007810000 */
[----:B------:R-:W0:Y:S03]  /*9ac0*/  MUFU.TANH R45, R45 ;  /* 0x0000002d002d7308 */ /* 0x000e260000002400 */
[----:B-1----:R-:W-:-:S04]  /*9ad0*/  FMNMX.FTZ R21, R36, R21, !PT ;  /* 0x0000001524157209 */ /* 0x002fc80007810000 */
[----:B---3--:R-:W-:Y:S01]  /*9ae0*/  FMNMX.FTZ R21, R38, R21, !PT ;  /* 0x0000001526157209 */ /* 0x008fe20007810000 */
[----:B------:R-:W1:Y:S03]  /*9af0*/  MUFU.TANH R46, R46 ;  /* 0x0000002e002e7308 */ /* 0x000e660000002400 */
[----:B--2---:R-:W-:-:S04]  /*9b00*/  FMNMX.FTZ R21, R40, R21, !PT ;  /* 0x0000001528157209 */ /* 0x004fc80007810000 */
[----:B----4-:R-:W-:Y:S01]  /*9b10*/  FMNMX.FTZ R6, R42, R21, !PT ;  /* 0x000000152a067209 */ /* 0x010fe20007810000 */
[----:B------:R-:W2:Y:S01]  /*9b20*/  MUFU.TANH R49, R49 ;  /* 0x0000003100317308 */ /* 0x000ea20000002400 */
[--C-:B------:R-:W-:Y:S01]  /*9b30*/  FFMA.FTZ R21, R37, UR10, -R80.reuse ;  /* 0x0000000a25157c23 */ /* 0x100fe20008010850 */
[--C-:B------:R-:W-:Y:S01]  /*9b40*/  FFMA.FTZ R37, R44, UR10, -R80.reuse ;  /* 0x0000000a2c257c23 */ /* 0x100fe20008010850 */
[----:B0-----:R-:W-:Y:S01]  /*9b50*/  FMNMX.FTZ R31, R45, R6, !PT ;  /* 0x000000062d1f7209 */ /* 0x001fe20007810000 */
[----:B------:R-:W-:-:S04]  /*9b60*/  FFMA.FTZ R44, R58, UR10, -R80 ;  /* 0x0000000a3a2c7c23 */ /* 0x000fc80008010850 */
[----:B------:R-:W0:Y:S01]  /*9b70*/  MUFU.TANH R50, R50 ;  /* 0x0000003200327308 */ /* 0x000e220000002400 */
[----:B-1----:R-:W-:-:S07]  /*9b80*/  FMNMX.FTZ R6, R46, R31, !PT ;  /* 0x0000001f2e067209 */ /* 0x002fce0007810000 */
[----:B------:R-:W1:Y:S01]  /*9b90*/  MUFU.TANH R53, R53 ;  /* 0x0000003500357308 */ /* 0x000e620000002400 */
[----:B--2---:R-:W-:-:S07]  /*9ba0*/  FMNMX.FTZ R31, R49, R6, !PT ;  /* 0x00000006311f7209 */ /* 0x004fce0007810000 */
[----:B------:R-:W2:Y:S01]  /*9bb0*/  MUFU.TANH R63, R63 ;  /* 0x0000003f003f7308 */ /* 0x000ea20000002400 */
[----:B0-----:R-:W-:Y:S01]  /*9bc0*/  FMNMX.FTZ R6, R50, R31, !PT ;  /* 0x0000001f32067209 */ /* 0x001fe20007810000 */
[----:B------:R-:W-:-:S06]  /*9bd0*/  FFMA.FTZ R31, R41, UR10, -R80 ;  /* 0x0000000a291f7c23 */ /* 0x000fcc0008010850 */
[----:B------:R-:W0:Y:S01]  /*9be0*/  MUFU.TANH R66, R66 ;  /* 0x0000004200427308 */ /* 0x000e220000002400 */
[----:B-1----:R-:W-:-:S07]  /*9bf0*/  FMNMX.FTZ R6, R53, R6, !PT ;  /* 0x0000000635067209 */ /* 0x002fce0007810000 */
[----:B------:R-:W1:Y:S01]  /*9c00*/  MUFU.TANH R67, R67 ;  /* 0x0000004300437308 */ /* 0x000e620000002400 */
        /* <DEDUP_REMOVED lines=9> */
[----:B0-----:R-:W-:Y:S01]  /*9ca0*/  FMNMX.FTZ R6, R66, R35, !PT ;  /* 0x0000002342067209 */ /* 0x001fe20007810000 */
[----:B------:R-:W-:-:S04]  /*9cb0*/  UMOV UR7, 0x40000040 ;  /* 0x4000004000077882 */ /* 0x000fc80000000000 */
        /* <DEDUP_REMOVED lines=10> */
[--C-:B------:R-:W-:Y:S01]  /*9d60*/  FFMA.FTZ R35, R48, UR10, -R80.reuse ;  /* 0x0000000a30237c23 */ /* 0x100fe20008010850 */
[----:B------:R-:W-:-:S05]  /*9d70*/  FFMA.FTZ R48, R60, UR10, -R80 ;  /* 0x0000000a3c307c23 */ /* 0x000fca0008010850 */
        /* <DEDUP_REMOVED lines=8> */
[--C-:B------:R-:W-:Y:S01]  /*9e00*/  FFMA.FTZ R39, R52, UR10, -R80.reuse ;  /* 0x0000000a34277c23 */ /* 0x100fe20008010850 */
[--C-:B------:R-:W-:Y:S01]  /*9e10*/  FFMA.FTZ R52, R62, UR10, -R80.reuse ;  /* 0x0000000a3e347c23 */ /* 0x100fe20008010850 */
[----:B------:R-:W-:Y:S02]  /*9e20*/  WARPGROUP.DEPBAR.LE gsb0, 0x0 ;  /* 0x00008000000079c5 */ /* 0x000fe40000010000 */
[----:B------:R-:W-:Y:S01]  /*9e30*/  WARPGROUP.ARRIVE ;  /* 0x00000000000079c5 */ /* 0x000fe20000000000 */
[----:B-1----:R-:W-:Y:S01]  /*9e40*/  FMNMX.FTZ R41, R77, R6, !PT ;  /* 0x000000064d297209 */ /* 0x002fe20007810000 */
[----:B------:R0:W-:Y:S04]  /*9e50*/  MUFU.EX2 R13, R24 ;  /* 0x00000018000d7308 */ /* 0x0001e80000000800 */
[----:B------:R-:W-:Y:S01]  /*9e60*/  HGMMA.64x64x16.F32.BF16 R88, R124, gdesc[UR4].tnspB, R88, gsb0 ;  /* 0x40e000047c587df0 */ /* 0x000fe20008001858 */
[----:B------:R-:W-:Y:S01]  /*9e70*/  UIADD3 UR6, UR11, 0x380, URZ ;  /* 0x000003800b067890 */ /* 0x000fe2000fffe03f */
[----:B--2---:R-:W-:Y:S01]  /*9e80*/  FMNMX.FTZ R6, R78, R41, !PT ;  /* 0x000000294e067209 */ /* 0x004fe20007810000 */
[----:B------:R-:W-:Y:S01]  /*9e90*/  UMOV UR7, 0x40000040 ;  /* 0x4000004000077882 */ /* 0x000fe20000000000 */
[----:B------:R-:W-:Y:S01]  /*9ea0*/  MUFU.EX2 R8, R8 ;  /* 0x0000000800087308 */ /* 0x000fe20000000800 */
[--C-:B0-----:R-:W-:Y:S01]  /*9eb0*/  FFMA.FTZ R24, R54, UR10, -R80.reuse ;  /* 0x0000000a36187c23 */ /* 0x101fe20008010850 */
[--C-:B------:R-:W-:Y:S01]  /*9ec0*/  FFMA.FTZ R41, R55, UR10, -R80.reuse ;  /* 0x0000000a37297c23 */ /* 0x100fe20008010850 */
[----:B------:R-:W0:Y:S01]  /*9ed0*/  SHFL.BFLY PT, R47, R6, 0x2, 0x1f ;  /* 0x0c401f00062f7f89 */ /* 0x000e2200000e0000 */
[----:B------:R-:W-:-:S04]  /*9ee0*/  FFMA.FTZ R55, R64, UR10, -R80 ;  /* 0x0000000a40377c23 */ /* 0x000fc80008010850 */
[----:B------:R-:W1:Y:S08]  /*9ef0*/  MUFU.EX2 R11, R11 ;  /* 0x0000000b000b7308 */ /* 0x000e700000000800 */
[----:B------:R-:W2:Y:S08]  /*9f00*/  MUFU.EX2 R148, R148 ;  /* 0x0000009400947308 */ /* 0x000eb00000000800 */
[----:B------:R-:W3:Y:S01]  /*9f10*/  MUFU.EX2 R150, R150 ;  /* 0x0000009600967308 */ /* 0x000ee20000000800 */
[----:B-1----:R-:W-:Y:S01]  /*9f20*/  FFMA.FTZ R3, R8, R3, R11 ;  /* 0x0000000308037223 */ /* 0x002fe2000001000b */
[----:B0-----:R-:W-:Y:S01]  /*9f30*/  FMNMX.FTZ R54, R6, R47, !PT ;  /* 0x0000002f06367209 */ /* 0x001fe20007810000 */
[----:B------:R-:W-:-:S04]  /*9f40*/  FFMA.FTZ R47, R59, UR10, -R80 ;  /* 0x0000000a3b2f7c23 */ /* 0x000fc80008010850 */
[----:B------:R-:W0:Y:S01]  /*9f50*/  SHFL.BFLY PT, R57, R54, 0x1, 0x1f ;  /* 0x0c201f0036397f89 */ /* 0x000e2200000e0000 */
[----:B------:R-:W-:Y:S01]  /*9f60*/  MUFU.EX2 R15, R15 ;  /* 0x0000000f000f7308 */ /* 0x000fe20000000800 */
[C---:B--2---:R-:W-:Y:S01]  /*9f70*/  FADD.FTZ R3, R148.reuse, R3 ;  /* 0x0000000394037221 */ /* 0x044fe20000010000 */
[----:B------:R-:W-:-:S06]  /*9f80*/  F2FP.BF16.F32.PACK_AB R148, R148, R11 ;  /* 0x0000000b9494723e */ /* 0x000fcc00000010ff */
[----:B------:R-:W-:Y:S08]  /*9f90*/  MUFU.EX2 R144, R144 ;  /* 0x0000009000907308 */ /* 0x000ff00000000800 */
[----:B------:R-:W-:Y:S01]  /*9fa0*/  MUFU.EX2 R146, R146 ;  /* 0x0000009200927308 */ /* 0x000fe20000000800 */
[----:B0-----:R-:W-:-:S07]  /*9fb0*/  FMNMX.FTZ R6, R54, R57, !PT ;  /* 0x0000003936067209 */ /* 0x001fce0007810000 */
[----:B------:R-:W-:Y:S01]  /*9fc0*/  MUFU.EX2 R27, R27 ;  /* 0x0000001b001b7308 */ /* 0x000fe20000000800 */
[C---:B------:R-:W-:Y:S01]  /*9fd0*/  FMUL.FTZ R59, R6.reuse, UR10 ;  /* 0x0000000a063b7c20 */ /* 0x040fe20008410000 */
[----:B------:R-:W-:-:S03]  /*9fe0*/  FADD.FTZ R56, -R6, R9 ;  /* 0x0000000906387221 */ /* 0x000fc60000010100 */
[--C-:B------:R-:W-:Y:S01]  /*9ff0*/  FFMA.FTZ R145, R25, UR10, -R59.reuse ;  /* 0x0000000a19917c23 */ /* 0x100fe2000801083b */
[----:B------:R-:W-:Y:S02]  /*a000*/  IMAD.U32 R25, RZ, RZ, UR39 ;  /* 0x00000027ff197e24 */ /* 0x000fe4000f8e00ff */
[--C-:B------:R-:W-:Y:S01]  /*a010*/  FFMA.FTZ R10, R10, UR10, -R59.reuse ;  /* 0x0000000a0a0a7c23 */ /* 0x100fe2000801083b */
[----:B------:R-:W-:Y:S01]  /*a020*/  FMUL.FTZ R56, R56, UR10 ;  /* 0x0000000a38387c20 */ /* 0x000fe20008410000 */
[--C-:B------:R-:W-:Y:S01]  /*a030*/  FFMA.FTZ R149, R12, UR10, -R59.reuse ;  /* 0x0000000a0c957c23 */ /* 0x100fe2000801083b */
[----:B------:R-:W-:Y:S01]  /*a040*/  FFMA.FTZ R141, R33, UR10, -R59 ;  /* 0x0000000a218d7c23 */ /* 0x000fe2000801083b */
[----:B------:R-:W-:Y:S01]  /*a050*/  @!P1 LEA R25, R25, UR45, 0x3 ;  /* 0x0000002d19199c11 */ /* 0x000fe2000f8e18ff */
[----:B------:R0:W-:Y:S01]  /*a060*/  MUFU.EX2 R57, R56 ;  /* 0x0000003800397308 */ /* 0x0001e20000000800 */
[----:B------:R-:W-:Y:S01]  /*a070*/  VIADD R33, R152, 0x9 ;  /* 0x0000000998217836 */ /* 0x000fe20000000000 */
[----:B------:R-:W-:-:S02]  /*a080*/  WARPGROUP.DEPBAR.LE gsb0, 0x0 ;  /* 0x00008000000079c5 */ /* 0x000fc40000010000 */
[----:B------:R-:W-:Y:S01]  /*a090*/  WARPGROUP.ARRIVE ;  /* 0x00000000000079c5 */ /* 0x000fe20000000000 */
[--C-:B------:R-:W-:Y:S01]  /*a0a0*/  FFMA.FTZ R151, R14, UR10, -R59.reuse ;  /* 0x0000000a0e977c23 */ /* 0x100fe2000801083b */
[----:B------:R-:W-:Y:S01]  /*a0b0*/  @!P1 VIADD R25, R25, 0x16840 ;  /* 0x0001684019199836 */ /* 0x000fe20000000000 */
[----:B------:R-:W-:Y:S01]  /*a0c0*/  SEL R33, R33, 0x9, !P2 ;  /* 0x0000000921217807 */ /* 0x000fe20005000000 */
[----:B------:R-:W1:Y:S01]  /*a0d0*/  MUFU.EX2 R10, R10 ;  /* 0x0000000a000a7308 */ /* 0x000e620000000800 */
[----:B------:R-:W-:Y:S01]  /*a0e0*/  FFMA.FTZ R12, R20, UR10, -R59 ;  /* 0x0000000a140c7c23 */ /* 0x000fe2000801083b */
[----:B------:R-:W-:Y:S01]  /*a0f0*/  HGMMA.64x64x16.F32.BF16 R88, R120, gdesc[UR4].tnspB, R88, gsb0 ;  /* 0x40e0000478587df0 */ /* 0x000fe20008001858 */
[----:B------:R-:W-:Y:S01]  /*a100*/  @!P1 PRMT R25, RZ, 0x654, R25 ;  /* 0x00000654ff199816 */ /* 0x000fe20000000019 */
[--C-:B0-----:R-:W-:Y:S01]  /*a110*/  FFMA.FTZ R56, R26, UR10, -R59.reuse ;  /* 0x0000000a1a387c23 */ /* 0x101fe2000801083b */
[--C-:B------:R-:W-:Y:S01]  /*a120*/  FFMA.FTZ R147, R28, UR10, -R59.reuse ;  /* 0x0000000a1c937c23 */ /* 0x100fe2000801083b */
[--C-:B------:R-:W-:Y:S01]  /*a130*/  FFMA.FTZ R143, R36, UR10, -R59.reuse ;  /* 0x0000000a248f7c23 */ /* 0x100fe2000801083b */
[--C-:B------:R-:W-:Y:S01]  /*a140*/  FFMA.FTZ R30, R30, UR10, -R59.reuse ;  /* 0x0000000a1e1e7c23 */ /* 0x100fe2000801083b */
[----:B------:R-:W0:Y:S01]  /*a150*/  MUFU.EX2 R149, R149 ;  /* 0x0000009500957308 */ /* 0x000e220000000800 */
[----:B------:R-:W-:Y:S01]  /*a160*/  FFMA.FTZ R20, R38, UR10, -R59 ;  /* 0x0000000a26147c23 */ /* 0x000fe2000801083b */
[----:B---3--:R-:W-:Y:S01]  /*a170*/  FADD.FTZ R38, R150, R3 ;  /* 0x0000000396267221 */ /* 0x008fe20000010000 */
[--C-:B------:R-:W-:Y:S01]  /*a180*/  FFMA.FTZ R14, R34, UR10, -R59.reuse ;  /* 0x0000000a220e7c23 */ /* 0x100fe2000801083b */
[--C-:B------:R-:W-:Y:S01]  /*a190*/  FFMA.FTZ R137, R40, UR10, -R59.reuse ;  /* 0x0000000a28897c23 */ /* 0x100fe2000801083b */
[--C-:B------:R-:W-:Y:S01]  /*a1a0*/  FFMA.FTZ R28, R42, UR10, -R59.reuse ;  /* 0x0000000a2a1c7c23 */ /* 0x100fe2000801083b */
[--C-:B------:R-:W-:Y:S01]  /*a1b0*/  FFMA.FTZ R139, R45, UR10, -R59.reuse ;  /* 0x0000000a2d8b7c23 */ /* 0x100fe2000801083b */
[--C-:B------:R-:W-:Y:S01]  /*a1c0*/  FFMA.FTZ R26, R46, UR10, -R59.reuse ;  /* 0x0000000a2e1a7c23 */ /* 0x100fe2000801083b */
[----:B------:R-:W2:Y:S01]  /*a1d0*/  MUFU.EX2 R151, R151 ;  /* 0x0000009700977308 */ /* 0x000ea20000000800 */
        /* <DEDUP_REMOVED lines=8> */
[----:B0-----:R-:W-:Y:S01]  /*a260*/  FADD.FTZ R36, R149, R2 ;  /* 0x0000000295247221 */ /* 0x001fe20000010000 */
[--C-:B------:R-:W-:Y:S01]  /*a270*/  FFMA.FTZ R2, R63, UR10, -R59.reuse ;  /* 0x0000000a3f027c23 */ /* 0x100fe2000801083b */
[----:B------:R-:W-:Y:S01]  /*a280*/  F2FP.BF16.F32.PACK_AB R149, R149, R10 ;  /* 0x0000000a9595723e */ /* 0x000fe200000010ff */
[--C-:B------:R-:W-:Y:S01]  /*a290*/  FFMA.FTZ R72, R72, UR10, -R59.reuse ;  /* 0x0000000a48487c23 */ /* 0x100fe2000801083b */
[--C-:B------:R-:W-:Y:S01]  /*a2a0*/  FFMA.FTZ R127, R73, UR10, -R59.reuse ;  /* 0x0000000a497f7c23 */ /* 0x100fe2000801083b */
[--C-:B------:R-:W-:Y:S01]  /*a2b0*/  FFMA.FTZ R74, R74, UR10, -R59.reuse ;  /* 0x0000000a4a4a7c23 */ /* 0x100fe2000801083b */
[--C-:B------:R-:W-:Y:S01]  /*a2c0*/  FFMA.FTZ R75, R75, UR10, -R59.reuse ;  /* 0x0000000a4b4b7c23 */ /* 0x100fe2000801083b */
[----:B------:R-:W0:Y:S01]  /*a2d0*/  MUFU.EX2 R145, R145 ;  /* 0x0000009100917308 */ /* 0x000e220000000800 */
[----:B--2---:R-:W-:Y:S01]  /*a2e0*/  FADD.FTZ R3, R151, R36 ;  /* 0x0000002497037221 */ /* 0x004fe20000010000 */
[--C-:B------:R-:W-:Y:S01]  /*a2f0*/  FFMA.FTZ R76, R76, UR10, -R59.reuse ;  /* 0x0000000a4c4c7c23 */ /* 0x100fe2000801083b */
[----:B------:R-:W-:Y:S01]  /*a300*/  FFMA.FTZ R77, R77, UR10, -R59 ;  /* 0x0000000a4d4d7c23 */ /* 0x000fe2000801083b */
[C---:B------:R-:W-:Y:S01]  /*a310*/  ISETP.GT.AND P2, PT, R0.reuse, UR23, PT ;  /* 0x0000001700007c0c */ /* 0x040fe2000bf44270 */
[----:B------:R-:W-:Y:S01]  /*a320*/  VIADD R0, R0, 0xffffffff ;  /* 0xffffffff00007836 */ /* 0x000fe20000000000 */
[----:B------:R-:W-:-:S02]  /*a330*/  F2FP.BF16.F32.PACK_AB R150, R15, R150 ;  /* 0x000000960f96723e */ /* 0x000fc400000010ff */
[----:B------:R-:W2:Y:S01]  /*a340*/  MUFU.EX2 R56, R56 ;  /* 0x0000003800387308 */ /* 0x000ea20000000800 */
[C---:B-1----:R-:W-:Y:S01]  /*a350*/  FADD.FTZ R36, R12.reuse, R3 ;  /* 0x000000030c247221 */ /* 0x042fe20000010000 */
[----:B------:R-:W-:-:S06]  /*a360*/  F2FP.BF16.F32.PACK_AB R151, R12, R151 ;  /* 0x000000970c97723e */ /* 0x000fcc00000010ff */
[----:B------:R-:W1:Y:S01]  /*a370*/  MUFU.EX2 R147, R147 ;  /* 0x0000009300937308 */ /* 0x000e620000000800 */
[----:B0-----:R-:W-:Y:S01]  /*a380*/  FADD.FTZ R3, R145, R36 ;  /* 0x0000002491037221 */ /* 0x001fe20000010000 */
[----:B------:R-:W-:-:S06]  /*a390*/  FFMA.FTZ R36, R67, UR10, -R59 ;  /* 0x0000000a43247c23 */ /* 0x000fcc000801083b */
[----:B------:R-:W0:Y:S01]  /*a3a0*/  MUFU.EX2 R30, R30 ;  /* 0x0000001e001e7308 */ /* 0x000e220000000800 */
[C---:B--2---:R-:W-:Y:S01]  /*a3b0*/  FADD.FTZ R40, R56.reuse, R3 ;  /* 0x0000000338287221 */ /* 0x044fe20000010000 */
[----:B------:R-:W-:-:S06]  /*a3c0*/  F2FP.BF16.F32.PACK_AB R145, R56, R145 ;  /* 0x000000913891723e */ /* 0x000fcc00000010ff */
[----:B------:R-:W-:Y:S01]  /*a3d0*/  MUFU.EX2 R140, R140 ;  /* 0x0000008c008c7308 */ /* 0x000fe20000000800 */
[----:B-1----:R-:W-:-:S07]  /*a3e0*/  FADD.FTZ R3, R147, R40 ;  /* 0x0000002893037221 */ /* 0x002fce0000010000 */
[----:B------:R-:W1:Y:S01]  /*a3f0*/  MUFU.EX2 R141, R141 ;  /* 0x0000008d008d7308 */ /* 0x000e620000000800 */
[C---:B0-----:R-:W-:Y:S01]  /*a400*/  FADD.FTZ R40, R30.reuse, R3 ;  /* 0x000000031e287221 */ /* 0x041fe20000010000 */
        /* <DEDUP_REMOVED lines=11> */
[----:B--2---:R-:W-:Y:S01]  /*a4c0*/  IMAD.U32 R25, RZ, RZ, UR22 ;  /* 0x00000016ff197e24 */ /* 0x004fe2000f8e00ff */
        /* <DEDUP_REMOVED lines=13> */
[-C--:B------:R-:W-:Y:S01]  /*a5a0*/  FMUL.FTZ R113, R113, R8.reuse ;  /* 0x0000000871717220 */ /* 0x080fe20000410000 */
[----:B0-----:R-:W-:Y:S01]  /*a5b0*/  @!P1 PRMT R33, RZ, 0x654, R25 ;  /* 0x00000654ff219816 */ /* 0x001fe20000000019 */
[----:B------:R-:W-:Y:S01]  /*a5c0*/  FADD.FTZ R25, R15, R38 ;  /* 0x000000260f197221 */ /* 0x000fe20000010000 */
[----:B------:R-:W0:Y:S01]  /*a5d0*/  MUFU.EX2 R143, R143 ;  /* 0x0000008f008f7308 */ /* 0x000e220000000800 */
[C---:B-1----:R-:W-:Y:S01]  /*a5e0*/  FADD.FTZ R40, R14.reuse, R3 ;  /* 0x000000030e287221 */ /* 0x042fe20000010000 */
[----:B------:R-:W-:Y:S01]  /*a5f0*/  F2FP.BF16.F32.PACK_AB R141, R14, R141 ;  /* 0x0000008d0e8d723e */ /* 0x000fe200000010ff */
[----:B------:R-:W-:Y:S01]  /*a600*/  FADD.FTZ R38, R144, R25 ;  /* 0x0000001990267221 */ /* 0x000fe20000010000 */
[----:B------:R1:W-:Y:S01]  /*a610*/  @!P1 SYNCS.ARRIVE.TRANS64.RED.A1T0 RZ, [R33+URZ], RZ ;  /* 0x000000ff21ff99a7 */ /* 0x0003e2000810043f */
[-C--:B------:R-:W-:Y:S01]  /*a620*/  FMUL.FTZ R116, R116, R8.reuse ;  /* 0x0000000874747220 */ /* 0x080fe20000410000 */
[----:B------:R-:W-:Y:S01]  /*a630*/  FMUL.FTZ R117, R117, R8 ;  /* 0x0000000875757220 */ /* 0x000fe20000410000 */
[C---:B------:R-:W-:Y:S01]  /*a640*/  FADD.FTZ R25, R13.reuse, R38 ;  /* 0x000000260d197221 */ /* 0x040fe20000010000 */
[----:B------:R-:W2:Y:S01]  /*a650*/  MUFU.EX2 R21, R21 ;  /* 0x0000001500157308 */ /* 0x000ea20000000800 */
[--C-:B------:R-:W-:Y:S01]  /*a660*/  FFMA.FTZ R38, R70, UR10, -R59.reuse ;  /* 0x0000000a46267c23 */ /* 0x100fe2000801083b */
[----:B------:R-:W-:Y:S01]  /*a670*/  FFMA.FTZ R59, R78, UR10, -R59 ;  /* 0x0000000a4e3b7c23 */ /* 0x000fe2000801083b */
[----:B------:R-:W-:Y:S01]  /*a680*/  FADD.FTZ R42, R146, R25 ;  /* 0x00000019922a7221 */ /* 0x000fe20000010000 */
[----:B------:R-:W-:Y:S01]  /*a690*/  F2FP.BF16.F32.PACK_AB R144, R13, R144 ;  /* 0x000000900d90723e */ /* 0x000fe200000010ff */
[-C--:B------:R-:W-:Y:S01]  /*a6a0*/  FMUL.FTZ R90, R90, R57.reuse ;  /* 0x000000395a5a7220 */ /* 0x080fe20000410000 */
[C---:B------:R-:W-:Y:S01]  /*a6b0*/  F2FP.BF16.F32.PACK_AB R146, R27.reuse, R146 ;  /* 0x000000921b92723e */ /* 0x040fe200000010ff */
[----:B------:R-:W-:Y:S01]  /*a6c0*/  FADD.FTZ R25, R27, R42 ;  /* 0x0000002a1b197221 */ /* 0x000fe20000010000 */
[----:B------:R-:W3:Y:S01]  /*a6d0*/  MUFU.EX2 R20, R20 ;  /* 0x0000001400147308 */ /* 0x000ee20000000800 */
[----:B0-----:R-:W-:Y:S01]  /*a6e0*/  FADD.FTZ R3, R143, R40 ;  /* 0x000000288f037221 */ /* 0x001fe20000010000 */
[-C--:B------:R-:W-:Y:S01]  /*a6f0*/  FMUL.FTZ R91, R91, R57.reuse ;  /* 0x000000395b5b7220 */ /* 0x080fe20000410000 */
[----:B------:R-:W-:Y:S01]  /*a700*/  FADD.FTZ R42, R140, R25 ;  /* 0x000000198c2a7221 */ /* 0x000fe20000010000 */
[----:B------:R-:W-:Y:S01]  /*a710*/  F2FP.BF16.F32.PACK_AB R140, R29, R140 ;  /* 0x0000008c1d8c723e */ /* 0x000fe200000010ff */
[-C--:B------:R-:W-:Y:S01]  /*a720*/  FMUL.FTZ R94, R94, R57.reuse ;  /* 0x000000395e5e7220 */ /* 0x080fe20000410000 */
[-C--:B------:R-:W-:Y:S01]  /*a730*/  FMUL.FTZ R95, R95, R57.reuse ;  /* 0x000000395f5f7220 */ /* 0x080fe20000410000 */
[----:B------:R-:W-:Y:S01]  /*a740*/  FADD.FTZ R25, R29, R42 ;  /* 0x0000002a1d197221 */ /* 0x000fe20000010000 */
[----:B------:R-:W0:Y:S01]  /*a750*/  MUFU.EX2 R136, R136 ;  /* 0x0000008800887308 */ /* 0x000e220000000800 */
[-C--:B------:R-:W-:Y:S01]  /*a760*/  FMUL.FTZ R98, R98, R57.reuse ;  /* 0x0000003962627220 */ /* 0x080fe20000410000 */
[-C--:B------:R-:W-:Y:S01]  /*a770*/  FMUL.FTZ R99, R99, R57.reuse ;  /* 0x0000003963637220 */ /* 0x080fe20000410000 */
[----:B------:R-:W-:Y:S01]  /*a780*/  FADD.FTZ R42, R142, R25 ;  /* 0x000000198e2a7221 */ /* 0x000fe20000010000 */
[----:B--2---:R-:W-:Y:S01]  /*a790*/  F2FP.BF16.F32.PACK_AB R142, R21, R142 ;  /* 0x0000008e158e723e */ /* 0x004fe200000010ff */
[-C--:B------:R-:W-:Y:S01]  /*a7a0*/  FMUL.FTZ R102, R102, R57.reuse ;  /* 0x0000003966667220 */ /* 0x080fe20000410000 */
[----:B------:R-:W-:Y:S01]  /*a7b0*/  FMUL.FTZ R103, R103, R57 ;  /* 0x0000003967677220 */ /* 0x000fe20000410000 */
[----:B------:R-:W-:Y:S01]  /*a7c0*/  FADD.FTZ R25, R21, R42 ;  /* 0x0000002a15197221 */ /* 0x000fe20000010000 */
[----:B------:R-:W2:Y:S01]  /*a7d0*/  MUFU.EX2 R137, R137 ;  /* 0x0000008900897308 */ /* 0x000ea20000000800 */
[C---:B---3--:R-:W-:Y:S01]  /*a7e0*/  FADD.FTZ R40, R20.reuse, R3 ;  /* 0x0000000314287221 */ /* 0x048fe20000010000 */
[----:B------:R-:W-:Y:S01]  /*a7f0*/  F2FP.BF16.F32.PACK_AB R143, R20, R143 ;  /* 0x0000008f148f723e */ /* 0x000fe200000010ff */
[-C--:B------:R-:W-:Y:S01]  /*a800*/  FMUL.FTZ R106, R106, R57.reuse ;  /* 0x000000396a6a7220 */ /* 0x080fe20000410000 */
[-C--:B------:R-:W-:Y:S01]  /*a810*/  FMUL.FTZ R107, R107, R57.reuse ;  /* 0x000000396b6b7220 */ /* 0x080fe20000410000 */
[-C--:B------:R-:W-:Y:S01]  /*a820*/  FMUL.FTZ R110, R110, R57.reuse ;  /* 0x000000396e6e7220 */ /* 0x080fe20000410000 */
[-C--:B------:R-:W-:Y:S01]  /*a830*/  FMUL.FTZ R111, R111, R57.reuse ;  /* 0x000000396f6f7220 */ /* 0x080fe20000410000 */
[-C--:B------:R-:W-:Y:S01]  /*a840*/  FMUL.FTZ R114, R114, R57.reuse ;  /* 0x0000003972727220 */ /* 0x080fe20000410000 */
[----:B------:R-:W3:Y:S01]  /*a850*/  MUFU.EX2 R31, R31 ;  /* 0x0000001f001f7308 */ /* 0x000ee20000000800 */
[----:B0-----:R-:W-:Y:S01]  /*a860*/  FADD.FTZ R42, R136, R25 ;  /* 0x00000019882a7221 */ /* 0x001fe20000010000 */
[-C--:B------:R-:W-:Y:S01]  /*a870*/  FMUL.FTZ R115, R115, R57.reuse ;  /* 0x0000003973737220 */ /* 0x080fe20000410000 */
[-C--:B------:R-:W-:Y:S01]  /*a880*/  FMUL.FTZ R118, R118, R57.reuse ;  /* 0x0000003976767220 */ /* 0x080fe20000410000 */
[----:B------:R-:W-:Y:S01]  /*a890*/  FMUL.FTZ R119, R119, R57 ;  /* 0x0000003977777220 */ /* 0x000fe20000410000 */
[----:B------:R-:W-:-:S03]  /*a8a0*/  IMAD.MOV.U32 R8, RZ, RZ, R7 ;  /* 0x000000ffff087224 */ /* 0x000fc600078e0007 */
[----:B------:R-:W0:Y:S01]  /*a8b0*/  MUFU.EX2 R28, R28 ;  /* 0x0000001c001c7308 */ /* 0x000e220000000800 */
[----:B--2---:R-:W-:-:S07]  /*a8c0*/  FADD.FTZ R3, R137, R40 ;  /* 0x0000002889037221 */ /* 0x004fce0000010000 */
[----:B------:R-:W2:Y:S01]  /*a8d0*/  MUFU.EX2 R138, R138 ;  /* 0x0000008a008a7308 */ /* 0x000ea20000000800 */
[C---:B---3--:R-:W-:Y:S01]  /*a8e0*/  FADD.FTZ R11, R31.reuse, R42 ;  /* 0x0000002a1f0b7221 */ /* 0x048fe20000010000 */
[----:B------:R-:W-:-:S06]  /*a8f0*/  F2FP.BF16.F32.PACK_AB R136, R31, R136 ;  /* 0x000000881f88723e */ /* 0x000fcc00000010ff */
[----:B------:R-:W3:Y:S01]  /*a900*/  MUFU.EX2 R139, R139 ;  /* 0x0000008b008b7308 */ /* 0x000ee20000000800 */
[C---:B0-----:R-:W-:Y:S01]  /*a910*/  FADD.FTZ R40, R28.reuse, R3 ;  /* 0x000000031c287221 */ /* 0x041fe20000010000 */
[----:B------:R-:W-:-:S06]  /*a920*/  F2FP.BF16.F32.PACK_AB R137, R28, R137 ;  /* 0x000000891c89723e */ /* 0x000fcc00000010ff */
[----:B------:R-:W0:Y:S01]  /*a930*/  MUFU.EX2 R37, R37 ;  /* 0x0000002500257308 */ /* 0x000e220000000800 */
[----:B--2---:R-:W-:-:S07]  /*a940*/  FADD.FTZ R10, R138, R11 ;  /* 0x0000000b8a0a7221 */ /* 0x004fce0000010000 */
[----:B------:R-:W2:Y:S01]  /*a950*/  MUFU.EX2 R26, R26 ;  /* 0x0000001a001a7308 */ /* 0x000ea20000000800 */
[----:B---3--:R-:W-:-:S07]  /*a960*/  FADD.FTZ R3, R139, R40 ;  /* 0x000000288b037221 */ /* 0x008fce0000010000 */
[----:B------:R-:W3:Y:S01]  /*a970*/  MUFU.EX2 R132, R132 ;  /* 0x0000008400847308 */ /* 0x000ee20000000800 */
[C---:B0-----:R-:W-:Y:S01]  /*a980*/  FADD.FTZ R11, R37.reuse, R10 ;  /* 0x0000000a250b7221 */ /* 0x041fe20000010000 */
[----:B------:R-:W-:-:S06]  /*a990*/  F2FP.BF16.F32.PACK_AB R138, R37, R138 ;  /* 0x0000008a258a723e */ /* 0x000fcc00000010ff */
[----:B------:R-:W0:Y:S01]  /*a9a0*/  MUFU.EX2 R133, R133 ;  /* 0x0000008500857308 */ /* 0x000e220000000800 */
[C---:B--2---:R-:W-:Y:S01]  /*a9b0*/  FADD.FTZ R12, R26.reuse, R3 ;  /* 0x000000031a0c7221 */ /* 0x044fe20000010000 */
[----:B------:R-:W-:-:S06]  /*a9c0*/  F2FP.BF16.F32.PACK_AB R139, R26, R139 ;  /* 0x0000008b1a8b723e */ /* 0x000fcc00000010ff */
[----:B------:R-:W2:Y:S01]  /*a9d0*/  MUFU.EX2 R35, R35 ;  /* 0x0000002300237308 */ /* 0x000ea20000000800 */
[----:B---3--:R-:W-:-:S07]  /*a9e0*/  FADD.FTZ R40, R132, R11 ;  /* 0x0000000b84287221 */ /* 0x008fce0000010000 */
[----:B------:R-:W3:Y:S01]  /*a9f0*/  MUFU.EX2 R34, R34 ;  /* 0x0000002200227308 */ /* 0x000ee20000000800 */
[----:B0-----:R-:W-:-:S07]  /*aa00*/  FADD.FTZ R3, R133, R12 ;  /* 0x0000000c85037221 */ /* 0x001fce0000010000 */
[----:B------:R-:W0:Y:S01]  /*aa10*/  MUFU.EX2 R134, R134 ;  /* 0x0000008600867308 */ /* 0x000e220000000800 */
[C---:B--2---:R-:W-:Y:S01]  /*aa20*/  FADD.FTZ R11, R35.reuse, R40 ;  /* 0x00000028230b7221 */ /* 0x044fe20000010000 */
[----:B------:R-:W-:-:S06]  /*aa30*/  F2FP.BF16.F32.PACK_AB R132, R35, R132 ;  /* 0x000000842384723e */ /* 0x000fcc00000010ff */
[----:B------:R-:W2:Y:S01]  /*aa40*/  MUFU.EX2 R135, R135 ;  /* 0x0000008700877308 */ /* 0x000ea20000000800 */
[C---:B---3--:R-:W-:Y:S01]  /*aa50*/  FADD.FTZ R12, R34.reuse, R3 ;  /* 0x00000003220c7221 */ /* 0x048fe20000010000 */
[----:B------:R-:W-:-:S06]  /*aa60*/  F2FP.BF16.F32.PACK_AB R133, R34, R133 ;  /* 0x000000852285723e */ /* 0x000fcc00000010ff */
[----:B------:R-:W3:Y:S01]  /*aa70*/  MUFU.EX2 R39, R39 ;  /* 0x0000002700277308 */ /* 0x000ee20000000800 */
[----:B0-----:R-:W-:-:S07]  /*aa80*/  FADD.FTZ R30, R134, R11 ;  /* 0x0000000b861e7221 */ /* 0x001fce0000010000 */
        /* <DEDUP_REMOVED lines=61> */
[----:B--2---:R-:W-:Y:S01]  /*ae60*/  FADD.FTZ R2, R77, R2 ;  /* 0x000000024d027221 */ /* 0x004fe20000010000 */
[C---:B---3--:R-:W-:Y:S01]  /*ae70*/  FADD.FTZ R3, R9.reuse, R10 ;  /* 0x0000000a09037221 */ /* 0x048fe20000010000 */
[----:B------:R-:W-:Y:S01]  /*ae80*/  F2FP.BF16.F32.PACK_AB R122, R9, R54 ;  /* 0x00000036097a723e */ /* 0x000fe200000010ff */
[----:B------:R-:W-:Y:S02]  /*ae90*/  IMAD.MOV.U32 R9, RZ, RZ, R6 ;  /* 0x000000ffff097224 */ /* 0x000fe400078e0006 */
[C---:B0-----:R-:W-:Y:S01]  /*aea0*/  FADD.FTZ R2, R59.reuse, R2 ;  /* 0x000000023b027221 */ /* 0x041fe20000010000 */
[----:B------:R-:W-:Y:S01]  /*aeb0*/  F2FP.BF16.F32.PACK_AB R123, R59, R77 ;  /* 0x0000004d3b7b723e */ /* 0x000fe200000010ff */
[----:B-1----:R-:W-:Y:S06]  /*aec0*/  @P2 BRA `(.L_x_897) ;  /* 0xffffffd800d82947 */ /* 0x002fec000383ffff */
.L_x_888:
[----:B------:R-:W-:-:S13]  /*aed0*/  ISETP.GE.AND P2, PT, R0, UR43, PT ;  /* 0x0000002b00007c0c */ /* 0x000fda000bf46270 */
[----:B------:R-:W-:Y:S05]  /*aee0*/  @!P2 BRA `(.L_x_898) ;  /* 0x000000340058a947 */ /* 0x000fea0003800000 */
[----:B------:R-:W-:Y:S01]  /*aef0*/  IMAD.IADD R13, R17, 0x1, -R18 ;  /* 0x00000001110d7824 */ /* 0x000fe200078e0a12 */
[----:B------:R-:W-:Y:S01]  /*af00*/  UMOV UR27, UR38 ;  /* 0x00000026001b7c82 */ /* 0x000fe20008000000 */
[----:B------:R-:W-:Y:S01]  /*af10*/  IMAD.MOV.U32 R10, RZ, RZ, R6 ;  /* 0x000000ffff0a7224 */ /* 0x000fe200078e0006 */
[----:B------:R-:W-:Y:S01]  /*af20*/  UMOV UR26, UR39 ;  /* 0x00000027001a7c82 */ /* 0x000fe20008000000 */
[--C-:B------:R-:W-:Y:S01]  /*af30*/  IMAD.IADD R15, R4, 0x1, R13.reuse ;  /* 0x00000001040f7824 */ /* 0x100fe200078e020d */
[----:B------:R-:W-:Y:S01]  /*af40*/  ULDC UR23, c[0x0][0x9e4] ;  /* 0x0002790000177ab9 */ /* 0x000fe20000000800 */
[----:B------:R-:W-:Y:S01]  /*af50*/  IMAD.IADD R13, R5, 0x1, R13 ;  /* 0x00000001050d7824 */ /* 0x000fe200078e020d */
[----:B------:R-:W-:Y:S01]  /*af60*/  ULDC UR22, c[0x0][0x988] ;  /* 0x0002620000167ab9 */ /* 0x000fe20000000800 */
[----:B------:R-:W-:Y:S01]  /*af70*/  IMAD.MOV.U32 R8, RZ, RZ, R7 ;  /* 0x000000ffff087224 */ /* 0x000fe200078e0007 */
[----:B------:R-:W-:Y:S01]  /*af80*/  LOP3.LUT R11, RZ, R15, RZ, 0x33, !PT ;  /* 0x0000000fff0b7212 */ /* 0x000fe200078e33ff */
[----:B------:R-:W-:Y:S01]  /*af90*/  ULDC UR24, c[0x0][0x9d8] ;  /* 0x0002760000187ab9 */ /* 0x000fe20000000800 */
[----:B------:R-:W-:Y:S01]  /*afa0*/  LOP3.LUT R9, RZ, R13, RZ, 0x33, !PT ;  /* 0x0000000dff097212 */ /* 0x000fe200078e33ff */
[----:B------:R-:W-:-:S06]  /*afb0*/  ULDC UR25, c[0x0][0x9e0] ;  /* 0x0002780000197ab9 */ /* 0x000fcc0000000800 */
.L_x_915:
        /* <DEDUP_REMOVED lines=9> */
.L_x_900:
[----:B------:R-:W-:Y:S01]  /*b050*/  ULEA UR6, UR39, UR45, 0x3 ;  /* 0x0000002d27067291 */ /* 0x000fe2000f8e183f */
[----:B------:R-:W-:-:S05]  /*b060*/  IMAD.U32 R6, RZ, RZ, UR38 ;  /* 0x00000026ff067e24 */ /* 0x000fca000f8e00ff */
[----:B------:R-:W-:-:S04]  /*b070*/  SHF.L.U32 R6, R6, 0x1f, RZ ;  /* 0x0000001f06067819 */ /* 0x000fc800000006ff */
[----:B------:R0:W1:Y:S01]  /*b080*/  SYNCS.PHASECHK.TRANS64.TRYWAIT P2, [UR6+0x16830], R6 ;  /* 0x01683006ff0075a7 */ /* 0x0000620008040146 */
[----:B------:R-:W-:Y:S05]  /*b090*/  @!P0 BRA `(.L_x_901) ;  /* 0x0000000000048947 */ /* 0x000fea0003800000 */
[----:B------:R-:W-:Y:S01]  /*b0a0*/  BPT.TRAP 0x1 ;  /* 0x000000040000795c */ /* 0x000fe20000300000 */
.L_x_901:
[----:B-1----:R-:W-:Y:S05]  /*b0b0*/  @P2 BRA `(.L_x_899) ;  /* 0x0000000000082947 */ /* 0x002fea0003800000 */
[----:B------:R-:W1:Y:S02]  /*b0c0*/  SYNCS.PHASECHK.TRANS64.TRYWAIT P2, [UR6+0x16830], R6 ;  /* 0x01683006ff0075a7 */ /* 0x000e640008040146 */
[----:B-1----:R-:W-:Y:S05]  /*b0d0*/  @!P2 BRA `(.L_x_902) ;  /* 0x0000009c0024a947 */ /* 0x002fea0003800000 */
.L_x_899:
        /* <DEDUP_REMOVED lines=27> */
.L_x_904:
[----:B------:R-:W-:Y:S01]  /*b290*/  ULEA UR6, UR26, UR45, 0x3 ;  /* 0x0000002d1a067291 */ /* 0x000fe2000f8e183f */
[----:B------:R-:W-:-:S05]  /*b2a0*/  IMAD.U32 R6, RZ, RZ, UR27 ;  /* 0x0000001bff067e24 */ /* 0x000fca000f8e00ff */
[----:B------:R-:W-:-:S04]  /*b2b0*/  SHF.L.U32 R6, R6, 0x1f, RZ ;  /* 0x0000001f06067819 */ /* 0x000fc800000006ff */
[----:B------:R0:W1:Y:S01]  /*b2c0*/  SYNCS.PHASECHK.TRANS64.TRYWAIT P2, [UR6+0x16850], R6 ;  /* 0x01685006ff0075a7 */ /* 0x0000620008040146 */
[----:B------:R-:W-:Y:S05]  /*b2d0*/  @!P0 BRA `(.L_x_905) ;  /* 0x0000000000048947 */ /* 0x000fea0003800000 */
[----:B------:R-:W-:Y:S01]  /*b2e0*/  BPT.TRAP 0x1 ;  /* 0x000000040000795c */ /* 0x000fe20000300000 */
.L_x_905:
[----:B-1----:R-:W-:Y:S05]  /*b2f0*/  @P2 BRA `(.L_x_903) ;  /* 0x0000000000082947 */ /* 0x002fea0003800000 */
[----:B------:R-:W1:Y:S02]  /*b300*/  SYNCS.PHASECHK.TRANS64.TRYWAIT P2, [UR6+0x16850], R6 ;  /* 0x01685006ff0075a7 */ /* 0x000e640008040146 */
[----:B-1----:R-:W-:Y:S05]  /*b310*/  @!P2 BRA `(.L_x_906) ;  /* 0x0000009800aca947 */ /* 0x002fea0003800000 */
.L_x_903:
        /* <DEDUP_REMOVED lines=13> */
[----:B------:R-:W-:Y:S01]  /*b3f0*/  FMUL.FTZ R42, R45, UR24 ;  /* 0x000000182d2a7c20 */ /* 0x000fe20008410000 */
[----:B------:R-:W-:Y:S01]  /*b400*/  FMUL.FTZ R45, R50, UR24 ;  /* 0x00000018322d7c20 */ /* 0x000fe20008410000 */
[----:B------:R-:W-:-:S02]  /*b410*/  IMAD.U32 R39, RZ, RZ, UR39 ;  /* 0x00000027ff277e24 */ /* 0x000fc4000f8e00ff */
        /* <DEDUP_REMOVED lines=11> */
[----:B-1----:R-:W-:Y:S01]  /*b4d0*/  FMUL.FTZ R7, R25, UR24 ;  /* 0x0000001819077c20 */ /* 0x002fe20008410000 */
[----:B------:R-:W-:Y:S01]  /*b4e0*/  FMUL.FTZ R37, R43, UR24 ;  /* 0x000000182b257c20 */ /* 0x000fe20008410000 */
[----:B------:R-:W-:Y:S01]  /*b4f0*/  FMUL.FTZ R61, R67, UR24 ;  /* 0x00000018433d7c20 */ /* 0x000fe20008410000 */
[----:B------:R-:W-:Y:S01]  /*b500*/  @!P1 LEA R39, R39, UR45, 0x3 ;  /* 0x0000002d27279c11 */ /* 0x000fe2000f8e18ff */
[----:B------:R-:W-:Y:S01]  /*b510*/  FMUL.FTZ R14, R27, UR24 ;  /* 0x000000181b0e7c20 */ /* 0x000fe20008410000 */
[----:B------:R-:W-:Y:S01]  /*b520*/  FMUL.FTZ R25, R31, UR24 ;  /* 0x000000181f197c20 */ /* 0x000fe20008410000 */
[----:B------:R-:W-:Y:S01]  /*b530*/  FMUL.FTZ R43, R47, UR24 ;  /* 0x000000182f2b7c20 */ /* 0x000fe20008410000 */
[----:B------:R-:W-:Y:S01]  /*b540*/  FMUL.FTZ R67, R74, UR24 ;  /* 0x000000184a437c20 */ /* 0x000fe20008410000 */
[----:B--2---:R-:W-:Y:S01]  /*b550*/  SHF.R.U32.HI R152, RZ, 0x7, R153 ;  /* 0x00000007ff987819 */ /* 0x004fe20000011699 */
[----:B0-----:R-:W-:Y:S01]  /*b560*/  FMUL.FTZ R6, R24, UR24 ;  /* 0x0000001818067c20 */ /* 0x001fe20008410000 */
        /* <DEDUP_REMOVED lines=8> */
[----:B------:R-:W-:-:S02]  /*b5f0*/  VIADD R38, R152, 0x9 ;  /* 0x0000000998267836 */ /* 0x000fc40000000000 */
[----:B------:R-:W-:Y:S01]  /*b600*/  FMUL.FTZ R30, R36, UR24 ;  /* 0x00000018241e7c20 */ /* 0x000fe20008410000 */
[----:B------:R-:W-:Y:S01]  /*b610*/  FMUL.FTZ R40, R44, UR24 ;  /* 0x000000182c287c20 */ /* 0x000fe20008410000 */
[----:B------:R-:W-:Y:S01]  /*b620*/  FMUL.FTZ R53, R59, UR24 ;  /* 0x000000183b357c20 */ /* 0x000fe20008410000 */
[----:B------:R-:W-:Y:S01]  /*b630*/  FMUL.FTZ R80, R81, UR24 ;  /* 0x0000001851507c20 */ /* 0x000fe20008410000 */
[----:B------:R-:W-:Y:S01]  /*b640*/  ISETP.GE.U32.AND P2, PT, R153, 0x180, PT ;  /* 0x000001809900780c */ /* 0x000fe20003f46070 */
[----:B------:R-:W-:Y:S01]  /*b650*/  FMUL.FTZ R36, R41, UR24 ;  /* 0x0000001829247c20 */ /* 0x000fe20008410000 */
[----:B------:R-:W-:Y:S01]  /*b660*/  FMUL.FTZ R44, R48, UR24 ;  /* 0x00000018302c7c20 */ /* 0x000fe20008410000 */
[----:B------:R-:W-:Y:S01]  /*b670*/  FMUL.FTZ R59, R66, UR24 ;  /* 0x00000018423b7c20 */ /* 0x000fe20008410000 */
[----:B------:R-:W-:Y:S02]  /*b680*/  @!P1 VIADD R81, R39, 0x16840 ;  /* 0x0001684027519836 */ /* 0x000fe40000000000 */
        /* <DEDUP_REMOVED lines=9> */
[----:B------:R-:W-:Y:S01]  /*b720*/  SEL R38, R38, 0x9, !P2 ;  /* 0x0000000926267807 */ /* 0x000fe20005000000 */
[----:B------:R-:W-:Y:S01]  /*b730*/  FMUL.FTZ R55, R62, UR24 ;  /* 0x000000183e377c20 */ /* 0x000fe20008410000 */
[----:B------:R-:W-:Y:S01]  /*b740*/  FMUL.FTZ R57, R63, UR24 ;  /* 0x000000183f397c20 */ /* 0x000fe20008410000 */
[----:B------:R-:W-:Y:S01]  /*b750*/  FMUL.FTZ R75, R77, UR24 ;  /* 0x000000184d4b7c20 */ /* 0x000fe20008410000 */
[----:B------:R-:W-:Y:S01]  /*b760*/  FMUL.FTZ R62, R64, UR24 ;  /* 0x00000018403e7c20 */ /* 0x000fe20008410000 */
[----:B------:R-:W-:Y:S01]  /*b770*/  FMUL.FTZ R63, R65, UR24 ;  /* 0x00000018413f7c20 */ /* 0x000fe20008410000 */
[----:B------:R-:W-:Y:S01]  /*b780*/  FMUL.FTZ R77, R82, UR24 ;  /* 0x00000018524d7c20 */ /* 0x000fe20008410000 */
[----:B------:R-:W-:Y:S01]  /*b790*/  @!P1 PRMT R81, RZ, 0x654, R81 ;  /* 0x00000654ff519816 */ /* 0x000fe20000000051 */
[----:B------:R-:W-:Y:S01]  /*b7a0*/  FMUL.FTZ R64, R70, UR24 ;  /* 0x0000001846407c20 */ /* 0x000fe20008410000 */
[----:B------:R-:W-:Y:S01]  /*b7b0*/  FMUL.FTZ R65, R71, UR24 ;  /* 0x0000001847417c20 */ /* 0x000fe20008410000 */
[----:B------:R-:W-:-:S02]  /*b7c0*/  IMAD.SHL.U32 R82, R0, 0x80, RZ ;  /* 0x0000008000527824 */ /* 0x000fc400078e00ff */
        /* <DEDUP_REMOVED lines=8> */
[----:B------:R-:W-:Y:S01]  /*b850*/  IADD3 R39, R17, 0x1, -R82 ;  /* 0x0000000111277810 */ /* 0x000fe20007ffe852 */
[----:B------:R-:W0:Y:S04]  /*b860*/  MUFU.TANH R6, R6 ;  /* 0x0000000600067308 */ /* 0x000e280000002400 */
[----:B------:R-:W-:-:S04]  /*b870*/  IMAD.IADD R39, R39, 0x1, -R18 ;  /* 0x0000000127277824 */ /* 0x000fc800078e0a12 */
[----:B------:R-:W1:Y:S01]  /*b880*/  MUFU.TANH R7, R7 ;  /* 0x0000000700077308 */ /* 0x000e620000002400 */
[----:B------:R-:W-:Y:S01]  /*b890*/  IMAD R39, R16, -0x2, R39 ;  /* 0xfffffffe10277824 */ /* 0x000fe200078e0227 */
[----:B------:R-:W-:Y:S02]  /*b8a0*/  WARPGROUP.DEPBAR.LE gsb0, 0x0 ;  /* 0x00008000000079c5 */ /* 0x000fe40000010000 */
[----:B------:R-:W-:-:S04]  /*b8b0*/  WARPGROUP.ARRIVE ;  /* 0x00000000000079c5 */ /* 0x000fc80000000000 */
[----:B------:R-:W2:Y:S02]  /*b8c0*/  MUFU.TANH R12, R12 ;  /* 0x0000000c000c7308 */ /* 0x000ea40000002400 */
[----:B------:R-:W-:Y:S01]  /*b8d0*/  HGMMA.64x64x16.F32.BF16 R88, R144, gdesc[UR4].tnspB, R88, gsb0 ;  /* 0x40e0000490587df0 */ /* 0x000fe20008001858 */
[----:B------:R-:W-:Y:S01]  /*b8e0*/  UIADD3 UR6, UR10, 0x100, URZ ;  /* 0x000001000a067890 */ /* 0x000fe2000fffe03f */
[----:B------:R-:W-:-:S04]  /*b8f0*/  UMOV UR7, 0x40000040 ;  /* 0x4000004000077882 */ /* 0x000fc80000000000 */
        /* <DEDUP_REMOVED lines=90> */
[----:B------:R5:W-:Y:S01]  /*bea0*/  @!P1 SYNCS.ARRIVE.TRANS64.RED.A1T0 RZ, [R81+URZ], RZ ;  /* 0x000000ff51ff99a7 */ /* 0x000be2000810043f */
[----:B------:R-:W-:-:S04]  /*beb0*/  VIADD R120, R39, UR25 ;  /* 0x0000001927787c36 */ /* 0x000fc80008000000 */
[----:B------:R-:W-:Y:S02]  /*bec0*/  IMAD.IADD R86, R4, 0x1, R120 ;  /* 0x0000000104567824 */ /* 0x000fe400078e0278 */
[----:B-----5:R-:W-:Y:S01]  /*bed0*/  FMUL.FTZ R81, R87, UR24 ;  /* 0x0000001857517c20 */ /* 0x020fe20008410000 */
[----:B------:R-:W-:-:S04]  /*bee0*/  VIADD R87, R39, UR21 ;  /* 0x0000001527577c36 */ /* 0x000fc80008000000 */
[----:B------:R-:W-:Y:S01]  /*bef0*/  IMAD.IADD R85, R4, 0x1, R87 ;  /* 0x0000000104557824 */ /* 0x000fe200078e0257 */
[----:B------:R-:W0:Y:S01]  /*bf00*/  MUFU.TANH R81, R81 ;  /* 0x0000005100517308 */ /* 0x000e220000002400 */
[----:B-1234-:R-:W-:Y:S05]  /*bf10*/  @!P5 BRA `(.L_x_907) ;  /* 0x000000000058d947 */ /* 0x01efea0003800000 */
        /* <DEDUP_REMOVED lines=11> */
.L_x_909:
[----:B------:R-:W-:Y:S02]  /*bfd0*/  IMAD.U32 R123, RZ, RZ, UR23 ;  /* 0x00000017ff7b7e24 */ /* 0x000fe4000f8e00ff */
[----:B------:R-:W-:-:S03]  /*bfe0*/  IMAD.MOV.U32 R121, RZ, RZ, R15 ;  /* 0x000000ffff797224 */ /* 0x000fc600078e000f */
[----:B------:R-:W-:-:S13]  /*bff0*/  ISETP.NE.AND P2, PT, R123, 0x1, PT ;  /* 0x000000017b00780c */ /* 0x000fda0003f45270 */
[----:B0-----:R-:W0:Y:S02]  /*c000*/  @P2 LDC.64 R38, c[0x0][0x9e8] ;  /* 0x00027a00ff262b82 */ /* 0x001e240000000a00 */
[----:B0-----:R-:W-:-:S05]  /*c010*/  @P2 IMAD.HI.U32 R38, R15, R38, RZ ;  /* 0x000000260f262227 */ /* 0x001fca00078e00ff */
[----:B------:R-:W-:-:S07]  /*c020*/  @P2 SHF.R.U32.HI R121, RZ, R39, R38 ;  /* 0x00000027ff792219 */ /* 0x000fce0000011626 */
.L_x_910:
[----:B------:R-:W-:Y:S05]  /*c030*/  BSYNC B0 ;  /* 0x0000000000007941 */ /* 0x000fea0003800000 */
.L_x_908:
[----:B------:R-:W-:-:S04]  /*c040*/  IMAD R39, R121, R123, -R82 ;  /* 0x0000007b79277224 */ /* 0x000fc800078e0a52 */
[----:B------:R-:W-:-:S05]  /*c050*/  IMAD R39, R16, -0x2, R39 ;  /* 0xfffffffe10277824 */ /* 0x000fca00078e0227 */
[----:B------:R-:W-:Y:S02]  /*c060*/  VIADDMNMX R86, R39, R123, R86, PT ;  /* 0x0000007b27567246 */ /* 0x000fe40003800156 */
[----:B------:R-:W-:-:S07]  /*c070*/  VIMNMX R85, R85, R39, !PT ;  /* 0x0000002755557248 */ /* 0x000fce0007fe0100 */
.L_x_907:
[----:B------:R-:W-:Y:S01]  /*c080*/  ISETP.GT.AND P2, PT, R0, -0x1, PT ;  /* 0xffffffff0000780c */ /* 0x000fe20003f44270 */
[C---:B------:R-:W-:Y:S02]  /*c090*/  IMAD.IADD R120, R5.reuse, 0x1, R120 ;  /* 0x0000000105787824 */ /* 0x040fe400078e0278 */
[----:B------:R-:W-:Y:S01]  /*c0a0*/  IMAD.IADD R87, R5, 0x1, R87 ;  /* 0x0000000105577824 */ /* 0x000fe200078e0257 */
[C---:B------:R-:W-:Y:S02]  /*c0b0*/  ISETP.GT.AND P4, PT, R85.reuse, RZ, P2 ;  /* 0x000000ff5500720c */ /* 0x040fe40001784270 */
[----:B------:R-:W-:Y:S02]  /*c0c0*/  ISETP.GT.AND P6, PT, R85, 0x1, P2 ;  /* 0x000000015500780c */ /* 0x000fe400017c4270 */
[C---:B------:R-:W-:Y:S02]  /*c0d0*/  ISETP.LT.OR P4, PT, R86.reuse, 0x1, P4 ;  /* 0x000000015600780c */ /* 0x040fe40002781670 */
[----:B------:R-:W-:-:S02]  /*c0e0*/  ISETP.LT.OR P6, PT, R86, 0x2, P6 ;  /* 0x000000025600780c */ /* 0x000fc400037c1670 */
[----:B0-----:R-:W-:Y:S02]  /*c0f0*/  FSEL R39, R6, -INF , !P4 ;  /* 0xff80000006277808 */ /* 0x001fe40006000000 */
[----:B------:R-:W-:Y:S02]  /*c100*/  FSEL R38, R7, -INF , !P6 ;  /* 0xff80000007267808 */ /* 0x000fe40007000000 */
[C---:B------:R-:W-:Y:S02]  /*c110*/  ISETP.GT.AND P3, PT, R85.reuse, 0x8, P2 ;  /* 0x000000085500780c */ /* 0x040fe40001764270 */
[C---:B------:R-:W-:Y:S02]  /*c120*/  ISETP.GT.AND P4, PT, R85.reuse, 0x9, P2 ;  /* 0x000000095500780c */ /* 0x040fe40001784270 */
[----:B------:R-:W-:Y:S02]  /*c130*/  ISETP.GT.AND P6, PT, R85, 0x10, P2 ;  /* 0x000000105500780c */ /* 0x000fe400017c4270 */
[----:B------:R-:W-:-:S02]  /*c140*/  ISETP.LT.OR P3, PT, R86, 0x9, P3 ;  /* 0x000000095600780c */ /* 0x000fc40001f61670 */
[C---:B------:R-:W-:Y:S02]  /*c150*/  ISETP.LT.OR P4, PT, R86.reuse, 0xa, P4 ;  /* 0x0000000a5600780c */ /* 0x040fe40002781670 */
[----:B------:R-:W-:Y:S02]  /*c160*/  ISETP.LT.OR P6, PT, R86, 0x11, P6 ;  /* 0x000000115600780c */ /* 0x000fe400037c1670 */
[----:B------:R-:W-:Y:S02]  /*c170*/  FSEL R20, R20, -INF , !P3 ;  /* 0xff80000014147808 */ /* 0x000fe40005800000 */
[----:B------:R-:W-:Y:S02]  /*c180*/  FSEL R21, R21, -INF , !P4 ;  /* 0xff80000015157808 */ /* 0x000fe40006000000 */
[----:B------:R-:W-:Y:S02]  /*c190*/  FSEL R26, R26, -INF , !P6 ;  /* 0xff8000001a1a7808 */ /* 0x000fe40007000000 */
[----:B------:R-:W-:-:S02]  /*c1a0*/  ISETP.GT.AND P3, PT, R85, 0x11, P2 ;  /* 0x000000115500780c */ /* 0x000fc40001764270 */
[C---:B------:R-:W-:Y:S02]  /*c1b0*/  ISETP.GT.AND P4, PT, R85.reuse, 0x18, P2 ;  /* 0x000000185500780c */ /* 0x040fe40001784270 */
[----:B------:R-:W-:Y:S02]  /*c1c0*/  ISETP.GT.AND P6, PT, R85, 0x19, P2 ;  /* 0x000000195500780c */ /* 0x000fe400017c4270 */
[C---:B------:R-:W-:Y:S02]  /*c1d0*/  ISETP.LT.OR P3, PT, R86.reuse, 0x12, P3 ;  /* 0x000000125600780c */ /* 0x040fe40001f61670 */
[C---:B------:R-:W-:Y:S02]  /*c1e0*/  ISETP.LT.OR P4, PT, R86.reuse, 0x19, P4 ;  /* 0x000000195600780c */ /* 0x040fe40002781670 */
[----:B------:R-:W-:Y:S02]  /*c1f0*/  ISETP.LT.OR P6, PT, R86, 0x1a, P6 ;  /* 0x0000001a5600780c */ /* 0x000fe400037c1670 */
[----:B------:R-:W-:-:S02]  /*c200*/  FSEL R28, R28, -INF , !P3 ;  /* 0xff8000001c1c7808 */ /* 0x000fc40005800000 */
[----:B------:R-:W-:Y:S02]  /*c210*/  FSEL R30, R30, -INF , !P4 ;  /* 0xff8000001e1e7808 */ /* 0x000fe40006000000 */
        /* <DEDUP_REMOVED lines=72> */
[----:B------:R-:W-:Y:S01]  /*c6a0*/  FSEL R84, R84, -INF , !P6 ;  /* 0xff80000054547808 */ /* 0x000fe20007000000 */
[----:B------:R-:W-:Y:S06]  /*c6b0*/  @!P5 BRA `(.L_x_911) ;  /* 0x000000000058d947 */ /* 0x000fec0003800000 */
        /* <DEDUP_REMOVED lines=11> */
.L_x_913:
[----:B------:R-:W-:Y:S02]  /*c770*/  IMAD.U32 R121, RZ, RZ, UR23 ;  /* 0x00000017ff797e24 */ /* 0x000fe4000f8e00ff */
[----:B------:R-:W-:-:S03]  /*c780*/  IMAD.MOV.U32 R85, RZ, RZ, R13 ;  /* 0x000000ffff557224 */ /* 0x000fc600078e000d */
[----:B------:R-:W-:-:S13]  /*c790*/  ISETP.NE.AND P3, PT, R121, 0x1, PT ;  /* 0x000000017900780c */ /* 0x000fda0003f65270 */
[----:B------:R-:W0:Y:S02]  /*c7a0*/  @P3 LDC.64 R6, c[0x0][0x9e8] ;  /* 0x00027a00ff063b82 */ /* 0x000e240000000a00 */
[----:B0-----:R-:W-:-:S05]  /*c7b0*/  @P3 IMAD.HI.U32 R6, R13, R6, RZ ;  /* 0x000000060d063227 */ /* 0x001fca00078e00ff */
[----:B------:R-:W-:-:S07]  /*c7c0*/  @P3 SHF.R.U32.HI R85, RZ, R7, R6 ;  /* 0x00000007ff553219 */ /* 0x000fce0000011606 */
.L_x_914:
[----:B------:R-:W-:Y:S05]  /*c7d0*/  BSYNC B0 ;  /* 0x0000000000007941 */ /* 0x000fea0003800000 */
.L_x_912:
[----:B------:R-:W-:-:S04]  /*c7e0*/  IMAD R7, R85, R121, -R82 ;  /* 0x0000007955077224 */ /* 0x000fc800078e0a52 */
[----:B------:R-:W-:-:S05]  /*c7f0*/  IMAD R7, R16, -0x2, R7 ;  /* 0xfffffffe10077824 */ /* 0x000fca00078e0207 */
[----:B------:R-:W-:Y:S02]  /*c800*/  VIADDMNMX R120, R7, R121, R120, PT ;  /* 0x0000007907787246 */ /* 0x000fe40003800178 */
[----:B------:R-:W-:-:S07]  /*c810*/  VIMNMX R87, R87, R7, !PT ;  /* 0x0000000757577248 */ /* 0x000fce0007fe0100 */
.L_x_911:
[----:B------:R-:W-:Y:S01]  /*c820*/  FMNMX.FTZ R7, R39, R8, !PT ;  /* 0x0000000827077209 */ /* 0x000fe20007810000 */
[----:B------:R-:W-:Y:S01]  /*c830*/  UMOV UR10, UR22 ;  /* 0x00000016000a7c82 */ /* 0x000fe20008000000 */
[C---:B------:R-:W-:Y:S01]  /*c840*/  ISETP.GT.AND P3, PT, R87.reuse, 0x9, P2 ;  /* 0x000000095700780c */ /* 0x040fe20001764270 */
[----:B------:R-:W-:Y:S01]  /*c850*/  UMOV UR27, UR38 ;  /* 0x00000026001b7c82 */ /* 0x000fe20008000000 */
        /* <DEDUP_REMOVED lines=13> */
[----:B------:R-:W-:Y:S02]  /*c930*/  ISETP.LT.OR P6, PT, R120, 0x9, P6 ;  /* 0x000000097800780c */ /* 0x000fe400037c1670 */
        /* <DEDUP_REMOVED lines=11> */
[----:B------:R-:W-:Y:S02]  /*c9f0*/  ISETP.GT.AND P3, PT, R87, 0x19, P2 ;  /* 0x000000195700780c */ /* 0x000fe40001764270 */
        /* <DEDUP_REMOVED lines=28> */
[----:B------:R-:W-:-:S04]  /*cbc0*/  FMNMX.FTZ R7, R76, R7, !PT ;  /* 0x000000074c077209 */ /* 0x000fc80007810000 */
[----:B------:R-:W-:-:S04]  /*cbd0*/  FMNMX.FTZ R6, R80, R7, !PT ;  /* 0x0000000750067209 */ /* 0x000fc80007810000 */
        /* <DEDUP_REMOVED lines=13> */
[----:B------:R0:W-:Y:S01]  /*ccb0*/  MUFU.EX2 R33, R6 ;  /* 0x0000000600217308 */ /* 0x0001e20000000800 */
[--C-:B------:R-:W-:Y:S01]  /*ccc0*/  FFMA.FTZ R150, R20, UR10, -R85.reuse ;  /* 0x0000000a14967c23 */ /* 0x100fe20008010855 */
[--C-:B------:R-:W-:Y:S01]  /*ccd0*/  FFMA.FTZ R144, R26, UR10, -R85.reuse ;  /* 0x0000000a1a907c23 */ /* 0x100fe20008010855 */
[----:B------:R-:W-:Y:S01]  /*cce0*/  ISETP.LT.OR P3, PT, R120, 0x22, P3 ;  /* 0x000000227800780c */ /* 0x000fe20001f61670 */
[--C-:B------:R-:W-:Y:S01]  /*ccf0*/  FFMA.FTZ R146, R30, UR10, -R85.reuse ;  /* 0x0000000a1e927c23 */ /* 0x100fe20008010855 */
[--C-:B------:R-:W-:Y:S01]  /*cd00*/  FFMA.FTZ R140, R34, UR10, -R85.reuse ;  /* 0x0000000a228c7c23 */ /* 0x100fe20008010855 */
        /* <DEDUP_REMOVED lines=8> */
[--C-:B------:R-:W-:Y:S01]  /*cd90*/  FFMA.FTZ R21, R21, UR10, -R85.reuse ;  /* 0x0000000a15157c23 */ /* 0x100fe20008010855 */
[--C-:B------:R-:W-:Y:S01]  /*cda0*/  FFMA.FTZ R46, R46, UR10, -R85.reuse ;  /* 0x0000000a2e2e7c23 */ /* 0x100fe20008010855 */
[----:B------:R-:W-:Y:S01]  /*cdb0*/  FADD.FTZ R83, -R83, R8 ;  /* 0x0000000853537221 */ /* 0x000fe20000010100 */
[----:B------:R-:W-:Y:S01]  /*cdc0*/  FSEL R39, R12, -INF , !P3 ;  /* 0xff8000000c277808 */ /* 0x000fe20005800000 */
[--C-:B------:R-:W-:Y:S01]  /*cdd0*/  FFMA.FTZ R136, R44, UR10, -R85.reuse ;  /* 0x0000000a2c887c23 */ /* 0x100fe20008010855 */
[----:B------:R-:W-:Y:S01]  /*cde0*/  FSEL R12, R43, -INF , !P4 ;  /* 0xff8000002b0c7808 */ /* 0x000fe20006000000 */
[--C-:B------:R-:W-:Y:S01]  /*cdf0*/  FFMA.FTZ R43, R28, UR10, -R85.reuse ;  /* 0x0000000a1c2b7c23 */ /* 0x100fe20008010855 */
[----:B------:R-:W-:Y:S01]  /*ce00*/  FMNMX.FTZ R121, R39, R10, !PT ;  /* 0x0000000a27797209 */ /* 0x000fe20007810000 */
[----:B------:R-:W-:Y:S01]  /*ce10*/  FMUL.FTZ R83, R83, UR10 ;  /* 0x0000000a53537c20 */ /* 0x000fe20008410000 */
[----:B------:R-:W-:Y:S01]  /*ce20*/  ISETP.GT.AND P4, PT, R87, 0x31, P2 ;  /* 0x000000315700780c */ /* 0x000fe20001784270 */
[----:B------:R-:W-:Y:S01]  /*ce30*/  MUFU.EX2 R150, R150 ;  /* 0x0000009600967308 */ /* 0x000fe20000000800 */
[----:B------:R-:W-:Y:S01]  /*ce40*/  FMNMX.FTZ R121, R14, R121, !PT ;  /* 0x000000790e797209 */ /* 0x000fe20007810000 */
[--C-:B------:R-:W-:Y:S01]  /*ce50*/  FFMA.FTZ R138, R50, UR10, -R85.reuse ;  /* 0x0000000a328a7c23 */ /* 0x100fe20008010855 */
[----:B------:R-:W-:Y:S01]  /*ce60*/  ISETP.LT.OR P4, PT, R120, 0x32, P4 ;  /* 0x000000327800780c */ /* 0x000fe20002781670 */
[--C-:B------:R-:W-:Y:S01]  /*ce70*/  FFMA.FTZ R51, R51, UR10, -R85.reuse ;  /* 0x0000000a33337c23 */ /* 0x100fe20008010855 */
[----:B0-----:R-:W-:Y:S01]  /*ce80*/  FMNMX.FTZ R6, R24, R121, !PT ;  /* 0x0000007918067209 */ /* 0x001fe20007810000 */
[--C-:B------:R-:W-:Y:S01]  /*ce90*/  FFMA.FTZ R132, R54, UR10, -R85.reuse ;  /* 0x0000000a36847c23 */ /* 0x100fe20008010855 */
[----:B------:R-:W-:Y:S01]  /*cea0*/  ISETP.GT.AND P3, PT, R87, 0x30, P2 ;  /* 0x000000305700780c */ /* 0x000fe20001764270 */
[----:B------:R-:W0:Y:S01]  /*ceb0*/  MUFU.EX2 R83, R83 ;  /* 0x0000005300537308 */ /* 0x000e220000000800 */
[----:B------:R-:W-:Y:S01]  /*cec0*/  FMNMX.FTZ R6, R25, R6, !PT ;  /* 0x0000000619067209 */ /* 0x000fe20007810000 */
[--C-:B------:R-:W-:Y:S01]  /*ced0*/  FFMA.FTZ R134, R58, UR10, -R85.reuse ;  /* 0x0000000a3a867c23 */ /* 0x100fe20008010855 */
[----:B------:R-:W-:Y:S01]  /*cee0*/  FSEL R20, R47, -INF , !P4 ;  /* 0xff8000002f147808 */ /* 0x000fe20006000000 */
[--C-:B------:R-:W-:Y:S01]  /*cef0*/  FFMA.FTZ R47, R32, UR10, -R85.reuse ;  /* 0x0000000a202f7c23 */ /* 0x100fe20008010855 */
[----:B------:R-:W-:Y:S01]  /*cf00*/  FMNMX.FTZ R6, R27, R6, !PT ;  /* 0x000000061b067209 */ /* 0x000fe20007810000 */
[--C-:B------:R-:W-:Y:S01]  /*cf10*/  FFMA.FTZ R60, R60, UR10, -R85.reuse ;  /* 0x0000000a3c3c7c23 */ /* 0x100fe20008010855 */
[----:B------:R-:W-:Y:S01]  /*cf20*/  ISETP.GT.AND P4, PT, R87, 0x39, P2 ;  /* 0x000000395700780c */ /* 0x000fe20001784270 */
[----:B------:R-:W1:Y:S01]  /*cf30*/  MUFU.EX2 R21, R21 ;  /* 0x0000001500157308 */ /* 0x000e620000000800 */
[----:B------:R-:W-:Y:S01]  /*cf40*/  FMNMX.FTZ R6, R29, R6, !PT ;  /* 0x000000061d067209 */ /* 0x000fe20007810000 */
[--C-:B------:R-:W-:Y:S01]  /*cf50*/  FFMA.FTZ R128, R62, UR10, -R85.reuse ;  /* 0x0000000a3e807c23 */ /* 0x100fe20008010855 */
[----:B------:R-:W-:Y:S01]  /*cf60*/  ISETP.LT.OR P3, PT, R120, 0x31, P3 ;  /* 0x000000317800780c */ /* 0x000fe20001f61670 */
[--C-:B------:R-:W-:Y:S01]  /*cf70*/  FFMA.FTZ R63, R63, UR10, -R85.reuse ;  /* 0x0000000a3f3f7c23 */ /* 0x100fe20008010855 */
[----:B------:R-:W-:Y:S01]  /*cf80*/  FMNMX.FTZ R121, R31, R6, !PT ;  /* 0x000000061f797209 */ /* 0x000fe20007810000 */
[--C-:B------:R-:W-:Y:S01]  /*cf90*/  FFMA.FTZ R130, R66, UR10, -R85.reuse ;  /* 0x0000000a42827c23 */ /* 0x100fe20008010855 */
[----:B------:R-:W-:Y:S01]  /*cfa0*/  ISETP.LT.OR P4, PT, R120, 0x3a, P4 ;  /* 0x0000003a7800780c */ /* 0x000fe20002781670 */
[----:B------:R-:W2:Y:S01]  /*cfb0*/  MUFU.EX2 R144, R144 ;  /* 0x0000009000907308 */ /* 0x000ea20000000800 */
[----:B------:R-:W-:Y:S01]  /*cfc0*/  FMNMX.FTZ R6, R38, R121, !PT ;  /* 0x0000007926067209 */ /* 0x000fe20007810000 */
[--C-:B------:R-:W-:Y:S01]  /*cfd0*/  FFMA.FTZ R124, R70, UR10, -R85.reuse ;  /* 0x0000000a467c7c23 */ /* 0x100fe20008010855 */
[----:B------:R-:W-:Y:S01]  /*cfe0*/  FSEL R45, R45, -INF , !P3 ;  /* 0xff8000002d2d7808 */ /* 0x000fe20005800000 */
[--C-:B------:R-:W-:Y:S01]  /*cff0*/  FFMA.FTZ R126, R74, UR10, -R85.reuse ;  /* 0x0000000a4a7e7c23 */ /* 0x100fe20008010855 */
[----:B------:R-:W-:Y:S01]  /*d000*/  ISETP.GT.AND P3, PT, R87, 0x38, P2 ;  /* 0x000000385700780c */ /* 0x000fe20001764270 */
[--C-:B------:R-:W-:Y:S01]  /*d010*/  FFMA.FTZ R75, R75, UR10, -R85.reuse ;  /* 0x0000000a4b4b7c23 */ /* 0x100fe20008010855 */
[----:B------:R-:W-:Y:S01]  /*d020*/  FSEL R26, R49, -INF , !P4 ;  /* 0xff800000311a7808 */ /* 0x000fe20006000000 */
[----:B------:R-:W-:Y:S01]  /*d030*/  FFMA.FTZ R49, R36, UR10, -R85 ;  /* 0x0000000a24317c23 */ /* 0x000fe20008010855 */
[----:B------:R-:W-:Y:S01]  /*d040*/  ISETP.GT.AND P4, PT, R87, 0x41, P2 ;  /* 0x000000415700780c */ /* 0x000fe20001784270 */
[----:B------:R-:W3:Y:S01]  /*d050*/  MUFU.EX2 R43, R43 ;  /* 0x0000002b002b7308 */ /* 0x000ee20000000800 */
[----:B------:R-:W-:Y:S01]  /*d060*/  FMNMX.FTZ R6, R35, R6, !PT ;  /* 0x0000000623067209 */ /* 0x000fe20007810000 */
[-C--:B0-----:R-:W-:Y:S01]  /*d070*/  FMUL.FTZ R88, R88, R83.reuse ;  /* 0x0000005358587220 */ /* 0x081fe20000410000 */
[C---:B------:R-:W-:Y:S01]  /*d080*/  ISETP.LT.OR P3, PT, R120.reuse, 0x39, P3 ;  /* 0x000000397800780c */ /* 0x040fe20001f61670 */
[-C--:B------:R-:W-:Y:S01]  /*d090*/  FMUL.FTZ R89, R89, R83.reuse ;  /* 0x0000005359597220 */ /* 0x080fe20000410000 */
[----:B------:R-:W-:Y:S01]  /*d0a0*/  ISETP.LT.OR P4, PT, R120, 0x42, P4 ;  /* 0x000000427800780c */ /* 0x000fe20002781670 */
[-C--:B------:R-:W-:Y:S01]  /*d0b0*/  FMUL.FTZ R92, R92, R83.reuse ;  /* 0x000000535c5c7220 */ /* 0x080fe20000410000 */
[----:B------:R-:W-:Y:S01]  /*d0c0*/  FMNMX.FTZ R6, R37, R6, !PT ;  /* 0x0000000625067209 */ /* 0x000fe20007810000 */
[----:B------:R-:W0:Y:S01]  /*d0d0*/  MUFU.EX2 R146, R146 ;  /* 0x0000009200927308 */ /* 0x000e220000000800 */
[----:B------:R-:W-:Y:S01]  /*d0e0*/  FSEL R48, R48, -INF , !P3 ;  /* 0xff80000030307808 */ /* 0x000fe20005800000 */
[-C--:B------:R-:W-:Y:S01]  /*d0f0*/  FMUL.FTZ R93, R93, R83.reuse ;  /* 0x000000535d5d7220 */ /* 0x080fe20000410000 */
[----:B------:R-:W-:Y:S01]  /*d100*/  ISETP.GT.AND P3, PT, R87, 0x40, P2 ;  /* 0x000000405700780c */ /* 0x000fe20001764270 */
[-C--:B------:R-:W-:Y:S01]  /*d110*/  FMUL.FTZ R96, R96, R83.reuse ;  /* 0x0000005360607220 */ /* 0x080fe20000410000 */
[----:B------:R-:W-:Y:S01]  /*d120*/  FSEL R28, R53, -INF , !P4 ;  /* 0xff800000351c7808 */ /* 0x000fe20006000000 */
[-C--:B------:R-:W-:Y:S01]  /*d130*/  FMUL.FTZ R97, R97, R83.reuse ;  /* 0x0000005361617220 */ /* 0x080fe20000410000 */
[----:B------:R-:W-:Y:S01]  /*d140*/  FMNMX.FTZ R53, R41, R6, !PT ;  /* 0x0000000629357209 */ /* 0x000fe20007810000 */
[----:B------:R-:W4:Y:S01]  /*d150*/  MUFU.EX2 R47, R47 ;  /* 0x0000002f002f7308 */ /* 0x000f220000000800 */
[----:B------:R-:W-:Y:S01]  /*d160*/  ISETP.LT.OR P3, PT, R120, 0x41, P3 ;  /* 0x000000417800780c */ /* 0x000fe20001f61670 */
[-C--:B------:R-:W-:Y:S01]  /*d170*/  FMUL.FTZ R100, R100, R83.reuse ;  /* 0x0000005364647220 */ /* 0x080fe20000410000 */
[----:B------:R-:W-:Y:S01]  /*d180*/  ISETP.GT.AND P4, PT, R87, 0x49, P2 ;  /* 0x000000495700780c */ /* 0x000fe20001784270 */
[----:B------:R-:W-:Y:S01]  /*d190*/  FMUL.FTZ R101, R101, R83 ;  /* 0x0000005365657220 */ /* 0x000fe20000410000 */
[----:B------:R-:W-:Y:S01]  /*d1a0*/  FMNMX.FTZ R6, R12, R53, !PT ;  /* 0x000000350c067209 */ /* 0x000fe20007810000 */
[-C--:B------:R-:W-:Y:S01]  /*d1b0*/  FMUL.FTZ R104, R104, R83.reuse ;  /* 0x0000005368687220 */ /* 0x080fe20000410000 */
[----:B------:R-:W-:Y:S01]  /*d1c0*/  FSEL R52, R52, -INF , !P3 ;  /* 0xff80000034347808 */ /* 0x000fe20005800000 */
[----:B------:R-:W5:Y:S01]  /*d1d0*/  MUFU.EX2 R140, R140 ;  /* 0x0000008c008c7308 */ /* 0x000f620000000800 */
[----:B------:R-:W-:Y:S01]  /*d1e0*/  ISETP.LT.OR P4, PT, R120, 0x4a, P4 ;  /* 0x0000004a7800780c */ /* 0x000fe20002781670 */
[-C--:B------:R-:W-:Y:S01]  /*d1f0*/  FMUL.FTZ R105, R105, R83.reuse ;  /* 0x0000005369697220 */ /* 0x080fe20000410000 */
[----:B------:R-:W-:Y:S01]  /*d200*/  ISETP.GT.AND P3, PT, R87, 0x48, P2 ;  /* 0x000000485700780c */ /* 0x000fe20001764270 */
[-C--:B------:R-:W-:Y:S01]  /*d210*/  FMUL.FTZ R108, R108, R83.reuse ;  /* 0x000000536c6c7220 */ /* 0x080fe20000410000 */
[----:B------:R-:W-:Y:S01]  /*d220*/  FMNMX.FTZ R53, R45, R6, !PT ;  /* 0x000000062d357209 */ /* 0x000fe20007810000 */
[-C--:B------:R-:W-:Y:S01]  /*d230*/  FMUL.FTZ R109, R109, R83.reuse ;  /* 0x000000536d6d7220 */ /* 0x080fe20000410000 */
[----:B------:R-:W-:Y:S01]  /*d240*/  FSEL R30, R57, -INF , !P4 ;  /* 0xff800000391e7808 */ /* 0x000fe20006000000 */
[----:B------:R-:W5:Y:S01]  /*d250*/  MUFU.EX2 R49, R49 ;  /* 0x0000003100317308 */ /* 0x000f620000000800 */
[----:B------:R-:W-:Y:S01]  /*d260*/  ISETP.LT.OR P3, PT, R120, 0x49, P3 ;  /* 0x000000497800780c */ /* 0x000fe20001f61670 */
[----:B------:R-:W-:Y:S01]  /*d270*/  FMUL.FTZ R112, R112, R83 ;  /* 0x0000005370707220 */ /* 0x000fe20000410000 */
[----:B------:R-:W-:Y:S01]  /*d280*/  FMNMX.FTZ R57, R20, R53, !PT ;  /* 0x0000003514397209 */ /* 0x000fe20007810000 */
[-C--:B------:R-:W-:Y:S01]  /*d290*/  FMUL.FTZ R113, R113, R83.reuse ;  /* 0x0000005371717220 */ /* 0x080fe20000410000 */
[----:B------:R-:W-:Y:S01]  /*d2a0*/  FSEL R55, R55, -INF , !P3 ;  /* 0xff80000037377808 */ /* 0x000fe20005800000 */
[----:B------:R-:W-:Y:S01]  /*d2b0*/  FMUL.FTZ R116, R116, R83 ;  /* 0x0000005374747220 */ /* 0x000fe20000410000 */
[----:B------:R-:W-:Y:S01]  /*d2c0*/  FMNMX.FTZ R57, R48, R57, !PT ;  /* 0x0000003930397209 */ /* 0x000fe20007810000 */
[----:B------:R-:W-:Y:S01]  /*d2d0*/  MUFU.EX2 R53, R42 ;  /* 0x0000002a00357308 */ /* 0x000fe20000000800 */
[----:B------:R-:W-:Y:S01]  /*d2e0*/  ISETP.GT.AND P3, PT, R87, 0x50, P2 ;  /* 0x000000505700780c */ /* 0x000fe20001764270 */
[----:B------:R-:W-:Y:S01]  /*d2f0*/  FMUL.FTZ R117, R117, R83 ;  /* 0x0000005375757220 */ /* 0x000fe20000410000 */
[----:B------:R-:W-:-:S02]  /*d300*/  FMNMX.FTZ R57, R26, R57, !PT ;  /* 0x000000391a397209 */ /* 0x000fc40007810000 */
[----:B------:R-:W-:Y:S02]  /*d310*/  ISETP.LT.OR P3, PT, R120, 0x51, P3 ;  /* 0x000000517800780c */ /* 0x000fe40001f61670 */
[----:B------:R-:W-:Y:S01]  /*d320*/  FMNMX.FTZ R57, R52, R57, !PT ;  /* 0x0000003934397209 */ /* 0x000fe20007810000 */
[----:B------:R-:W-:Y:S01]  /*d330*/  MUFU.EX2 R142, R142 ;  /* 0x0000008e008e7308 */ /* 0x000fe20000000800 */
[----:B------:R-:W-:Y:S02]  /*d340*/  FSEL R59, R59, -INF , !P3 ;  /* 0xff8000003b3b7808 */ /* 0x000fe40005800000 */
[C---:B------:R-:W-:Y:S02]  /*d350*/  ISETP.GT.AND P3, PT, R87.reuse, 0x58, P2 ;  /* 0x000000585700780c */ /* 0x040fe40001764270 */
[----:B------:R-:W-:Y:S02]  /*d360*/  ISETP.GT.AND P4, PT, R87, 0x51, P2 ;  /* 0x000000515700780c */ /* 0x000fe40001784270 */
[----:B------:R-:W-:Y:S01]  /*d370*/  FMNMX.FTZ R6, R28, R57, !PT ;  /* 0x000000391c067209 */ /* 0x000fe20007810000 */
[----:B------:R-:W-:Y:S01]  /*d380*/  MUFU.EX2 R136, R136 ;  /* 0x0000008800887308 */ /* 0x000fe20000000800 */
[----:B------:R-:W-:-:S02]  /*d390*/  ISETP.LT.OR P3, PT, R120, 0x59, P3 ;  /* 0x000000597800780c */ /* 0x000fc40001f61670 */
[----:B------:R-:W-:Y:S02]  /*d3a0*/  ISETP.LT.OR P4, PT, R120, 0x52, P4 ;  /* 0x000000527800780c */ /* 0x000fe40002781670 */
[----:B------:R-:W-:Y:S02]  /*d3b0*/  FMNMX.FTZ R121, R55, R6, !PT ;  /* 0x0000000637797209 */ /* 0x000fe40007810000 */
[----:B------:R-:W-:Y:S01]  /*d3c0*/  FSEL R64, R64, -INF , !P3 ;  /* 0xff80000040407808 */ /* 0x000fe20005800000 */
[----:B------:R1:W-:Y:S01]  /*d3d0*/  MUFU.EX2 R57, R46 ;  /* 0x0000002e00397308 */ /* 0x0003e20000000800 */
[----:B------:R-:W-:Y:S02]  /*d3e0*/  ISETP.GT.AND P3, PT, R87, 0x60, P2 ;  /* 0x000000605700780c */ /* 0x000fe40001764270 */
[----:B------:R-:W-:Y:S02]  /*d3f0*/  FSEL R61, R61, -INF , !P4 ;  /* 0xff8000003d3d7808 */ /* 0x000fe40006000000 */
[----:B------:R-:W-:-:S02]  /*d400*/  FMNMX.FTZ R6, R30, R121, !PT ;  /* 0x000000791e067209 */ /* 0x000fc40007810000 */
[----:B------:R-:W-:Y:S01]  /*d410*/  ISETP.GT.AND P4, PT, R87, 0x59, P2 ;  /* 0x000000595700780c */ /* 0x000fe20001784270 */
[----:B------:R-:W-:Y:S01]  /*d420*/  MUFU.EX2 R138, R138 ;  /* 0x0000008a008a7308 */ /* 0x000fe20000000800 */
[C---:B------:R-:W-:Y:S01]  /*d430*/  ISETP.LT.OR P3, PT, R120.reuse, 0x61, P3 ;  /* 0x000000617800780c */ /* 0x040fe20001f61670 */
[----:B-1----:R-:W-:Y:S01]  /*d440*/  FFMA.FTZ R46, R83, R3, R148 ;  /* 0x00000003532e7223 */ /* 0x002fe20000010094 */
[----:B------:R-:W-:Y:S02]  /*d450*/  FMNMX.FTZ R6, R59, R6, !PT ;  /* 0x000000063b067209 */ /* 0x000fe40007810000 */
[----:B------:R-:W-:Y:S01]  /*d460*/  ISETP.LT.OR P4, PT, R120, 0x5a, P4 ;  /* 0x0000005a7800780c */ /* 0x000fe20002781670 */
[----:B------:R-:W-:Y:S01]  /*d470*/  FADD.FTZ R3, R33, R46 ;  /* 0x0000002e21037221 */ /* 0x000fe20000010000 */
[----:B------:R-:W-:Y:S01]  /*d480*/  FSEL R32, R67, -INF , !P3 ;  /* 0xff80000043207808 */ /* 0x000fe20005800000 */
[----:B------:R-:W-:Y:S01]  /*d490*/  MUFU.EX2 R51, R51 ;  /* 0x0000003300337308 */ /* 0x000fe20000000800 */
[----:B------:R-:W-:Y:S01]  /*d4a0*/  FMNMX.FTZ R67, R61, R6, !PT ;  /* 0x000000063d437209 */ /* 0x000fe20007810000 */
[----:B------:R-:W-:Y:S01]  /*d4b0*/  FADD.FTZ R46, R150, R3 ;  /* 0x00000003962e7221 */ /* 0x000fe20000010000 */
[----:B------:R-:W-:-:S02]  /*d4c0*/  FSEL R65, R65, -INF , !P4 ;  /* 0xff80000041417808 */ /* 0x000fc40006000000 */
[C---:B------:R-:W-:Y:S02]  /*d4d0*/  ISETP.GT.AND P4, PT, R87.reuse, 0x61, P2 ;  /* 0x000000615700780c */ /* 0x040fe40001784270 */
[----:B------:R-:W-:Y:S01]  /*d4e0*/  FMNMX.FTZ R6, R64, R67, !PT ;  /* 0x0000004340067209 */ /* 0x000fe20007810000 */
[----:B------:R-:W-:Y:S01]  /*d4f0*/  MUFU.EX2 R132, R132 ;  /* 0x0000008400847308 */ /* 0x000fe20000000800 */
[----:B------:R-:W-:Y:S02]  /*d500*/  ISETP.GT.AND P3, PT, R87, 0x68, P2 ;  /* 0x000000685700780c */ /* 0x000fe40001764270 */
[C---:B------:R-:W-:Y:S02]  /*d510*/  ISETP.LT.OR P4, PT, R120.reuse, 0x62, P4 ;  /* 0x000000627800780c */ /* 0x040fe40002781670 */
[----:B------:R-:W-:Y:S02]  /*d520*/  FMNMX.FTZ R67, R65, R6, !PT ;  /* 0x0000000641437209 */ /* 0x000fe40007810000 */
[----:B------:R-:W-:Y:S01]  /*d530*/  ISETP.LT.OR P3, PT, R120, 0x69, P3 ;  /* 0x000000697800780c */ /* 0x000fe20001f61670 */
[----:B------:R-:W-:Y:S01]  /*d540*/  MUFU.EX2 R134, R134 ;  /* 0x0000008600867308 */ /* 0x000fe20000000800 */
[----:B------:R-:W-:-:S02]  /*d550*/  FSEL R69, R69, -INF , !P4 ;  /* 0xff80000045457808 */ /* 0x000fc40006000000 */
[----:B------:R-:W-:Y:S02]  /*d560*/  ISETP.GT.AND P4, PT, R87, 0x69, P2 ;  /* 0x000000695700780c */ /* 0x000fe40001784270 */
[----:B------:R-:W-:Y:S01]  /*d570*/  FMNMX.FTZ R6, R32, R67, !PT ;  /* 0x0000004320067209 */ /* 0x000fe20007810000 */
[----:B------:R-:W-:Y:S01]  /*d580*/  FFMA.FTZ R67, R56, UR10, -R85 ;  /* 0x0000000a38437c23 */ /* 0x000fe20008010855 */
[----:B------:R-:W-:Y:S01]  /*d590*/  FSEL R71, R71, -INF , !P3 ;  /* 0xff80000047477808 */ /* 0x000fe20005800000 */
[----:B------:R-:W-:Y:S01]  /*d5a0*/  MUFU.EX2 R128, R128 ;  /* 0x0000008000807308 */ /* 0x000fe20000000800 */
[----:B------:R-:W-:Y:S02]  /*d5b0*/  ISETP.GT.AND P3, PT, R87, 0x70, P2 ;  /* 0x000000705700780c */ /* 0x000fe40001764270 */
[----:B------:R-:W-:Y:S02]  /*d5c0*/  ISETP.LT.OR P4, PT, R120, 0x6a, P4 ;  /* 0x0000006a7800780c */ /* 0x000fe40002781670 */
[----:B------:R-:W-:-:S02]  /*d5d0*/  FMNMX.FTZ R6, R69, R6, !PT ;  /* 0x0000000645067209 */ /* 0x000fc40007810000 */
        /* <DEDUP_REMOVED lines=8> */
[C---:B------:R-:W-:Y:S02]  /*d660*/  ISETP.LT.OR P4, PT, R120.reuse, 0x72, P4 ;  /* 0x000000727800780c */ /* 0x040fe40002781670 */
[----:B------:R-:W-:Y:S02]  /*d670*/  FMNMX.FTZ R77, R73, R6, !PT ;  /* 0x00000006494d7209 */ /* 0x000fe40007810000 */
[----:B------:R-:W-:Y:S01]  /*d680*/  ISETP.LT.OR P3, PT, R120, 0x79, P3 ;  /* 0x000000797800780c */ /* 0x000fe20001f61670 */
[----:B------:R-:W-:Y:S01]  /*d690*/  MUFU.EX2 R130, R130 ;  /* 0x0000008200827308 */ /* 0x000fe20000000800 */
[----:B------:R-:W-:Y:S02]  /*d6a0*/  ISETP.GT.AND P2, PT, R87, 0x79, P2 ;  /* 0x000000795700780c */ /* 0x000fe40001744270 */
[----:B------:R-:W-:Y:S02]  /*d6b0*/  FSEL R78, R78, -INF , !P4 ;  /* 0xff8000004e4e7808 */ /* 0x000fe40006000000 */
[----:B------:R-:W-:-:S02]  /*d6c0*/  FMNMX.FTZ R77, R34, R77, !PT ;  /* 0x0000004d224d7209 */ /* 0x000fc40007810000 */
[----:B------:R-:W-:Y:S01]  /*d6d0*/  FSEL R36, R79, -INF , !P3 ;  /* 0xff8000004f247808 */ /* 0x000fe20005800000 */
[----:B------:R-:W-:Y:S01]  /*d6e0*/  MUFU.EX2 R124, R124 ;  /* 0x0000007c007c7308 */ /* 0x000fe20000000800 */
[----:B------:R-:W-:Y:S01]  /*d6f0*/  ISETP.LT.OR P2, PT, R120, 0x7a, P2 ;  /* 0x0000007a7800780c */ /* 0x000fe20001741670 */
[--C-:B------:R-:W-:Y:S01]  /*d700*/  FFMA.FTZ R120, R76, UR10, -R85.reuse ;  /* 0x0000000a4c787c23 */ /* 0x100fe20008010855 */
[----:B------:R-:W-:Y:S02]  /*d710*/  FMNMX.FTZ R79, R78, R77, !PT ;  /* 0x0000004d4e4f7209 */ /* 0x000fe40007810000 */
[----:B------:R-:W-:Y:S01]  /*d720*/  FSEL R40, R81, -INF , !P2 ;  /* 0xff80000051287808 */ /* 0x000fe20005000000 */
[----:B------:R-:W-:Y:S01]  /*d730*/  FFMA.FTZ R81, R72, UR10, -R85 ;  /* 0x0000000a48517c23 */ /* 0x000fe20008010855 */
[----:B------:R-:W-:Y:S01]  /*d740*/  FMNMX.FTZ R79, R36, R79, !PT ;  /* 0x0000004f244f7209 */ /* 0x000fe20007810000 */
[----:B------:R-:W-:Y:S01]  /*d750*/  MUFU.EX2 R77, R60 ;  /* 0x0000003c004d7308 */ /* 0x000fe20000000800 */
[----:B------:R-:W-:-:S02]  /*d760*/  F2FP.BF16.F32.PACK_AB R150, R21, R150 ;  /* 0x000000961596723e */ /* 0x000fc400000010ff */
[----:B------:R-:W-:Y:S01]  /*d770*/  FMNMX.FTZ R6, R40, R79, !PT ;  /* 0x0000004f28067209 */ /* 0x000fe20007810000 */
[----:B------:R-:W-:Y:S01]  /*d780*/  FFMA.FTZ R79, R68, UR10, -R85 ;  /* 0x0000000a444f7c23 */ /* 0x000fe20008010855 */
[----:B------:R-:W-:-:S03]  /*d790*/  F2FP.BF16.F32.PACK_AB R148, R33, R148 ;  /* 0x000000942194723e */ /* 0x000fc600000010ff */
[----:B------:R-:W1:Y:S01]  /*d7a0*/  SHFL.BFLY PT, R87, R6, 0x2, 0x1f ;  /* 0x0c401f0006577f89 */ /* 0x000e6200000e0000 */
[----:B------:R-:W-:Y:S08]  /*d7b0*/  MUFU.EX2 R81, R81 ;  /* 0x0000005100517308 */ /* 0x000ff00000000800 */
[----:B------:R-:W-:Y:S08]  /*d7c0*/  MUFU.EX2 R79, R79 ;  /* 0x0000004f004f7308 */ /* 0x000ff00000000800 */
[----:B------:R-:W-:Y:S01]  /*d7d0*/  MUFU.EX2 R126, R126 ;  /* 0x0000007e007e7308 */ /* 0x000fe20000000800 */
[----:B-1----:R-:W-:-:S07]  /*d7e0*/  FMNMX.FTZ R42, R6, R87, !PT ;  /* 0x00000057062a7209 */ /* 0x002fce0007810000 */
[----:B------:R-:W-:Y:S01]  /*d7f0*/  MUFU.EX2 R75, R75 ;  /* 0x0000004b004b7308 */ /* 0x000fe20000000800 */
[--C-:B------:R-:W-:Y:S01]  /*d800*/  FFMA.FTZ R87, R80, UR10, -R85.reuse ;  /* 0x0000000a50577c23 */ /* 0x100fe20008010855 */
[----:B------:R-:W-:Y:S01]  /*d810*/  FFMA.FTZ R85, R84, UR10, -R85 ;  /* 0x0000000a54557c23 */ /* 0x000fe20008010855 */
[----:B------:R-:W1:Y:S05]  /*d820*/  SHFL.BFLY PT, R121, R42, 0x1, 0x1f ;  /* 0x0c201f002a797f89 */ /* 0x000e6a00000e0000 */
[----:B------:R-:W-:Y:S08]  /*d830*/  MUFU.EX2 R120, R120 ;  /* 0x0000007800787308 */ /* 0x000ff00000000800 */
[----:B------:R-:W-:Y:S08]  /*d840*/  MUFU.EX2 R87, R87 ;  /* 0x0000005700577308 */ /* 0x000ff00000000800 */
[----:B------:R-:W-:Y:S01]  /*d850*/  MUFU.EX2 R122, R122 ;  /* 0x0000007a007a7308 */ /* 0x000fe20000000800 */
[----:B-1----:R-:W-:-:S04]  /*d860*/  FMNMX.FTZ R6, R42, R121, !PT ;  /* 0x000000792a067209 */ /* 0x002fc80007810000 */
[C---:B------:R-:W-:Y:S01]  /*d870*/  FSETP.NEU.FTZ.AND P2, PT, R6.reuse, -INF , PT ;  /* 0xff8000000600780b */ /* 0x040fe20003f5d000 */
[C---:B------:R-:W-:Y:S02]  /*d880*/  FMUL.FTZ R44, R6.reuse, UR10 ;  /* 0x0000000a062c7c20 */ /* 0x040fe40008410000 */
[----:B------:R-:W-:Y:S01]  /*d890*/  MUFU.EX2 R85, R85 ;  /* 0x0000005500557308 */ /* 0x000fe20000000800 */
[----:B------:R-:W-:Y:S02]  /*d8a0*/  FSEL R3, R6, RZ, P2 ;  /* 0x000000ff06037208 */ /* 0x000fe40001000000 */
[----:B------:R-:W-:Y:S02]  /*d8b0*/  FSEL R44, R44, RZ, P2 ;  /* 0x000000ff2c2c7208 */ /* 0x000fe40001000000 */
[C---:B------:R-:W-:Y:S01]  /*d8c0*/  ISETP.GT.AND P2, PT, R0.reuse, UR43, PT ;  /* 0x0000002b00007c0c */ /* 0x040fe2000bf44270 */
[----:B------:R-:W-:Y:S01]  /*d8d0*/  FADD.FTZ R3, -R3, R10 ;  /* 0x0000000a03037221 */ /* 0x000fe20000010100 */
[----:B------:R-:W-:-:S02]  /*d8e0*/  VIADD R0, R0, 0xffffffff ;  /* 0xffffffff00007836 */ /* 0x000fc40000000000 */
[--C-:B------:R-:W-:Y:S01]  /*d8f0*/  FFMA.FTZ R149, R14, UR10, -R44.reuse ;  /* 0x0000000a0e957c23 */ /* 0x100fe2000801082c */
[----:B------:R-:W-:Y:S01]  /*d900*/  FFMA.FTZ R14, R25, UR10, -R44 ;  /* 0x0000000a190e7c23 */ /* 0x000fe2000801082c */
[----:B------:R-:W-:Y:S01]  /*d910*/  FADD.FTZ R25, R21, R46 ;  /* 0x0000002e15197221 */ /* 0x000fe20000010000 */
[--C-:B------:R-:W-:Y:S01]  /*d920*/  FFMA.FTZ R8, R39, UR10, -R44.reuse ;  /* 0x0000000a27087c23 */ /* 0x100fe2000801082c */
[----:B------:R-:W-:Y:S01]  /*d930*/  FMUL.FTZ R3, R3, UR10 ;  /* 0x0000000a03037c20 */ /* 0x000fe20008410000 */
[--C-:B------:R-:W-:Y:S01]  /*d940*/  FFMA.FTZ R145, R27, UR10, -R44.reuse ;  /* 0x0000000a1b917c23 */ /* 0x100fe2000801082c */
[----:B--2---:R-:W-:Y:S01]  /*d950*/  FADD.FTZ R46, R144, R25 ;  /* 0x00000019902e7221 */ /* 0x004fe20000010000 */
[--C-:B------:R-:W-:Y:S01]  /*d960*/  FFMA.FTZ R151, R24, UR10, -R44.reuse ;  /* 0x0000000a18977c23 */ /* 0x100fe2000801082c */
[----:B------:R-:W-:Y:S01]  /*d970*/  MUFU.EX2 R149, R149 ;  /* 0x0000009500957308 */ /* 0x000fe20000000800 */
[----:B------:R-:W-:Y:S01]  /*d980*/  FFMA.FTZ R26, R26, UR10, -R44 ;  /* 0x0000000a1a1a7c23 */ /* 0x000fe2000801082c */
[----:B---3--:R-:W-:Y:S01]  /*d990*/  FADD.FTZ R25, R43, R46 ;  /* 0x0000002e2b197221 */ /* 0x008fe20000010000 */
[--C-:B------:R-:W-:Y:S01]  /*d9a0*/  FFMA.FTZ R24, R29, UR10, -R44.reuse ;  /* 0x0000000a1d187c23 */ /* 0x100fe2000801082c */
[--C-:B------:R-:W-:Y:S01]  /*d9b0*/  FFMA.FTZ R147, R31, UR10, -R44.reuse ;  /* 0x0000000a1f937c23 */ /* 0x100fe2000801082c */
[--C-:B------:R-:W-:Y:S01]  /*d9c0*/  FFMA.FTZ R38, R38, UR10, -R44.reuse ;  /* 0x0000000a26267c23 */ /* 0x100fe2000801082c */
[----:B0-----:R-:W-:Y:S01]  /*d9d0*/  FADD.FTZ R46, R146, R25 ;  /* 0x00000019922e7221 */ /* 0x001fe20000010000 */
[--C-:B------:R-:W-:Y:S01]  /*d9e0*/  FFMA.FTZ R141, R35, UR10, -R44.reuse ;  /* 0x0000000a238d7c23 */ /* 0x100fe2000801082c */
[----:B------:R-:W-:Y:S01]  /*d9f0*/  MUFU.EX2 R8, R8 ;  /* 0x0000000800087308 */ /* 0x000fe20000000800 */
[----:B------:R-:W-:Y:S01]  /*da00*/  FFMA.FTZ R42, R37, UR10, -R44 ;  /* 0x0000000a252a7c23 */ /* 0x000fe2000801082c */
[----:B----4-:R-:W-:Y:S01]  /*da10*/  FADD.FTZ R27, R47, R46 ;  /* 0x0000002e2f1b7221 */ /* 0x010fe20000010000 */
[--C-:B------:R-:W-:Y:S01]  /*da20*/  FFMA.FTZ R143, R41, UR10, -R44.reuse ;  /* 0x0000000a298f7c23 */ /* 0x100fe2000801082c */
[--C-:B------:R-:W-:Y:S01]  /*da30*/  FFMA.FTZ R12, R12, UR10, -R44.reuse ;  /* 0x0000000a0c0c7c23 */ /* 0x100fe2000801082c */
[--C-:B------:R-:W-:Y:S01]  /*da40*/  FFMA.FTZ R139, R48, UR10, -R44.reuse ;  /* 0x0000000a308b7c23 */ /* 0x100fe2000801082c */
[----:B-----5:R-:W-:Y:S01]  /*da50*/  FADD.FTZ R46, R140, R27 ;  /* 0x0000001b8c2e7221 */ /* 0x020fe20000010000 */
[--C-:B------:R-:W-:Y:S01]  /*da60*/  FFMA.FTZ R137, R45, UR10, -R44.reuse ;  /* 0x0000000a2d897c23 */ /* 0x100fe2000801082c */
[----:B------:R-:W0:Y:S01]  /*da70*/  MUFU.EX2 R25, R3 ;  /* 0x0000000300197308 */ /* 0x000e220000000800 */
[----:B------:R-:W-:Y:S01]  /*da80*/  FFMA.FTZ R20, R20, UR10, -R44 ;  /* 0x0000000a14147c23 */ /* 0x000fe2000801082c */
[----:B------:R-:W-:Y:S01]  /*da90*/  FADD.FTZ R27, R49, R46 ;  /* 0x0000002e311b7221 */ /* 0x000fe20000010000 */
[--C-:B------:R-:W-:Y:S01]  /*daa0*/  FFMA.FTZ R133, R52, UR10, -R44.reuse ;  /* 0x0000000a34857c23 */ /* 0x100fe2000801082c */
[--C-:B------:R-:W-:Y:S01]  /*dab0*/  FFMA.FTZ R135, R55, UR10, -R44.reuse ;  /* 0x0000000a37877c23 */ /* 0x100fe2000801082c */
[--C-:B------:R-:W-:Y:S01]  /*dac0*/  FFMA.FTZ R129, R59, UR10, -R44.reuse ;  /* 0x0000000a3b817c23 */ /* 0x100fe2000801082c */
[--C-:B------:R-:W-:Y:S01]  /*dad0*/  FFMA.FTZ R131, R64, UR10, -R44.reuse ;  /* 0x0000000a40837c23 */ /* 0x100fe2000801082c */
[--C-:B------:R-:W-:Y:S01]  /*dae0*/  FFMA.FTZ R32, R32, UR10, -R44.reuse ;  /* 0x0000000a20207c23 */ /* 0x100fe2000801082c */
[----:B------:R-:W1:Y:S01]  /*daf0*/  MUFU.EX2 R151, R151 ;  /* 0x0000009700977308 */ /* 0x000e620000000800 */
[--C-:B------:R-:W-:Y:S01]  /*db00*/  FFMA.FTZ R69, R69, UR10, -R44.reuse ;  /* 0x0000000a45457c23 */ /* 0x100fe2000801082c */
[--C-:B------:R-:W-:Y:S01]  /*db10*/  FFMA.FTZ R71, R71, UR10, -R44.reuse ;  /* 0x0000000a47477c23 */ /* 0x100fe2000801082c */
[--C-:B------:R-:W-:Y:S01]  /*db20*/  FFMA.FTZ R73, R73, UR10, -R44.reuse ;  /* 0x0000000a49497c23 */ /* 0x100fe2000801082c */
[--C-:B------:R-:W-:Y:S01]  /*db30*/  FFMA.FTZ R34, R34, UR10, -R44.reuse ;  /* 0x0000000a22227c23 */ /* 0x100fe2000801082c */
[--C-:B------:R-:W-:Y:S01]  /*db40*/  FFMA.FTZ R78, R78, UR10, -R44.reuse ;  /* 0x0000000a4e4e7c23 */ /* 0x100fe2000801082c */
[--C-:B------:R-:W-:Y:S01]  /*db50*/  FFMA.FTZ R36, R36, UR10, -R44.reuse ;  /* 0x0000000a24247c23 */ /* 0x100fe2000801082c */
[--C-:B------:R-:W-:Y:S01]  /*db60*/  FFMA.FTZ R40, R40, UR10, -R44.reuse ;  /* 0x0000000a28287c23 */ /* 0x100fe2000801082c */
[----:B------:R2:W-:Y:S01]  /*db70*/  MUFU.EX2 R10, R26 ;  /* 0x0000001a000a7308 */ /* 0x0005e20000000800 */
[----:B------:R-:W-:Y:S01]  /*db80*/  IMAD.U32 R29, RZ, RZ, UR26 ;  /* 0x0000001aff1d7e24 */ /* 0x000fe2000f8e00ff */
[----:B------:R-:W-:Y:S01]  /*db90*/  UMOV UR26, UR39 ;  /* 0x00000027001a7c82 */ /* 0x000fe20008000000 */
[----:B------:R-:W-:Y:S01]  /*dba0*/  F2FP.BF16.F32.PACK_AB R144, R43, R144 ;  /* 0x000000902b90723e */ /* 0x000fe200000010ff */
[-C--:B0-----:R-:W-:Y:S01]  /*dbb0*/  FMUL.FTZ R90, R90, R25.reuse ;  /* 0x000000195a5a7220 */ /* 0x081fe20000410000 */
[----:B------:R-:W-:Y:S01]  /*dbc0*/  F2FP.BF16.F32.PACK_AB R146, R47, R146 ;  /* 0x000000922f92723e */ /* 0x000fe200000010ff */
[-C--:B------:R-:W-:Y:S01]  /*dbd0*/  FMUL.FTZ R91, R91, R25.reuse ;  /* 0x000000195b5b7220 */ /* 0x080fe20000410000 */
[----:B------:R-:W-:Y:S01]  /*dbe0*/  @!P1 LEA R29, R29, UR45, 0x3 ;  /* 0x0000002d1d1d9c11 */ /* 0x000fe2000f8e18ff */
[----:B------:R-:W0:Y:S01]  /*dbf0*/  MUFU.EX2 R14, R14 ;  /* 0x0000000e000e7308 */ /* 0x000e220000000800 */
[----:B--2---:R-:W-:Y:S01]  /*dc00*/  FFMA.FTZ R26, R28, UR10, -R44 ;  /* 0x0000000a1c1a7c23 */ /* 0x004fe2000801082c */
[----:B------:R-:W-:Y:S01]  /*dc10*/  FADD.FTZ R28, R142, R27 ;  /* 0x0000001b8e1c7221 */ /* 0x000fe20000010000 */
[----:B------:R-:W-:Y:S01]  /*dc20*/  F2FP.BF16.F32.PACK_AB R140, R49, R140 ;  /* 0x0000008c318c723e */ /* 0x000fe200000010ff */
[----:B------:R-:W-:Y:S01]  /*dc30*/  @!P1 VIADD R29, R29, 0x16860 ;  /* 0x000168601d1d9836 */ /* 0x000fe20000000000 */
[C---:B------:R-:W-:Y:S01]  /*dc40*/  F2FP.BF16.F32.PACK_AB R142, R53.reuse, R142 ;  /* 0x0000008e358e723e */ /* 0x040fe200000010ff */
[----:B------:R-:W-:Y:S01]  /*dc50*/  FADD.FTZ R3, R53, R28 ;  /* 0x0000001c35037221 */ /* 0x000fe20000010000 */
[----:B------:R-:W-:Y:S01]  /*dc60*/  FFMA.FTZ R28, R25, R2, R8 ;  /* 0x00000002191c7223 */ /* 0x000fe20000010008 */
[----:B------:R-:W2:Y:S01]  /*dc70*/  MUFU.EX2 R145, R145 ;  /* 0x0000009100917308 */ /* 0x000ea20000000800 */
[----:B------:R-:W-:Y:S01]  /*dc80*/  FFMA.FTZ R2, R30, UR10, -R44 ;  /* 0x0000000a1e027c23 */ /* 0x000fe2000801082c */
[----:B------:R-:W-:Y:S01]  /*dc90*/  FADD.FTZ R46, R136, R3 ;  /* 0x00000003882e7221 */ /* 0x000fe20000010000 */
[----:B------:R-:W-:Y:S01]  /*dca0*/  FADD.FTZ R30, R149, R28 ;  /* 0x0000001c951e7221 */ /* 0x000fe20000010000 */
[----:B------:R-:W-:Y:S01]  /*dcb0*/  FFMA.FTZ R28, R61, UR10, -R44 ;  /* 0x0000000a3d1c7c23 */ /* 0x000fe2000801082c */
[----:B------:R-:W-:Y:S01]  /*dcc0*/  @!P1 PRMT R29, RZ, 0x654, R29 ;  /* 0x00000654ff1d9816 */ /* 0x000fe2000000001d */
[----:B------:R-:W-:Y:S01]  /*dcd0*/  FADD.FTZ R27, R57, R46 ;  /* 0x0000002e391b7221 */ /* 0x000fe20000010000 */
[----:B-1----:R-:W-:Y:S01]  /*dce0*/  FADD.FTZ R3, R151, R30 ;  /* 0x0000001e97037221 */ /* 0x002fe20000010000 */
[----:B------:R-:W1:Y:S01]  /*dcf0*/  MUFU.EX2 R24, R24 ;  /* 0x0000001800187308 */ /* 0x000e620000000800 */
[----:B------:R3:W-:Y:S01]  /*dd00*/  @!P1 SYNCS.ARRIVE.TRANS64.RED.A1T0 RZ, [R29+URZ], RZ ;  /* 0x000000ff1dff99a7 */ /* 0x0007e2000810043f */
[----:B------:R-:W-:Y:S01]  /*dd10*/  FADD.FTZ R30, R138, R27 ;  /* 0x0000001b8a1e7221 */ /* 0x000fe20000010000 */
[----:B0-----:R-:W-:Y:S01]  /*dd20*/  FADD.FTZ R46, R14, R3 ;  /* 0x000000030e2e7221 */ /* 0x001fe20000010000 */
[----:B------:R-:W-:Y:S01]  /*dd30*/  F2FP.BF16.F32.PACK_AB R149, R149, R8 ;  /* 0x000000089595723e */ /* 0x000fe200000010ff */
[-C--:B------:R-:W-:Y:S01]  /*dd40*/  FMUL.FTZ R94, R94, R25.reuse ;  /* 0x000000195e5e7220 */ /* 0x080fe20000410000 */
[----:B------:R-:W-:Y:S01]  /*dd50*/  FADD.FTZ R27, R51, R30 ;  /* 0x0000001e331b7221 */ /* 0x000fe20000010000 */
[----:B------:R-:W-:Y:S01]  /*dd60*/  FFMA.FTZ R30, R65, UR10, -R44 ;  /* 0x0000000a411e7c23 */ /* 0x000fe2000801082c */
[----:B------:R-:W0:Y:S01]  /*dd70*/  MUFU.EX2 R147, R147 ;  /* 0x0000009300937308 */ /* 0x000e220000000800 */
[----:B--2---:R-:W-:Y:S01]  /*dd80*/  FADD.FTZ R3, R145, R46 ;  /* 0x0000002e91037221 */ /* 0x004fe20000010000 */
[----:B------:R-:W-:Y:S01]  /*dd90*/  FADD.FTZ R48, R132, R27 ;  /* 0x0000001b84307221 */ /* 0x000fe20000010000 */
[----:B------:R-:W-:Y:S01]  /*dda0*/  F2FP.BF16.F32.PACK_AB R136, R57, R136 ;  /* 0x000000883988723e */ /* 0x000fe200000010ff */
[-C--:B------:R-:W-:Y:S01]  /*ddb0*/  FMUL.FTZ R95, R95, R25.reuse ;  /* 0x000000195f5f7220 */ /* 0x080fe20000410000 */
[----:B------:R-:W-:Y:S01]  /*ddc0*/  F2FP.BF16.F32.PACK_AB R138, R51, R138 ;  /* 0x0000008a338a723e */ /* 0x000fe200000010ff */
[C---:B------:R-:W-:Y:S01]  /*ddd0*/  FADD.FTZ R27, R67.reuse, R48 ;  /* 0x00000030431b7221 */ /* 0x040fe20000010000 */
[----:B------:R-:W-:Y:S01]  /*dde0*/  F2FP.BF16.F32.PACK_AB R132, R67, R132 ;  /* 0x000000844384723e */ /* 0x000fe200000010ff */
[----:B------:R-:W2:Y:S01]  /*ddf0*/  MUFU.EX2 R38, R38 ;  /* 0x0000002600267308 */ /* 0x000ea20000000800 */
[----:B-1----:R-:W-:Y:S01]  /*de00*/  FADD.FTZ R46, R24, R3 ;  /* 0x00000003182e7221 */ /* 0x002fe20000010000 */
[----:B------:R-:W-:Y:S01]  /*de10*/  FADD.FTZ R48, R134, R27 ;  /* 0x0000001b86307221 */ /* 0x000fe20000010000 */
[C---:B------:R-:W-:Y:S01]  /*de20*/  F2FP.BF16.F32.PACK_AB R134, R77.reuse, R134 ;  /* 0x000000864d86723e */ /* 0x040fe200000010ff */
[----:B------:R-:W-:Y:S01]  /*de30*/  FMUL.FTZ R98, R98, R25 ;  /* 0x0000001962627220 */ /* 0x000fe20000410000 */
[----:B------:R-:W-:Y:S01]  /*de40*/  F2FP.BF16.F32.PACK_AB R151, R14, R151 ;  /* 0x000000970e97723e */ /* 0x000fe200000010ff */
[----:B------:R-:W-:Y:S01]  /*de50*/  FADD.FTZ R27, R77, R48 ;  /* 0x000000304d1b7221 */ /* 0x000fe20000010000 */
[----:B------:R-:W-:Y:S01]  /*de60*/  F2FP.BF16.F32.PACK_AB R145, R24, R145 ;  /* 0x000000911891723e */ /* 0x000fe200000010ff */
[----:B------:R-:W1:Y:S01]  /*de70*/  MUFU.EX2 R141, R141 ;  /* 0x0000008d008d7308 */ /* 0x000e620000000800 */
[----:B0-----:R-:W-:Y:S01]  /*de80*/  FADD.FTZ R3, R147, R46 ;  /* 0x0000002e93037221 */ /* 0x001fe20000010000 */
[-C--:B------:R-:W-:Y:S01]  /*de90*/  FMUL.FTZ R99, R99, R25.reuse ;  /* 0x0000001963637220 */ /* 0x080fe20000410000 */
[-C--:B------:R-:W-:Y:S01]  /*dea0*/  FMUL.FTZ R102, R102, R25.reuse ;  /* 0x0000001966667220 */ /* 0x080fe20000410000 */
[-C--:B------:R-:W-:Y:S01]  /*deb0*/  FMUL.FTZ R103, R103, R25.reuse ;  /* 0x0000001967677220 */ /* 0x080fe20000410000 */
[-C--:B------:R-:W-:Y:S01]  /*dec0*/  FMUL.FTZ R106, R106, R25.reuse ;  /* 0x000000196a6a7220 */ /* 0x080fe20000410000 */
[-C--:B------:R-:W-:Y:S01]  /*ded0*/  FMUL.FTZ R107, R107, R25.reuse ;  /* 0x000000196b6b7220 */ /* 0x080fe20000410000 */
[----:B------:R-:W-:Y:S01]  /*dee0*/  FMUL.FTZ R110, R110, R25 ;  /* 0x000000196e6e7220 */ /* 0x000fe20000410000 */
[----:B------:R-:W0:Y:S01]  /*def0*/  MUFU.EX2 R42, R42 ;  /* 0x0000002a002a7308 */ /* 0x000e220000000800 */
[C---:B--2---:R-:W-:Y:S01]  /*df00*/  FADD.FTZ R46, R38.reuse, R3 ;  /* 0x00000003262e7221 */ /* 0x044fe20000010000 */
[----:B------:R-:W-:Y:S01]  /*df10*/  F2FP.BF16.F32.PACK_AB R147, R38, R147 ;  /* 0x000000932693723e */ /* 0x000fe200000010ff */
[-C--:B------:R-:W-:Y:S01]  /*df20*/  FMUL.FTZ R111, R111, R25.reuse ;  /* 0x000000196f6f7220 */ /* 0x080fe20000410000 */
[-C--:B------:R-:W-:Y:S01]  /*df30*/  FMUL.FTZ R114, R114, R25.reuse ;  /* 0x0000001972727220 */ /* 0x080fe20000410000 */
[-C--:B------:R-:W-:Y:S01]  /*df40*/  FMUL.FTZ R115, R115, R25.reuse ;  /* 0x0000001973737220 */ /* 0x080fe20000410000 */
[-C--:B------:R-:W-:Y:S01]  /*df50*/  FMUL.FTZ R118, R118, R25.reuse ;  /* 0x0000001976767220 */ /* 0x080fe20000410000 */
[----:B------:R-:W-:Y:S01]  /*df60*/  FMUL.FTZ R119, R119, R25 ;  /* 0x0000001977777220 */ /* 0x000fe20000410000 */
[----:B------:R-:W2:Y:S01]  /*df70*/  MUFU.EX2 R143, R143 ;  /* 0x0000008f008f7308 */ /* 0x000ea20000000800 */
[----:B-1----:R-:W-:Y:S01]  /*df80*/  FADD.FTZ R3, R141, R46 ;  /* 0x0000002e8d037221 */ /* 0x002fe20000010000 */
[----:B------:R-:W-:Y:S01]  /*df90*/  FADD.FTZ R46, R128, R27 ;  /* 0x0000001b802e7221 */ /* 0x000fe20000010000 */
[----:B------:R-:W-:Y:S01]  /*dfa0*/  F2FP.BF16.F32.PACK_AB R128, R63, R128 ;  /* 0x000000803f80723e */ /* 0x000fe200000010ff */
[----:B------:R-:W-:-:S02]  /*dfb0*/  IMAD.MOV.U32 R8, RZ, RZ, R7 ;  /* 0x000000ffff087224 */ /* 0x000fc400078e0007 */
[----:B------:R-:W-:Y:S02]  /*dfc0*/  FADD.FTZ R27, R63, R46 ;  /* 0x0000002e3f1b7221 */ /* 0x000fe40000010000 */
[----:B------:R-:W1:Y:S01]  /*dfd0*/  MUFU.EX2 R12, R12 ;  /* 0x0000000c000c7308 */ /* 0x000e620000000800 */
[----:B0-----:R-:W-:Y:S01]  /*dfe0*/  FADD.FTZ R44, R42, R3 ;  /* 0x000000032a2c7221 */ /* 0x001fe20000010000 */
[----:B------:R-:W-:Y:S01]  /*dff0*/  FADD.FTZ R46, R130, R27 ;  /* 0x0000001b822e7221 */ /* 0x000fe20000010000 */
[C---:B------:R-:W-:Y:S02]  /*e000*/  F2FP.BF16.F32.PACK_AB R130, R79.reuse, R130 ;  /* 0x000000824f82723e */ /* 0x040fe400000010ff */
[----:B------:R-:W-:Y:S01]  /*e010*/  F2FP.BF16.F32.PACK_AB R141, R42, R141 ;  /* 0x0000008d2a8d723e */ /* 0x000fe200000010ff */
[----:B------:R-:W-:Y:S02]  /*e020*/  FADD.FTZ R21, R79, R46 ;  /* 0x0000002e4f157221 */ /* 0x000fe40000010000 */
[----:B------:R-:W0:Y:S01]  /*e030*/  MUFU.EX2 R137, R137 ;  /* 0x0000008900897308 */ /* 0x000e220000000800 */
[----:B--2---:R-:W-:Y:S01]  /*e040*/  FADD.FTZ R3, R143, R44 ;  /* 0x0000002c8f037221 */ /* 0x004fe20000010000 */
[----:B------:R-:W-:Y:S01]  /*e050*/  FADD.FTZ R46, R124, R21 ;  /* 0x000000157c2e7221 */ /* 0x000fe20000010000 */
[----:B------:R-:W-:-:S03]  /*e060*/  F2FP.BF16.F32.PACK_AB R124, R81, R124 ;  /* 0x0000007c517c723e */ /* 0x000fc600000010ff */
[----:B------:R-:W-:Y:S02]  /*e070*/  FADD.FTZ R21, R81, R46 ;  /* 0x0000002e51157221 */ /* 0x000fe40000010000 */
[----:B------:R-:W2:Y:S01]  /*e080*/  MUFU.EX2 R20, R20 ;  /* 0x0000001400147308 */ /* 0x000ea20000000800 */
[----:B-1----:R-:W-:Y:S01]  /*e090*/  FADD.FTZ R44, R12, R3 ;  /* 0x000000030c2c7221 */ /* 0x002fe20000010000 */
[----:B------:R-:W-:Y:S01]  /*e0a0*/  FADD.FTZ R46, R126, R21 ;  /* 0x000000157e2e7221 */ /* 0x000fe20000010000 */
[C---:B------:R-:W-:Y:S02]  /*e0b0*/  F2FP.BF16.F32.PACK_AB R126, R75.reuse, R126 ;  /* 0x0000007e4b7e723e */ /* 0x040fe400000010ff */
[----:B------:R-:W-:Y:S01]  /*e0c0*/  F2FP.BF16.F32.PACK_AB R143, R12, R143 ;  /* 0x0000008f0c8f723e */ /* 0x000fe200000010ff */
[----:B------:R-:W-:Y:S02]  /*e0d0*/  FADD.FTZ R21, R75, R46 ;  /* 0x0000002e4b157221 */ /* 0x000fe40000010000 */
[----:B------:R-:W1:Y:S01]  /*e0e0*/  MUFU.EX2 R139, R139 ;  /* 0x0000008b008b7308 */ /* 0x000e620000000800 */
[----:B0-----:R-:W-:Y:S01]  /*e0f0*/  FADD.FTZ R3, R137, R44 ;  /* 0x0000002c89037221 */ /* 0x001fe20000010000 */
[----:B------:R-:W-:Y:S01]  /*e100*/  FADD.FTZ R46, R120, R21 ;  /* 0x00000015782e7221 */ /* 0x000fe20000010000 */
[----:B------:R-:W-:-:S03]  /*e110*/  F2FP.BF16.F32.PACK_AB R120, R87, R120 ;  /* 0x000000785778723e */ /* 0x000fc600000010ff */
[----:B------:R-:W-:Y:S02]  /*e120*/  FADD.FTZ R21, R87, R46 ;  /* 0x0000002e57157221 */ /* 0x000fe40000010000 */
[----:B------:R-:W0:Y:S01]  /*e130*/  MUFU.EX2 R133, R133 ;  /* 0x0000008500857308 */ /* 0x000e220000000800 */
[----:B--2---:R-:W-:Y:S01]  /*e140*/  FADD.FTZ R44, R20, R3 ;  /* 0x00000003142c7221 */ /* 0x004fe20000010000 */
[----:B------:R-:W-:Y:S01]  /*e150*/  FADD.FTZ R46, R122, R21 ;  /* 0x000000157a2e7221 */ /* 0x000fe20000010000 */
[----:B------:R-:W-:Y:S02]  /*e160*/  F2FP.BF16.F32.PACK_AB R122, R85, R122 ;  /* 0x0000007a557a723e */ /* 0x000fe400000010ff */
[----:B------:R-:W-:-:S03]  /*e170*/  F2FP.BF16.F32.PACK_AB R137, R20, R137 ;  /* 0x000000891489723e */ /* 0x000fc600000010ff */
[----:B------:R-:W2:Y:S01]  /*e180*/  MUFU.EX2 R26, R26 ;  /* 0x0000001a001a7308 */ /* 0x000ea20000000800 */
[----:B-1----:R-:W-:Y:S01]  /*e190*/  FADD.FTZ R3, R139, R44 ;  /* 0x0000002c8b037221 */ /* 0x002fe20000010000 */
[----:B------:R-:W-:-:S03]  /*e1a0*/  F2FP.BF16.F32.PACK_AB R139, R10, R139 ;  /* 0x0000008b0a8b723e */ /* 0x000fc600000010ff */
[----:B------:R-:W-:Y:S01]  /*e1b0*/  FADD.FTZ R44, R10, R3 ;  /* 0x000000030a2c7221 */ /* 0x000fe20000010000 */
[----:B------:R-:W-:Y:S02]  /*e1c0*/  IMAD.MOV.U32 R10, RZ, RZ, R6 ;  /* 0x000000ffff0a7224 */ /* 0x000fe400078e0006 */
[----:B------:R-:W1:Y:S01]  /*e1d0*/  MUFU.EX2 R135, R135 ;  /* 0x0000008700877308 */ /* 0x000e620000000800 */
[----:B0-----:R-:W-:-:S07]  /*e1e0*/  FADD.FTZ R3, R133, R44 ;  /* 0x0000002c85037221 */ /* 0x001fce0000010000 */
[----:B------:R-:W0:Y:S01]  /*e1f0*/  MUFU.EX2 R2, R2 ;  /* 0x0000000200027308 */ /* 0x000e220000000800 */
[C---:B--2---:R-:W-:Y:S01]  /*e200*/  FADD.FTZ R44, R26.reuse, R3 ;  /* 0x000000031a2c7221 */ /* 0x044fe20000010000 */
[----:B------:R-:W-:-:S06]  /*e210*/  F2FP.BF16.F32.PACK_AB R133, R26, R133 ;  /* 0x000000851a85723e */ /* 0x000fcc00000010ff */
[----:B------:R-:W2:Y:S01]  /*e220*/  MUFU.EX2 R129, R129 ;  /* 0x0000008100817308 */ /* 0x000ea20000000800 */
[----:B-1----:R-:W-:-:S07]  /*e230*/  FADD.FTZ R3, R135, R44 ;  /* 0x0000002c87037221 */ /* 0x002fce0000010000 */
[----:B------:R-:W1:Y:S01]  /*e240*/  MUFU.EX2 R28, R28 ;  /* 0x0000001c001c7308 */ /* 0x000e620000000800 */
[C---:B0-----:R-:W-:Y:S01]  /*e250*/  FADD.FTZ R44, R2.reuse, R3 ;  /* 0x00000003022c7221 */ /* 0x041fe20000010000 */
[----:B------:R-:W-:Y:S01]  /*e260*/  F2FP.BF16.F32.PACK_AB R135, R2, R135 ;  /* 0x000000870287723e */ /* 0x000fe200000010ff */
[----:B------:R-:W-:-:S05]  /*e270*/  FADD.FTZ R3, R85, R46 ;  /* 0x0000002e55037221 */ /* 0x000fca0000010000 */
[----:B------:R-:W0:Y:S01]  /*e280*/  MUFU.EX2 R131, R131 ;  /* 0x0000008300837308 */ /* 0x000e220000000800 */
[----:B--2---:R-:W-:-:S07]  /*e290*/  FADD.FTZ R21, R129, R44 ;  /* 0x0000002c81157221 */ /* 0x004fce0000010000 */
[----:B------:R-:W2:Y:S01]  /*e2a0*/  MUFU.EX2 R30, R30 ;  /* 0x0000001e001e7308 */ /* 0x000ea20000000800 */
[C---:B-1----:R-:W-:Y:S01]  /*e2b0*/  FADD.FTZ R44, R28.reuse, R21 ;  /* 0x000000151c2c7221 */ /* 0x042fe20000010000 */
[----:B------:R-:W-:-:S06]  /*e2c0*/  F2FP.BF16.F32.PACK_AB R129, R28, R129 ;  /* 0x000000811c81723e */ /* 0x000fcc00000010ff */
[----:B------:R-:W-:Y:S01]  /*e2d0*/  MUFU.EX2 R32, R32 ;  /* 0x0000002000207308 */ /* 0x000fe20000000800 */
[----:B0-----:R-:W-:-:S07]  /*e2e0*/  FADD.FTZ R21, R131, R44 ;  /* 0x0000002c83157221 */ /* 0x001fce0000010000 */
[----:B------:R-:W0:Y:S01]  /*e2f0*/  MUFU.EX2 R69, R69 ;  /* 0x0000004500457308 */ /* 0x000e220000000800 */
[C---:B--2---:R-:W-:Y:S01]  /*e300*/  FADD.FTZ R21, R30.reuse, R21 ;  /* 0x000000151e157221 */ /* 0x044fe20000010000 */
[----:B------:R-:W-:-:S06]  /*e310*/  F2FP.BF16.F32.PACK_AB R131, R30, R131 ;  /* 0x000000831e83723e */ /* 0x000fcc00000010ff */
[----:B------:R-:W-:Y:S08]  /*e320*/  MUFU.EX2 R71, R71 ;  /* 0x0000004700477308 */ /* 0x000ff00000000800 */
[----:B------:R-:W1:Y:S01]  /*e330*/  MUFU.EX2 R73, R73 ;  /* 0x0000004900497308 */ /* 0x000e620000000800 */
[----:B0-----:R-:W-:-:S07]  /*e340*/  F2FP.BF16.F32.PACK_AB R125, R69, R32 ;  /* 0x00000020457d723e */ /* 0x001fce00000010ff */
[----:B------:R0:W2:Y:S08]  /*e350*/  MUFU.EX2 R121, R34 ;  /* 0x0000002200797308 */ /* 0x0000b00000000800 */
[----:B------:R-:W4:Y:S01]  /*e360*/  MUFU.EX2 R78, R78 ;  /* 0x0000004e004e7308 */ /* 0x000f220000000800 */
[----:B0-----:R-:W-:Y:S01]  /*e370*/  FADD.FTZ R34, R32, R21 ;  /* 0x0000001520227221 */ /* 0x001fe20000010000 */
[----:B-1----:R-:W-:-:S03]  /*e380*/  F2FP.BF16.F32.PACK_AB R127, R73, R71 ;  /* 0x00000047497f723e */ /* 0x002fc600000010ff */
[----:B------:R-:W-:-:S03]  /*e390*/  FADD.FTZ R34, R69, R34 ;  /* 0x0000002245227221 */ /* 0x000fc60000010000 */
[----:B------:R-:W0:Y:S01]  /*e3a0*/  MUFU.EX2 R123, R36 ;  /* 0x00000024007b7308 */ /* 0x000e220000000800 */
[----:B------:R-:W-:-:S04]  /*e3b0*/  FADD.FTZ R34, R71, R34 ;  /* 0x0000002247227221 */ /* 0x000fc80000010000 */
[----:B------:R-:W-:-:S03]  /*e3c0*/  FADD.FTZ R34, R73, R34 ;  /* 0x0000002249227221 */ /* 0x000fc60000010000 */
[----:B------:R-:W1:Y:S01]  /*e3d0*/  MUFU.EX2 R40, R40 ;  /* 0x0000002800287308 */ /* 0x000e620000000800 */
[----:B--2---:R-:W-:Y:S01]  /*e3e0*/  FADD.FTZ R34, R121, R34 ;  /* 0x0000002279227221 */ /* 0x004fe20000010000 */
[----:B----4-:R-:W-:-:S03]  /*e3f0*/  F2FP.BF16.F32.PACK_AB R121, R78, R121 ;  /* 0x000000794e79723e */ /* 0x010fc600000010ff */
[----:B------:R-:W-:-:S04]  /*e400*/  FADD.FTZ R34, R78, R34 ;  /* 0x000000224e227221 */ /* 0x000fc80000010000 */
[----:B0-----:R-:W-:-:S04]  /*e410*/  FADD.FTZ R34, R123, R34 ;  /* 0x000000227b227221 */ /* 0x001fc80000010000 */
[C---:B-1----:R-:W-:Y:S01]  /*e420*/  FADD.FTZ R2, R40.reuse, R34 ;  /* 0x0000002228027221 */ /* 0x042fe20000010000 */
[----:B------:R-:W-:Y:S01]  /*e430*/  F2FP.BF16.F32.PACK_AB R123, R40, R123 ;  /* 0x0000007b287b723e */ /* 0x000fe200000010ff */
[----:B---3--:R-:W-:Y:S06]  /*e440*/  @P2 BRA `(.L_x_915) ;  /* 0xffffffc800dc2947 */ /* 0x008fec000383ffff */
.L_x_898:
[----:B------:R-:W-:Y:S06]  /*e450*/  BAR.ARV 0x8, 0x1a0 ;  /* 0x0206800000007b1d */ /* 0x000fec0000002000 */
[----:B------:R-:W-:Y:S05]  /*e460*/  @!P0 BRA `(.L_x_916) ;  /* 0x0000000000048947 */ /* 0x000fea0003800000 */
[----:B------:R-:W-:Y:S01]  /*e470*/  BPT.TRAP 0x1 ;  /* 0x000000040000795c */ /* 0x000fe20000300000 */
.L_x_916:
[----:B------:R-:W-:Y:S01]  /*e480*/  ULEA UR5, UR39, UR45, 0x3 ;  /* 0x0000002d27057291 */ /* 0x000fe2000f8e183f */
[----:B------:R-:W-:-:S05]  /*e490*/  IMAD.U32 R0, RZ, RZ, UR38 ;  /* 0x00000026ff007e24 */ /* 0x000fca000f8e00ff */
[----:B------:R-:W-:-:S04]  /*e4a0*/  SHF.L.U32 R0, R0, 0x1f, RZ ;  /* 0x0000001f00007819 */ /* 0x000fc800000006ff */
[----:B------:R0:W1:Y:S01]  /*e4b0*/  SYNCS.PHASECHK.TRANS64.TRYWAIT P2, [UR5+0x16850], R0 ;  /* 0x01685000ff0075a7 */ /* 0x0000620008040145 */
[----:B------:R-:W-:Y:S05]  /*e4c0*/  @!P0 BRA `(.L_x_917) ;  /* 0x0000000000048947 */ /* 0x000fea0003800000 */
[----:B------:R-:W-:Y:S01]  /*e4d0*/  BPT.TRAP 0x1 ;  /* 0x000000040000795c */ /* 0x000fe20000300000 */
.L_x_917:
[----:B-1----:R-:W-:Y:S05]  /*e4e0*/  @P2 BRA `(.L_x_918) ;  /* 0x0000000000082947 */ /* 0x002fea0003800000 */
[----:B------:R-:W1:Y:S02]  /*e4f0*/  SYNCS.PHASECHK.TRANS64.TRYWAIT P0, [UR5+0x16850], R0 ;  /* 0x01685000ff0075a7 */ /* 0x000e640008000145 */
[----:B-1----:R-:W-:Y:S05]  /*e500*/  @!P0 BRA `(.L_x_919) ;  /* 0x0000006800488947 */ /* 0x002fea0003800000 */
.L_x_918:
[----:B------:R-:W-:Y:S01]  /*e510*/  UIADD3 UR45, UR45, 0x400, URZ ;  /* 0x000004002d2d7890 */ /* 0x000fe2000fffe03f */
[----:B------:R-:W-:Y:S01]  /*e520*/  WARPGROUP.ARRIVE ;  /* 0x00000000000079c5 */ /* 0x000fe20000000000 */
[----:B------:R-:W-:Y:S01]  /*e530*/  UMOV UR7, 0x40000040 ;  /* 0x4000004000077882 */ /* 0x000fe20000000000 */
[----:B01----:R-:W0:Y:S01]  /*e540*/  SHFL.BFLY PT, R0, R3, 0x2, 0x1f ;  /* 0x0c401f0003007f89 */ /* 0x003e2200000e0000 */
[----:B------:R-:W-:Y:S01]  /*e550*/  USHF.R.U32.HI UR45, URZ, 0x4, UR45 ;  /* 0x000000043f2d7899 */ /* 0x000fe2000801162d */
[----:B------:R-:W-:Y:S01]  /*e560*/  IMAD.U32 R13, RZ, RZ, UR5 ;  /* 0x00000005ff0d7e24 */ /* 0x000fe2000f8e00ff */
[----:B------:R-:W-:Y:S01]  /*e570*/  UIADD3 UR37, UR37, 0x1, URZ ;  /* 0x0000000125257890 */ /* 0x000fe2000fffe03f */
[----:B------:R-:W1:Y:S01]  /*e580*/  SHFL.BFLY PT, R5, R2, 0x2, 0x1f ;  /* 0x0c401f0002057f89 */ /* 0x000e6200000e0000 */
[----:B------:R-:W-:Y:S01]  /*e590*/  ULOP3.LUT UR4, UR45, 0x3fff, URZ, 0xc0, !UPT ;  /* 0x00003fff2d047892 */ /* 0x000fe2000f8ec03f */
[----:B------:R-:W-:Y:S02]  /*e5a0*/  IMAD.MOV.U32 R8, RZ, RZ, RZ ;  /* 0x000000ffff087224 */ /* 0x000fe400078e00ff */
[----:B------:R-:W-:Y:S01]  /*e5b0*/  IMAD.U32 R12, RZ, RZ, UR10 ;  /* 0x0000000aff0c7e24 */ /* 0x000fe2000f8e00ff */
[----:B------:R-:W-:-:S02]  /*e5c0*/  ULEA UR4, UR39, UR4, 0xa ;  /* 0x0000000427047291 */ /* 0x000fc4000f8e503f */
[----:B------:R-:W-:-:S04]  /*e5d0*/  UIADD3 UR39, UR39, 0x1, URZ ;  /* 0x0000000127277890 */ /* 0x000fc8000fffe03f */
[----:B------:R-:W-:Y:S01]  /*e5e0*/  UISETP.NE.AND UP0, UPT, UR39, 0x2, UPT ;  /* 0x000000022700788c */ /* 0x000fe2000bf05270 */
[----:B------:R-:W-:Y:S02]  /*e5f0*/  UMOV UR6, UR4 ;  /* 0x0000000400067c82 */ /* 0x000fe40008000000 */
[----:B------:R-:W-:Y:S01]  /*e600*/  HGMMA.64x64x16.F32.BF16 R88, R148, gdesc[UR4].tnspB, R88, gsb0 ;  /* 0x40e0000494587df0 */ /* 0x000fe20008001858 */
[----:B------:R-:W-:Y:S01]  /*e610*/  UIADD3 UR6, UR4, 0x80, URZ ;  /* 0x0000008004067890 */ /* 0x000fe2000fffe03f */
[----:B------:R-:W-:Y:S01]  /*e620*/  UMOV UR7, 0x40000040 ;  /* 0x4000004000077882 */ /* 0x000fe20000000000 */
[----:B------:R-:W-:Y:S01]  /*e630*/  USEL UR39, UR39, URZ, UP0 ;  /* 0x0000003f27277287 */ /* 0x000fe20008000000 */
[----:B0-----:R-:W-:Y:S01]  /*e640*/  FADD.FTZ R0, R0, R3 ;  /* 0x0000000300007221 */ /* 0x001fe20000010000 */
[----:B------:R-:W-:Y:S02]  /*e650*/  IMAD.MOV.U32 R3, RZ, RZ, RZ ;  /* 0x000000ffff037224 */ /* 0x000fe400078e00ff */
[----:B-1----:R-:W-:Y:S01]  /*e660*/  FADD.FTZ R4, R5, R2 ;  /* 0x0000000205047221 */ /* 0x002fe20000010000 */
[----:B------:R-:W-:Y:S01]  /*e670*/  IMAD.MOV.U32 R2, RZ, RZ, -0x800000 ;  /* 0xff800000ff027424 */ /* 0x000fe200078e00ff */
[----:B------:R-:W0:Y:S04]  /*e680*/  SHFL.BFLY PT, R5, R0, 0x1, 0x1f ;  /* 0x0c201f0000057f89 */ /* 0x000e2800000e0000 */
[----:B------:R-:W1:Y:S01]  /*e690*/  SHFL.BFLY PT, R9, R4, 0x1, 0x1f ;  /* 0x0c201f0004097f89 */ /* 0x000e6200000e0000 */
[----:B0-----:R-:W-:Y:S01]  /*e6a0*/  FADD.FTZ R10, R0, R5 ;  /* 0x00000005000a7221 */ /* 0x001fe20000010000 */
[----:B------:R-:W-:-:S02]  /*e6b0*/  IMAD.MOV.U32 R0, RZ, RZ, -0x800000 ;  /* 0xff800000ff007424 */ /* 0x000fc400078e00ff */
[----:B-1----:R-:W-:Y:S02]  /*e6c0*/  FADD.FTZ R11, R4, R9 ;  /* 0x00000009040b7221 */ /* 0x002fe40000010000 */
[----:B------:R-:W-:Y:S01]  /*e6d0*/  FSETP.NE.FTZ.AND P0, PT, R10, RZ, PT ;  /* 0x000000ff0a00720b */ /* 0x000fe20003f15000 */
[----:B------:R-:W-:Y:S02]  /*e6e0*/  IMAD.U32 R4, RZ, RZ, UR10 ;  /* 0x0000000aff047e24 */ /* 0x000fe4000f8e00ff */
[----:B------:R-:W-:-:S10]  /*e6f0*/  FSETP.NE.FTZ.AND P2, PT, R11, RZ, PT ;  /* 0x000000ff0b00720b */ /* 0x000fd40003f55000 */
[----:B------:R-:W-:Y:S01]  /*e700*/  @P0 MUFU.RCP R3, R10 ;  /* 0x0000000a00030308 */ /* 0x000fe20000001000 */
[----:B------:R-:W-:Y:S02]  /*e710*/  @P0 FMUL.FTZ R4, R4, 0.69314718246459960938 ;  /* 0x3f31721804040820 */ /* 0x000fe40000410000 */
[----:B------:R-:W-:-:S05]  /*e720*/  @P2 FMUL.FTZ R12, R12, 0.69314718246459960938 ;  /* 0x3f3172180c0c2820 */ /* 0x000fca0000410000 */
[----:B------:R0:W1:Y:S08]  /*e730*/  @P0 MUFU.LG2 R5, R10 ;  /* 0x0000000a00050308 */ /* 0x0000700000000c00 */
[----:B------:R-:W2:Y:S01]  /*e740*/  @P2 MUFU.LG2 R9, R11 ;  /* 0x0000000b00092308 */ /* 0x000ea20000000c00 */
[----:B0-----:R-:W-:-:S05]  /*e750*/  @!P1 VIADD R10, R13, 0x16860 ;  /* 0x000168600d0a9836 */ /* 0x001fca0000000000 */
[----:B------:R-:W-:Y:S02]  /*e760*/  @!P1 PRMT R10, RZ, 0x654, R10 ;  /* 0x00000654ff0a9816 */ /* 0x000fe4000000000a */
[----:B------:R-:W0:Y:S01]  /*e770*/  @P2 MUFU.RCP R8, R11 ;  /* 0x0000000b00082308 */ /* 0x000e220000001000 */
[----:B------:R-:W-:Y:S02]  /*e780*/  WARPGROUP.DEPBAR.LE gsb0, 0x0 ;  /* 0x00008000000079c5 */ /* 0x000fe40000010000 */
[----:B------:R-:W-:Y:S01]  /*e790*/  WARPGROUP.ARRIVE ;  /* 0x00000000000079c5 */ /* 0x000fe20000000000 */
[----:B-1----:R-:W-:-:S04]  /*e7a0*/  @P0 FMUL.FTZ R5, R5, 0.69314718246459960938 ;  /* 0x3f31721805050820 */ /* 0x002fc80000410000 */
[----:B------:R-:W-:Y:S01]  /*e7b0*/  @P0 FFMA.FTZ R2, R4, R7, R5 ;  /* 0x0000000704020223 */ /* 0x000fe20000010005 */
[----:B------:R-:W-:Y:S01]  /*e7c0*/  HGMMA.64x64x16.F32.BF16 R88, R144, gdesc[UR4].tnspB, R88, gsb0 ;  /* 0x40e0000490587df0 */ /* 0x000fe20008001858 */
[----:B------:R-:W-:Y:S01]  /*e7d0*/  UIADD3 UR6, UR4, 0x100, URZ ;  /* 0x0000010004067890 */ /* 0x000fe2000fffe03f */
[----:B--2---:R-:W-:Y:S01]  /*e7e0*/  @P2 FMUL.FTZ R9, R9, 0.69314718246459960938 ;  /* 0x3f31721809092820 */ /* 0x004fe20000410000 */
[----:B------:R-:W-:Y:S01]  /*e7f0*/  UMOV UR7, 0x40000040 ;  /* 0x4000004000077882 */ /* 0x000fe20000000000 */
[----:B------:R-:W-:Y:S02]  /*e800*/  PLOP3.LUT P0, PT, PT, PT, PT, 0x8, 0x0 ;  /* 0x000000000000781c */ /* 0x000fe40003f0e170 */
        /* <DEDUP_REMOVED lines=50> */
[-C--:B0-----:R-:W-:Y:S01]  /*eb30*/  FMUL.FTZ R90, R90, R8.reuse ;  /* 0x000000085a5a7220 */ /* 0x081fe20000410000 */
        /* <DEDUP_REMOVED lines=14> */
[----:B-1----:R-:W-:-:S07]  /*ec20*/  FMUL.FTZ R119, R119, R8 ;  /* 0x0000000877777220 */ /* 0x002fce0000410000 */
.L_x_849:
[----:B------:R-:W0:Y:S01]  /*ec30*/  S2R R4, SR_CgaCtaId ;  /* 0x0000000000047919 */ /* 0x000e220000008800 */
[----:B------:R-:W-:Y:S01]  /*ec40*/  MOV R3, 0x400 ;  /* 0x0000040000037802 */ /* 0x000fe20000000f00 */
[----:B------:R-:W-:Y:S01]  /*ec50*/  BSSY B0, `(.L_x_920) ;  /* 0x000018e000007945 */ /* 0x000fe20003800000 */
[----:B------:R-:W-:Y:S02]  /*ec60*/  BAR.SYNC.DEFER_BLOCKING 0x5, 0x1a0 ;  /* 0x0146800000007b1d */ /* 0x000fe40000010000 */
[----:B0-----:R-:W-:-:S05]  /*ec70*/  LEA R3, R4, R3, 0x18 ;  /* 0x0000000304037211 */ /* 0x001fca00078ec0ff */
[----:B------:R-:W0:Y:S02]  /*ec80*/  LDS.128 R152, [R3+0x168d0] ;  /* 0x0168d00003987984 */ /* 0x000e240000000c00 */
[----:B0-----:R-:W-:Y:S02]  /*ec90*/  R2UR UR6, R154 ;  /* 0x000000009a0672ca */ /* 0x001fe400000e0000 */
[----:B------:R-:W-:Y:S01]  /*eca0*/  R2UR UR5, R155 ;  /* 0x000000009b0572ca */ /* 0x000fe200000e0000 */
[----:B------:R-:W-:Y:S06]  /*ecb0*/  BAR.ARV 0x4, 0x1a0 ;  /* 0x0106800000007b1d */ /* 0x000fec0000002000 */
[----:B------:R-:W-:Y:S08]  /*ecc0*/  @P0 BRA `(.L_x_921) ;  /* 0x0000000c00b40947 */ /* 0x000ff00003800000 */
[----:B------:R-:W2:Y:S01]  /*ecd0*/  LDL R5, [R1+0x8] ;  /* 0x0000080001057983 */ /* 0x000ea20000100800 */
[----:B------:R-:W-:Y:S01]  /*ece0*/  ULDC.64 UR8, c[0x0][0xbd8] ;  /* 0x0002f60000087ab9 */ /* 0x000fe20000000a00 */
[----:B------:R-:W-:Y:S01]  /*ecf0*/  F2FP.BF16.F32.PACK_AB R112, R113, R112 ;  /* 0x000000707170723e */ /* 0x000fe200000010ff */
[----:B------:R-:W-:Y:S01]  /*ed00*/  UISETP.NE.U32.AND UP0, UPT, UR8, URZ, UPT ;  /* 0x0000003f0800728c */ /* 0x000fe2000bf05070 */
[----:B------:R-:W0:Y:S01]  /*ed10*/  S2R R4, SR_SWINHI ;  /* 0x0000000000047919 */ /* 0x000e220000002f00 */
[----:B------:R-:W-:Y:S02]  /*ed20*/  F2FP.BF16.F32.PACK_AB R12, R12, R27 ;  /* 0x0000001b0c0c723e */ /* 0x000fe400000010ff */
[----:B------:R-:W-:Y:S01]  /*ed30*/  UISETP.NE.AND.EX UP0, UPT, UR9, URZ, UPT, UP0 ;  /* 0x0000003f0900728c */ /* 0x000fe2000bf05300 */
[----:B------:R-:W-:Y:S02]  /*ed40*/  F2FP.BF16.F32.PACK_AB R13, R13, R106 ;  /* 0x0000006a0d0d723e */ /* 0x000fe400000010ff */
[----:B------:R-:W-:Y:S01]  /*ed50*/  ULDC.64 UR8, c[0x0][0xbd8] ;  /* 0x0002f60000087ab9 */ /* 0x000fe20000000a00 */
[----:B------:R-:W-:Y:S01]  /*ed60*/  F2FP.BF16.F32.PACK_AB R14, R14, R25 ;  /* 0x000000190e0e723e */ /* 0x000fe200000010ff */
[----:B------:R-:W-:Y:S01]  /*ed70*/  UIMAD.WIDE UR8, UR42, 0x4, UR8 ;  /* 0x000000042a0878a5 */ /* 0x000fe2000f8e0208 */
[----:B------:R-:W-:-:S02]  /*ed80*/  F2FP.BF16.F32.PACK_AB R15, R15, R110 ;  /* 0x0000006e0f0f723e */ /* 0x000fc400000010ff */
[----:B------:R-:W-:Y:S02]  /*ed90*/  F2FP.BF16.F32.PACK_AB R113, R115, R114 ;  /* 0x000000727371723e */ /* 0x000fe400000010ff */
[----:B------:R-:W-:Y:S01]  /*eda0*/  F2FP.BF16.F32.PACK_AB R114, R117, R116 ;  /* 0x000000747572723e */ /* 0x000fe200000010ff */
[----:B------:R-:W-:Y:S01]  /*edb0*/  IMAD.U32 R25, RZ, RZ, UR9 ;  /* 0x00000009ff197e24 */ /* 0x000fe2000f8e00ff */
[----:B------:R-:W-:Y:S02]  /*edc0*/  F2FP.BF16.F32.PACK_AB R115, R119, R118 ;  /* 0x000000767773723e */ /* 0x000fe400000010ff */
[----:B------:R-:W-:Y:S02]  /*edd0*/  MOV R20, R3 ;  /* 0x0000000300147202 */ /* 0x000fe40000000f00 */
[----:B0-----:R-:W-:Y:S01]  /*ede0*/  MOV R21, R4 ;  /* 0x0000000400157202 */ /* 0x001fe20000000f00 */
[----:B------:R-:W0:Y:S08]  /*edf0*/  LDC R18, c[0x0][0xa88] ;  /* 0x0002a200ff127b82 */ /* 0x000e300000000800 */
        /* <DEDUP_REMOVED lines=16> */
[--C-:B------:R-:W-:Y:S01]  /*ef00*/  IMAD.X R11, RZ, RZ, R5.reuse, P2 ;  /* 0x000000ffff0b7224 */ /* 0x100fe200010e0605 */
[----:B------:R-:W-:Y:S01]  /*ef10*/  LOP3.LUT R4, R7, R4, RZ, 0x3c, !PT ;  /* 0x0000000407047212 */ /* 0x000fe200078e3cff */
[----:B------:R-:W-:Y:S01]  /*ef20*/  IMAD.X R7, RZ, RZ, R5, P0 ;  /* 0x000000ffff077224 */ /* 0x000fe200000e0605 */
[----:B------:R-:W-:-:S02]  /*ef30*/  LOP3.LUT R6, R6, R17, RZ, 0x3c, !PT ;  /* 0x0000001106067212 */ /* 0x000fc400078e3cff */
[----:B------:R-:W-:Y:S02]  /*ef40*/  MOV R28, R8 ;  /* 0x00000008001c7202 */ /* 0x000fe40000000f00 */
[----:B------:R-:W-:Y:S02]  /*ef50*/  MOV R29, R10 ;  /* 0x0000000a001d7202 */ /* 0x000fe40000000f00 */
[----:B------:R-:W-:Y:S02]  /*ef60*/  MOV R30, R4 ;  /* 0x00000004001e7202 */ /* 0x000fe40000000f00 */
[----:B------:R-:W-:Y:S02]  /*ef70*/  MOV R26, R6 ;  /* 0x00000006001a7202 */ /* 0x000fe40000000f00 */
[----:B------:R-:W-:Y:S01]  /*ef80*/  F2FP.BF16.F32.PACK_AB R8, R89, R24 ;  /* 0x000000185908723e */ /* 0x000fe200000010ff */
[----:B------:R-:W-:Y:S01]  /*ef90*/  IMAD.U32 R24, RZ, RZ, UR8 ;  /* 0x00000008ff187e24 */ /* 0x000fe2000f8e00ff */
[----:B------:R-:W-:Y:S01]  /*efa0*/  F2FP.BF16.F32.PACK_AB R9, R91, R90 ;  /* 0x0000005a5b09723e */ /* 0x000fe200000010ff */
[----:B------:R-:W-:Y:S01]  /*efb0*/  ULDC.64 UR8, c[0x0][0xbe0] ;  /* 0x0002f80000087ab9 */ /* 0x000fe20000000a00 */
[----:B------:R-:W-:-:S02]  /*efc0*/  F2FP.BF16.F32.PACK_AB R10, R93, R92 ;  /* 0x0000005c5d0a723e */ /* 0x000fc400000010ff */
[----:B------:R-:W-:Y:S02]  /*efd0*/  F2FP.BF16.F32.PACK_AB R11, R95, R94 ;  /* 0x0000005e5f0b723e */ /* 0x000fe400000010ff */
[----:B------:R-:W-:Y:S02]  /*efe0*/  F2FP.BF16.F32.PACK_AB R4, R97, R96 ;  /* 0x000000606104723e */ /* 0x000fe400000010ff */
[----:B------:R-:W-:Y:S01]  /*eff0*/  F2FP.BF16.F32.PACK_AB R5, R99, R98 ;  /* 0x000000626305723e */ /* 0x000fe200000010ff */
[----:B------:R-:W-:Y:S01]  /*f000*/  STSM.16.M88.4 [R30], R8 ;  /* 0x000000081e007844 */ /* 0x000fe20000000200 */
[----:B------:R-:W-:Y:S02]  /*f010*/  F2FP.BF16.F32.PACK_AB R6, R101, R100 ;  /* 0x000000646506723e */ /* 0x000fe400000010ff */
[----:B------:R-:W-:Y:S02]  /*f020*/  F2FP.BF16.F32.PACK_AB R7, R103, R102 ;  /* 0x000000666707723e */ /* 0x000fe400000010ff */
[----:B------:R-:W-:-:S03]  /*f030*/  PLOP3.LUT P0, PT, PT, PT, UP0, 0x80, 0x0 ;  /* 0x000000000000781c */ /* 0x000fc60003f0f008 */
[----:B------:R1:W-:Y:S04]  /*f040*/  STSM.16.M88.4 [R29], R4 ;  /* 0x000000041d007844 */ /* 0x0003e80000000200 */
[----:B------:R2:W-:Y:S04]  /*f050*/  STSM.16.M88.4 [R28], R12 ;  /* 0x0000000c1c007844 */ /* 0x0005e80000000200 */
[----:B------:R2:W-:Y:S01]  /*f060*/  STSM.16.M88.4 [R26], R112 ;  /* 0x000000701a007844 */ /* 0x0005e20000000200 */
[----:B------:R-:W-:Y:S01]  /*f070*/  UISETP.NE.U32.AND UP1, UPT, UR8, URZ, UPT ;  /* 0x0000003f0800728c */ /* 0x000fe2000bf25070 */
[----:B------:R-:W-:Y:S03]  /*f080*/  BAR.SYNC.DEFER_BLOCKING 0x1, 0x180 ;  /* 0x0046000000007b1d */ /* 0x000fe60000010000 */
[----:B------:R-:W-:-:S06]  /*f090*/  UISETP.NE.AND.EX UP1, UPT, UR9, URZ, UPT, UP1 ;  /* 0x0000003f0900728c */ /* 0x000fcc000bf25310 */
[----:B------:R-:W-:-:S05]  /*f0a0*/  PLOP3.LUT P1, PT, PT, PT, UP1, 0x80, 0x0 ;  /* 0x000000000000781c */ /* 0x000fca0003f2f018 */
[----:B------:R-:W-:Y:S02]  /*f0b0*/  @UP1 ULDC.64 UR8, c[0x0][0xbe0] ;  /* 0x0002f80000081ab9 */ /* 0x000fe40000000a00 */
[----:B------:R-:W-:-:S06]  /*f0c0*/  @UP1 UIMAD.WIDE UR8, UR42, 0x4, UR8 ;  /* 0x000000042a0818a5 */ /* 0x000fcc000f8e0208 */
[----:B-1----:R-:W-:Y:S02]  /*f0d0*/  IMAD.U32 R4, RZ, RZ, UR8 ;  /* 0x00000008ff047e24 */ /* 0x002fe4000f8e00ff */
[----:B------:R-:W-:Y:S01]  /*f0e0*/  IMAD.U32 R5, RZ, RZ, UR9 ;  /* 0x00000009ff057e24 */ /* 0x000fe2000f8e00ff */
[----:B------:R-:W3:Y:S01]  /*f0f0*/  @P0 LDG.E R17, desc[UR46][R24.64] ;  /* 0x0000002e18110981 */ /* 0x000ee2000c1e1900 */
[----:B------:R-:W-:-:S03]  /*f100*/  UMOV UR4, URZ ;  /* 0x0000003f00047c82 */ /* 0x000fc60008000000 */
[----:B0-----:R2:W5:Y:S01]  /*f110*/  @P1 LDG.E R18, desc[UR46][R4.64] ;  /* 0x0000002e04121981 */ /* 0x001562000c1e1900 */
[----:B---3--:R-:W-:Y:S01]  /*f120*/  @P0 R2UR UR4, R17 ;  /* 0x00000000110402ca */ /* 0x008fe200000e0000 */
[----:B--2---:R-:W-:-:S14]  /*f130*/  @P1 BRA `(.L_x_922) ;  /* 0x0000000000101947 */ /* 0x004fdc0003800000 */
[----:B------:R-:W-:Y:S05]  /*f140*/  @!P0 BRA `(.L_x_922) ;  /* 0x00000000000c8947 */ /* 0x000fea0003800000 */
[----:B------:R-:W2:Y:S04]  /*f150*/  LDG.E R5, desc[UR46][R24.64] ;  /* 0x0000002e18057981 */ /* 0x000ea8000c1e1900 */
[----:B-----5:R-:W2:Y:S02]  /*f160*/  LDG.E R18, desc[UR46][R24.64+0x4] ;  /* 0x0000042e18127981 */ /* 0x020ea4000c1e1900 */
[----:B--2---:R-:W-:-:S07]  /*f170*/  IMAD.IADD R18, R18, 0x1, -R5 ;  /* 0x0000000112127824 */ /* 0x004fce00078e0a05 */
.L_x_922:
[----:B------:R-:W2:Y:S01]  /*f180*/  LDL R5, [R1+0x4] ;  /* 0x0000040001057983 */ /* 0x000ea20000100800 */
[----:B------:R-:W-:Y:S01]  /*f190*/  USHF.R.S32.HI UR13, URZ, 0x1f, UR41 ;  /* 0x0000001f3f0d7899 */ /* 0x000fe20008011429 */
[----:B------:R-:W-:Y:S01]  /*f1a0*/  ULDC.64 UR14, c[0x0][0xb70] ;  /* 0x0002dc00000e7ab9 */ /* 0x000fe20000000a00 */
[----:B------:R-:W0:Y:S01]  /*f1b0*/  S2R R4, SR_TID.X ;  /* 0x0000000000047919 */ /* 0x000e220000002100 */
[----:B------:R-:W-:Y:S02]  /*f1c0*/  USHF.R.S32.HI UR7, URZ, 0x1f, UR42 ;  /* 0x0000001f3f077899 */ /* 0x000fe4000801142a */
[----:B------:R-:W-:Y:S02]  /*f1d0*/  USHF.R.S32.HI UR11, URZ, 0x1f, UR4 ;  /* 0x0000001f3f0b7899 */ /* 0x000fe40008011404 */
[----:B------:R-:W-:Y:S01]  /*f1e0*/  UIMAD UR12, UR13, UR14, URZ ;  /* 0x0000000e0d0c72a4 */ /* 0x000fe2000f8e023f */
        /* <DEDUP_REMOVED lines=9> */
[----:B------:R-:W-:-:S06]  /*f280*/  UIMAD UR7, UR10, UR15, UR7 ;  /* 0x0000000f0a0772a4 */ /* 0x000fcc000f8e0207 */
[----:B------:R-:W-:Y:S02]  /*f290*/  IMAD.U32 R7, RZ, RZ, UR7 ;  /* 0x00000007ff077e24 */ /* 0x000fe4000f8e00ff */
[----:B0-----:R-:W-:-:S05]  /*f2a0*/  VIADD R6, R4, 0xffffff80 ;  /* 0xffffff8004067836 */ /* 0x001fca0000000000 */
[----:B------:R-:W-:-:S04]  /*f2b0*/  SHF.R.S32.HI R8, RZ, 0x1f, R6 ;  /* 0x0000001fff087819 */ /* 0x000fc80000011406 */
[----:B------:R-:W-:-:S04]  /*f2c0*/  LEA.HI R8, R8, R6, RZ, 0x7 ;  /* 0x0000000608087211 */ /* 0x000fc800078f38ff */
[----:B------:R-:W-:-:S05]  /*f2d0*/  LOP3.LUT R8, R8, 0xffffff80, RZ, 0xc0, !PT ;  /* 0xffffff8008087812 */ /* 0x000fca00078ec0ff */
[----:B------:R-:W-:-:S05]  /*f2e0*/  IMAD.IADD R8, R6, 0x1, -R8 ;  /* 0x0000000106087824 */ /* 0x000fca00078e0a08 */
[----:B------:R-:W-:Y:S01]  /*f2f0*/  LOP3.LUT P0, RZ, R8, 0x3, RZ, 0xc0, !PT ;  /* 0x0000000308ff7812 */ /* 0x000fe2000780c0ff */
[--C-:B------:R-:W-:Y:S01]  /*f300*/  IMAD.MOV.U32 R28, RZ, RZ, R19.reuse ;  /* 0x000000ffff1c7224 */ /* 0x100fe200078e0013 */
[----:B------:R-:W-:Y:S01]  /*f310*/  SHF.R.S32.HI R29, RZ, 0x1f, R19 ;  /* 0x0000001fff1d7819 */ /* 0x000fe20000011413 */
[----:B------:R-:W-:Y:S01]  /*f320*/  VIADD R3, R3, 0x16820 ;  /* 0x0001682003037836 */ /* 0x000fe20000000000 */
[----:B------:R-:W-:-:S04]  /*f330*/  SHF.R.S32.HI R157, RZ, 0x1f, R156 ;  /* 0x0000001fff9d7819 */ /* 0x000fc8000001149c */
[----:B------:R-:W-:Y:S01]  /*f340*/  PRMT R3, RZ, 0x654, R3 ;  /* 0x00000654ff037816 */ /* 0x000fe20000000003 */
[----:B------:R-:W-:Y:S01]  /*f350*/  BSSY B1, `(.L_x_923) ;  /* 0x0000055000017945 */ /* 0x000fe20003800000 */
[----:B--2---:R-:W-:Y:S02]  /*f360*/  IMAD R9, R23, 0xc0, R5 ;  /* 0x000000c017097824 */ /* 0x004fe400078e0205 */
[----:B------:R-:W-:-:S03]  /*f370*/  IMAD R5, R156, 0x40, R19 ;  /* 0x000000409c057824 */ /* 0x000fc600078e0213 */
        /* <DEDUP_REMOVED lines=8> */
[----:B-----5:R-:W-:Y:S01]  /*f400*/  ISETP.GE.OR P1, PT, R9, R18, P0 ;  /* 0x000000120900720c */ /* 0x020fe20000726670 */
[----:B------:R-:W-:Y:S01]  /*f410*/  IMAD.X R9, RZ, RZ, R21, P3 ;  /* 0x000000ffff097224 */ /* 0x000fe200018e0615 */
[----:B------:R-:W-:Y:S01]  /*f420*/  LEA.HI.X R31, R6, UR9, R7, 0x2, P2 ;  /* 0x00000009061f7c11 */ /* 0x000fe200090f1407 */
[----:B------:R-:W-:Y:S01]  /*f430*/  ULDC.64 UR8, c[0x0][0xaa0] ;  /* 0x0002a80000087ab9 */ /* 0x000fe20000000a00 */
[----:B------:R-:W-:-:S02]  /*f440*/  IADD3 R15, P2, R20, 0x1800, RZ ;  /* 0x00001800140f7810 */ /* 0x000fc40007f5e0ff */
[C---:B------:R-:W-:Y:S02]  /*f450*/  IADD3 R7, P4, R20.reuse, 0x4800, RZ ;  /* 0x0000480014077810 */ /* 0x040fe40007f9e0ff */
[----:B------:R-:W-:Y:S01]  /*f460*/  ISETP.GE.OR P0, PT, R5, R18, P0 ;  /* 0x000000120500720c */ /* 0x000fe20000706670 */
[----:B------:R-:W-:Y:S01]  /*f470*/  IMAD.X R13, RZ, RZ, R21, P2 ;  /* 0x000000ffff0d7224 */ /* 0x000fe200010e0615 */
[----:B------:R-:W-:Y:S02]  /*f480*/  LOP3.LUT R5, R20, 0x380, RZ, 0xc0, !PT ;  /* 0x0000038014057812 */ /* 0x000fe400078ec0ff */
[----:B------:R-:W-:Y:S01]  /*f490*/  LOP3.LUT R8, R15, 0x380, RZ, 0xc0, !PT ;  /* 0x000003800f087812 */ /* 0x000fe200078ec0ff */
[----:B------:R-:W-:Y:S01]  /*f4a0*/  @!P1 STG.E desc[UR46][R30.64], R2 ;  /* 0x000000021e009986 */ /* 0x000fe2000c10192e */
[----:B------:R-:W-:Y:S02]  /*f4b0*/  LOP3.LUT R6, R11, 0x380, RZ, 0xc0, !PT ;  /* 0x000003800b067812 */ /* 0x000fe400078ec0ff */
[----:B------:R-:W-:-:S02]  /*f4c0*/  LOP3.LUT R4, R7, 0x380, RZ, 0xc0, !PT ;  /* 0x0000038007047812 */ /* 0x000fc400078ec0ff */
[----:B------:R-:W-:Y:S02]  /*f4d0*/  SHF.R.U64 R5, R5, 0x3, RZ ;  /* 0x0000000305057819 */ /* 0x000fe400000012ff */
[----:B------:R-:W-:Y:S01]  /*f4e0*/  SHF.R.U64 R8, R8, 0x3, RZ ;  /* 0x0000000308087819 */ /* 0x000fe200000012ff */
[----:B------:R-:W-:Y:S01]  /*f4f0*/  IMAD.U32 R17, RZ, RZ, UR8 ;  /* 0x00000008ff117e24 */ /* 0x000fe2000f8e00ff */
[----:B------:R-:W-:Y:S01]  /*f500*/  SHF.R.U64 R6, R6, 0x3, RZ ;  /* 0x0000000306067819 */ /* 0x000fe200000012ff */
[----:B------:R-:W-:Y:S01]  /*f510*/  UIMAD UR7, UR11, UR8, URZ ;  /* 0x000000080b0772a4 */ /* 0x000fe2000f8e023f */
[----:B------:R-:W-:Y:S01]  /*f520*/  SHF.R.U64 R4, R4, 0x3, RZ ;  /* 0x0000000304047819 */ /* 0x000fe200000012ff */
[----:B------:R0:W-:Y:S01]  /*f530*/  @!P0 STG.E desc[UR46][R30.64+0x20], R0 ;  /* 0x000020001e008986 */ /* 0x0001e2000c10192e */
[----:B------:R-:W-:Y:S01]  /*f540*/  LOP3.LUT R20, R5, R20, RZ, 0x3c, !PT ;  /* 0x0000001405147212 */ /* 0x000fe200078e3cff */
[----:B------:R-:W-:Y:S01]  /*f550*/  IMAD.X R5, RZ, RZ, R21, P4 ;  /* 0x000000ffff057224 */ /* 0x000fe200020e0615 */
[----:B------:R-:W-:-:S02]  /*f560*/  LOP3.LUT R12, R8, R15, RZ, 0x3c, !PT ;  /* 0x0000000f080c7212 */ /* 0x000fc400078e3cff */
[----:B------:R-:W-:Y:S01]  /*f570*/  LOP3.LUT R8, R6, R11, RZ, 0x3c, !PT ;  /* 0x0000000b06087212 */ /* 0x000fe200078e3cff */
[----:B------:R-:W-:Y:S01]  /*f580*/  IMAD.WIDE.U32 R28, R17, UR4, R28 ;  /* 0x00000004111c7c25 */ /* 0x000fe2000f8e001c */
[----:B------:R-:W-:Y:S01]  /*f590*/  LOP3.LUT R4, R4, R7, RZ, 0x3c, !PT ;  /* 0x0000000704047212 */ /* 0x000fe200078e3cff */
[----:B------:R-:W-:Y:S01]  /*f5a0*/  UIMAD UR7, UR4, UR9, UR7 ;  /* 0x00000009040772a4 */ /* 0x000fe2000f8e0207 */
[----:B------:R1:W5:Y:S01]  /*f5b0*/  LD.E.128 R24, desc[UR46][R20.64] ;  /* 0x0000002e14187980 */ /* 0x000362000c101d00 */
[----:B------:R-:W-:Y:S01]  /*f5c0*/  IMAD R17, R23, -0xc0, R18 ;  /* 0xffffff4017117824 */ /* 0x000fe200078e0212 */
[----:B------:R-:W-:Y:S01]  /*f5d0*/  ULDC UR4, c[0x0][0xa8c] ;  /* 0x0002a30000047ab9 */ /* 0x000fe20000000800 */
[----:B0-----:R-:W-:Y:S01]  /*f5e0*/  VIADD R0, R156, 0x30 ;  /* 0x000000309c007836 */ /* 0x001fe20000000000 */
[----:B------:R-:W5:Y:S01]  /*f5f0*/  LD.E.128 R12, desc[UR46][R12.64] ;  /* 0x0000002e0c0c7980 */ /* 0x000f62000c101d00 */
[----:B------:R-:W-:Y:S01]  /*f600*/  ISETP.GE.AND P0, PT, R19, UR4, PT ;  /* 0x0000000413007c0c */ /* 0x000fe2000bf06270 */
[----:B------:R-:W-:-:S02]  /*f610*/  ULDC.64 UR8, c[0x0][0xae0] ;  /* 0x0002b80000087ab9 */ /* 0x000fc40000000a00 */
[----:B------:R-:W5:Y:S04]  /*f620*/  LD.E.128 R8, desc[UR46][R8.64] ;  /* 0x0000002e08087980 */ /* 0x000f68000c101d00 */
[----:B------:R-:W5:Y:S01]  /*f630*/  LD.E.128 R4, desc[UR46][R4.64] ;  /* 0x0000002e04047980 */ /* 0x000f62000c101d00 */
[----:B------:R-:W-:Y:S01]  /*f640*/  UIMAD UR4, UR13, UR8, URZ ;  /* 0x000000080d0472a4 */ /* 0x000fe2000f8e023f */
[----:B------:R-:W-:Y:S01]  /*f650*/  VIADD R29, R29, UR7 ;  /* 0x000000071d1d7c36 */ /* 0x000fe20008000000 */
[----:B------:R-:W-:Y:S01]  /*f660*/  ISETP.GE.OR P3, PT, R0, R17, P0 ;  /* 0x000000110000720c */ /* 0x000fe20000766670 */
[----:B------:R-:W-:Y:S01]  /*f670*/  @!PT LDS RZ, [RZ] ;  /* 0x00000000fffff984 */ /* 0x000fe20000000800 */
[----:B------:R-:W-:Y:S01]  /*f680*/  @!PT LDS RZ, [RZ] ;  /* 0x00000000fffff984 */ /* 0x000fe20000000800 */
[----:B------:R-:W-:Y:S01]  /*f690*/  @!PT LDS RZ, [RZ] ;  /* 0x00000000fffff984 */ /* 0x000fe20000000800 */
[----:B------:R-:W-:Y:S01]  /*f6a0*/  @!PT LDS RZ, [RZ] ;  /* 0x00000000fffff984 */ /* 0x000fe20000000800 */
[----:B------:R0:W-:Y:S06]  /*f6b0*/  MEMBAR.ALL.CTA ;  /* 0x0000000000007992 */ /* 0x0001ec0000008000 */
[----:B0-----:R-:W0:Y:S01]  /*f6c0*/  FENCE.VIEW.ASYNC.S ;  /* 0x00000000000073c6 */ /* 0x001e220000000000 */
[----:B-1----:R-:W-:Y:S01]  /*f6d0*/  IMAD.U32 R21, RZ, RZ, UR8 ;  /* 0x00000008ff157e24 */ /* 0x002fe2000f8e00ff */
[----:B------:R-:W-:Y:S01]  /*f6e0*/  UIMAD UR4, UR41, UR9, UR4 ;  /* 0x00000009290472a4 */ /* 0x000fe2000f8e0204 */
[----:B------:R-:W-:-:S02]  /*f6f0*/  VIADD R0, R156, 0x60 ;  /* 0x000000609c007836 */ /* 0x000fc40000000000 */
[----:B------:R-:W-:Y:S01]  /*f700*/  VIADD R2, R156, 0x90 ;  /* 0x000000909c027836 */ /* 0x000fe20000000000 */
[----:B------:R-:W-:Y:S01]  /*f710*/  ULDC.64 UR8, c[0x0][0xae8] ;  /* 0x0002ba0000087ab9 */ /* 0x000fe20000000a00 */
[----:B------:R-:W-:Y:S01]  /*f720*/  IMAD.WIDE.U32 R20, R21, UR41, R28 ;  /* 0x0000002915147c25 */ /* 0x000fe2000f8e001c */
[-C--:B------:R-:W-:Y:S02]  /*f730*/  ISETP.GE.OR P1, PT, R0, R17.reuse, P0 ;  /* 0x000000110000720c */ /* 0x080fe40000726670 */
[-C--:B------:R-:W-:Y:S01]  /*f740*/  ISETP.GE.OR P2, PT, R2, R17.reuse, P0 ;  /* 0x000000110200720c */ /* 0x080fe20000746670 */
[----:B------:R-:W-:Y:S01]  /*f750*/  VIADD R21, R21, UR4 ;  /* 0x0000000415157c36 */ /* 0x000fe20008000000 */
[----:B------:R-:W-:Y:S01]  /*f760*/  ISETP.GE.OR P0, PT, R156, R17, P0 ;  /* 0x000000119c00720c */ /* 0x000fe20000706670 */
[----:B------:R-:W-:Y:S02]  /*f770*/  UIMAD UR4, UR16, UR8, URZ ;  /* 0x00000008100472a4 */ /* 0x000fe4000f8e023f */
[----:B------:R-:W-:-:S02]  /*f780*/  IMAD.U32 R31, RZ, RZ, UR8 ;  /* 0x00000008ff1f7e24 */ /* 0x000fc4000f8e00ff */
[----:B------:R-:W-:Y:S01]  /*f790*/  IMAD.WIDE R28, R23, 0xc0, R156 ;  /* 0x000000c0171c7825 */ /* 0x000fe200078e029c */
[----:B------:R-:W-:-:S03]  /*f7a0*/  UIMAD UR4, UR10, UR9, UR4 ;  /* 0x000000090a0472a4 */ /* 0x000fc6000f8e0204 */
[----:B------:R-:W-:Y:S01]  /*f7b0*/  IMAD.WIDE.U32 R30, R31, UR10, R20 ;  /* 0x0000000a1f1e7c25 */ /* 0x000fe2000f8e0014 */
[----:B0-----:R0:W-:Y:S03]  /*f7c0*/  SYNCS.ARRIVE.TRANS64.RED.A1T0 RZ, [R3+URZ], RZ ;  /* 0x000000ff03ff79a7 */ /* 0x0011e6000810043f */
[----:B------:R-:W-:Y:S01]  /*f7d0*/  VIADD R23, R31, UR4 ;  /* 0x000000041f177c36 */ /* 0x000fe20008000000 */
[----:B------:R-:W-:Y:S06]  /*f7e0*/  @P0 BRA `(.L_x_924) ;  /* 0x00000000002c0947 */ /* 0x000fec0003800000 */
[----:B------:R-:W-:Y:S01]  /*f7f0*/  ULDC.64 UR8, c[0x0][0xad8] ;  /* 0x0002b60000087ab9 */ /* 0x000fe20000000a00 */
[----:B------:R-:W-:Y:S02]  /*f800*/  IMAD.MOV.U32 R2, RZ, RZ, R30 ;  /* 0x000000ffff027224 */ /* 0x000fe400078e001e */
[----:B------:R-:W-:Y:S02]  /*f810*/  IMAD R17, R29, UR8, RZ ;  /* 0x000000081d117c24 */ /* 0x000fe4000f8e02ff */
[----:B0-----:R-:W-:Y:S02]  /*f820*/  IMAD.MOV.U32 R3, RZ, RZ, R23 ;  /* 0x000000ffff037224 */ /* 0x001fe400078e0017 */
[C---:B------:R-:W-:Y:S02]  /*f830*/  IMAD R17, R28.reuse, UR9, R17 ;  /* 0x000000091c117c24 */ /* 0x040fe4000f8e0211 */
[----:B------:R-:W-:Y:S01]  /*f840*/  IMAD.WIDE.U32 R2, R28, UR8, R2 ;  /* 0x000000081c027c25 */ /* 0x000fe2000f8e0002 */
[----:B------:R-:W-:-:S03]  /*f850*/  ULDC.64 UR8, c[0x0][0xa80] ;  /* 0x0002a00000087ab9 */ /* 0x000fc60000000a00 */
[----:B------:R-:W-:Y:S01]  /*f860*/  IMAD.IADD R3, R3, 0x1, R17 ;  /* 0x0000000103037824 */ /* 0x000fe200078e0211 */
[----:B------:R-:W-:-:S04]  /*f870*/  LEA R20, P0, R2, UR8, 0x1 ;  /* 0x0000000802147c11 */ /* 0x000fc8000f8008ff */
[----:B------:R-:W-:-:S05]  /*f880*/  LEA.HI.X R21, R2, UR9, R3, 0x1, P0 ;  /* 0x0000000902157c11 */ /* 0x000fca00080f0c03 */
[----:B-----5:R1:W-:Y:S04]  /*f890*/  STG.E.128 desc[UR46][R20.64], R24 ;  /* 0x0000001814007986 */ /* 0x0203e8000c101d2e */
.L_x_924:
[----:B------:R-:W-:Y:S05]  /*f8a0*/  BSYNC B1 ;  /* 0x0000000000017941 */ /* 0x000fea0003800000 */
.L_x_923:
[----:B------:R-:W-:Y:S04]  /*f8b0*/  BSSY B1, `(.L_x_925) ;  /* 0x000000f000017945 */ /* 0x000fe80003800000 */
[----:B------:R-:W-:Y:S05]  /*f8c0*/  @P3 BRA `(.L_x_926) ;  /* 0x0000000000343947 */ /* 0x000fea0003800000 */
[----:B------:R-:W-:Y:S01]  /*f8d0*/  IADD3 R17, P0, R28, 0x30, RZ ;  /* 0x000000301c117810 */ /* 0x000fe20007f1e0ff */
[----:B------:R-:W-:Y:S01]  /*f8e0*/  ULDC.64 UR8, c[0x0][0xad8] ;  /* 0x0002b60000087ab9 */ /* 0x000fe20000000a00 */
[----:B------:R-:W-:Y:S02]  /*f8f0*/  IMAD.MOV.U32 R2, RZ, RZ, R30 ;  /* 0x000000ffff027224 */ /* 0x000fe400078e001e */
[----:B0-----:R-:W-:Y:S02]  /*f900*/  IMAD.MOV.U32 R3, RZ, RZ, R23 ;  /* 0x000000ffff037224 */ /* 0x001fe400078e0017 */
        /* <DEDUP_REMOVED lines=8> */
[----:B-----5:R2:W-:Y:S02]  /*f990*/  STG.E.128 desc[UR46][R20.64], R12 ;  /* 0x0000000c14007986 */ /* 0x0205e4000c101d2e */
.L_x_926:
[----:B------:R-:W-:Y:S05]  /*f9a0*/  BSYNC B1 ;  /* 0x0000000000017941 */ /* 0x000fea0003800000 */
.L_x_925:
[----:B------:R-:W-:Y:S04]  /*f9b0*/  BSSY B1, `(.L_x_927) ;  /* 0x000000f000017945 */ /* 0x000fe80003800000 */
[----:B------:R-:W-:Y:S05]  /*f9c0*/  @P1 BRA `(.L_x_928) ;  /* 0x0000000000341947 */ /* 0x000fea0003800000 */
[----:B--2--5:R-:W-:Y:S01]  /*f9d0*/  IADD3 R13, P0, R28, 0x60, RZ ;  /* 0x000000601c0d7810 */ /* 0x024fe20007f1e0ff */
        /* <DEDUP_REMOVED lines=12> */
.L_x_928:
[----:B------:R-:W-:Y:S05]  /*faa0*/  BSYNC B1 ;  /* 0x0000000000017941 */ /* 0x000fea0003800000 */
.L_x_927:
[----:B------:R-:W-:Y:S05]  /*fab0*/  @P2 BRA `(.L_x_929) ;  /* 0x00000008009c2947 */ /* 0x000fea0003800000 */
[----:B---3-5:R-:W-:Y:S01]  /*fac0*/  IADD3 R9, P0, R28, 0x90, RZ ;  /* 0x000000901c097810 */ /* 0x028fe20007f1e0ff */
        /* <DEDUP_REMOVED lines=13> */
.L_x_921:
[----:B------:R-:W-:Y:S01]  /*fba0*/  ULDC.64 UR8, c[0x0][0xbd8] ;  /* 0x0002f60000087ab9 */ /* 0x000fe20000000a00 */
[----:B------:R-:W-:Y:S01]  /*fbb0*/  IMAD.MOV.U32 R7, RZ, RZ, RZ ;  /* 0x000000ffff077224 */ /* 0x000fe200078e00ff */
[----:B------:R-:W-:Y:S01]  /*fbc0*/  UISETP.NE.U32.AND UP0, UPT, UR8, URZ, UPT ;  /* 0x0000003f0800728c */ /* 0x000fe2000bf05070 */
[----:B------:R-:W0:Y:S03]  /*fbd0*/  S2R R4, SR_TID.X ;  /* 0x0000000000047919 */ /* 0x000e260000002100 */
[----:B------:R-:W-:-:S03]  /*fbe0*/  UISETP.NE.AND.EX UP0, UPT, UR9, URZ, UPT, UP0 ;  /* 0x0000003f0900728c */ /* 0x000fc6000bf05300 */
[----:B------:R-:W-:Y:S02]  /*fbf0*/  ULDC.64 UR8, c[0x0][0xbd8] ;  /* 0x0002f60000087ab9 */ /* 0x000fe40000000a00 */
[----:B------:R-:W-:Y:S01]  /*fc00*/  UIMAD.WIDE UR8, UR42, 0x4, UR8 ;  /* 0x000000042a0878a5 */ /* 0x000fe2000f8e0208 */
[----:B------:R-:W1:Y:S01]  /*fc10*/  LDC R0, c[0x0][0xa88] ;  /* 0x0002a200ff007b82 */ /* 0x000e620000000800 */
[----:B------:R-:W-:-:S04]  /*fc20*/  PLOP3.LUT P1, PT, PT, PT, UP0, 0x80, 0x0 ;  /* 0x000000000000781c */ /* 0x000fc80003f2f008 */
[----:B------:R-:W-:Y:S02]  /*fc30*/  IMAD.U32 R2, RZ, RZ, UR8 ;  /* 0x00000008ff027e24 */ /* 0x000fe4000f8e00ff */
[----:B------:R-:W-:Y:S01]  /*fc40*/  IMAD.U32 R3, RZ, RZ, UR9 ;  /* 0x00000009ff037e24 */ /* 0x000fe2000f8e00ff */
[----:B------:R-:W-:Y:S02]  /*fc50*/  ULDC.64 UR8, c[0x0][0xbe0] ;  /* 0x0002f80000087ab9 */ /* 0x000fe40000000a00 */
[----:B------:R-:W-:-:S04]  /*fc60*/  UISETP.NE.U32.AND UP1, UPT, UR8, URZ, UPT ;  /* 0x0000003f0800728c */ /* 0x000fc8000bf25070 */
[----:B------:R-:W-:Y:S01]  /*fc70*/  UISETP.NE.AND.EX UP1, UPT, UR9, URZ, UPT, UP1 ;  /* 0x0000003f0900728c */ /* 0x000fe2000bf25310 */
[----:B------:R2:W5:Y:S05]  /*fc80*/  @P1 LDG.E R7, desc[UR46][R2.64] ;  /* 0x0000002e02071981 */ /* 0x00056a000c1e1900 */
[----:B------:R-:W-:Y:S01]  /*fc90*/  PLOP3.LUT P2, PT, PT, PT, UP1, 0x80, 0x0 ;  /* 0x000000000000781c */ /* 0x000fe20003f4f018 */
[----:B0-----:R-:W-:-:S04]  /*fca0*/  VIADD R6, R4, 0xffffff80 ;  /* 0xffffff8004067836 */ /* 0x001fc80000000000 */
[----:B------:R-:W-:Y:S02]  /*fcb0*/  @UP1 ULDC.64 UR8, c[0x0][0xbe0] ;  /* 0x0002f80000081ab9 */ /* 0x000fe40000000a00 */
[----:B------:R-:W-:-:S06]  /*fcc0*/  @UP1 UIMAD.WIDE UR8, UR42, 0x4, UR8 ;  /* 0x000000042a0818a5 */ /* 0x000fcc000f8e0208 */
[----:B------:R-:W-:Y:S02]  /*fcd0*/  IMAD.U32 R4, RZ, RZ, UR8 ;  /* 0x00000008ff047e24 */ /* 0x000fe4000f8e00ff */
[----:B------:R-:W-:-:S05]  /*fce0*/  IMAD.U32 R5, RZ, RZ, UR9 ;  /* 0x00000009ff057e24 */ /* 0x000fca000f8e00ff */
[----:B-1----:R2:W5:Y:S01]  /*fcf0*/  @P2 LDG.E R0, desc[UR46][R4.64] ;  /* 0x0000002e04002981 */ /* 0x002562000c1e1900 */
[----:B------:R-:W-:Y:S01]  /*fd00*/  USHF.R.S32.HI UR8, URZ, 0x1f, UR41 ;  /* 0x0000001f3f087899 */ /* 0x000fe20008011429 */
[----:B------:R-:W-:Y:S01]  /*fd10*/  ISETP.GT.AND P0, PT, R6, 0xbf, PT ;  /* 0x000000bf0600780c */ /* 0x000fe20003f04270 */
[----:B------:R-:W-:-:S12]  /*fd20*/  @P2 BRA `(.L_x_930) ;  /* 0x0000000000102947 */ /* 0x000fd80003800000 */
[----:B------:R-:W-:Y:S05]  /*fd30*/  @!P1 BRA `(.L_x_930) ;  /* 0x00000000000c9947 */ /* 0x000fea0003800000 */
[----:B--2---:R-:W2:Y:S04]  /*fd40*/  LDG.E R5, desc[UR46][R2.64] ;  /* 0x0000002e02057981 */ /* 0x004ea8000c1e1900 */
[----:B-----5:R-:W2:Y:S02]  /*fd50*/  LDG.E R0, desc[UR46][R2.64+0x4] ;  /* 0x0000042e02007981 */ /* 0x020ea4000c1e1900 */
[----:B--2---:R-:W-:-:S07]  /*fd60*/  IMAD.IADD R0, R0, 0x1, -R5 ;  /* 0x0000000100007824 */ /* 0x004fce00078e0a05 */
.L_x_930:
[----:B------:R-:W-:Y:S01]  /*fd70*/  USHF.R.S32.HI UR4, URZ, 0x1f, UR42 ;  /* 0x0000001f3f047899 */ /* 0x000fe2000801142a */
[----:B------:R-:W-:Y:S01]  /*fd80*/  BSSY B1, `(.L_x_931) ;  /* 0x000001e000017945 */ /* 0x000fe20003800000 */
[----:B------:R-:W-:Y:S01]  /*fd90*/  USEL UR10, UR42, URZ, !UP0 ;  /* 0x0000003f2a0a7287 */ /* 0x000fe2000c000000 */
[----:B------:R-:W-:Y:S01]  /*fda0*/  SHF.R.S32.HI R8, RZ, 0x1f, R19 ;  /* 0x0000001fff087819 */ /* 0x000fe20000011413 */
[----:B------:R-:W-:Y:S01]  /*fdb0*/  USEL UR9, UR4, URZ, !UP0 ;  /* 0x0000003f04097287 */ /* 0x000fe2000c000000 */
[----:B-----5:R-:W-:Y:S01]  /*fdc0*/  SHF.R.S32.HI R6, RZ, 0x1f, R7 ;  /* 0x0000001fff067819 */ /* 0x020fe20000011407 */
[----:B------:R-:W-:Y:S10]  /*fdd0*/  @P0 BRA `(.L_x_932) ;  /* 0x0000000000600947 */ /* 0x000ff40003800000 */
        /* <DEDUP_REMOVED lines=13> */
[----:B------:R-:W-:Y:S01]  /*feb0*/  UIMAD UR7, UR9, UR12, URZ ;  /* 0x0000000c090772a4 */ /* 0x000fe2000f8e023f */
[----:B------:R-:W-:Y:S02]  /*fec0*/  VIADD R3, R3, UR4 ;  /* 0x0000000403037c36 */ /* 0x000fe40008000000 */
[----:B------:R-:W-:Y:S01]  /*fed0*/  IMAD.U32 R5, RZ, RZ, UR12 ;  /* 0x0000000cff057e24 */ /* 0x000fe2000f8e00ff */
        /* <DEDUP_REMOVED lines=8> */
.L_x_932:
[----:B------:R-:W-:Y:S05]  /*ff60*/  BSYNC B1 ;  /* 0x0000000000017941 */ /* 0x000fea0003800000 */
.L_x_931:
[----:B------:R-:W-:Y:S01]  /*ff70*/  ULDC.64 UR12, c[0x0][0xaa0] ;  /* 0x0002a800000c7ab9 */ /* 0x000fe20000000a00 */
[----:B--2---:R-:W-:Y:S01]  /*ff80*/  IMAD.MOV.U32 R2, RZ, RZ, R19 ;  /* 0x000000ffff027224 */ /* 0x004fe200078e0013 */
[----:B------:R-:W-:Y:S01]  /*ff90*/  ULDC UR7, c[0x0][0xa8c] ;  /* 0x0002a30000077ab9 */ /* 0x000fe20000000800 */
[----:B0-----:R-:W-:Y:S01]  /*ffa0*/  IMAD.MOV.U32 R3, RZ, RZ, R8 ;  /* 0x000000ffff037224 */ /* 0x001fe200078e0008 */
[----:B------:R-:W-:Y:S01]  /*ffb0*/  ISETP.GE.AND P0, PT, R19, UR7, PT ;  /* 0x0000000713007c0c */ /* 0x000fe2000bf06270 */
[----:B------:R-:W-:Y:S01]  /*ffc0*/  IMAD R4, R6, UR12, RZ ;  /* 0x0000000c06047c24 */ /* 0x000fe2000f8e02ff */
[----:B------:R-:W-:Y:S01]  /*ffd0*/  BSSY B1, `(.L_x_933) ;  /* 0x0000027000017945 */ /* 0x000fe20003800000 */
[----:B------:R-:W-:-:S04]  /*ffe0*/  IMAD.WIDE.U32 R2, R7, UR12, R2 ;  /* 0x0000000c07027c25 */ /* 0x000fc8000f8e0002 */
[----:B------:R-:W-:Y:S01]  /*fff0*/  IMAD R7, R7, UR13, R4 ;  /* 0x0000000d07077c24 */ /* 0x000fe2000f8e0204 */
[----:B------:R-:W-:Y:S01]  /*10000*/  ULDC.64 UR12, c[0x0][0xae0] ;  /* 0x0002b800000c7ab9 */ /* 0x000fe20000000a00 */
[----:B------:R-:W-:Y:S01]  /*10010*/  VIADD R4, R156, 0x30 ;  /* 0x000000309c047836 */ /* 0x000fe20000000000 */
[----:B------:R-:W-:Y:S01]  /*10020*/  UIMAD UR4, UR8, UR12, URZ ;  /* 0x0000000c080472a4 */ /* 0x000fe2000f8e023f */
[----:B------:R-:W-:Y:S02]  /*10030*/  IMAD R5, R23, -0xc0, R0 ;  /* 0xffffff4017057824 */ /* 0x000fe400078e0200 */
[----:B------:R-:W-:Y:S01]  /*10040*/  IMAD.IADD R3, R3, 0x1, R7 ;  /* 0x0000000103037824 */ /* 0x000fe200078e0207 */
[----:B------:R-:W-:Y:S01]  /*10050*/  UIMAD UR4, UR41, UR13, UR4 ;  /* 0x0000000d290472a4 */ /* 0x000fe2000f8e0204 */
[----:B------:R-:W-:Y:S01]  /*10060*/  IMAD.U32 R7, RZ, RZ, UR12 ;  /* 0x0000000cff077e24 */ /* 0x000fe2000f8e00ff */
[----:B------:R-:W-:Y:S01]  /*10070*/  ISETP.GE.OR P3, PT, R4, R5, P0 ;  /* 0x000000050400720c */ /* 0x000fe20000766670 */
[C---:B------:R-:W-:Y:S01]  /*10080*/  VIADD R0, R156.reuse, 0x60 ;  /* 0x000000609c007836 */ /* 0x040fe20000000000 */
[----:B------:R-:W-:Y:S01]  /*10090*/  ULDC.64 UR12, c[0x0][0xae8] ;  /* 0x0002ba00000c7ab9 */ /* 0x000fe20000000a00 */
[----:B------:R-:W-:-:S02]  /*100a0*/  VIADD R4, R156, 0x90 ;  /* 0x000000909c047836 */ /* 0x000fc40000000000 */
[----:B------:R-:W-:Y:S01]  /*100b0*/  IMAD.WIDE.U32 R2, R7, UR41, R2 ;  /* 0x0000002907027c25 */ /* 0x000fe2000f8e0002 */
[-C--:B------:R-:W-:Y:S02]  /*100c0*/  ISETP.GE.OR P1, PT, R0, R5.reuse, P0 ;  /* 0x000000050000720c */ /* 0x080fe40000726670 */
[-C--:B------:R-:W-:Y:S01]  /*100d0*/  ISETP.GE.OR P2, PT, R4, R5.reuse, P0 ;  /* 0x000000050400720c */ /* 0x080fe20000746670 */
[----:B------:R-:W-:Y:S01]  /*100e0*/  VIADD R3, R3, UR4 ;  /* 0x0000000403037c36 */ /* 0x000fe20008000000 */
[----:B------:R-:W-:Y:S01]  /*100f0*/  ISETP.GE.OR P0, PT, R156, R5, P0 ;  /* 0x000000059c00720c */ /* 0x000fe20000706670 */
[----:B------:R-:W-:Y:S02]  /*10100*/  UIMAD UR4, UR9, UR12, URZ ;  /* 0x0000000c090472a4 */ /* 0x000fe4000f8e023f */
[----:B------:R-:W-:Y:S01]  /*10110*/  IMAD.U32 R9, RZ, RZ, UR12 ;  /* 0x0000000cff097e24 */ /* 0x000fe2000f8e00ff */
[--C-:B------:R-:W-:Y:S01]  /*10120*/  SHF.R.S32.HI R7, RZ, 0x1f, R156.reuse ;  /* 0x0000001fff077819 */ /* 0x100fe2000001149c */
[----:B------:R-:W-:Y:S01]  /*10130*/  IMAD.MOV.U32 R6, RZ, RZ, R156 ;  /* 0x000000ffff067224 */ /* 0x000fe200078e009c */
[----:B------:R-:W-:-:S02]  /*10140*/  UIMAD UR4, UR10, UR13, UR4 ;  /* 0x0000000d0a0472a4 */ /* 0x000fc4000f8e0204 */
[----:B------:R-:W-:-:S04]  /*10150*/  IMAD.WIDE.U32 R4, R9, UR10, R2 ;  /* 0x0000000a09047c25 */ /* 0x000fc8000f8e0002 */
[----:B------:R-:W-:-:S04]  /*10160*/  IMAD.WIDE R6, R23, 0xc0, R6 ;  /* 0x000000c017067825 */ /* 0x000fc800078e0206 */
[----:B------:R-:W-:Y:S01]  /*10170*/  VIADD R11, R5, UR4 ;  /* 0x00000004050b7c36 */ /* 0x000fe20008000000 */
[----:B------:R-:W-:Y:S06]  /*10180*/  @P0 BRA `(.L_x_934) ;  /* 0x00000000002c0947 */ /* 0x000fec0003800000 */
        /* <DEDUP_REMOVED lines=11> */
.L_x_934:
[----:B------:R-:W-:Y:S05]  /*10240*/  BSYNC B1 ;  /* 0x0000000000017941 */ /* 0x000fea0003800000 */
.L_x_933:
[----:B------:R-:W-:Y:S04]  /*10250*/  BSSY B1, `(.L_x_935) ;  /* 0x000000f000017945 */ /* 0x000fe80003800000 */
[----:B------:R-:W-:Y:S05]  /*10260*/  @P3 BRA `(.L_x_936) ;  /* 0x0000000000343947 */ /* 0x000fea0003800000 */
[----:B0-----:R-:W-:Y:S01]  /*10270*/  IADD3 R9, P0, R6, 0x30, RZ ;  /* 0x0000003006097810 */ /* 0x001fe20007f1e0ff */
        /* <DEDUP_REMOVED lines=12> */
.L_x_936:
[----:B------:R-:W-:Y:S05]  /*10340*/  BSYNC B1 ;  /* 0x0000000000017941 */ /* 0x000fea0003800000 */
.L_x_935:
[----:B------:R-:W-:Y:S04]  /*10350*/  BSSY B1, `(.L_x_937) ;  /* 0x000000f000017945 */ /* 0x000fe80003800000 */
[----:B------:R-:W-:Y:S05]  /*10360*/  @P1 BRA `(.L_x_938) ;  /* 0x0000000000341947 */ /* 0x000fea0003800000 */
[----:B01----:R-:W-:Y:S01]  /*10370*/  IADD3 R9, P0, R6, 0x60, RZ ;  /* 0x0000006006097810 */ /* 0x003fe20007f1e0ff */
        /* <DEDUP_REMOVED lines=12> */
.L_x_938:
[----:B------:R-:W-:Y:S05]  /*10440*/  BSYNC B1 ;  /* 0x0000000000017941 */ /* 0x000fea0003800000 */
.L_x_937:
        /* <DEDUP_REMOVED lines=14> */
.L_x_929:
[----:B------:R-:W-:Y:S05]  /*10530*/  BSYNC B0 ;  /* 0x0000000000007941 */ /* 0x000fea0003800000 */
.L_x_920:
[----:B------:R-:W-:Y:S02]  /*10540*/  ULDC UR4, c[0x0][0xc14] ;  /* 0x0003050000047ab9 */ /* 0x000fe40000000800 */
[----:B------:R-:W-:-:S06]  /*10550*/  UISETP.GE.AND UP0, UPT, UR5, UR4, UPT ;  /* 0x000000040500728c */ /* 0x000fcc000bf06270 */
[----:B------:R-:W-:-:S13]  /*10560*/  PLOP3.LUT P0, PT, PT, PT, UP0, 0x80, 0x0 ;  /* 0x000000000000781c */ /* 0x000fda0003f0f008 */
[----:B------:R-:W-:Y:S05]  /*10570*/  @!P0 BRA `(.L_x_939) ;  /* 0xffffff08000c8947 */ /* 0x000fea000383ffff */
[----:B------:R-:W-:Y:S05]  /*10580*/  EXIT ;  /* 0x000000000000794d */ /* 0x000fea0003800000 */
.L_x_838:
        /* <DEDUP_REMOVED lines=19> */
[C---:B------:R-:W-:Y:S01]  /*106c0*/  ISETP.NE.AND P1, PT, R27.reuse, RZ, PT ;  /* 0x000000ff1b00720c */ /* 0x040fe20003f25270 */
[----:B------:R-:W-:Y:S01]  /*106d0*/  IMAD.MOV.U32 R16, RZ, RZ, RZ ;  /* 0x000000ffff107224 */ /* 0x000fe200078e00ff */
[----:B------:R-:W-:Y:S02]  /*106e0*/  ISETP.GE.U32.AND P0, PT, R27, 0x2, PT ;  /* 0x000000021b00780c */ /* 0x000fe40003f06070 */
[----:B------:R-:W-:-:S09]  /*106f0*/  LOP3.LUT R22, R22, 0xfffffffe, RZ, 0xc0, !PT ;  /* 0xfffffffe16167812 */ /* 0x000fd200078ec0ff */
[----:B------:R-:W-:-:S04]  /*10700*/  @P1 LOP3.LUT R22, R22, 0x1, RZ, 0xfc, !PT ;  /* 0x0000000116161812 */ /* 0x000fc800078efcff */
[----:B------:R-:W-:-:S04]  /*10710*/  LOP3.LUT R22, R22, 0xffffffef, RZ, 0xc0, !PT ;  /* 0xffffffef16167812 */ /* 0x000fc800078ec0ff */
[----:B------:R-:W-:-:S04]  /*10720*/  @P0 LOP3.LUT R22, R22, 0x10, RZ, 0xfc, !PT ;  /* 0x0000001016160812 */ /* 0x000fc800078efcff */
[----:B------:R-:W-:Y:S01]  /*10730*/  LOP3.LUT R22, R22, 0xfffffff7, RZ, 0xc0, !PT ;  /* 0xfffffff716167812 */ /* 0x000fe200078ec0ff */
[----:B--2---:R-:W0:Y:S02]  /*10740*/  SHFL.UP PT, R4, R0, 0x1, RZ ;  /* 0x0420000000047989 */ /* 0x004e2400000e00ff */
[----:B0-----:R-:W-:-:S05]  /*10750*/  SEL R5, R4, RZ, P1 ;  /* 0x000000ff04057207 */ /* 0x001fca0000800000 */
[----:B------:R-:W-:-:S05]  /*10760*/  IMAD.IADD R5, R0, 0x1, R5 ;  /* 0x0000000100057824 */ /* 0x000fca00078e0205 */
[----:B------:R-:W0:Y:S02]  /*10770*/  SHFL.UP PT, R4, R5, 0x2, RZ ;  /* 0x0440000005047989 */ /* 0x000e2400000e00ff */
[----:B0-----:R-:W-:Y:S02]  /*10780*/  SEL R4, R4, RZ, P0 ;  /* 0x000000ff04047207 */ /* 0x001fe40000000000 */
[----:B------:R-:W-:-:S03]  /*10790*/  ISETP.GE.U32.AND P0, PT, R27, 0x4, PT ;  /* 0x000000041b00780c */ /* 0x000fc60003f06070 */
[----:B------:R-:W-:-:S05]  /*107a0*/  IMAD.IADD R4, R5, 0x1, R4 ;  /* 0x0000000105047824 */ /* 0x000fca00078e0204 */
[----:B------:R-:W0:Y:S05]  /*107b0*/  SHFL.UP PT, R6, R4, 0x4, RZ ;  /* 0x0480000004067989 */ /* 0x000e2a00000e00ff */
[----:B------:R-:W-:-:S04]  /*107c0*/  @P0 LOP3.LUT R22, R22, 0x8, RZ, 0xfc, !PT ;  /* 0x0000000816160812 */ /* 0x000fc800078efcff */
[----:B------:R-:W-:Y:S02]  /*107d0*/  LOP3.LUT R22, R22, 0xfffffffb, RZ, 0xc0, !PT ;  /* 0xfffffffb16167812 */ /* 0x000fe400078ec0ff */
[----:B0-----:R-:W-:Y:S01]  /*107e0*/  SEL R3, R6, RZ, P0 ;  /* 0x000000ff06037207 */ /* 0x001fe20000000000 */
[----:B------:R-:W-:Y:S01]  /*107f0*/  IMAD.MOV.U32 R6, RZ, RZ, RZ ;  /* 0x000000ffff067224 */ /* 0x000fe200078e00ff */
[----:B------:R-:W-:-:S03]  /*10800*/  ISETP.GE.U32.AND P0, PT, R27, 0x8, PT ;  /* 0x000000081b00780c */ /* 0x000fc60003f06070 */
[----:B------:R-:W-:-:S05]  /*10810*/  IMAD.IADD R3, R4, 0x1, R3 ;  /* 0x0000000104037824 */ /* 0x000fca00078e0203 */
        /* <DEDUP_REMOVED lines=20> */
.L_x_944:
        /* <DEDUP_REMOVED lines=13> */
.L_x_943:
[----:B------:R-:W-:Y:S05]  /*10a30*/  BSYNC B0 ;  /* 0x0000000000007941 */ /* 0x000fea0003800000 */
.L_x_942:
        /* <DEDUP_REMOVED lines=25> */
[----:B------:R-:W-:-:S07]  /*10bd0*/  IMAD.MOV.U32 R5, RZ, RZ, R7 ;  /* 0x000000ffff057224 */ /* 0x000fce00078e0007 */
.L_x_940:
[----:B------:R-:W-:-:S04]  /*10be0*/  IMAD.IADD R11, R4, 0x1, -R3 ;  /* 0x00000001040b7824 */ /* 0x000fc800078e0a03 */
[----:B------:R-:W-:-:S05]  /*10bf0*/  IMAD R2, R5, UR4, R11 ;  /* 0x0000000405027c24 */ /* 0x000fca000f8e020b */
[----:B------:R-:W-:Y:S02]  /*10c00*/  ISETP.GT.AND P0, PT, R2, UR6, PT ;  /* 0x0000000602007c0c */ /* 0x000fe4000bf04270 */
[----:B------:R-:W0:Y:S11]  /*10c10*/  LDC.64 R2, c[0x0][0xc68] ;  /* 0x00031a00ff027b82 */ /* 0x000e360000000a00 */
[----:B------:R-:W-:-:S04]  /*10c20*/  VOTE.ANY R8, PT, !P0 ;  /* 0x0000000000087806 */ /* 0x000fc800040e0100 */
[----:B------:R-:W1:Y:S02]  /*10c30*/  POPC R13, R8 ;  /* 0x00000008000d7309 */ /* 0x000e640000000000 */
[----:B-1----:R-:W-:-:S04]  /*10c40*/  IMAD.IADD R19, R13, 0x1, R6 ;  /* 0x000000010d137824 */ /* 0x002fc800078e0206 */
[----:B0-----:R-:W-:-:S05]  /*10c50*/  IMAD.WIDE R2, R19, 0x4, R2 ;  /* 0x0000000413027825 */ /* 0x001fca00078e0202 */
[----:B------:R-:W2:Y:S01]  /*10c60*/  LDG.E R7, desc[UR46][R2.64] ;  /* 0x0000002e02077981 */ /* 0x000ea2000c1e1900 */
[----:B------:R-:W-:-:S03]  /*10c70*/  ISETP.NE.AND P0, PT, R8, RZ, PT ;  /* 0x000000ff0800720c */ /* 0x000fc60003f05270 */
[----:B------:R-:W2:Y:S02]  /*10c80*/  SHFL.IDX PT, R0, R0, R13, 0x1f ;  /* 0x00001f0d00007589 */ /* 0x000ea400000e0000 */
[----:B--2---:R-:W-:-:S05]  /*10c90*/  IMAD R4, R0, R7, RZ ;  /* 0x0000000700047224 */ /* 0x004fca00078e02ff */
[----:B------:R-:W-:-:S04]  /*10ca0*/  IABS R6, R4 ;  /* 0x0000000400067213 */ /* 0x000fc80000000000 */
[----:B------:R-:W0:Y:S08]  /*10cb0*/  I2F.RP R9, R6 ;  /* 0x0000000600097306 */ /* 0x000e300000209400 */
[----:B0-----:R-:W0:Y:S02]  /*10cc0*/  MUFU.RCP R9, R9 ;  /* 0x0000000900097308 */ /* 0x001e240000001000 */
[----:B0-----:R-:W-:-:S06]  /*10cd0*/  VIADD R10, R9, 0xffffffe ;  /* 0x0ffffffe090a7836 */ /* 0x001fcc0000000000 */
[----:B------:R0:W1:Y:S01]  /*10ce0*/  F2I.FTZ.U32.TRUNC.NTZ R3, R10 ;  /* 0x0000000a00037305 */ /* 0x000062000021f000 */
[----:B------:R-:W-:Y:S05]  /*10cf0*/  @!P0 BRA `(.L_x_945) ;  /* 0x0000000000088947 */ /* 0x000fea0003800000 */
[----:B------:R-:W-:-:S06]  /*10d00*/  VIADD R16, R13, 0xffffffff ;  /* 0xffffffff0d107836 */ /* 0x000fcc0000000000 */
[----:B------:R2:W3:Y:S02]  /*10d10*/  SHFL.IDX PT, R16, R5, R16, 0x1f ;  /* 0x00001f1005107589 */ /* 0x0004e400000e0000 */
.L_x_945:
[----:B---3--:R-:W-:Y:S01]  /*10d20*/  IMAD R16, R16, UR4, R11 ;  /* 0x0000000410107c24 */ /* 0x008fe2000f8e020b */
[----:B------:R-:W-:Y:S01]  /*10d30*/  IABS R2, R4 ;  /* 0x0000000400027213 */ /* 0x000fe20000000000 */
[----:B-1----:R-:W-:-:S03]  /*10d40*/  IMAD.MOV R9, RZ, RZ, -R3 ;  /* 0x000000ffff097224 */ /* 0x002fc600078e0a03 */
[----:B--2---:R-:W-:Y:S01]  /*10d50*/  IADD3 R5, -R16, UR6, RZ ;  /* 0x0000000610057c10 */ /* 0x004fe2000fffe1ff */
[----:B0-----:R-:W-:Y:S02]  /*10d60*/  IMAD.MOV R10, RZ, RZ, -R2 ;  /* 0x000000ffff0a7224 */ /* 0x001fe400078e0a02 */
[----:B------:R-:W-:Y:S01]  /*10d70*/  IMAD R9, R9, R6, RZ ;  /* 0x0000000609097224 */ /* 0x000fe200078e02ff */
[----:B------:R-:W-:Y:S01]  /*10d80*/  IABS R8, R5 ;  /* 0x0000000500087213 */ /* 0x000fe20000000000 */
[----:B------:R-:W-:-:S04]  /*10d90*/  IMAD.MOV.U32 R2, RZ, RZ, RZ ;  /* 0x000000ffff027224 */ /* 0x000fc800078e00ff */
[----:B------:R-:W-:-:S04]  /*10da0*/  IMAD.HI.U32 R2, R3, R9, R2 ;  /* 0x0000000903027227 */ /* 0x000fc800078e0002 */
[----:B------:R-:W-:Y:S02]  /*10db0*/  IMAD.MOV.U32 R3, RZ, RZ, R8 ;  /* 0x000000ffff037224 */ /* 0x000fe400078e0008 */
[----:B------:R-:W-:Y:S02]  /*10dc0*/  IMAD.MOV.U32 R8, RZ, RZ, R10 ;  /* 0x000000ffff087224 */ /* 0x000fe400078e000a */
[----:B------:R-:W-:-:S04]  /*10dd0*/  IMAD.HI.U32 R2, R2, R3, RZ ;  /* 0x0000000302027227 */ /* 0x000fc800078e00ff */
[----:B------:R-:W-:-:S05]  /*10de0*/  IMAD R3, R2, R8, R3 ;  /* 0x0000000802037224 */ /* 0x000fca00078e0203 */
[----:B------:R-:W-:-:S13]  /*10df0*/  ISETP.GT.U32.AND P0, PT, R6, R3, PT ;  /* 0x000000030600720c */ /* 0x000fda0003f04070 */
[----:B------:R-:W-:Y:S02]  /*10e00*/  @!P0 IMAD.IADD R3, R3, 0x1, -R6 ;  /* 0x0000000103038824 */ /* 0x000fe400078e0a06 */
[----:B------:R-:W-:-:S03]  /*10e10*/  @!P0 VIADD R2, R2, 0x1 ;  /* 0x0000000102028836 */ /* 0x000fc60000000000 */
[----:B------:R-:W-:Y:S02]  /*10e20*/  ISETP.GE.U32.AND P0, PT, R3, R6, PT ;  /* 0x000000060300720c */ /* 0x000fe40003f06070 */
[----:B------:R-:W-:-:S11]  /*10e30*/  LOP3.LUT R3, R5, R4, RZ, 0x3c, !PT ;  /* 0x0000000405037212 */ /* 0x000fd600078e3cff */
[----:B------:R-:W-:Y:S01]  /*10e40*/  @P0 VIADD R2, R2, 0x1 ;  /* 0x0000000102020836 */ /* 0x000fe20000000000 */
[----:B------:R-:W-:-:S13]  /*10e50*/  ISETP.GE.AND P0, PT, R3, RZ, PT ;  /* 0x000000ff0300720c */ /* 0x000fda0003f06270 */
[----:B------:R-:W-:Y:S01]  /*10e60*/  @!P0 IMAD.MOV R2, RZ, RZ, -R2 ;  /* 0x000000ffff028224 */ /* 0x000fe200078e0a02 */
[----:B------:R-:W-:-:S13]  /*10e70*/  ISETP.NE.AND P0, PT, R4, RZ, PT ;  /* 0x000000ff0400720c */ /* 0x000fda0003f05270 */
[----:B------:R-:W-:-:S05]  /*10e80*/  @!P0 LOP3.LUT R2, RZ, R4, RZ, 0x33, !PT ;  /* 0x00000004ff028212 */ /* 0x000fca00078e33ff */
[----:B------:R-:W-:Y:S02]  /*10e90*/  IMAD R6, R7, R2, RZ ;  /* 0x0000000207067224 */ /* 0x000fe400078e02ff */
[----:B------:R-:W-:Y:S02]  /*10ea0*/  IMAD.MOV R2, RZ, RZ, -R2 ;  /* 0x000000ffff027224 */ /* 0x000fe400078e0a02 */
[----:B------:R-:W-:Y:S02]  /*10eb0*/  IMAD.MOV R8, RZ, RZ, -R6 ;  /* 0x000000ffff087224 */ /* 0x000fe400078e0a06 */
[----:B------:R-:W-:Y:S02]  /*10ec0*/  IMAD R4, R4, R2, R5 ;  /* 0x0000000204047224 */ /* 0x000fe400078e0205 */
[----:B------:R-:W-:Y:S01]  /*10ed0*/  IMAD.MOV.U32 R2, RZ, RZ, RZ ;  /* 0x000000ffff027224 */ /* 0x000fe200078e00ff */
[----:B------:R-:W-:Y:S02]  /*10ee0*/  VIADDMNMX R7, R8, UR4, R7, PT ;  /* 0x0000000408077c46 */ /* 0x000fe4000b800107 */
[----:B------:R-:W-:-:S02]  /*10ef0*/  IABS R11, R4 ;  /* 0x00000004000b7213 */ /* 0x000fc40000000000 */
[----:B------:R-:W-:-:S04]  /*10f00*/  IABS R8, R7 ;  /* 0x0000000700087213 */ /* 0x000fc80000000000 */
[----:B------:R-:W0:Y:S08]  /*10f10*/  I2F.RP R9, R8 ;  /* 0x0000000800097306 */ /* 0x000e300000209400 */
[----:B0-----:R-:W0:Y:S02]  /*10f20*/  MUFU.RCP R9, R9 ;  /* 0x0000000900097308 */ /* 0x001e240000001000 */
[----:B0-----:R-:W-:-:S06]  /*10f30*/  VIADD R3, R9, 0xffffffe ;  /* 0x0ffffffe09037836 */ /* 0x001fcc0000000000 */
[----:B------:R-:W0:Y:S02]  /*10f40*/  F2I.FTZ.U32.TRUNC.NTZ R3, R3 ;  /* 0x0000000300037305 */ /* 0x000e24000021f000 */
[----:B0-----:R-:W-:-:S04]  /*10f50*/  IMAD.MOV R10, RZ, RZ, -R3 ;  /* 0x000000ffff0a7224 */ /* 0x001fc800078e0a03 */
[----:B------:R-:W-:Y:S01]  /*10f60*/  IMAD.MOV.U32 R5, RZ, RZ, R10 ;  /* 0x000000ffff057224 */ /* 0x000fe200078e000a */
[----:B------:R-:W-:-:S03]  /*10f70*/  IABS R10, R7 ;  /* 0x00000007000a7213 */ /* 0x000fc60000000000 */
[----:B------:R-:W-:-:S04]  /*10f80*/  IMAD R5, R5, R8, RZ ;  /* 0x0000000805057224 */ /* 0x000fc800078e02ff */
[----:B------:R-:W-:-:S04]  /*10f90*/  IMAD.HI.U32 R2, R3, R5, R2 ;  /* 0x0000000503027227 */ /* 0x000fc800078e0002 */
[----:B------:R-:W-:Y:S02]  /*10fa0*/  IMAD.MOV R3, RZ, RZ, -R10 ;  /* 0x000000ffff037224 */ /* 0x000fe400078e0a0a */
        /* <DEDUP_REMOVED lines=8> */
[----:B------:R-:W-:Y:S01]  /*11030*/  ISETP.GE.AND P0, PT, R3, RZ, PT ;  /* 0x000000ff0300720c */ /* 0x000fe20003f06270 */
[----:B------:R-:W-:-:S12]  /*11040*/  IMAD.IADD R3, R4, 0x1, R6 ;  /* 0x0000000104037824 */ /* 0x000fd800078e0206 */
[----:B------:R-:W-:Y:S01]  /*11050*/  @!P0 IMAD.MOV R2, RZ, RZ, -R2 ;  /* 0x000000ffff028224 */ /* 0x000fe200078e0a02 */
[----:B------:R-:W-:-:S13]  /*11060*/  ISETP.NE.AND P0, PT, R7, RZ, PT ;  /* 0x000000ff0700720c */ /* 0x000fda0003f05270 */
[----:B------:R-:W-:Y:S01]  /*11070*/  @!P0 LOP3.LUT R2, RZ, R7, RZ, 0x33, !PT ;  /* 0x00000007ff028212 */ /* 0x000fe200078e33ff */
[----:B------:R-:W-:-:S03]  /*11080*/  IMAD.MOV R7, RZ, RZ, -R7 ;  /* 0x000000ffff077224 */ /* 0x000fc600078e0a07 */
[----:B------:R-:W-:Y:S01]  /*11090*/  LOP3.LUT R17, RZ, R2, RZ, 0x33, !PT ;  /* 0x00000002ff117212 */ /* 0x000fe200078e33ff */
[----:B------:R-:W-:-:S04]  /*110a0*/  IMAD R18, R2, R7, R3 ;  /* 0x0000000702127224 */ /* 0x000fc800078e0203 */
[----:B------:R-:W-:Y:S01]  /*110b0*/  IMAD.IADD R17, R0, 0x1, R17 ;  /* 0x0000000100117824 */ /* 0x000fe200078e0211 */
[----:B------:R-:W-:Y:S06]  /*110c0*/  BRA `(.L_x_946) ;  /* 0x00000000000c7947 */ /* 0x000fec0003800000 */
.L_x_941:
[----:B------:R-:W-:Y:S02]  /*110d0*/  IMAD.MOV.U32 R17, RZ, RZ, RZ ;  /* 0x000000ffff117224 */ /* 0x000fe400078e00ff */
[----:B------:R-:W-:Y:S02]  /*110e0*/  IMAD.U32 R16, RZ, RZ, UR6 ;  /* 0x00000006ff107e24 */ /* 0x000fe4000f8e00ff */
[----:B------:R-:W-:-:S07]  /*110f0*/  IMAD.MOV.U32 R18, RZ, RZ, RZ ;  /* 0x000000ffff127224 */ /* 0x000fce00078e00ff */
.L_x_946:
[----:B------:R-:W-:Y:S01]  /*11100*/  ISETP.NE.AND P0, PT, R27, RZ, PT ;  /* 0x000000ff1b00720c */ /* 0x000fe20003f05270 */
[----:B------:R-:W-:Y:S02]  /*11110*/  IMAD.MOV.U32 R24, RZ, RZ, 0x1 ;  /* 0x00000001ff187424 */ /* 0x000fe400078e00ff */
[----:B------:R-:W-:Y:S02]  /*11120*/  IMAD.MOV.U32 R22, RZ, RZ, RZ ;  /* 0x000000ffff167224 */ /* 0x000fe400078e00ff */
[----:B------:R-:W-:-:S08]  /*11130*/  IMAD.MOV.U32 R29, RZ, RZ, RZ ;  /* 0x000000ffff1d7224 */ /* 0x000fd000078e00ff */
[----:B------:R-:W0:Y:S01]  /*11140*/  @!P0 S2R R3, SR_CgaCtaId ;  /* 0x0000000000038919 */ /* 0x000e220000008800 */
[----:B------:R-:W-:-:S04]  /*11150*/  @!P0 MOV R0, 0x400 ;  /* 0x0000040000008802 */ /* 0x000fc80000000f00 */
[----:B0-----:R-:W-:-:S05]  /*11160*/  @!P0 LEA R0, R3, R0, 0x18 ;  /* 0x0000000003008211 */ /* 0x001fca00078ec0ff */
[----:B------:R0:W-:Y:S01]  /*11170*/  @!P0 STS.128 [R0+0x168d0], R16 ;  /* 0x0168d01000008388 */ /* 0x0001e20000000c00 */
[----:B------:R-:W-:Y:S06]  /*11180*/  BAR.ARV 0x5, 0x1a0 ;  /* 0x0146800000007b1d */ /* 0x000fec0000002000 */
[----:B------:R-:W-:-:S13]  /*11190*/  ISETP.GE.AND P0, PT, R19, UR5, PT ;  /* 0x0000000513007c0c */ /* 0x000fda000bf06270 */
[----:B------:R-:W-:Y:S05]  /*111a0*/  @P0 BRA `(.L_x_947) ;  /* 0x0000003400800947 */ /* 0x000fea0003800000 */
[----:B------:R-:W-:Y:S01]  /*111b0*/  IMAD.MOV.U32 R24, RZ, RZ, 0x1 ;  /* 0x00000001ff187424 */ /* 0x000fe200078e00ff */
[----:B------:R-:W-:Y:S01]  /*111c0*/  ULDC UR37, c[0x0][0xc] ;  /* 0x0000030000257ab9 */ /* 0x000fe20000000800 */
[----:B------:R-:W-:Y:S01]  /*111d0*/  IMAD.MOV.U32 R29, RZ, RZ, RZ ;  /* 0x000000ffff1d7224 */ /* 0x000fe200078e00ff */
[----:B------:R-:W-:Y:S01]  /*111e0*/  ULDC.64 UR38, c[0x0][0x198] ;  /* 0x0000660000267ab9 */ /* 0x000fe20000000a00 */
[----:B------:R-:W-:-:S07]  /*111f0*/  IMAD.MOV.U32 R22, RZ, RZ, RZ ;  /* 0x000000ffff167224 */ /* 0x000fce00078e00ff */
.L_x_1020:
[----:B------:R-:W-:Y:S05]  /*11200*/  YIELD ;  /* 0x0000000000007946 */ /* 0x000fea0003800000 */
[----:B------:R-:W-:Y:S01]  /*11210*/  ULDC.64 UR4, c[0x0][0xa28] ;  /* 0x00028a0000047ab9 */ /* 0x000fe20000000a00 */
[----:B0-----:R-:W-:Y:S01]  /*11220*/  IMAD.MOV.U32 R0, RZ, RZ, RZ ;  /* 0x000000ffff007224 */ /* 0x001fe200078e00ff */
[----:B------:R-:W-:-:S04]  /*11230*/  ISETP.NE.U32.AND P0, PT, RZ, UR4, PT ;  /* 0x00000004ff007c0c */ /* 0x000fc8000bf05070 */
[----:B------:R-:W-:Y:S01]  /*11240*/  ISETP.NE.AND.EX P0, PT, RZ, UR5, PT, P0 ;  /* 0x00000005ff007c0c */ /* 0x000fe2000bf05300 */
[----:B------:R-:W-:-:S12]  /*11250*/  ULDC.64 UR4, c[0x0][0xa00] ;  /* 0x0002800000047ab9 */ /* 0x000fd80000000a00 */
[----:B-1----:R-:W0:Y:S01]  /*11260*/  @P0 LDC.64 R2, c[0x0][0xa28] ;  /* 0x00028a00ff020b82 */ /* 0x002e220000000a00 */
[----:B------:R-:W-:Y:S01]  /*11270*/  ISETP.NE.U32.AND P2, PT, RZ, UR4, PT ;  /* 0x00000004ff007c0c */ /* 0x000fe2000bf45070 */
[----:B0-----:R-:W-:-:S05]  /*11280*/  @P0 IMAD.WIDE R2, R19, 0x4, R2 ;  /* 0x0000000413020825 */ /* 0x001fca00078e0202 */
[----:B------:R0:W5:Y:S01]  /*11290*/  @P0 LDG.E R0, desc[UR46][R2.64] ;  /* 0x0000002e02000981 */ /* 0x000162000c1e1900 */
[----:B------:R-:W-:Y:S01]  /*112a0*/  ISETP.NE.AND.EX P2, PT, RZ, UR5, PT, P2 ;  /* 0x00000005ff007c0c */ /* 0x000fe2000bf45320 */
[----:B------:R-:W-:Y:S01]  /*112b0*/  IMAD.MOV.U32 R4, RZ, RZ, RZ ;  /* 0x000000ffff047224 */ /* 0x000fe200078e00ff */
[----:B------:R-:W-:Y:S01]  /*112c0*/  ULDC.64 UR4, c[0x0][0xa18] ;  /* 0x0002860000047ab9 */ /* 0x000fe20000000a00 */
[----:B0-----:R-:W0:Y:S02]  /*112d0*/  LDC.64 R2, c[0x0][0xa00] ;  /* 0x00028000ff027b82 */ /* 0x001e240000000a00 */
[----:B0-----:R-:W-:-:S08]  /*112e0*/  IMAD.WIDE R2, R19, 0x4, R2 ;  /* 0x0000000413027825 */ /* 0x001fd000078e0202 */
[----:B------:R-:W2:Y:S01]  /*112f0*/  @P2 LDG.E R4, desc[UR46][R2.64] ;  /* 0x0000002e02042981 */ /* 0x000ea2000c1e1900 */
[----:B------:R-:W-:Y:S01]  /*11300*/  ISETP.NE.U32.AND P1, PT, RZ, UR4, PT ;  /* 0x00000004ff007c0c */ /* 0x000fe2000bf25070 */
[----:B------:R-:W-:Y:S02]  /*11310*/  ULDC UR6, c[0x0][0x288] ;  /* 0x0000a20000067ab9 */ /* 0x000fe40000000800 */
[----:B------:R-:W-:Y:S01]  /*11320*/  IMAD.U32 R6, RZ, RZ, UR6 ;  /* 0x00000006ff067e24 */ /* 0x000fe2000f8e00ff */
[----:B------:R-:W-:Y:S01]  /*11330*/  ISETP.NE.AND.EX P1, PT, RZ, UR5, PT, P1 ;  /* 0x00000005ff007c0c */ /* 0x000fe2000bf25310 */
[----:B------:R-:W-:Y:S01]  /*11340*/  ULDC.64 UR4, c[0x0][0x3f8] ;  /* 0x0000fe0000047ab9 */ /* 0x000fe20000000a00 */
[----:B------:R-:W-:Y:S01]  /*11350*/  ULDC.64 UR6, c[0x0][0xa08] ;  /* 0x0002820000067ab9 */ /* 0x000fe20000000a00 */
[----:B------:R-:W-:-:S03]  /*11360*/  UISETP.NE.U32.AND UP0, UPT, UR4, URZ, UPT ;  /* 0x0000003f0400728c */ /* 0x000fc6000bf05070 */
[----:B------:R-:W-:Y:S01]  /*11370*/  ULDC UR4, c[0x0][0x404] ;  /* 0x0001010000047ab9 */ /* 0x000fe20000000800 */
[----:B--2---:R0:W-:Y:S06]  /*11380*/  STL [R1], R4 ;  /* 0x0000000401007387 */ /* 0x0041ec0000100800 */
[----:B0-----:R-:W0:Y:S02]  /*11390*/  @P1 LDC.64 R4, c[0x0][0xa18] ;  /* 0x00028600ff041b82 */ /* 0x001e240000000a00 */
[----:B0-----:R-:W-:-:S05]  /*113a0*/  @P1 IMAD.WIDE R4, R19, 0x4, R4 ;  /* 0x0000000413041825 */ /* 0x001fca00078e0204 */
[----:B------:R0:W5:Y:S01]  /*113b0*/  @P1 LDG.E R6, desc[UR46][R4.64] ;  /* 0x0000002e04061981 */ /* 0x000162000c1e1900 */
[----:B------:R-:W-:Y:S01]  /*113c0*/  UISETP.NE.AND.EX UP0, UPT, UR5, URZ, UPT, UP0 ;  /* 0x0000003f0500728c */ /* 0x000fe2000bf05300 */
[----:B------:R-:W-:Y:S02]  /*113d0*/  ISETP.NE.U32.AND P0, PT, RZ, UR6, PT ;  /* 0x00000006ff007c0c */ /* 0x000fe4000bf05070 */
[----:B------:R-:W-:Y:S01]  /*113e0*/  ULDC UR5, c[0x0][0x2e0] ;  /* 0x0000b80000057ab9 */ /* 0x000fe20000000800 */
[----:B------:R-:W-:Y:S01]  /*113f0*/  USEL UR4, UR4, 0x1, UP0 ;  /* 0x0000000104047887 */ /* 0x000fe20008000000 */
[----:B------:R-:W-:-:S03]  /*11400*/  ISETP.NE.AND.EX P0, PT, RZ, UR7, PT, P0 ;  /* 0x00000007ff007c0c */ /* 0x000fc6000bf05300 */
[----:B------:R-:W-:-:S06]  /*11410*/  UIMAD UR4, UR4, UR5, URZ ;  /* 0x00000005040472a4 */ /* 0x000fcc000f8e023f */
[----:B------:R-:W-:Y:S01]  /*11420*/  IMAD.U32 R7, RZ, RZ, UR4 ;  /* 0x00000004ff077e24 */ /* 0x000fe2000f8e00ff */
[----:B0--3--:R-:W-:Y:S06]  /*11430*/  @P1 BRA `(.L_x_948) ;  /* 0x0000000000101947 */ /* 0x009fec0003800000 */
[----:B------:R-:W-:Y:S05]  /*11440*/  @!P2 BRA `(.L_x_948) ;  /* 0x00000000000ca947 */ /* 0x000fea0003800000 */
[----:B------:R-:W2:Y:S04]  /*11450*/  LDG.E R5, desc[UR46][R2.64] ;  /* 0x0000002e02057981 */ /* 0x000ea8000c1e1900 */
[----:B-----5:R-:W2:Y:S02]  /*11460*/  LDG.E R6, desc[UR46][R2.64+0x4] ;  /* 0x0000042e02067981 */ /* 0x020ea4000c1e1900 */
[----:B--2---:R-:W-:-:S07]  /*11470*/  IMAD.IADD R6, R6, 0x1, -R5 ;  /* 0x0000000106067824 */ /* 0x004fce00078e0a05 */
.L_x_948:
[----:B------:R-:W0:Y:S01]  /*11480*/  LDC.64 R2, c[0x0][0xa08] ;  /* 0x00028200ff027b82 */ /* 0x000e220000000a00 */
[----:B------:R-:W-:Y:S01]  /*11490*/  IMAD.MOV.U32 R23, RZ, RZ, RZ ;  /* 0x000000ffff177224 */ /* 0x000fe200078e00ff */
[----:B------:R-:W-:Y:S01]  /*114a0*/  ULDC.64 UR4, c[0x0][0xa20] ;  /* 0x0002880000047ab9 */ /* 0x000fe20000000a00 */
[----:B0-----:R-:W-:-:S05]  /*114b0*/  IMAD.WIDE R2, R19, 0x4, R2 ;  /* 0x0000000413027825 */ /* 0x001fca00078e0202 */
[----:B------:R-:W2:Y:S01]  /*114c0*/  @P0 LDG.E R23, desc[UR46][R2.64] ;  /* 0x0000002e02170981 */ /* 0x000ea2000c1e1900 */
[----:B------:R-:W-:-:S04]  /*114d0*/  ISETP.NE.U32.AND P1, PT, RZ, UR4, PT ;  /* 0x00000004ff007c0c */ /* 0x000fc8000bf25070 */
[----:B------:R-:W-:Y:S01]  /*114e0*/  ISETP.NE.AND.EX P1, PT, RZ, UR5, PT, P1 ;  /* 0x00000005ff007c0c */ /* 0x000fe2000bf25310 */
[----:B--2--5:R-:W-:-:S12]  /*114f0*/  IMAD.IADD R23, R23, 0x1, R0 ;  /* 0x0000000117177824 */ /* 0x024fd800078e0200 */
[----:B------:R-:W-:Y:S05]  /*11500*/  @!P1 BRA `(.L_x_949) ;  /* 0x0000000000109947 */ /* 0x000fea0003800000 */
[----:B------:R-:W0:Y:S02]  /*11510*/  LDC.64 R2, c[0x0][0xa20] ;  /* 0x00028800ff027b82 */ /* 0x000e240000000a00 */
[----:B0-----:R-:W-:-:S05]  /*11520*/  IMAD.WIDE R2, R19, 0x4, R2 ;  /* 0x0000000413027825 */ /* 0x001fca00078e0202 */
[----:B------:R0:W5:Y:S01]  /*11530*/  LDG.E R7, desc[UR46][R2.64] ;  /* 0x0000002e02077981 */ /* 0x000162000c1e1900 */
[----:B------:R-:W-:Y:S05]  /*11540*/  BRA `(.L_x_950) ;  /* 0x0000000000107947 */ /* 0x000fea0003800000 */
.L_x_949:
[----:B------:R-:W-:Y:S05]  /*11550*/  @!P0 BRA `(.L_x_950) ;  /* 0x00000000000c8947 */ /* 0x000fea0003800000 */
[----:B------:R-:W2:Y:S04]  /*11560*/  LDG.E R4, desc[UR46][R2.64] ;  /* 0x0000002e02047981 */ /* 0x000ea8000c1e1900 */
[----:B------:R-:W2:Y:S02]  /*11570*/  LDG.E R7, desc[UR46][R2.64+0x4] ;  /* 0x0000042e02077981 */ /* 0x000ea4000c1e1900 */
[----:B--2---:R-:W-:-:S07]  /*11580*/  IMAD.IADD R7, R7, 0x1, -R4 ;  /* 0x0000000107077824 */ /* 0x004fce00078e0a04 */
.L_x_950:
[----:B0-----:R-:W0:Y:S01]  /*11590*/  LDC.64 R2, c[0x0][0x9e0] ;  /* 0x00027800ff027b82 */ /* 0x001e220000000a00 */
[----:B------:R-:W-:Y:S02]  /*115a0*/  IMAD R5, R17, 0xc0, RZ ;  /* 0x000000c011057824 */ /* 0x000fe400078e02ff */
[----:B-----5:R-:W-:-:S03]  /*115b0*/  IMAD.IADD R0, R7, 0x1, -R0 ;  /* 0x0000000107007824 */ /* 0x020fc600078e0a00 */
[----:B------:R-:W-:-:S05]  /*115c0*/  IADD3 R5, -R6, 0xc0, R5 ;  /* 0x000000c006057810 */ /* 0x000fca0007ffe105 */
[----:B------:R-:W-:Y:S01]  /*115d0*/  IMAD.IADD R9, R0, 0x1, R5 ;  /* 0x0000000100097824 */ /* 0x000fe200078e0205 */
[----:B0-----:R-:W-:-:S03]  /*115e0*/  ISETP.GE.AND P0, PT, R3, 0x1, PT ;  /* 0x000000010300780c */ /* 0x001fc60003f06270 */
[----:B------:R-:W-:-:S10]  /*115f0*/  IMAD.IADD R2, R9, 0x1, R2 ;  /* 0x0000000109027824 */ /* 0x000fd400078e0202 */
[----:B------:R-:W-:Y:S05]  /*11600*/  @!P0 BRA `(.L_x_951) ;  /* 0x0000000000488947 */ /* 0x000fea0003800000 */
[C---:B------:R-:W-:Y:S01]  /*11610*/  ISETP.GT.AND P1, PT, R9.reuse, RZ, PT ;  /* 0x000000ff0900720c */ /* 0x040fe20003f24270 */
[----:B------:R-:W-:Y:S01]  /*11620*/  BSSY B0, `(.L_x_952) ;  /* 0x000000e000007945 */ /* 0x000fe20003800000 */
[----:B------:R-:W-:-:S11]  /*11630*/  VIADD R7, R9, 0xffffffff ;  /* 0xffffffff09077836 */ /* 0x000fd60000000000 */
        /* <DEDUP_REMOVED lines=8> */
.L_x_953:
[----:B------:R-:W-:-:S13]  /*116c0*/  ISETP.NE.AND P1, PT, R3, 0x1, PT ;  /* 0x000000010300780c */ /* 0x000fda0003f25270 */
[----:B------:R-:W0:Y:S02]  /*116d0*/  @P1 LDC.64 R4, c[0x0][0x9e8] ;  /* 0x00027a00ff041b82 */ /* 0x000e240000000a00 */
[----:B0-----:R-:W-:-:S05]  /*116e0*/  @P1 IMAD.HI.U32 R4, R7, R4, RZ ;  /* 0x0000000407041227 */ /* 0x001fca00078e00ff */
[----:B------:R-:W-:-:S07]  /*116f0*/  @P1 SHF.R.U32.HI R7, RZ, R5, R4 ;  /* 0x00000005ff071219 */ /* 0x000fce0000011604 */
.L_x_954:
[----:B------:R-:W-:Y:S05]  /*11700*/  BSYNC B0 ;  /* 0x0000000000007941 */ /* 0x000fea0003800000 */
.L_x_952:
[----:B------:R-:W-:-:S05]  /*11710*/  IMAD R7, R7, R3, R3 ;  /* 0x0000000307077224 */ /* 0x000fca00078e0203 */
[----:B------:R-:W-:-:S07]  /*11720*/  VIMNMX R2, R2, R7, PT ;  /* 0x0000000702027248 */ /* 0x000fce0003fe0100 */
.L_x_951:
[----:B------:R-:W-:Y:S01]  /*11730*/  VIADD R2, R2, 0x7f ;  /* 0x0000007f02027836 */ /* 0x000fe20000000000 */
[----:B------:R-:W-:Y:S01]  /*11740*/  ULDC UR4, c[0x0][0x9dc] ;  /* 0x0002770000047ab9 */ /* 0x000fe20000000800 */
[----:B------:R-:W-:-:S03]  /*11750*/  IMAD R7, R17, 0xc0, -R6 ;  /* 0x000000c011077824 */ /* 0x000fc600078e0a06 */
[----:B------:R-:W-:Y:S01]  /*11760*/  SHF.R.S32.HI R5, RZ, 0x1f, R2 ;  /* 0x0000001fff057819 */ /* 0x000fe20000011402 */
[----:B------:R-:W-:-:S03]  /*11770*/  IMAD.IADD R7, R0, 0x1, R7 ;  /* 0x0000000100077824 */ /* 0x000fc600078e0207 */
[----:B------:R-:W-:Y:S01]  /*11780*/  LEA.HI R4, R5, R2, RZ, 0x7 ;  /* 0x0000000205047211 */ /* 0x000fe200078f38ff */
[----:B------:R-:W-:Y:S02]  /*11790*/  VIADD R2, R0, 0x7f ;  /* 0x0000007f00027836 */ /* 0x000fe40000000000 */
[----:B------:R-:W-:Y:S01]  /*117a0*/  VIADD R0, R7, -UR4 ;  /* 0x8000000407007c36 */ /* 0x000fe20008000000 */
[----:B------:R-:W-:Y:S02]  /*117b0*/  SHF.R.S32.HI R4, RZ, 0x7, R4 ;  /* 0x00000007ff047819 */ /* 0x000fe40000011404 */
[----:B------:R-:W-:-:S04]  /*117c0*/  SHF.R.S32.HI R5, RZ, 0x1f, R2 ;  /* 0x0000001fff057819 */ /* 0x000fc80000011402 */
[----:B------:R-:W-:-:S04]  /*117d0*/  LEA.HI R5, R5, R2, RZ, 0x7 ;  /* 0x0000000205057211 */ /* 0x000fc800078f38ff */
[----:B------:R-:W-:-:S04]  /*117e0*/  SHF.R.S32.HI R5, RZ, 0x7, R5 ;  /* 0x00000007ff057819 */ /* 0x000fc80000011405 */
[----:B------:R-:W-:Y:S01]  /*117f0*/  VIMNMX R28, R5, R4, PT ;  /* 0x00000004051c7248 */ /* 0x000fe20003fe0100 */
[----:B------:R-:W-:Y:S06]  /*11800*/  @!P0 BRA `(.L_x_955) ;  /* 0x0000000000448947 */ /* 0x000fec0003800000 */
[----:B------:R-:W-:Y:S01]  /*11810*/  ISETP.GT.AND P0, PT, R7, -0x1, PT ;  /* 0xffffffff0700780c */ /* 0x000fe20003f04270 */
[----:B------:R-:W-:-:S12]  /*11820*/  BSSY B0, `(.L_x_956) ;  /* 0x000000d000007945 */ /* 0x000fd80003800000 */
        /* <DEDUP_REMOVED lines=8> */
.L_x_957:
[----:B------:R-:W-:-:S13]  /*118b0*/  ISETP.NE.AND P0, PT, R3, 0x1, PT ;  /* 0x000000010300780c */ /* 0x000fda0003f05270 */
[----:B------:R-:W0:Y:S02]  /*118c0*/  @P0 LDC.64 R4, c[0x0][0x9e8] ;  /* 0x00027a00ff040b82 */ /* 0x000e240000000a00 */
[----:B0-----:R-:W-:-:S05]  /*118d0*/  @P0 IMAD.HI.U32 R4, R7, R4, RZ ;  /* 0x0000000407040227 */ /* 0x001fca00078e00ff */
[----:B------:R-:W-:-:S07]  /*118e0*/  @P0 SHF.R.U32.HI R7, RZ, R5, R4 ;  /* 0x00000005ff070219 */ /* 0x000fce0000011604 */
.L_x_958:
[----:B------:R-:W-:Y:S05]  /*118f0*/  BSYNC B0 ;  /* 0x0000000000007941 */ /* 0x000fea0003800000 */
.L_x_956:
[----:B------:R-:W-:-:S05]  /*11900*/  IMAD R3, R7, R3, RZ ;  /* 0x0000000307037224 */ /* 0x000fca00078e02ff */
[----:B------:R-:W-:-:S07]  /*11910*/  VIMNMX R0, R0, R3, !PT ;  /* 0x0000000300007248 */ /* 0x000fce0007fe0100 */
.L_x_955:
[----:B------:R-:W-:Y:S01]  /*11920*/  SHF.R.S32.HI R3, RZ, 0x1f, R0 ;  /* 0x0000001fff037819 */ /* 0x000fe20000011400 */
[----:B------:R-:W-:Y:S03]  /*11930*/  BSSY B6, `(.L_x_959) ;  /* 0x000022d000067945 */ /* 0x000fe60003800000 */
[----:B------:R-:W-:-:S04]  /*11940*/  LEA.HI R3, R3, R0, RZ, 0x7 ;  /* 0x0000000003037211 */ /* 0x000fc800078f38ff */
[----:B------:R-:W-:-:S04]  /*11950*/  SHF.R.S32.HI R3, RZ, 0x7, R3 ;  /* 0x00000007ff037819 */ /* 0x000fc80000011403 */
[----:B------:R-:W-:-:S04]  /*11960*/  VIMNMX R26, RZ, R3, !PT ;  /* 0x00000003ff1a7248 */ /* 0x000fc80007fe0100 */
[----:B------:R-:W-:-:S13]  /*11970*/  ISETP.GT.AND P0, PT, R28, R26, PT ;  /* 0x0000001a1c00720c */ /* 0x000fda0003f04270 */
[----:B------:R-:W-:Y:S05]  /*11980*/  @P0 BRA `(.L_x_960) ;  /* 0x00000000003c0947 */ /* 0x000fea0003800000 */
[----:B------:R-:W-:-:S13]  /*11990*/  ISETP.NE.AND P1, PT, R27, RZ, PT ;  /* 0x000000ff1b00720c */ /* 0x000fda0003f25270 */
[----:B------:R-:W-:Y:S05]  /*119a0*/  @P1 BRA `(.L_x_961) ;  /* 0x0000002000941947 */ /* 0x000fea0003800000 */
[----:B------:R-:W0:Y:S01]  /*119b0*/  S2R R7, SR_LANEID ;  /* 0x0000000000077919 */ /* 0x000e220000000000 */
[----:B------:R-:W-:Y:S01]  /*119c0*/  VOTEU.ANY UR4, UPT, PT ;  /* 0x0000000000047886 */ /* 0x000fe200038e0100 */
[----:B------:R-:W1:Y:S01]  /*119d0*/  LDC.64 R2, c[0x0][0xc38] ;  /* 0x00030e00ff027b82 */ /* 0x000e620000000a00 */
[----:B------:R-:W0:Y:S08]  /*119e0*/  FLO.U32 R0, UR4 ;  /* 0x0000000400007d00 */ /* 0x000e3000080e0000 */
[----:B------:R-:W1:Y:S01]  /*119f0*/  POPC R5, UR4 ;  /* 0x0000000400057d09 */ /* 0x000e620008000000 */
[----:B0-----:R-:W-:-:S13]  /*11a00*/  ISETP.EQ.U32.AND P0, PT, R0, R7, PT ;  /* 0x000000070000720c */ /* 0x001fda0003f02070 */
[----:B-1----:R-:W2:Y:S01]  /*11a10*/  @P0 ATOMG.E.ADD.STRONG.GPU PT, R3, desc[UR46][R2.64], R5 ;  /* 0x00000005020309a8 */ /* 0x002ea200081ee1ee */
[----:B------:R-:W0:Y:S02]  /*11a20*/  S2R R4, SR_LTMASK ;  /* 0x0000000000047919 */ /* 0x000e240000003900 */
[----:B0-----:R-:W-:-:S04]  /*11a30*/  LOP3.LUT R4, R4, UR4, RZ, 0xc0, !PT ;  /* 0x0000000404047c12 */ /* 0x001fc8000f8ec0ff */
[----:B------:R-:W0:Y:S01]  /*11a40*/  POPC R7, R4 ;  /* 0x0000000400077309 */ /* 0x000e220000000000 */
[----:B--2---:R-:W0:Y:S02]  /*11a50*/  SHFL.IDX PT, R0, R3, R0, 0x1f ;  /* 0x00001f0003007589 */ /* 0x004e2400000e0000 */
[----:B0-----:R-:W-:Y:S01]  /*11a60*/  IADD3 R16, R0, UR37, R7 ;  /* 0x0000002500107c10 */ /* 0x001fe2000fffe007 */
[----:B------:R-:W-:Y:S06]  /*11a70*/  BRA `(.L_x_961) ;  /* 0x0000002000607947 */ /* 0x000fec0003800000 */
.L_x_960:
        /* <DEDUP_REMOVED lines=10> */
[----:B------:R-:W-:Y:S02]  /*11b20*/  IMAD.U32 R4, RZ, RZ, UR6 ;  /* 0x00000006ff047e24 */ /* 0x000fe4000f8e00ff */
[----:B------:R-:W0:Y:S01]  /*11b30*/  LDC.64 R2, c[0x4][R2] ;  /* 0x0100000002027b82 */ /* 0x000e220000000a00 */
[----:B------:R-:W-:Y:S02]  /*11b40*/  IMAD.U32 R5, RZ, RZ, UR7 ;  /* 0x00000007ff057e24 */ /* 0x000fe4000f8e00ff */
        /* <DEDUP_REMOVED lines=8> */
[----:B0-----:R-:W-:Y:S05]  /*11bd0*/  CALL.ABS.NOINC R2 ;  /* 0x0000000002007343 */ /* 0x001fea0003c00000 */
.L_x_962:
[----:B------:R-:W-:-:S05]  /*11be0*/  VIADD R0, R25, 0x400 ;  /* 0x0000040019007836 */ /* 0x000fca0000000000 */
[----:B------:R-:W-:-:S13]  /*11bf0*/  LOP3.LUT P0, RZ, R0, 0x3ff, RZ, 0xc0, !PT ;  /* 0x000003ff00ff7812 */ /* 0x000fda000780c0ff */
[----:B------:R-:W-:Y:S05]  /*11c00*/  @!P0 BRA `(.L_x_963) ;  /* 0x0000000000808947 */ /* 0x000fea0003800000 */
[----:B------:R-:W-:Y:S01]  /*11c10*/  MOV R0, 0x0 ;  /* 0x0000000000007802 */ /* 0x000fe20000000f00 */
[----:B------:R-:W-:Y:S01]  /*11c20*/  ULDC.64 UR6, c[0x4][0xa8] ;  /* 0x01002a0000067ab9 */ /* 0x000fe20000000a00 */
[----:B------:R-:W-:Y:S01]  /*11c30*/  ULDC.64 UR8, c[0x4][0xb0] ;  /* 0x01002c0000087ab9 */ /* 0x000fe20000000a00 */
[----:B------:R-:W-:Y:S01]  /*11c40*/  ULDC.64 UR4, c[0x4][0x10] ;  /* 0x0100040000047ab9 */ /* 0x000fe20000000a00 */
[----:B------:R0:W1:Y:S01]  /*11c50*/  LDC.64 R2, c[0x4][R0] ;  /* 0x0100000000027b82 */ /* 0x0000620000000a00 */
[----:B------:R-:W-:Y:S02]  /*11c60*/  IMAD.U32 R4, RZ, RZ, UR6 ;  /* 0x00000006ff047e24 */ /* 0x000fe4000f8e00ff */
[----:B------:R-:W-:Y:S02]  /*11c70*/  IMAD.U32 R5, RZ, RZ, UR7 ;  /* 0x00000007ff057e24 */ /* 0x000fe4000f8e00ff */
[----:B------:R-:W-:Y:S02]  /*11c80*/  IMAD.U32 R6, RZ, RZ, UR8 ;  /* 0x00000008ff067e24 */ /* 0x000fe4000f8e00ff */
[----:B------:R-:W-:-:S02]  /*11c90*/  IMAD.U32 R7, RZ, RZ, UR9 ;  /* 0x00000009ff077e24 */ /* 0x000fc4000f8e00ff */
[----:B------:R-:W-:Y:S02]  /*11ca0*/  IMAD.U32 R10, RZ, RZ, UR4 ;  /* 0x00000004ff0a7e24 */ /* 0x000fe4000f8e00ff */
[----:B------:R-:W-:Y:S02]  /*11cb0*/  IMAD.U32 R11, RZ, RZ, UR5 ;  /* 0x00000005ff0b7e24 */ /* 0x000fe4000f8e00ff */
[----:B------:R-:W-:Y:S02]  /*11cc0*/  IMAD.MOV.U32 R8, RZ, RZ, 0x70 ;  /* 0x00000070ff087424 */ /* 0x000fe400078e00ff */
[----:B------:R-:W-:Y:S02]  /*11cd0*/  IMAD.MOV.U32 R12, RZ, RZ, 0x1 ;  /* 0x00000001ff0c7424 */ /* 0x000fe400078e00ff */
[----:B0-----:R-:W-:-:S07]  /*11ce0*/  IMAD.MOV.U32 R13, RZ, RZ, RZ ;  /* 0x000000ffff0d7224 */ /* 0x001fce00078e00ff */
[----:B------:R-:W-:-:S07]  /*11cf0*/  LEPC R20, `(.L_x_964) ;  /* 0x000000001014794e */ /* 0x000fce0000000000 */
[----:B-1----:R-:W-:Y:S05]  /*11d00*/  CALL.ABS.NOINC R2 ;  /* 0x0000000002007343 */ /* 0x002fea0003c00000 */
.L_x_964:
        /* <DEDUP_REMOVED lines=16> */
.L_x_963:
[----:B------:R-:W2:Y:S01]  /*11e10*/  LDL.LU R20, [R1] ;  /* 0x0000000001147983 */ /* 0x000ea20000300800 */
[----:B------:R-:W-:Y:S01]  /*11e20*/  ULDC.64 UR4, c[0x0][0x9f8] ;  /* 0x00027e0000047ab9 */ /* 0x000fe20000000a00 */
[----:B------:R-:W0:Y:S01]  /*11e30*/  LDC R0, c[0x0][0x428] ;  /* 0x00010a00ff007b82 */ /* 0x000e220000000800 */
[----:B------:R-:W-:Y:S01]  /*11e40*/  ISETP.NE.U32.AND P0, PT, RZ, UR4, PT ;  /* 0x00000004ff007c0c */ /* 0x000fe2000bf05070 */
[----:B------:R-:W-:-:S03]  /*11e50*/  IMAD.MOV.U32 R6, RZ, RZ, R19 ;  /* 0x000000ffff067224 */ /* 0x000fc600078e0013 */
[----:B------:R-:W-:Y:S01]  /*11e60*/  ISETP.NE.AND.EX P0, PT, RZ, UR5, PT, P0 ;  /* 0x00000005ff007c0c */ /* 0x000fe2000bf05300 */
[----:B------:R-:W-:-:S12]  /*11e70*/  ULDC.64 UR4, c[0x0][0xa00] ;  /* 0x0002800000047ab9 */ /* 0x000fd80000000a00 */
[----:B------:R-:W1:Y:S02]  /*11e80*/  @P0 LDC.64 R2, c[0x0][0x9f8] ;  /* 0x00027e00ff020b82 */ /* 0x000e640000000a00 */
[----:B-1----:R-:W-:-:S05]  /*11e90*/  @P0 IMAD.WIDE R2, R19, 0x4, R2 ;  /* 0x0000000413020825 */ /* 0x002fca00078e0202 */
[----:B------:R1:W5:Y:S01]  /*11ea0*/  @P0 LDG.E R6, desc[UR46][R2.64] ;  /* 0x0000002e02060981 */ /* 0x000362000c1e1900 */
[----:B0-----:R-:W-:Y:S01]  /*11eb0*/  ISETP.NE.AND P0, PT, R0, 0x1, PT ;  /* 0x000000010000780c */ /* 0x001fe20003f05270 */
[----:B------:R-:W-:Y:S01]  /*11ec0*/  IMAD.MOV.U32 R0, RZ, RZ, R18 ;  /* 0x000000ffff007224 */ /* 0x000fe200078e0012 */
[----:B------:R-:W-:-:S04]  /*11ed0*/  ISETP.NE.AND P6, PT, R27, RZ, PT ;  /* 0x000000ff1b00720c */ /* 0x000fc80003fc5270 */
[----:B------:R-:W-:-:S07]  /*11ee0*/  PLOP3.LUT P1, PT, P6, PT, PT, 0x8, 0x0 ;  /* 0x000000000000781c */ /* 0x000fce000372e170 */
[----:B------:R-:W0:Y:S02]  /*11ef0*/  @P0 LDC R5, c[0x0][0x42c] ;  /* 0x00010b00ff050b82 */ /* 0x000e240000000800 */
[----:B------:R-:W-:-:S05]  /*11f00*/  VOTEU.ALL UP1, P6 ;  /* 0x00000000003f7886 */ /* 0x000fca0003020000 */
[----:B------:R-:W-:Y:S01]  /*11f10*/  @!UP1 UIADD3 UR8, UP0, UR38, 0x270, URZ ;  /* 0x0000027026089890 */ /* 0x000fe2000ff1e03f */
[----:B------:R-:W3:Y:S03]  /*11f20*/  @P0 LDC R7, c[0x0][0x430] ;  /* 0x00010c00ff070b82 */ /* 0x000ee60000000800 */
[----:B------:R-:W-:-:S03]  /*11f30*/  @!UP1 UIADD3.X UR9, URZ, UR39, URZ, UP0, !UPT ;  /* 0x000000273f099290 */ /* 0x000fc600087fe43f */
[----:B------:R-:W-:Y:S01]  /*11f40*/  VOTEU.ALL UP0, P6 ;  /* 0x00000000003f7886 */ /* 0x000fe20003000000 */
[----:B0-----:R-:W-:-:S05]  /*11f50*/  @P0 IMAD.HI.U32 R4, R18, R5, RZ ;  /* 0x0000000512040227 */ /* 0x001fca00078e00ff */
[----:B---3--:R-:W-:Y:S02]  /*11f60*/  @P0 SHF.R.U32.HI R0, RZ, R7, R4 ;  /* 0x00000007ff000219 */ /* 0x008fe40000011604 */
[----:B------:R-:W-:-:S04]  /*11f70*/  ISETP.NE.U32.AND P0, PT, RZ, UR4, PT ;  /* 0x00000004ff007c0c */ /* 0x000fc8000bf05070 */
[----:B------:R-:W-:-:S04]  /*11f80*/  ISETP.NE.AND.EX P0, PT, RZ, UR5, PT, P0 ;  /* 0x00000005ff007c0c */ /* 0x000fc8000bf05300 */
[----:B------:R-:W-:Y:S01]  /*11f90*/  SEL R10, R19, RZ, !P0 ;  /* 0x000000ff130a7207 */ /* 0x000fe20004000000 */
[----:B-12---:R-:W-:-:S08]  /*11fa0*/  IMAD R17, R17, 0xc0, R20 ;  /* 0x000000c011117824 */ /* 0x006fd000078e0214 */
.L_x_965:
        /* <DEDUP_REMOVED lines=11> */
[----:B------:R-:W-:Y:S01]  /*12060*/  ULDC.64 UR4, c[0x0][0xa08] ;  /* 0x0002820000047ab9 */ /* 0x000fe20000000a00 */
[----:B------:R-:W-:Y:S01]  /*12070*/  VIADD R7, R28, 0xffffffff ;  /* 0xffffffff1c077836 */ /* 0x000fe20000000000 */
[----:B0-----:R-:W-:Y:S01]  /*12080*/  LOP3.LUT P0, RZ, R2, UR4, RZ, 0xfc, !PT ;  /* 0x0000000402ff7c12 */ /* 0x001fe2000f80fcff */
[----:B------:R-:W-:-:S03]  /*12090*/  UMOV UR4, 0xffffffff ;  /* 0xffffffff00047882 */ /* 0x000fc60000000000 */
[----:B------:R-:W-:-:S04]  /*120a0*/  LOP3.LUT P0, RZ, R3, UR5, RZ, 0xfc, P0 ;  /* 0x0000000503ff7c12 */ /* 0x000fc8000800fcff */
[----:B-----5:R-:W-:Y:S01]  /*120b0*/  SEL R8, R6, RZ, !P0 ;  /* 0x000000ff06087207 */ /* 0x020fe20004000000 */
[----:B------:R-:W-:Y:S08]  /*120c0*/  BRA.DIV UR4, `(.L_x_966) ;  /* 0x0000002e04707947 */ /* 0x000ff0000b800000 */
.L_x_1036:
[----:B------:R-:W-:Y:S01]  /*120d0*/  UMOV UR4, 0xffffffff ;  /* 0xffffffff00047882 */ /* 0x000fe20000000000 */
[----:B------:R-:W-:Y:S02]  /*120e0*/  SHF.R.S32.HI R9, RZ, 0x1f, R6 ;  /* 0x0000001fff097819 */ /* 0x000fe40000011406 */
[----:B------:R-:W-:Y:S05]  /*120f0*/  BRA.DIV UR4, `(.L_x_967) ;  /* 0x0000002e04987947 */ /* 0x000fea000b800000 */
[----:B------:R-:W-:-:S13]  /*12100*/  ELECT P6, URZ, PT ;  /* 0x00000000003f782f */ /* 0x000fda00038c0000 */
.L_x_1039:
[----:B------:R-:W-:Y:S05]  /*12110*/  @!P6 BRA `(.L_x_968) ;  /* 0x0000000000cce947 */ /* 0x000fea0003800000 */
[----:B------:R-:W-:-:S04]  /*12120*/  ISETP.NE.U32.AND P0, PT, R2, RZ, PT ;  /* 0x000000ff0200720c */ /* 0x000fc80003f05070 */
        /* <DEDUP_REMOVED lines=20> */
.L_x_969:
[----:B------:R-:W-:Y:S01]  /*12270*/  IMAD R5, R22, 0x8, R25 ;  /* 0x0000000816057824 */ /* 0x000fe200078e0219 */
[----:B------:R-:W-:-:S04]  /*12280*/  SHF.L.U32 R4, R24, 0x1f, RZ ;  /* 0x0000001f18047819 */ /* 0x000fc800000006ff */
[----:B------:R-:W1:Y:S02]  /*12290*/  SYNCS.PHASECHK.TRANS64.TRYWAIT P0, [R5+URZ+0x16840], R4 ;  /* 0x01684004050075a7 */ /* 0x000e64000800017f */
[----:B-1----:R-:W-:Y:S05]  /*122a0*/  @!P0 BRA `(.L_x_970) ;  /* 0x0000002c004c8947 */ /* 0x002fea0003800000 */
.L_x_1040:
[----:B------:R-:W2:Y:S02]  /*122b0*/  S2R R11, SR_TID.X ;  /* 0x00000000000b7919 */ /* 0x000ea40000002100 */
[----:B--2---:R-:W-:-:S04]  /*122c0*/  LOP3.LUT R11, R11, 0x7f, RZ, 0xc0, !PT ;  /* 0x0000007f0b0b7812 */ /* 0x004fc800078ec0ff */
[----:B------:R-:W-:-:S13]  /*122d0*/  ISETP.NE.AND P0, PT, R11, RZ, PT ;  /* 0x000000ff0b00720c */ /* 0x000fda0003f05270 */
[----:B------:R-:W-:Y:S05]  /*122e0*/  @P0 BRA `(.L_x_971) ;  /* 0x0000000000140947 */ /* 0x000fea0003800000 */
[----:B------:R-:W-:Y:S01]  /*122f0*/  ISETP.NE.AND P1, PT, R27, RZ, PT ;  /* 0x000000ff1b00720c */ /* 0x000fe20003f25270 */
[----:B-1----:R-:W-:-:S04]  /*12300*/  IMAD.MOV.U32 R4, RZ, RZ, 0x4000 ;  /* 0x00004000ff047424 */ /* 0x002fc800078e00ff */
[----:B------:R2:W-:Y:S08]  /*12310*/  SYNCS.ARRIVE.TRANS64 RZ, [R5+URZ+0x16830], R4 ;  /* 0x0168300405ff79a7 */ /* 0x0005f0000800003f */
[----:B------:R-:W-:Y:S05]  /*12320*/  @!P1 BRA `(.L_x_971) ;  /* 0x0000000000049947 */ /* 0x000fea0003800000 */
[----:B------:R-:W-:Y:S01]  /*12330*/  BPT.TRAP 0x1 ;  /* 0x000000040000795c */ /* 0x000fe20000300000 */
.L_x_971:
[----:B-12---:R-:W-:Y:S01]  /*12340*/  IMAD R4, R22, 0x4000, R25 ;  /* 0x0000400016047824 */ /* 0x006fe200078e0219 */
        /* <DEDUP_REMOVED lines=11> */
[----:B------:R-:W-:Y:S02]  /*12400*/  ULEA UR11, UR11, UR4, 0x7 ;  /* 0x000000040b0b7291 */ /* 0x000fe4000f8e383f */
[----:B------:R-:W-:Y:S01]  /*12410*/  UIADD3 UR8, UR8, 0xe400, URZ ;  /* 0x0000e40008087890 */ /* 0x000fe2000fffe03f */
[----:B------:R-:W-:-:S08]  /*12420*/  UMOV UR4, 0x0 ;  /* 0x0000000000047882 */ /* 0x000fd00000000000 */
[----:B------:R1:W-:Y:S02]  /*12430*/  UTMALDG.4D [UR8], [UR6], desc[UR4] ;  /* 0x00000408060075b4 */ /* 0x0003e40008019000 */
[----:B-1----:R-:W-:Y:S01]  /*12440*/  NOP ;  /* 0x0000000000007918 */ /* 0x002fe20000000000 */
.L_x_968:
[----:B------:R-:W-:Y:S05]  /*12450*/  WARPSYNC.ALL ;  /* 0x0000000000007948 */ /* 0x000fea0003800000 */
[----:B------:R-:W-:Y:S01]  /*12460*/  BAR.SYNC.DEFER_BLOCKING 0x8, 0x1a0 ;  /* 0x0206800000007b1d */ /* 0x000fe20000010000 */
[----:B------:R-:W-:Y:S02]  /*12470*/  ELECT P0, URZ, PT ;  /* 0x00000000003f782f */ /* 0x000fe40003800000 */
[----:B------:R-:W-:Y:S01]  /*12480*/  R2UR UR9, R25 ;  /* 0x00000000190972ca */ /* 0x000fe200000e0000 */
[----:B------:R-:W-:Y:S01]  /*12490*/  VIADD R29, R29, 0x1 ;  /* 0x000000011d1d7836 */ /* 0x000fe20000000000 */
[----:B------:R-:W-:-:S09]  /*124a0*/  UIADD3 UR4, UP0, UR38, 0x270, URZ ;  /* 0x0000027026047890 */ /* 0x000fd2000ff1e03f */
[----:B------:R-:W-:Y:S01]  /*124b0*/  @P0 R2UR UR13, R10 ;  /* 0x000000000a0d02ca */ /* 0x000fe200000e0000 */
[----:B------:R-:W-:Y:S01]  /*124c0*/  UMOV UR6, 0x0 ;  /* 0x0000000000067882 */ /* 0x000fe20000000000 */
[----:B------:R-:W-:Y:S01]  /*124d0*/  @P0 R2UR UR12, R18 ;  /* 0x00000000120c02ca */ /* 0x000fe200000e0000 */
[----:B------:R-:W-:Y:S01]  /*124e0*/  UIADD3.X UR5, URZ, UR39, URZ, UP0, !UPT ;  /* 0x000000273f057290 */ /* 0x000fe200087fe43f */
[----:B------:R-:W-:Y:S01]  /*124f0*/  @P0 R2UR UR11, R17 ;  /* 0x00000000110b02ca */ /* 0x000fe200000e0000 */
[----:B------:R-:W-:Y:S01]  /*12500*/  UMOV UR7, 0x12f00000 ;  /* 0x12f0000000077882 */ /* 0x000fe20000000000 */
[----:B------:R-:W-:Y:S01]  /*12510*/  UMOV UR10, URZ ;  /* 0x0000003f000a7c82 */ /* 0x000fe20008000000 */
[----:B------:R-:W-:Y:S01]  /*12520*/  BSSY B0, `(.L_x_972) ;  /* 0x000000c000007945 */ /* 0x000fe20003800000 */
[----:B------:R-:W-:Y:S01]  /*12530*/  @P0 IMAD.MOV.U32 R4, RZ, RZ, 0x6000 ;  /* 0x00006000ff040424 */ /* 0x000fe200078e00ff */
[----:B------:R-:W-:Y:S02]  /*12540*/  UIADD3 UR8, UR9, 0x8400, URZ ;  /* 0x0000840009087890 */ /* 0x000fe4000fffe03f */
[----:B------:R-:W-:Y:S01]  /*12550*/  UIADD3 UR9, UR9, 0x16800, URZ ;  /* 0x0001680009097890 */ /* 0x000fe2000fffe03f */
[----:B------:R1:W-:Y:S08]  /*12560*/  @P0 SYNCS.ARRIVE.TRANS64 RZ, [R25+URZ+0x16800], R4 ;  /* 0x0168000419ff09a7 */ /* 0x0003f0000800003f */
[----:B------:R2:W-:Y:S01]  /*12570*/  UTMALDG.4D [UR8], [UR4], desc[UR6] ;  /* 0x00000608040075b4 */ /* 0x0005e20008019000 */
[----:B-1----:R-:W-:-:S04]  /*12580*/  LEA.HI R4, R29, R29, RZ, 0x1 ;  /* 0x0000001d1d047211 */ /* 0x002fc800078f08ff */
[----:B------:R-:W-:-:S05]  /*12590*/  LOP3.LUT R4, R4, 0xfffffffe, RZ, 0xc0, !PT ;  /* 0xfffffffe04047812 */ /* 0x000fca00078ec0ff */
[----:B------:R-:W-:-:S05]  /*125a0*/  IMAD.IADD R4, R29, 0x1, -R4 ;  /* 0x000000011d047824 */ /* 0x000fca00078e0a04 */
[----:B------:R-:W-:-:S04]  /*125b0*/  SHF.L.U32 R4, R4, 0x1f, RZ ;  /* 0x0000001f04047819 */ /* 0x000fc800000006ff */
[----:B------:R-:W1:Y:S02]  /*125c0*/  SYNCS.PHASECHK.TRANS64.TRYWAIT P0, [R25+URZ+0x16820], R4 ;  /* 0x01682004190075a7 */ /* 0x000e64000800017f */
[----:B-12---:R-:W-:Y:S05]  /*125d0*/  @!P0 BRA `(.L_x_973) ;  /* 0x0000002800948947 */ /* 0x006fea0003800000 */
.L_x_1041:
[----:B------:R-:W-:Y:S05]  /*125e0*/  BSYNC B0 ;  /* 0x0000000000007941 */ /* 0x000fea0003800000 */
.L_x_972:
[----:B------:R-:W-:Y:S01]  /*125f0*/  VIADD R10, R28, 0xfffffffe ;  /* 0xfffffffe1c0a7836 */ /* 0x000fe20000000000 */
[----:B------:R-:W-:Y:S04]  /*12600*/  BSSY B0, `(.L_x_974) ;  /* 0x0000129000007945 */ /* 0x000fe80003800000 */
[----:B------:R-:W-:-:S13]  /*12610*/  ISETP.GE.AND P0, PT, R10, R26, PT ;  /* 0x0000001a0a00720c */ /* 0x000fda0003f06270 */
[----:B------:R-:W-:Y:S05]  /*12620*/  @!P0 BRA `(.L_x_975) ;  /* 0x0000001000988947 */ /* 0x000fea0003800000 */
[----:B-1----:R-:W-:Y:S01]  /*12630*/  IMAD.MOV R4, RZ, RZ, -R28 ;  /* 0x000000ffff047224 */ /* 0x002fe200078e0a1c */
[----:B------:R-:W-:Y:S01]  /*12640*/  LOP3.LUT R11, RZ, R26, RZ, 0x33, !PT ;  /* 0x0000001aff0b7212 */ /* 0x000fe200078e33ff */
[----:B------:R-:W-:Y:S03]  /*12650*/  BSSY B1, `(.L_x_976) ;  /* 0x0000064000017945 */ /* 0x000fe60003800000 */
[----:B------:R-:W-:-:S05]  /*12660*/  VIADDMNMX R11, R4, 0x1, R11, !PT ;  /* 0x00000001040b7846 */ /* 0x000fca000780010b */
[----:B------:R-:W-:-:S05]  /*12670*/  IMAD.IADD R4, R28, 0x1, R11 ;  /* 0x000000011c047824 */ /* 0x000fca00078e020b */
        /* <DEDUP_REMOVED lines=32> */
.L_x_980:
[----:B0-----:R-:W-:Y:S01]  /*12880*/  IMAD R3, R12, 0x8, R25 ;  /* 0x000000080c037824 */ /* 0x001fe200078e0219 */
[----:B------:R-:W-:-:S04]  /*12890*/  SHF.L.U32 R2, R13, 0x1f, RZ ;  /* 0x0000001f0d027819 */ /* 0x000fc800000006ff */
[----:B------:R-:W0:Y:S02]  /*128a0*/  SYNCS.PHASECHK.TRANS64.TRYWAIT P0, [R3+URZ+0x16840], R2 ;  /* 0x01684002030075a7 */ /* 0x000e24000800017f */
[----:B0-----:R-:W-:Y:S05]  /*128b0*/  @!P0 BRA `(.L_x_981) ;  /* 0x0000002400f08947 */ /* 0x001fea0003800000 */
.L_x_1042:
[----:B------:R-:W1:Y:S02]  /*128c0*/  S2R R5, SR_TID.X ;  /* 0x0000000000057919 */ /* 0x000e640000002100 */
[----:B-1----:R-:W-:-:S04]  /*128d0*/  LOP3.LUT R5, R5, 0x7f, RZ, 0xc0, !PT ;  /* 0x0000007f05057812 */ /* 0x002fc800078ec0ff */
[----:B------:R-:W-:-:S13]  /*128e0*/  ISETP.NE.AND P1, PT, R5, RZ, PT ;  /* 0x000000ff0500720c */ /* 0x000fda0003f25270 */
[----:B------:R-:W-:Y:S05]  /*128f0*/  @P1 BRA `(.L_x_982) ;  /* 0x0000000000141947 */ /* 0x000fea0003800000 */
[----:B------:R-:W-:Y:S01]  /*12900*/  ISETP.NE.AND P0, PT, R27, RZ, PT ;  /* 0x000000ff1b00720c */ /* 0x000fe20003f05270 */
[----:B0-----:R-:W-:-:S04]  /*12910*/  IMAD.MOV.U32 R2, RZ, RZ, 0x4000 ;  /* 0x00004000ff027424 */ /* 0x001fc800078e00ff */
[----:B------:R1:W-:Y:S08]  /*12920*/  SYNCS.ARRIVE.TRANS64 RZ, [R3+URZ+0x16830], R2 ;  /* 0x0168300203ff79a7 */ /* 0x0003f0000800003f */
[----:B------:R-:W-:Y:S05]  /*12930*/  @!P0 BRA `(.L_x_982) ;  /* 0x0000000000048947 */ /* 0x000fea0003800000 */
[----:B------:R-:W-:Y:S01]  /*12940*/  BPT.TRAP 0x1 ;  /* 0x000000040000795c */ /* 0x000fe20000300000 */
.L_x_982:
[----:B01----:R-:W-:Y:S01]  /*12950*/  IMAD R2, R12, 0x4000, R25 ;  /* 0x000040000c027824 */ /* 0x003fe200078e0219 */
        /* <DEDUP_REMOVED lines=14> */
[----:B------:R-:W-:Y:S02]  /*12a40*/  ULEA UR11, UR11, UR4, 0x7 ;  /* 0x000000040b0b7291 */ /* 0x000fe4000f8e383f */
[----:B------:R-:W-:Y:S01]  /*12a50*/  UIADD3 UR8, UR8, 0xe400, URZ ;  /* 0x0000e40008087890 */ /* 0x000fe2000fffe03f */
[----:B------:R-:W-:-:S08]  /*12a60*/  UMOV UR4, 0x0 ;  /* 0x0000000000047882 */ /* 0x000fd00000000000 */
[----:B------:R0:W-:Y:S01]  /*12a70*/  UTMALDG.4D [UR8], [UR6], desc[UR4] ;  /* 0x00000408060075b4 */ /* 0x0001e20008019000 */
[----:B------:R-:W1:Y:S02]  /*12a80*/  SYNCS.PHASECHK.TRANS64.TRYWAIT P0, [R2+URZ+0x60], R5 ;  /* 0x00006005020075a7 */ /* 0x000e64000800017f */
[----:B01----:R-:W-:Y:S05]  /*12a90*/  @!P0 BRA `(.L_x_983) ;  /* 0x00000024008c8947 */ /* 0x003fea0003800000 */
.L_x_1043:
[----:B------:R-:W-:Y:S05]  /*12aa0*/  @P1 BRA `(.L_x_984) ;  /* 0x0000000000181947 */ /* 0x000fea0003800000 */
[----:B------:R-:W-:Y:S01]  /*12ab0*/  ISETP.NE.AND P0, PT, R27, RZ, PT ;  /* 0x000000ff1b00720c */ /* 0x000fe20003f05270 */
[----:B0-----:R-:W-:Y:S02]  /*12ac0*/  IMAD R2, R22, 0x8, R25 ;  /* 0x0000000816027824 */ /* 0x001fe400078e0219 */
[----:B------:R-:W-:-:S04]  /*12ad0*/  IMAD.MOV.U32 R3, RZ, RZ, 0x4000 ;  /* 0x00004000ff037424 */ /* 0x000fc800078e00ff */
[----:B------:R1:W-:Y:S06]  /*12ae0*/  SYNCS.ARRIVE.TRANS64 RZ, [R2+URZ+0x16850], R3 ;  /* 0x0168500302ff79a7 */ /* 0x0003ec000800003f */
[----:B------:R-:W-:Y:S05]  /*12af0*/  @!P0 BRA `(.L_x_984) ;  /* 0x0000000000048947 */ /* 0x000fea0003800000 */
[----:B------:R-:W-:Y:S01]  /*12b00*/  BPT.TRAP 0x1 ;  /* 0x000000040000795c */ /* 0x000fe20000300000 */
.L_x_984:
[C-C-:B01----:R-:W-:Y:S01]  /*12b10*/  IMAD R2, R22.reuse, 0x8, R25.reuse ;  /* 0x0000000816027824 */ /* 0x143fe200078e0219 */
        /* <DEDUP_REMOVED lines=13> */
[----:B------:R-:W-:Y:S02]  /*12bf0*/  ULEA UR11, UR11, UR4, 0x7 ;  /* 0x000000040b0b7291 */ /* 0x000fe4000f8e383f */
[----:B------:R-:W-:Y:S02]  /*12c00*/  UIADD3 UR9, UR9, 0x16850, URZ ;  /* 0x0001685009097890 */ /* 0x000fe4000fffe03f */
[----:B------:R-:W-:Y:S01]  /*12c10*/  UIADD3 UR8, UR8, 0x400, URZ ;  /* 0x0000040008087890 */ /* 0x000fe2000fffe03f */
[----:B------:R-:W-:-:S08]  /*12c20*/  UMOV UR4, 0x0 ;  /* 0x0000000000047882 */ /* 0x000fd00000000000 */
[----:B------:R0:W-:Y:S02]  /*12c30*/  UTMALDG.4D [UR8], [UR6], desc[UR4] ;  /* 0x00000408060075b4 */ /* 0x0001e40008019000 */
[----:B0-----:R-:W-:Y:S01]  /*12c40*/  NOP ;  /* 0x0000000000007918 */ /* 0x001fe20000000000 */
.L_x_979:
[----:B------:R-:W-:Y:S05]  /*12c50*/  BSYNC B2 ;  /* 0x0000000000027941 */ /* 0x000fea0003800000 */
.L_x_978:
[----:B------:R-:W-:Y:S02]  /*12c60*/  IMAD.MOV.U32 R22, RZ, RZ, R12 ;  /* 0x000000ffff167224 */ /* 0x000fe400078e000c */
[----:B------:R-:W-:Y:S02]  /*12c70*/  IMAD.MOV.U32 R24, RZ, RZ, R13 ;  /* 0x000000ffff187224 */ /* 0x000fe400078e000d */
[----:B------:R-:W-:-:S07]  /*12c80*/  VIADD R10, R28, 0xfffffffd ;  /* 0xfffffffd1c0a7836 */ /* 0x000fce0000000000 */
.L_x_977:
[----:B------:R-:W-:Y:S05]  /*12c90*/  BSYNC B1 ;  /* 0x0000000000017941 */ /* 0x000fea0003800000 */
.L_x_976:
[----:B------:R-:W-:Y:S01]  /*12ca0*/  VIADD R11, R11, 0xfffffffe ;  /* 0xfffffffe0b0b7836 */ /* 0x000fe20000000000 */
[----:B------:R-:W-:-:S04]  /*12cb0*/  LOP3.LUT R28, RZ, R28, RZ, 0x33, !PT ;  /* 0x0000001cff1c7212 */ /* 0x000fc800078e33ff */
[----:B------:R-:W-:-:S13]  /*12cc0*/  ISETP.NE.AND P0, PT, R11, R28, PT ;  /* 0x0000001c0b00720c */ /* 0x000fda0003f05270 */
[----:B------:R-:W-:Y:S05]  /*12cd0*/  @!P0 BRA `(.L_x_975) ;  /* 0x0000000800ec8947 */ /* 0x000fea0003800000 */
[----:B------:R-:W-:-:S07]  /*12ce0*/  IMAD.MOV.U32 R4, RZ, RZ, R8 ;  /* 0x000000ffff047224 */ /* 0x000fce00078e0008 */
.L_x_999:
[----:B------:R-:W-:Y:S01]  /*12cf0*/  VIADD R11, R22, 0x1 ;  /* 0x00000001160b7836 */ /* 0x000fe20000000000 */
[----:B------:R-:W-:Y:S05]  /*12d00*/  YIELD ;  /* 0x0000000000007946 */ /* 0x000fea0003800000 */
[----:B------:R-:W-:Y:S01]  /*12d10*/  ISETP.NE.AND P0, PT, R11, 0x2, PT ;  /* 0x000000020b00780c */ /* 0x000fe20003f05270 */
[----:B------:R-:W-:Y:S03]  /*12d20*/  BSSY B1, `(.L_x_985) ;  /* 0x0000057000017945 */ /* 0x000fe60003800000 */
[----:B01----:R-:W-:-:S02]  /*12d30*/  SEL R3, RZ, 0x1, P0 ;  /* 0x00000001ff037807 */ /* 0x003fc40000000000 */
[----:B------:R-:W-:Y:S02]  /*12d40*/  SEL R11, R11, RZ, P0 ;  /* 0x000000ff0b0b7207 */ /* 0x000fe40000000000 */
[----:B0-----:R-:W-:Y:S01]  /*12d50*/  LOP3.LUT R12, R24, R3, RZ, 0x3c, !PT ;  /* 0x00000003180c7212 */ /* 0x001fe200078e3cff */
        /* <DEDUP_REMOVED lines=24> */
.L_x_987:
[----:B------:R-:W-:Y:S01]  /*12ee0*/  IMAD R3, R11, 0x8, R25 ;  /* 0x000000080b037824 */ /* 0x000fe200078e0219 */
[----:B------:R-:W-:-:S04]  /*12ef0*/  SHF.L.U32 R2, R12, 0x1f, RZ ;  /* 0x0000001f0c027819 */ /* 0x000fc800000006ff */
[----:B------:R-:W1:Y:S02]  /*12f00*/  SYNCS.PHASECHK.TRANS64.TRYWAIT P0, [R3+URZ+0x16840], R2 ;  /* 0x01684002030075a7 */ /* 0x000e64000800017f */
[----:B-1----:R-:W-:Y:S05]  /*12f10*/  @!P0 BRA `(.L_x_988) ;  /* 0x0000002000808947 */ /* 0x002fea0003800000 */
.L_x_1044:
[----:B0-----:R-:W0:Y:S02]  /*12f20*/  S2R R5, SR_TID.X ;  /* 0x0000000000057919 */ /* 0x001e240000002100 */
[----:B0-----:R-:W-:-:S04]  /*12f30*/  LOP3.LUT R5, R5, 0x7f, RZ, 0xc0, !PT ;  /* 0x0000007f05057812 */ /* 0x001fc800078ec0ff */
[----:B------:R-:W-:-:S13]  /*12f40*/  ISETP.NE.AND P0, PT, R5, RZ, PT ;  /* 0x000000ff0500720c */ /* 0x000fda0003f05270 */
[----:B------:R-:W-:Y:S05]  /*12f50*/  @P0 BRA `(.L_x_989) ;  /* 0x0000000000140947 */ /* 0x000fea0003800000 */
[----:B------:R-:W-:Y:S01]  /*12f60*/  ISETP.NE.AND P1, PT, R27, RZ, PT ;  /* 0x000000ff1b00720c */ /* 0x000fe20003f25270 */
[----:B-1----:R-:W-:-:S04]  /*12f70*/  IMAD.MOV.U32 R2, RZ, RZ, 0x4000 ;  /* 0x00004000ff027424 */ /* 0x002fc800078e00ff */
[----:B------:R0:W-:Y:S08]  /*12f80*/  SYNCS.ARRIVE.TRANS64 RZ, [R3+URZ+0x16830], R2 ;  /* 0x0168300203ff79a7 */ /* 0x0001f0000800003f */
[----:B------:R-:W-:Y:S05]  /*12f90*/  @!P1 BRA `(.L_x_989) ;  /* 0x0000000000049947 */ /* 0x000fea0003800000 */
[----:B------:R-:W-:Y:S01]  /*12fa0*/  BPT.TRAP 0x1 ;  /* 0x000000040000795c */ /* 0x000fe20000300000 */
.L_x_989:
        /* <DEDUP_REMOVED lines=21> */
.L_x_1045:
[----:B------:R-:W-:Y:S05]  /*13100*/  @P0 BRA `(.L_x_991) ;  /* 0x0000000000140947 */ /* 0x000fea0003800000 */
[----:B------:R-:W-:Y:S01]  /*13110*/  ISETP.NE.AND P1, PT, R27, RZ, PT ;  /* 0x000000ff1b00720c */ /* 0x000fe20003f25270 */
[----:B------:R-:W-:-:S04]  /*13120*/  IMAD.MOV.U32 R2, RZ, RZ, 0x4000 ;  /* 0x00004000ff027424 */ /* 0x000fc800078e00ff */
[----:B------:R1:W-:Y:S08]  /*13130*/  SYNCS.ARRIVE.TRANS64 RZ, [R3+URZ+0x50], R2 ;  /* 0x0000500203ff79a7 */ /* 0x0003f0000800003f */
[----:B------:R-:W-:Y:S05]  /*13140*/  @!P1 BRA `(.L_x_991) ;  /* 0x0000000000049947 */ /* 0x000fea0003800000 */
[----:B------:R-:W-:Y:S01]  /*13150*/  BPT.TRAP 0x1 ;  /* 0x000000040000795c */ /* 0x000fe20000300000 */
.L_x_991:
        /* <DEDUP_REMOVED lines=15> */
[----:B------:R-:W-:-:S03]  /*13250*/  ULEA UR11, UR11, UR4, 0x7 ;  /* 0x000000040b0b7291 */ /* 0x000fc6000f8e383f */
[----:B------:R-:W-:-:S06]  /*13260*/  UMOV UR4, 0x0 ;  /* 0x0000000000047882 */ /* 0x000fcc0000000000 */
[----:B------:R2:W-:Y:S02]  /*13270*/  UTMALDG.4D [UR8], [UR6], desc[UR4] ;  /* 0x00000408060075b4 */ /* 0x0005e40008019000 */
[----:B--2---:R-:W-:Y:S01]  /*13280*/  NOP ;  /* 0x0000000000007918 */ /* 0x004fe20000000000 */
.L_x_986:
[----:B------:R-:W-:Y:S05]  /*13290*/  BSYNC B1 ;  /* 0x0000000000017941 */ /* 0x000fea0003800000 */
.L_x_985:
[----:B------:R-:W-:Y:S01]  /*132a0*/  VIADD R22, R11, 0x1 ;  /* 0x000000010b167836 */ /* 0x000fe20000000000 */
[----:B------:R-:W-:Y:S01]  /*132b0*/  BSSY B1, `(.L_x_992) ;  /* 0x000005a000017945 */ /* 0x000fe20003800000 */
[----:B------:R-:W-:-:S03]  /*132c0*/  VIADD R13, R10, 0xffffffff ;  /* 0xffffffff0a0d7836 */ /* 0x000fc60000000000 */
[----:B------:R-:W-:-:S04]  /*132d0*/  ISETP.NE.AND P0, PT, R22, 0x2, PT ;  /* 0x000000021600780c */ /* 0x000fc80003f05270 */
[----:B01----:R-:W-:Y:S02]  /*132e0*/  SEL R3, RZ, 0x1, P0 ;  /* 0x00000001ff037807 */ /* 0x003fe40000000000 */
        /* <DEDUP_REMOVED lines=26> */
.L_x_994:
[----:B------:R-:W-:Y:S01]  /*13490*/  IMAD R2, R22, 0x8, R25 ;  /* 0x0000000816027824 */ /* 0x000fe200078e0219 */
[----:B------:R-:W-:-:S04]  /*134a0*/  SHF.L.U32 R3, R24, 0x1f, RZ ;  /* 0x0000001f18037819 */ /* 0x000fc800000006ff */
[----:B------:R-:W1:Y:S02]  /*134b0*/  SYNCS.PHASECHK.TRANS64.TRYWAIT P0, [R2+URZ+0x16840], R3 ;  /* 0x01684003020075a7 */ /* 0x000e64000800017f */
[----:B-1----:R-:W-:Y:S05]  /*134c0*/  @!P0 BRA `(.L_x_995) ;  /* 0x0000001c003c8947 */ /* 0x002fea0003800000 */
.L_x_1046:
        /* <DEDUP_REMOVED lines=9> */
.L_x_996:
[----:B01----:R-:W-:Y:S01]  /*13560*/  IMAD R2, R22, 0x4000, R25 ;  /* 0x0000400016027824 */ /* 0x003fe200078e0219 */
        /* <DEDUP_REMOVED lines=13> */
[----:B------:R-:W-:Y:S01]  /*13640*/  ULEA UR11, UR11, UR4, 0x7 ;  /* 0x000000040b0b7291 */ /* 0x000fe2000f8e383f */
[----:B------:R-:W-:Y:S01]  /*13650*/  SHF.L.U32 R3, R12, 0x1f, RZ ;  /* 0x0000001f0c037819 */ /* 0x000fe200000006ff */
[----:B------:R-:W-:Y:S01]  /*13660*/  UIADD3 UR8, UR8, 0xe400, URZ ;  /* 0x0000e40008087890 */ /* 0x000fe2000fffe03f */
[----:B------:R-:W-:-:S09]  /*13670*/  UMOV UR4, 0x0 ;  /* 0x0000000000047882 */ /* 0x000fd20000000000 */
[----:B------:R-:W-:-:S09]  /*13680*/  UIADD3 UR9, UR9, 0x30, URZ ;  /* 0x0000003009097890 */ /* 0x000fd2000fffe03f */
[----:B------:R0:W-:Y:S01]  /*13690*/  UTMALDG.4D [UR8], [UR6], desc[UR4] ;  /* 0x00000408060075b4 */ /* 0x0001e20008019000 */
[----:B------:R-:W1:Y:S02]  /*136a0*/  SYNCS.PHASECHK.TRANS64.TRYWAIT P1, [R2+URZ+0x60], R3 ;  /* 0x00006003020075a7 */ /* 0x000e64000802017f */
[----:B01----:R-:W-:Y:S05]  /*136b0*/  @!P1 BRA `(.L_x_997) ;  /* 0x0000001800d49947 */ /* 0x003fea0003800000 */
.L_x_1047:
[----:B------:R-:W-:Y:S05]  /*136c0*/  @P0 BRA `(.L_x_998) ;  /* 0x0000000000140947 */ /* 0x000fea0003800000 */
[----:B------:R-:W-:Y:S01]  /*136d0*/  ISETP.NE.AND P1, PT, R27, RZ, PT ;  /* 0x000000ff1b00720c */ /* 0x000fe20003f25270 */
[----:B0-----:R-:W-:-:S04]  /*136e0*/  IMAD.MOV.U32 R3, RZ, RZ, 0x4000 ;  /* 0x00004000ff037424 */ /* 0x001fc800078e00ff */
[----:B------:R1:W-:Y:S08]  /*136f0*/  SYNCS.ARRIVE.TRANS64 RZ, [R2+URZ+0x50], R3 ;  /* 0x0000500302ff79a7 */ /* 0x0003f0000800003f */
[----:B------:R-:W-:Y:S05]  /*13700*/  @!P1 BRA `(.L_x_998) ;  /* 0x0000000000049947 */ /* 0x000fea0003800000 */
[----:B------:R-:W-:Y:S01]  /*13710*/  BPT.TRAP 0x1 ;  /* 0x000000040000795c */ /* 0x000fe20000300000 */
.L_x_998:
        /* <DEDUP_REMOVED lines=19> */
.L_x_993:
[----:B------:R-:W-:Y:S05]  /*13850*/  BSYNC B1 ;  /* 0x0000000000017941 */ /* 0x000fea0003800000 */
.L_x_992:
[----:B------:R-:W-:Y:S01]  /*13860*/  ISETP.GT.AND P0, PT, R13, R26, PT ;  /* 0x0000001a0d00720c */ /* 0x000fe20003f04270 */
[----:B------:R-:W-:-:S12]  /*13870*/  VIADD R10, R10, 0xfffffffe ;  /* 0xfffffffe0a0a7836 */ /* 0x000fd80000000000 */
[----:B------:R-:W-:Y:S05]  /*13880*/  @P0 BRA `(.L_x_999) ;  /* 0xfffffff400180947 */ /* 0x000fea000383ffff */
.L_x_975:
[----:B------:R-:W-:Y:S05]  /*13890*/  BSYNC B0 ;  /* 0x0000000000007941 */ /* 0x000fea0003800000 */
.L_x_974:
[----:B------:R-:W-:Y:S01]  /*138a0*/  ISETP.NE.AND P0, PT, R27, RZ, PT ;  /* 0x000000ff1b00720c */ /* 0x000fe20003f05270 */
[----:B------:R-:W-:-:S12]  /*138b0*/  BSSY B0, `(.L_x_1000) ;  /* 0x000000e000007945 */ /* 0x000fd80003800000 */
[----:B------:R-:W-:Y:S05]  /*138c0*/  @P0 BRA `(.L_x_1001) ;  /* 0x0000000000300947 */ /* 0x000fea0003800000 */
[----:B------:R-:W2:Y:S01]  /*138d0*/  S2R R9, SR_LANEID ;  /* 0x0000000000097919 */ /* 0x000ea20000000000 */
[----:B------:R-:W-:Y:S01]  /*138e0*/  VOTEU.ANY UR4, UPT, PT ;  /* 0x0000000000047886 */ /* 0x000fe200038e0100 */
[----:B01----:R-:W0:Y:S01]  /*138f0*/  LDC.64 R2, c[0x0][0xc38] ;  /* 0x00030e00ff027b82 */ /* 0x003e220000000a00 */
[----:B------:R-:W2:Y:S08]  /*13900*/  FLO.U32 R4, UR4 ;  /* 0x0000000400047d00 */ /* 0x000eb000080e0000 */
[----:B------:R-:W0:Y:S01]  /*13910*/  POPC R5, UR4 ;  /* 0x0000000400057d09 */ /* 0x000e220008000000 */
[----:B--2---:R-:W-:-:S13]  /*13920*/  ISETP.EQ.U32.AND P0, PT, R4, R9, PT ;  /* 0x000000090400720c */ /* 0x004fda0003f02070 */
[----:B0-----:R-:W2:Y:S01]  /*13930*/  @P0 ATOMG.E.ADD.STRONG.GPU PT, R3, desc[UR46][R2.64], R5 ;  /* 0x00000005020309a8 */ /* 0x001ea200081ee1ee */
[----:B------:R-:W0:Y:S02]  /*13940*/  S2R R6, SR_LTMASK ;  /* 0x0000000000067919 */ /* 0x000e240000003900 */
[----:B0-----:R-:W-:-:S04]  /*13950*/  LOP3.LUT R6, R6, UR4, RZ, 0xc0, !PT ;  /* 0x0000000406067c12 */ /* 0x001fc8000f8ec0ff */
[----:B------:R-:W0:Y:S01]  /*13960*/  POPC R9, R6 ;  /* 0x0000000600097309 */ /* 0x000e220000000000 */
[----:B--2---:R-:W0:Y:S02]  /*13970*/  SHFL.IDX PT, R4, R3, R4, 0x1f ;  /* 0x00001f0403047589 */ /* 0x004e2400000e0000 */
[----:B0-----:R-:W-:-:S07]  /*13980*/  IADD3 R16, R4, UR37, R9 ;  /* 0x0000002504107c10 */ /* 0x001fce000fffe009 */
.L_x_1001:
[----:B------:R-:W-:Y:S05]  /*13990*/  BSYNC B0 ;  /* 0x0000000000007941 */ /* 0x000fea0003800000 */
.L_x_1000:
[----:B------:R-:W-:Y:S04]  /*139a0*/  BSSY B0, `(.L_x_1002) ;  /* 0x0000020000007945 */ /* 0x000fe80003800000 */
[----:B------:R-:W-:Y:S05]  /*139b0*/  @!P6 BRA `(.L_x_1003) ;  /* 0x000000000078e947 */ /* 0x000fea0003800000 */
[----:B01----:R-:W-:Y:S01]  /*139c0*/  IMAD R3, R22, 0x8, R25 ;  /* 0x0000000816037824 */ /* 0x003fe200078e0219 */
[----:B------:R-:W-:-:S04]  /*139d0*/  SHF.L.U32 R2, R24, 0x1f, RZ ;  /* 0x0000001f18027819 */ /* 0x000fc800000006ff */
[----:B------:R-:W0:Y:S02]  /*139e0*/  SYNCS.PHASECHK.TRANS64.TRYWAIT P0, [R3+URZ+0x16860], R2 ;  /* 0x01686002030075a7 */ /* 0x000e24000800017f */
[----:B0-----:R-:W-:Y:S05]  /*139f0*/  @!P0 BRA `(.L_x_1004) ;  /* 0x0000001800188947 */ /* 0x001fea0003800000 */
.L_x_1048:
        /* <DEDUP_REMOVED lines=9> */
.L_x_1005:
        /* <DEDUP_REMOVED lines=11> */
[----:B------:R-:W-:Y:S02]  /*13b40*/  ULEA UR11, UR11, UR4, 0x7 ;  /* 0x000000040b0b7291 */ /* 0x000fe4000f8e383f */
[----:B------:R-:W-:Y:S02]  /*13b50*/  UIADD3 UR9, UR9, 0x16850, URZ ;  /* 0x0001685009097890 */ /* 0x000fe4000fffe03f */
[----:B------:R-:W-:Y:S01]  /*13b60*/  UIADD3 UR8, UR8, 0x400, URZ ;  /* 0x0000040008087890 */ /* 0x000fe2000fffe03f */
[----:B------:R-:W-:-:S08]  /*13b70*/  UMOV UR4, 0x0 ;  /* 0x0000000000047882 */ /* 0x000fd00000000000 */
[----:B------:R2:W-:Y:S02]  /*13b80*/  UTMALDG.4D [UR8], [UR6], desc[UR4] ;  /* 0x00000408060075b4 */ /* 0x0005e40008019000 */
[----:B--2---:R-:W-:Y:S01]  /*13b90*/  NOP ;  /* 0x0000000000007918 */ /* 0x004fe20000000000 */
.L_x_1003:
[----:B------:R-:W-:Y:S05]  /*13ba0*/  BSYNC B0 ;  /* 0x0000000000007941 */ /* 0x000fea0003800000 */
.L_x_1002:
[----:B------:R-:W-:-:S05]  /*13bb0*/  VIADD R22, R22, 0x1 ;  /* 0x0000000116167836 */ /* 0x000fca0000000000 */
[----:B------:R-:W-:-:S04]  /*13bc0*/  ISETP.NE.AND P0, PT, R22, 0x2, PT ;  /* 0x000000021600780c */ /* 0x000fc80003f05270 */
[----:B01----:R-:W-:Y:S02]  /*13bd0*/  SEL R3, RZ, 0x1, P0 ;  /* 0x00000001ff037807 */ /* 0x003fe40000000000 */
[----:B------:R-:W-:Y:S02]  /*13be0*/  SEL R22, R22, RZ, P0 ;  /* 0x000000ff16167207 */ /* 0x000fe40000000000 */
[----:B------:R-:W-:-:S07]  /*13bf0*/  LOP3.LUT R24, R24, R3, RZ, 0x3c, !PT ;  /* 0x0000000318187212 */ /* 0x000fce00078e3cff */
.L_x_961:
[----:B------:R-:W-:Y:S05]  /*13c00*/  BSYNC B6 ;  /* 0x0000000000067941 */ /* 0x000fea0003800000 */
.L_x_959:
[----:B------:R-:W-:-:S03]  /*13c10*/  UMOV UR4, 0xffffffff ;  /* 0xffffffff00047882 */ /* 0x000fc60000000000 */
[----:B------:R-:W-:Y:S05]  /*13c20*/  BRA.DIV UR4, `(.L_x_1006) ;  /* 0x0000001604a07947 */ /* 0x000fea000b800000 */
[----:B------:R0:W1:Y:S04]  /*13c30*/  SHFL.IDX PT, R5, R16, RZ, 0x1f ;  /* 0x00001fff10057589 */ /* 0x00006800000e0000 */
[----:B------:R0:W2:Y:S02]  /*13c40*/  SHFL.IDX PT, R4, R16, 0x1, 0x1f ;  /* 0x00201f0010047f89 */ /* 0x0000a400000e0000 */
.L_x_1052:
        /* <DEDUP_REMOVED lines=8> */
[----:B------:R-:W3:Y:S02]  /*13cd0*/  LDC.64 R2, c[0x0][0xc58] ;  /* 0x00031600ff027b82 */ /* 0x000ee40000000a00 */
[----:B---3--:R-:W-:-:S06]  /*13ce0*/  IMAD.WIDE R2, R7, 0x4, R2 ;  /* 0x0000000407027825 */ /* 0x008fcc00078e0202 */
[----:B------:R3:W5:Y:S02]  /*13cf0*/  LDG.E R2, desc[UR46][R2.64] ;  /* 0x0000002e02027981 */ /* 0x000764000c1e1900 */
.L_x_1008:
[----:B------:R-:W-:Y:S05]  /*13d00*/  BSYNC B0 ;  /* 0x0000000000007941 */ /* 0x000fea0003800000 */
.L_x_1007:
[----:B------:R-:W-:-:S03]  /*13d10*/  UMOV UR4, 0xffffffff ;  /* 0xffffffff00047882 */ /* 0x000fc60000000000 */
[----:B------:R-:W-:Y:S05]  /*13d20*/  BRA.DIV UR4, `(.L_x_1009) ;  /* 0x0000001604ac7947 */ /* 0x000fea000b800000 */
[----:B-----5:R-:W4:Y:S01]  /*13d30*/  SHFL.UP PT, R14, R2, 0x1, RZ ;  /* 0x04200000020e7989 */ /* 0x020f2200000e00ff */
[C---:B------:R-:W-:Y:S02]  /*13d40*/  ISETP.NE.AND P0, PT, R27.reuse, RZ, PT ;  /* 0x000000ff1b00720c */ /* 0x040fe40003f05270 */
[C---:B------:R-:W-:Y:S02]  /*13d50*/  ISETP.GE.U32.AND P1, PT, R27.reuse, 0x2, PT ;  /* 0x000000021b00780c */ /* 0x040fe40003f26070 */
[----:B----4-:R-:W-:Y:S02]  /*13d60*/  SEL R13, R14, RZ, P0 ;  /* 0x000000ff0e0d7207 */ /* 0x010fe40000000000 */
[----:B------:R-:W-:-:S03]  /*13d70*/  ISETP.GE.U32.AND P0, PT, R27, 0x4, PT ;  /* 0x000000041b00780c */ /* 0x000fc60003f06070 */
[----:B------:R-:W-:-:S05]  /*13d80*/  IMAD.IADD R13, R2, 0x1, R13 ;  /* 0x00000001020d7824 */ /* 0x000fca00078e020d */
[----:B------:R-:W4:Y:S02]  /*13d90*/  SHFL.UP PT, R14, R13, 0x2, RZ ;  /* 0x044000000d0e7989 */ /* 0x000f2400000e00ff */
[----:B----4-:R-:W-:Y:S02]  /*13da0*/  SEL R14, R14, RZ, P1 ;  /* 0x000000ff0e0e7207 */ /* 0x010fe40000800000 */
[----:B------:R-:W-:-:S03]  /*13db0*/  ISETP.GE.U32.AND P1, PT, R27, 0x8, PT ;  /* 0x000000081b00780c */ /* 0x000fc60003f26070 */
[----:B---3--:R-:W-:-:S05]  /*13dc0*/  IMAD.IADD R3, R13, 0x1, R14 ;  /* 0x000000010d037824 */ /* 0x008fca00078e020e */
[----:B------:R-:W3:Y:S02]  /*13dd0*/  SHFL.UP PT, R14, R3, 0x4, RZ ;  /* 0x04800000030e7989 */ /* 0x000ee400000e00ff */
[----:B---3--:R-:W-:Y:S02]  /*13de0*/  SEL R6, R14, RZ, P0 ;  /* 0x000000ff0e067207 */ /* 0x008fe40000000000 */
[----:B------:R-:W-:-:S03]  /*13df0*/  ISETP.GE.U32.AND P0, PT, R27, 0x10, PT ;  /* 0x000000101b00780c */ /* 0x000fc60003f06070 */
[----:B------:R-:W-:-:S05]  /*13e00*/  IMAD.IADD R6, R3, 0x1, R6 ;  /* 0x0000000103067824 */ /* 0x000fca00078e0206 */
[----:B------:R-:W3:Y:S02]  /*13e10*/  SHFL.UP PT, R14, R6, 0x8, RZ ;  /* 0x05000000060e7989 */ /* 0x000ee400000e00ff */
[----:B---3--:R-:W-:-:S05]  /*13e20*/  SEL R7, R14, RZ, P1 ;  /* 0x000000ff0e077207 */ /* 0x008fca0000800000 */
[----:B------:R-:W-:-:S05]  /*13e30*/  IMAD.IADD R7, R6, 0x1, R7 ;  /* 0x0000000106077824 */ /* 0x000fca00078e0207 */
[----:B------:R-:W3:Y:S02]  /*13e40*/  SHFL.UP PT, R14, R7, 0x10, RZ ;  /* 0x06000000070e7989 */ /* 0x000ee400000e00ff */
[----:B---3--:R-:W-:-:S05]  /*13e50*/  SEL R8, R14, RZ, P0 ;  /* 0x000000ff0e087207 */ /* 0x008fca0000000000 */
[----:B------:R-:W-:-:S05]  /*13e60*/  IMAD.IADD R8, R7, 0x1, R8 ;  /* 0x0000000107087824 */ /* 0x000fca00078e0208 */
[----:B------:R3:W4:Y:S02]  /*13e70*/  SHFL.IDX PT, R14, R8, 0x1f, 0x1f ;  /* 0x03e01f00080e7f89 */ /* 0x00072400000e0000 */
.L_x_1060:
[----:B------:R-:W-:Y:S02]  /*13e80*/  ULDC UR4, c[0x0][0xc10] ;  /* 0x0003040000047ab9 */ /* 0x000fe40000000800 */
[----:B------:R-:W-:-:S04]  /*13e90*/  IMAD.U32 R6, RZ, RZ, UR4 ;  /* 0x00000004ff067e24 */ /* 0x000fc8000f8e00ff */
[----:B----4-:R-:W-:-:S04]  /*13ea0*/  IMAD R7, R14, R6, RZ ;  /* 0x000000060e077224 */ /* 0x010fc800078e02ff */
[----:B--2---:R-:W-:-:S05]  /*13eb0*/  IMAD.IADD R4, R4, 0x1, R7 ;  /* 0x0000000104047824 */ /* 0x004fca00078e0207 */
[----:B-1----:R-:W-:-:S13]  /*13ec0*/  ISETP.GT.AND P0, PT, R4, R5, PT ;  /* 0x000000050400720c */ /* 0x002fda0003f04270 */
[----:B------:R-:W-:Y:S05]  /*13ed0*/  @P0 BRA `(.L_x_1010) ;  /* 0x0000000000ac0947 */ /* 0x000fea0003800000 */
[----:B------:R-:W1:Y:S02]  /*13ee0*/  LDC R0, c[0x0][0xc14] ;  /* 0x00030500ff007b82 */ /* 0x000e640000000800 */
.L_x_1015:
[----:B------:R-:W-:-:S05]  /*13ef0*/  VIADD R19, R19, 0x1f ;  /* 0x0000001f13137836 */ /* 0x000fca0000000000 */
[----:B-1----:R-:W-:-:S13]  /*13f00*/  ISETP.GE.AND P0, PT, R19, R0, PT ;  /* 0x000000001300720c */ /* 0x002fda0003f06270 */
[----:B------:R-:W-:Y:S05]  /*13f10*/  @P0 BRA `(.L_x_1011) ;  /* 0x0000000400e00947 */ /* 0x000fea0003800000 */
[C---:B------:R-:W-:Y:S01]  /*13f20*/  IMAD.IADD R7, R27.reuse, 0x1, R19 ;  /* 0x000000011b077824 */ /* 0x040fe200078e0213 */
[----:B------:R-:W-:Y:S01]  /*13f30*/  ISETP.NE.AND P1, PT, R27, 0x1f, PT ;  /* 0x0000001f1b00780c */ /* 0x000fe20003f25270 */
[----:B------:R-:W-:Y:S01]  /*13f40*/  BSSY B0, `(.L_x_1012) ;  /* 0x0000007000007945 */ /* 0x000fe20003800000 */
[----:B------:R-:W-:Y:S02]  /*13f50*/  IMAD.MOV.U32 R2, RZ, RZ, RZ ;  /* 0x000000ffff027224 */ /* 0x000fe400078e00ff */
[----:B------:R-:W-:-:S13]  /*13f60*/  ISETP.GE.OR P0, PT, R7, R0, !P1 ;  /* 0x000000000700720c */ /* 0x000fda0004f06670 */
[----:B------:R-:W-:Y:S05]  /*13f70*/  @P0 BRA `(.L_x_1013) ;  /* 0x00000000000c0947 */ /* 0x000fea0003800000 */
[----:B------:R-:W1:Y:S02]  /*13f80*/  LDC.64 R2, c[0x0][0xc58] ;  /* 0x00031600ff027b82 */ /* 0x000e640000000a00 */
[----:B-1----:R-:W-:-:S06]  /*13f90*/  IMAD.WIDE R2, R7, 0x4, R2 ;  /* 0x0000000407027825 */ /* 0x002fcc00078e0202 */
[----:B------:R1:W5:Y:S02]  /*13fa0*/  LDG.E R2, desc[UR46][R2.64] ;  /* 0x0000002e02027981 */ /* 0x000364000c1e1900 */
.L_x_1013:
[----:B------:R-:W-:Y:S05]  /*13fb0*/  BSYNC B0 ;  /* 0x0000000000007941 */ /* 0x000fea0003800000 */
.L_x_1012:
        /* <DEDUP_REMOVED lines=11> */
[----:B-1----:R-:W-:-:S05]  /*14070*/  IMAD.IADD R3, R13, 0x1, R14 ;  /* 0x000000010d037824 */ /* 0x002fca00078e020e */
[----:B------:R-:W1:Y:S02]  /*14080*/  SHFL.UP PT, R14, R3, 0x4, RZ ;  /* 0x04800000030e7989 */ /* 0x000e6400000e00ff */
[----:B-1----:R-:W-:Y:S02]  /*14090*/  SEL R6, R14, RZ, P0 ;  /* 0x000000ff0e067207 */ /* 0x002fe40000000000 */
[----:B------:R-:W-:-:S03]  /*140a0*/  ISETP.GE.U32.AND P0, PT, R27, 0x10, PT ;  /* 0x000000101b00780c */ /* 0x000fc60003f06070 */
[----:B------:R-:W-:-:S05]  /*140b0*/  IMAD.IADD R6, R3, 0x1, R6 ;  /* 0x0000000103067824 */ /* 0x000fca00078e0206 */
[----:B------:R-:W1:Y:S02]  /*140c0*/  SHFL.UP PT, R14, R6, 0x8, RZ ;  /* 0x05000000060e7989 */ /* 0x000e6400000e00ff */
[----:B-1----:R-:W-:-:S05]  /*140d0*/  SEL R7, R14, RZ, P1 ;  /* 0x000000ff0e077207 */ /* 0x002fca0000800000 */
[----:B------:R-:W-:-:S05]  /*140e0*/  IMAD.IADD R7, R6, 0x1, R7 ;  /* 0x0000000106077824 */ /* 0x000fca00078e0207 */
[----:B------:R-:W3:Y:S02]  /*140f0*/  SHFL.UP PT, R14, R7, 0x10, RZ ;  /* 0x06000000070e7989 */ /* 0x000ee400000e00ff */
[----:B---3--:R-:W-:-:S05]  /*14100*/  SEL R8, R14, RZ, P0 ;  /* 0x000000ff0e087207 */ /* 0x008fca0000000000 */
[----:B------:R-:W-:-:S05]  /*14110*/  IMAD.IADD R8, R7, 0x1, R8 ;  /* 0x0000000107087824 */ /* 0x000fca00078e0208 */
[----:B------:R1:W2:Y:S02]  /*14120*/  SHFL.IDX PT, R14, R8, 0x1f, 0x1f ;  /* 0x03e01f00080e7f89 */ /* 0x0002a400000e0000 */
.L_x_1068:
[----:B------:R-:W-:Y:S02]  /*14130*/  ULDC UR4, c[0x0][0xc10] ;  /* 0x0003040000047ab9 */ /* 0x000fe40000000800 */
[----:B------:R-:W-:-:S04]  /*14140*/  IMAD.U32 R6, RZ, RZ, UR4 ;  /* 0x00000004ff067e24 */ /* 0x000fc8000f8e00ff */
[----:B--2---:R-:W-:-:S04]  /*14150*/  IMAD R7, R14, R6, RZ ;  /* 0x000000060e077224 */ /* 0x004fc800078e02ff */
[----:B------:R-:W-:-:S05]  /*14160*/  IMAD.IADD R4, R7, 0x1, R4 ;  /* 0x0000000107047824 */ /* 0x000fca00078e0204 */
[----:B------:R-:W-:-:S13]  /*14170*/  ISETP.GT.AND P0, PT, R4, R5, PT ;  /* 0x000000050400720c */ /* 0x000fda0003f04270 */
[----:B------:R-:W-:Y:S05]  /*14180*/  @!P0 BRA `(.L_x_1015) ;  /* 0xfffffffc00588947 */ /* 0x000fea000383ffff */
.L_x_1010:
[----:B------:R-:W-:Y:S01]  /*14190*/  IMAD.IADD R7, R4, 0x1, -R7 ;  /* 0x0000000104077824 */ /* 0x000fe200078e0a07 */
[----:B------:R-:W-:-:S03]  /*141a0*/  UMOV UR4, 0xffffffff ;  /* 0xffffffff00047882 */ /* 0x000fc60000000000 */
[----:B------:R-:W-:-:S05]  /*141b0*/  IMAD R4, R8, R6, R7 ;  /* 0x0000000608047224 */ /* 0x000fca00078e0207 */
[----:B------:R-:W-:Y:S01]  /*141c0*/  ISETP.GT.AND P6, PT, R4, R5, PT ;  /* 0x000000050400720c */ /* 0x000fe20003fc4270 */
[----:B------:R-:W-:-:S12]  /*141d0*/  BRA.DIV UR4, `(.L_x_1016) ;  /* 0x0000001a04207947 */ /* 0x000fd8000b800000 */
[----:B------:R-:W-:-:S04]  /*141e0*/  VOTE.ANY R3, PT, !P6 ;  /* 0x0000000000037806 */ /* 0x000fc800070e0100 */
[----:B------:R-:W2:Y:S02]  /*141f0*/  POPC R4, R3 ;  /* 0x0000000300047309 */ /* 0x000ea40000000000 */
[----:B--2---:R2:W4:Y:S02]  /*14200*/  SHFL.IDX PT, R17, R2, R4, 0x1f ;  /* 0x00001f0402117589 */ /* 0x00452400000e0000 */
.L_x_1072:
[----:B------:R-:W-:Y:S01]  /*14210*/  ISETP.NE.AND P0, PT, R3, RZ, PT ;  /* 0x000000ff0300720c */ /* 0x000fe20003f05270 */
[----:B------:R-:W-:-:S12]  /*14220*/  IMAD.MOV.U32 R14, RZ, RZ, RZ ;  /* 0x000000ffff0e7224 */ /* 0x000fd800078e00ff */
[----:B------:R-:W-:Y:S05]  /*14230*/  @!P0 BRA `(.L_x_1017) ;  /* 0x0000000000108947 */ /* 0x000fea0003800000 */
[----:B------:R-:W-:Y:S01]  /*14240*/  UMOV UR4, 0xffffffff ;  /* 0xffffffff00047882 */ /* 0x000fe20000000000 */
[----:B------:R-:W-:Y:S02]  /*14250*/  VIADD R12, R4, 0xffffffff ;  /* 0xffffffff040c7836 */ /* 0x000fe40000000000 */
[----:B------:R-:W-:Y:S05]  /*14260*/  BRA.DIV UR4, `(.L_x_1018) ;  /* 0x0000001a04447947 */ /* 0x000fea000b800000 */
[----:B------:R0:W0:Y:S02]  /*14270*/  SHFL.IDX PT, R14, R8, R12, 0x1f ;  /* 0x00001f0c080e7589 */ /* 0x00002400000e0000 */
.L_x_1017:
[----:B--2---:R-:W2:Y:S01]  /*14280*/  LDC.64 R2, c[0x0][0xc68] ;  /* 0x00031a00ff027b82 */ /* 0x004ea20000000a00 */
[----:B------:R-:W-:-:S04]  /*14290*/  IMAD.IADD R19, R4, 0x1, R19 ;  /* 0x0000000104137824 */ /* 0x000fc800078e0213 */
[----:B--2---:R-:W-:-:S05]  /*142a0*/  IMAD.WIDE R2, R19, 0x4, R2 ;  /* 0x0000000413027825 */ /* 0x004fca00078e0202 */
[----:B01-3--:R0:W4:Y:S01]  /*142b0*/  LDG.E R8, desc[UR46][R2.64] ;  /* 0x0000002e02087981 */ /* 0x00b122000c1e1900 */
[----:B------:R-:W-:-:S04]  /*142c0*/  IMAD R16, R14, R6, R7 ;  /* 0x000000060e107224 */ /* 0x000fc800078e0207 */
[----:B------:R-:W-:Y:S02]  /*142d0*/  IMAD.IADD R5, R5, 0x1, -R16 ;  /* 0x0000000105057824 */ /* 0x000fe400078e0a10 */
[----:B0-----:R-:W-:Y:S02]  /*142e0*/  IMAD.MOV.U32 R2, RZ, RZ, RZ ;  /* 0x000000ffff027224 */ /* 0x001fe400078e00ff */
[----:B----4-:R-:W-:-:S05]  /*142f0*/  IMAD R4, R17, R8, RZ ;  /* 0x0000000811047224 */ /* 0x010fca00078e02ff */
[----:B------:R-:W-:-:S04]  /*14300*/  IABS R9, R4 ;  /* 0x0000000400097213 */ /* 0x000fc80000000000 */
[----:B------:R-:W0:Y:S08]  /*14310*/  I2F.RP R10, R9 ;  /* 0x00000009000a7306 */ /* 0x000e300000209400 */
[----:B0-----:R-:W0:Y:S02]  /*14320*/  MUFU.RCP R10, R10 ;  /* 0x0000000a000a7308 */ /* 0x001e240000001000 */
[----:B0-----:R-:W-:-:S06]  /*14330*/  VIADD R11, R10, 0xffffffe ;  /* 0x0ffffffe0a0b7836 */ /* 0x001fcc0000000000 */
[----:B------:R-:W0:Y:S02]  /*14340*/  F2I.FTZ.U32.TRUNC.NTZ R3, R11 ;  /* 0x0000000b00037305 */ /* 0x000e24000021f000 */
[----:B0-----:R-:W-:-:S04]  /*14350*/  IMAD.MOV R12, RZ, RZ, -R3 ;  /* 0x000000ffff0c7224 */ /* 0x001fc800078e0a03 */
[----:B------:R-:W-:-:S04]  /*14360*/  IMAD R7, R12, R9, RZ ;  /* 0x000000090c077224 */ /* 0x000fc800078e02ff */
[----:B------:R-:W-:Y:S01]  /*14370*/  IMAD.HI.U32 R2, R3, R7, R2 ;  /* 0x0000000703027227 */ /* 0x000fe200078e0002 */
[----:B------:R-:W-:Y:S02]  /*14380*/  IABS R3, R5 ;  /* 0x0000000500037213 */ /* 0x000fe40000000000 */
[----:B------:R-:W-:-:S03]  /*14390*/  IABS R7, R4 ;  /* 0x0000000400077213 */ /* 0x000fc60000000000 */
[----:B------:R-:W-:-:S04]  /*143a0*/  IMAD.HI.U32 R2, R2, R3, RZ ;  /* 0x0000000302027227 */ /* 0x000fc800078e00ff */
[----:B------:R-:W-:-:S04]  /*143b0*/  IMAD.MOV R10, RZ, RZ, -R7 ;  /* 0x000000ffff0a7224 */ /* 0x000fc800078e0a07 */
        /* <DEDUP_REMOVED lines=16> */
[----:B------:R-:W-:Y:S01]  /*144c0*/  VIADDMNMX R6, R3, R6, R8, PT ;  /* 0x0000000603067246 */ /* 0x000fe20003800108 */
[----:B------:R-:W-:-:S03]  /*144d0*/  IMAD.IADD R7, R4, 0x1, R7 ;  /* 0x0000000104077824 */ /* 0x000fc600078e0207 */
[----:B------:R-:W-:-:S04]  /*144e0*/  IABS R8, R6 ;  /* 0x0000000600087213 */ /* 0x000fc80000000000 */
[----:B------:R-:W0:Y:S08]  /*144f0*/  I2F.RP R9, R8 ;  /* 0x0000000800097306 */ /* 0x000e300000209400 */
[----:B0-----:R-:W0:Y:S02]  /*14500*/  MUFU.RCP R9, R9 ;  /* 0x0000000900097308 */ /* 0x001e240000001000 */
[----:B0-----:R-:W-:Y:S01]  /*14510*/  VIADD R3, R9, 0xffffffe ;  /* 0x0ffffffe09037836 */ /* 0x001fe20000000000 */
[----:B------:R-:W-:-:S05]  /*14520*/  IABS R9, R6 ;  /* 0x0000000600097213 */ /* 0x000fca0000000000 */
[----:B------:R-:W0:Y:S02]  /*14530*/  F2I.FTZ.U32.TRUNC.NTZ R3, R3 ;  /* 0x0000000300037305 */ /* 0x000e24000021f000 */
[----:B0-----:R-:W-:-:S04]  /*14540*/  IMAD.MOV R11, RZ, RZ, -R3 ;  /* 0x000000ffff0b7224 */ /* 0x001fc800078e0a03 */
[----:B------:R-:W-:-:S04]  /*14550*/  IMAD R5, R11, R8, RZ ;  /* 0x000000080b057224 */ /* 0x000fc800078e02ff */
[----:B------:R-:W-:Y:S01]  /*14560*/  IMAD.HI.U32 R2, R3, R5, R2 ;  /* 0x0000000503027227 */ /* 0x000fe200078e0002 */
[----:B------:R-:W-:-:S03]  /*14570*/  IABS R5, R4 ;  /* 0x0000000400057213 */ /* 0x000fc60000000000 */
        /* <DEDUP_REMOVED lines=18> */
.L_x_1011:
[----:B------:R-:W-:Y:S01]  /*146a0*/  UMOV UR4, URZ ;  /* 0x0000003f00047c82 */ /* 0x000fe20008000000 */
[----:B------:R-:W-:Y:S01]  /*146b0*/  UMOV UR5, URZ ;  /* 0x0000003f00057c82 */ /* 0x000fe20008000000 */
[----:B------:R-:W-:Y:S01]  /*146c0*/  ULDC UR6, c[0x0][0xc14] ;  /* 0x0003050000067ab9 */ /* 0x000fe20000000800 */
[----:B0-----:R-:W-:Y:S02]  /*146d0*/  IMAD.MOV.U32 R16, RZ, RZ, R5 ;  /* 0x000000ffff107224 */ /* 0x001fe400078e0005 */
[----:B------:R-:W-:Y:S02]  /*146e0*/  IMAD.U32 R17, RZ, RZ, UR4 ;  /* 0x00000004ff117e24 */ /* 0x000fe4000f8e00ff */
[----:B------:R-:W-:Y:S02]  /*146f0*/  IMAD.U32 R18, RZ, RZ, UR5 ;  /* 0x00000005ff127e24 */ /* 0x000fe4000f8e00ff */
[----:B------:R-:W-:-:S07]  /*14700*/  IMAD.U32 R19, RZ, RZ, UR6 ;  /* 0x00000006ff137e24 */ /* 0x000fce000f8e00ff */
.L_x_1019:
        /* <DEDUP_REMOVED lines=10> */
.L_x_947:
[----:B------:R-:W2:Y:S01]  /*147b0*/  S2R R3, SR_CgaCtaId ;  /* 0x0000000000037919 */ /* 0x000ea20000008800 */
[----:B------:R-:W-:Y:S01]  /*147c0*/  VIADD R29, R29, 0x1 ;  /* 0x000000011d1d7836 */ /* 0x000fe20000000000 */
[----:B-1----:R-:W-:Y:S01]  /*147d0*/  MOV R2, 0x400 ;  /* 0x0000040000027802 */ /* 0x002fe20000000f00 */
[----:B------:R-:W-:Y:S03]  /*147e0*/  BSSY B0, `(.L_x_1021) ;  /* 0x0000008000007945 */ /* 0x000fe60003800000 */
[----:B0-----:R-:W-:-:S04]  /*147f0*/  LEA.HI R0, R29, R29, RZ, 0x1 ;  /* 0x0000001d1d007211 */ /* 0x001fc800078f08ff */
[----:B------:R-:W-:-:S05]  /*14800*/  LOP3.LUT R0, R0, 0xfffffffe, RZ, 0xc0, !PT ;  /* 0xfffffffe00007812 */ /* 0x000fca00078ec0ff */
[----:B------:R-:W-:-:S05]  /*14810*/  IMAD.IADD R0, R29, 0x1, -R0 ;  /* 0x000000011d007824 */ /* 0x000fca00078e0a00 */
[----:B------:R-:W-:Y:S02]  /*14820*/  SHF.L.U32 R0, R0, 0x1f, RZ ;  /* 0x0000001f00007819 */ /* 0x000fe400000006ff */
[----:B--2---:R-:W-:-:S04]  /*14830*/  LEA R9, R3, R2, 0x18 ;  /* 0x0000000203097211 */ /* 0x004fc800078ec0ff */
[----:B------:R-:W0:Y:S02]  /*14840*/  SYNCS.PHASECHK.TRANS64.TRYWAIT P0, [R9+URZ+0x16820], R0 ;  /* 0x01682000090075a7 */ /* 0x000e24000800017f */
[----:B0-----:R-:W-:Y:S05]  /*14850*/  @!P0 BRA `(.L_x_1022) ;  /* 0x0000001000ec8947 */ /* 0x001fea0003800000 */
.L_x_1075:
[----:B------:R-:W-:Y:S05]  /*14860*/  BSYNC B0 ;  /* 0x0000000000007941 */ /* 0x000fea0003800000 */
.L_x_1021:
[----:B------:R-:W-:-:S03]  /*14870*/  UMOV UR4, 0xffffffff ;  /* 0xffffffff00047882 */ /* 0x000fc60000000000 */
[----:B------:R-:W-:Y:S05]  /*14880*/  BRA.DIV UR4, `(.L_x_1023) ;  /* 0x0000001204f47947 */ /* 0x000fea000b800000 */
[----:B0-----:R-:W0:Y:S02]  /*14890*/  S2R R0, SR_TID.X ;  /* 0x0000000000007919 */ /* 0x001e240000002100 */
[----:B0-----:R-:W-:-:S04]  /*148a0*/  SHF.R.U32.HI R0, RZ, 0x5, R0 ;  /* 0x00000005ff007819 */ /* 0x001fc80000011600 */
[----:B------:R-:W-:-:S05]  /*148b0*/  LOP3.LUT R0, R0, 0x3, RZ, 0xc0, !PT ;  /* 0x0000000300007812 */ /* 0x000fca00078ec0ff */
[----:B------:R0:W1:Y:S02]  /*148c0*/  SHFL.IDX PT, R14, R0, RZ, 0x1f ;  /* 0x00001fff000e7589 */ /* 0x00006400000e0000 */
.L_x_1078:
[----:B-1----:R-:W-:Y:S01]  /*148d0*/  ISETP.NE.AND P0, PT, R14, RZ, PT ;  /* 0x000000ff0e00720c */ /* 0x002fe20003f05270 */
[----:B------:R-:W-:-:S12]  /*148e0*/  BSSY B0, `(.L_x_1024) ;  /* 0x0000024000007945 */ /* 0x000fd80003800000 */
[----:B------:R-:W-:Y:S05]  /*148f0*/  @P0 BRA `(.L_x_1025) ;  /* 0x0000000000880947 */ /* 0x000fea0003800000 */
[----:B------:R-:W-:-:S03]  /*14900*/  UMOV UR4, 0xffffffff ;  /* 0xffffffff00047882 */ /* 0x000fc60000000000 */
[----:B------:R-:W-:Y:S05]  /*14910*/  BRA.DIV UR4, `(.L_x_1026) ;  /* 0x0000001604047947 */ /* 0x000fea000b800000 */
[----:B------:R-:W-:-:S13]  /*14920*/  ELECT P6, URZ, PT ;  /* 0x00000000003f782f */ /* 0x000fda00038c0000 */
.L_x_1081:
[----:B------:R-:W-:Y:S05]  /*14930*/  @!P6 BRA `(.L_x_1025) ;  /* 0x000000000078e947 */ /* 0x000fea0003800000 */
[----:B------:R-:W-:-:S06]  /*14940*/  ULOP3.LUT UR4, UR36, 0x2, URZ, 0xfc, !UPT ;  /* 0x0000000224047892 */ /* 0x000fcc000f8efc3f */
[----:B0-----:R-:W-:-:S05]  /*14950*/  IMAD.U32 R0, RZ, RZ, UR4 ;  /* 0x00000004ff007e24 */ /* 0x001fca000f8e00ff */
[----:B------:R-:W-:-:S13]  /*14960*/  ISETP.NE.AND P2, PT, R0, 0x3, PT ;  /* 0x000000030000780c */ /* 0x000fda0003f45270 */
[----:B------:R-:W-:Y:S05]  /*14970*/  @!P2 BRA `(.L_x_1027) ;  /* 0x000000000004a947 */ /* 0x000fea0003800000 */
[----:B------:R-:W-:Y:S01]  /*14980*/  BPT.TRAP 0x1 ;  /* 0x000000040000795c */ /* 0x000fe20000300000 */
.L_x_1027:
[----:B------:R-:W-:Y:S01]  /*14990*/  VIADD R3, R9, 0x16840 ;  /* 0x0001684009037836 */ /* 0x000fe20000000000 */
[----:B------:R-:W-:Y:S01]  /*149a0*/  SHF.L.U32 R2, R24, 0x1f, RZ ;  /* 0x0000001f18027819 */ /* 0x000fe200000006ff */
[C---:B------:R-:W-:Y:S02]  /*149b0*/  VIADD R0, R22.reuse, 0x1 ;  /* 0x0000000116007836 */ /* 0x040fe40000000000 */
        /* <DEDUP_REMOVED lines=9> */
.L_x_1082:
[----:B------:R-:W1:Y:S02]  /*14a50*/  SYNCS.PHASECHK.TRANS64.TRYWAIT P0, [R3+URZ], R0 ;  /* 0x00000000030075a7 */ /* 0x000e64000800017f */
[----:B-1----:R-:W-:Y:S05]  /*14a60*/  @!P0 BRA `(.L_x_1029) ;  /* 0x0000001000e48947 */ /* 0x002fea0003800000 */
.L_x_1083:
[----:B------:R-:W-:Y:S05]  /*14a70*/  @!P2 BRA `(.L_x_1030) ;  /* 0x000000000004a947 */ /* 0x000fea0003800000 */
[----:B------:R-:W-:Y:S01]  /*14a80*/  BPT.TRAP 0x1 ;  /* 0x000000040000795c */ /* 0x000fe20000300000 */
.L_x_1030:
[----:B-1----:R-:W-:-:S04]  /*14a90*/  VIADD R3, R9, 0x16860 ;  /* 0x0001686009037836 */ /* 0x002fc80000000000 */
[----:B------:R-:W-:-:S04]  /*14aa0*/  IMAD R5, R22, 0x8, R3 ;  /* 0x0000000816057824 */ /* 0x000fc800078e0203 */
[----:B------:R-:W1:Y:S02]  /*14ab0*/  SYNCS.PHASECHK.TRANS64.TRYWAIT P0, [R5+URZ], R2 ;  /* 0x00000002050075a7 */ /* 0x000e64000800017f */
[----:B-1----:R-:W-:Y:S05]  /*14ac0*/  @!P0 BRA `(.L_x_1031) ;  /* 0x0000001000e08947 */ /* 0x002fea0003800000 */
.L_x_1084:
[----:B------:R-:W-:-:S07]  /*14ad0*/  IMAD R3, R4, 0x8, R3 ;  /* 0x0000000804037824 */ /* 0x000fce00078e0203 */
.L_x_1032:
[----:B--2---:R2:W4:Y:S02]  /*14ae0*/  SYNCS.PHASECHK.TRANS64.TRYWAIT P0, [R3+URZ], R0 ;  /* 0x00000000030075a7 */ /* 0x004524000800017f */
[----:B----4-:R-:W-:Y:S05]  /*14af0*/  @!P0 NANOSLEEP.SYNCS 0x989680 ;  /* 0x009896800000895d */ /* 0x010fea0003900000 */
[----:B------:R-:W4:Y:S02]  /*14b00*/  @!P0 SYNCS.PHASECHK.TRANS64 P0, [R3+URZ], R0 ;  /* 0x00000000030085a7 */ /* 0x000f24000800007f */
[----:B----4-:R-:W-:Y:S05]  /*14b10*/  @!P0 BRA `(.L_x_1032) ;  /* 0xfffffffc00f08947 */ /* 0x010fea000383ffff */
.L_x_1025:
[----:B------:R-:W-:Y:S05]  /*14b20*/  BSYNC B0 ;  /* 0x0000000000007941 */ /* 0x000fea0003800000 */
.L_x_1024:
[----:B------:R-:W-:Y:S05]  /*14b30*/  EXIT ;  /* 0x000000000000794d */ /* 0x000fea0003800000 */
.L_x_851:
[----:B0-----:R-:W-:-:S04]  /*14b40*/  IMAD.U32 R3, RZ, RZ, UR45 ;  /* 0x0000002dff037e24 */ /* 0x001fc8000f8e00ff */
[----:B------:R0:W1:Y:S03]  /*14b50*/  SYNCS.PHASECHK.TRANS64.TRYWAIT P1, [R3+URZ+0x16800], R0 ;  /* 0x01680000030075a7 */ /* 0x000066000802017f */
[----:B-1----:R-:W-:Y:S05]  /*14b60*/  @!P1 NANOSLEEP.SYNCS 0x989680 ;  /* 0x009896800000995d */ /* 0x002fea0003900000 */
[----:B------:R-:W1:Y:S02]  /*14b70*/  @!P1 SYNCS.PHASECHK.TRANS64 P1, [R3+URZ+0x16800], R0 ;  /* 0x01680000030095a7 */ /* 0x000e64000802007f */
[----:B-1----:R-:W-:Y:S05]  /*14b80*/  @!P1 BRA `(.L_x_851) ;  /* 0xfffffffc00ec9947 */ /* 0x002fea000383ffff */
[----:B------:R-:W-:Y:S05]  /*14b90*/  BRA `(.L_x_1033) ;  /* 0xfffffecc00847947 */ /* 0x000fea000383ffff */
.L_x_855:
[----:B-1----:R1:W2:Y:S02]  /*14ba0*/  SYNCS.PHASECHK.TRANS64.TRYWAIT P2, [R4+URZ+0x16830], R3 ;  /* 0x01683003040075a7 */ /* 0x0022a4000804017f */
[----:B--2---:R-:W-:Y:S05]  /*14bb0*/  @!P2 NANOSLEEP.SYNCS 0x989680 ;  /* 0x009896800000a95d */ /* 0x004fea0003900000 */
[----:B------:R-:W2:Y:S02]  /*14bc0*/  @!P2 SYNCS.PHASECHK.TRANS64 P2, [R4+URZ+0x16830], R3 ;  /* 0x016830030400a5a7 */ /* 0x000ea4000804007f */
[----:B--2---:R-:W-:Y:S05]  /*14bd0*/  @!P2 BRA `(.L_x_855) ;  /* 0xfffffffc00f0a947 */ /* 0x004fea000383ffff */
[----:B------:R-:W-:Y:S05]  /*14be0*/  BRA `(.L_x_854) ;  /* 0xfffffecc00a87947 */ /* 0x000fea000383ffff */
.L_x_871:
[----:B-1----:R-:W-:-:S04]  /*14bf0*/  IMAD.U32 R21, RZ, RZ, UR6 ;  /* 0x00000006ff157e24 */ /* 0x002fc8000f8e00ff */
[----:B------:R1:W2:Y:S03]  /*14c00*/  SYNCS.PHASECHK.TRANS64.TRYWAIT P2, [R21+URZ+0x16830], R8 ;  /* 0x01683008150075a7 */ /* 0x0002a6000804017f */
[----:B--2---:R-:W-:Y:S05]  /*14c10*/  @!P2 NANOSLEEP.SYNCS 0x989680 ;  /* 0x009896800000a95d */ /* 0x004fea0003900000 */
[----:B------:R-:W2:Y:S02]  /*14c20*/  @!P2 SYNCS.PHASECHK.TRANS64 P2, [R21+URZ+0x16830], R8 ;  /* 0x016830081500a5a7 */ /* 0x000ea4000804007f */
[----:B--2---:R-:W-:Y:S05]  /*14c30*/  @!P2 BRA `(.L_x_871) ;  /* 0xfffffffc00eca947 */ /* 0x004fea000383ffff */
[----:B------:R-:W-:Y:S05]  /*14c40*/  BRA `(.L_x_868) ;  /* 0xffffff0400e47947 */ /* 0x000fea000383ffff */
.L_x_875:
[----:B-1----:R-:W-:-:S04]  /*14c50*/  IMAD.U32 R21, RZ, RZ, UR6 ;  /* 0x00000006ff157e24 */ /* 0x002fc8000f8e00ff */
[----:B------:R1:W2:Y:S03]  /*14c60*/  SYNCS.PHASECHK.TRANS64.TRYWAIT P2, [R21+URZ+0x16850], R8 ;  /* 0x01685008150075a7 */ /* 0x0002a6000804017f */
[----:B--2---:R-:W-:Y:S05]  /*14c70*/  @!P2 NANOSLEEP.SYNCS 0x989680 ;  /* 0x009896800000a95d */ /* 0x004fea0003900000 */
[----:B------:R-:W2:Y:S02]  /*14c80*/  @!P2 SYNCS.PHASECHK.TRANS64 P2, [R21+URZ+0x16850], R8 ;  /* 0x016850081500a5a7 */ /* 0x000ea4000804007f */
[----:B--2---:R-:W-:Y:S05]  /*14c90*/  @!P2 BRA `(.L_x_875) ;  /* 0xfffffffc00eca947 */ /* 0x004fea000383ffff */
[----:B------:R-:W-:Y:S05]  /*14ca0*/  BRA `(.L_x_872) ;  /* 0xffffff08005c7947 */ /* 0x000fea000383ffff */
.L_x_892:
[----:B-1----:R-:W-:-:S04]  /*14cb0*/  IMAD.U32 R7, RZ, RZ, UR6 ;  /* 0x00000006ff077e24 */ /* 0x002fc8000f8e00ff */
[----:B------:R1:W2:Y:S03]  /*14cc0*/  SYNCS.PHASECHK.TRANS64.TRYWAIT P2, [R7+URZ+0x16830], R6 ;  /* 0x01683006070075a7 */ /* 0x0002a6000804017f */
[----:B--2---:R-:W-:Y:S05]  /*14cd0*/  @!P2 NANOSLEEP.SYNCS 0x989680 ;  /* 0x009896800000a95d */ /* 0x004fea0003900000 */
[----:B------:R-:W2:Y:S02]  /*14ce0*/  @!P2 SYNCS.PHASECHK.TRANS64 P2, [R7+URZ+0x16830], R6 ;  /* 0x016830060700a5a7 */ /* 0x000ea4000804007f */
[----:B--2---:R-:W-:Y:S05]  /*14cf0*/  @!P2 BRA `(.L_x_892) ;  /* 0xfffffffc00eca947 */ /* 0x004fea000383ffff */
[----:B------:R-:W-:Y:S05]  /*14d00*/  BRA `(.L_x_889) ;  /* 0xffffff3c00907947 */ /* 0x000fea000383ffff */
.L_x_896:
[----:B-1----:R-:W-:-:S04]  /*14d10*/  IMAD.U32 R7, RZ, RZ, UR6 ;  /* 0x00000006ff077e24 */ /* 0x002fc8000f8e00ff */
[----:B------:R1:W2:Y:S03]  /*14d20*/  SYNCS.PHASECHK.TRANS64.TRYWAIT P2, [R7+URZ+0x16850], R6 ;  /* 0x01685006070075a7 */ /* 0x0002a6000804017f */
[----:B--2---:R-:W-:Y:S05]  /*14d30*/  @!P2 NANOSLEEP.SYNCS 0x989680 ;  /* 0x009896800000a95d */ /* 0x004fea0003900000 */
[----:B------:R-:W2:Y:S02]  /*14d40*/  @!P2 SYNCS.PHASECHK.TRANS64 P2, [R7+URZ+0x16850], R6 ;  /* 0x016850060700a5a7 */ /* 0x000ea4000804007f */
[----:B--2---:R-:W-:Y:S05]  /*14d50*/  @!P2 BRA `(.L_x_896) ;  /* 0xfffffffc00eca947 */ /* 0x004fea000383ffff */
[----:B------:R-:W-:Y:S05]  /*14d60*/  BRA `(.L_x_893) ;  /* 0xffffff4000087947 */ /* 0x000fea000383ffff */
.L_x_902:
[----:B-1----:R-:W-:-:S04]  /*14d70*/  IMAD.U32 R7, RZ, RZ, UR6 ;  /* 0x00000006ff077e24 */ /* 0x002fc8000f8e00ff */
[----:B------:R1:W2:Y:S03]  /*14d80*/  SYNCS.PHASECHK.TRANS64.TRYWAIT P2, [R7+URZ+0x16830], R6 ;  /* 0x01683006070075a7 */ /* 0x0002a6000804017f */
[----:B--2---:R-:W-:Y:S05]  /*14d90*/  @!P2 NANOSLEEP.SYNCS 0x989680 ;  /* 0x009896800000a95d */ /* 0x004fea0003900000 */
[----:B------:R-:W2:Y:S02]  /*14da0*/  @!P2 SYNCS.PHASECHK.TRANS64 P2, [R7+URZ+0x16830], R6 ;  /* 0x016830060700a5a7 */ /* 0x000ea4000804007f */
[----:B--2---:R-:W-:Y:S05]  /*14db0*/  @!P2 BRA `(.L_x_902) ;  /* 0xfffffffc00eca947 */ /* 0x004fea000383ffff */
[----:B------:R-:W-:Y:S05]  /*14dc0*/  BRA `(.L_x_899) ;  /* 0xffffff6000c47947 */ /* 0x000fea000383ffff */
.L_x_906:
[----:B-1----:R-:W-:-:S04]  /*14dd0*/  IMAD.U32 R7, RZ, RZ, UR6 ;  /* 0x00000006ff077e24 */ /* 0x002fc8000f8e00ff */
[----:B------:R1:W2:Y:S03]  /*14de0*/  SYNCS.PHASECHK.TRANS64.TRYWAIT P2, [R7+URZ+0x16850], R6 ;  /* 0x01685006070075a7 */ /* 0x0002a6000804017f */
[----:B--2---:R-:W-:Y:S05]  /*14df0*/  @!P2 NANOSLEEP.SYNCS 0x989680 ;  /* 0x009896800000a95d */ /* 0x004fea0003900000 */
[----:B------:R-:W2:Y:S02]  /*14e00*/  @!P2 SYNCS.PHASECHK.TRANS64 P2, [R7+URZ+0x16850], R6 ;  /* 0x016850060700a5a7 */ /* 0x000ea4000804007f */
[----:B--2---:R-:W-:Y:S05]  /*14e10*/  @!P2 BRA `(.L_x_906) ;  /* 0xfffffffc00eca947 */ /* 0x004fea000383ffff */
[----:B------:R-:W-:Y:S05]  /*14e20*/  BRA `(.L_x_903) ;  /* 0xffffff64003c7947 */ /* 0x000fea000383ffff */
.L_x_919:
[----:B-1----:R-:W-:-:S04]  /*14e30*/  IMAD.U32 R5, RZ, RZ, UR5 ;  /* 0x00000005ff057e24 */ /* 0x002fc8000f8e00ff */
[----:B------:R1:W2:Y:S03]  /*14e40*/  SYNCS.PHASECHK.TRANS64.TRYWAIT P0, [R5+URZ+0x16850], R0 ;  /* 0x01685000050075a7 */ /* 0x0002a6000800017f */
[----:B--2---:R-:W-:Y:S05]  /*14e50*/  @!P0 NANOSLEEP.SYNCS 0x989680 ;  /* 0x009896800000895d */ /* 0x004fea0003900000 */
[----:B------:R-:W2:Y:S02]  /*14e60*/  @!P0 SYNCS.PHASECHK.TRANS64 P0, [R5+URZ+0x16850], R0 ;  /* 0x01685000050085a7 */ /* 0x000ea4000800007f */
[----:B--2---:R-:W-:Y:S05]  /*14e70*/  @!P0 BRA `(.L_x_919) ;  /* 0xfffffffc00ec8947 */ /* 0x004fea000383ffff */
[----:B------:R-:W-:Y:S05]  /*14e80*/  BRA `(.L_x_918) ;  /* 0xffffff9400a07947 */ /* 0x000fea000383ffff */
.L_x_966:
        /* <DEDUP_REMOVED lines=8> */
[----:B------:R-:W-:Y:S05]  /*14f10*/  WARPSYNC.COLLECTIVE R15, `(.L_x_1035) ;  /* 0x000000000f087348 */ /* 0x000fea0003c00000 */
[----:B------:R0:W1:Y:S02]  /*14f20*/  SHFL.IDX P6, R14, R13, R12, R11 ;  /* 0x0000000c0d0e7389 */ /* 0x00006400000c000b */
[----:B01----:R-:W-:Y:S01]  /*14f30*/  ENDCOLLECTIVE ;  /* 0x000000000000791b */ /* 0x003fe20003800000 */
.L_x_1035:
[----:B------:R-:W-:Y:S05]  /*14f40*/  BSYNC B0 ;  /* 0x0000000000007941 */ /* 0x000fea0003800000 */
.L_x_1034:
[----:B------:R-:W-:Y:S05]  /*14f50*/  BRA `(.L_x_1036) ;  /* 0xffffffd0005c7947 */ /* 0x000fea000383ffff */
.L_x_967:
[----:B------:R-:W-:Y:S01]  /*14f60*/  BSSY B0, `(.L_x_1037) ;  /* 0x0000006000007945 */ /* 0x000fe20003800000 */
[----:B------:R-:W-:-:S07]  /*14f70*/  IMAD.MOV.U32 R15, RZ, RZ, -0x1 ;  /* 0xffffffffff0f7424 */ /* 0x000fce00078e00ff */
[----:B------:R-:W-:Y:S05]  /*14f80*/  WARPSYNC.COLLECTIVE R15, `(.L_x_1038) ;  /* 0x000000000f0c7348 */ /* 0x000fea0003c00000 */
[----:B------:R-:W-:Y:S02]  /*14f90*/  ELECT P6, UR62, PT ;  /* 0x00000000003e782f */ /* 0x000fe400038c0000 */
[----:B------:R-:W-:Y:S01]  /*14fa0*/  MOV R14, UR62 ;  /* 0x0000003e000e7c02 */ /* 0x000fe20008000f00 */
[----:B------:R-:W-:Y:S10]  /*14fb0*/  ENDCOLLECTIVE ;  /* 0x000000000000791b */ /* 0x000ff40003800000 */
.L_x_1038:
[----:B------:R-:W-:Y:S05]  /*14fc0*/  BSYNC B0 ;  /* 0x0000000000007941 */ /* 0x000fea0003800000 */
.L_x_1037:
[----:B------:R-:W-:Y:S05]  /*14fd0*/  BRA `(.L_x_1039) ;  /* 0xffffffd0004c7947 */ /* 0x000fea000383ffff */
.L_x_970:
[----:B-1----:R1:W2:Y:S02]  /*14fe0*/  SYNCS.PHASECHK.TRANS64.TRYWAIT P0, [R5+URZ+0x16840], R4 ;  /* 0x01684004050075a7 */ /* 0x0022a4000800017f */
[----:B--2---:R-:W-:Y:S05]  /*14ff0*/  @!P0 NANOSLEEP.SYNCS 0x989680 ;  /* 0x009896800000895d */ /* 0x004fea0003900000 */
[----:B------:R-:W2:Y:S02]  /*15000*/  @!P0 SYNCS.PHASECHK.TRANS64 P0, [R5+URZ+0x16840], R4 ;  /* 0x01684004050085a7 */ /* 0x000ea4000800007f */
[----:B--2---:R-:W-:Y:S05]  /*15010*/  @!P0 BRA `(.L_x_970) ;  /* 0xfffffffc00f08947 */ /* 0x004fea000383ffff */
[----:B------:R-:W-:Y:S05]  /*15020*/  BRA `(.L_x_1040) ;  /* 0xffffffd000a07947 */ /* 0x000fea000383ffff */
.L_x_973:
[----:B-1----:R1:W2:Y:S02]  /*15030*/  SYNCS.PHASECHK.TRANS64.TRYWAIT P0, [R25+URZ+0x16820], R4 ;  /* 0x01682004190075a7 */ /* 0x0022a4000800017f */
[----:B--2---:R-:W-:Y:S05]  /*15040*/  @!P0 NANOSLEEP.SYNCS 0x989680 ;  /* 0x009896800000895d */ /* 0x004fea0003900000 */
[----:B------:R-:W2:Y:S02]  /*15050*/  @!P0 SYNCS.PHASECHK.TRANS64 P0, [R25+URZ+0x16820], R4 ;  /* 0x01682004190085a7 */ /* 0x000ea4000800007f */
[----:B--2---:R-:W-:Y:S05]  /*15060*/  @!P0 BRA `(.L_x_973) ;  /* 0xfffffffc00f08947 */ /* 0x004fea000383ffff */
[----:B------:R-:W-:Y:S05]  /*15070*/  BRA `(.L_x_1041) ;  /* 0xffffffd400587947 */ /* 0x000fea000383ffff */
.L_x_981:
[----:B0-----:R0:W1:Y:S02]  /*15080*/  SYNCS.PHASECHK.TRANS64.TRYWAIT P0, [R3+URZ+0x16840], R2 ;  /* 0x01684002030075a7 */ /* 0x001064000800017f */
[----:B-1----:R-:W-:Y:S05]  /*15090*/  @!P0 NANOSLEEP.SYNCS 0x989680 ;  /* 0x009896800000895d */ /* 0x002fea0003900000 */
[----:B------:R-:W1:Y:S02]  /*150a0*/  @!P0 SYNCS.PHASECHK.TRANS64 P0, [R3+URZ+0x16840], R2 ;  /* 0x01684002030085a7 */ /* 0x000e64000800007f */
[----:B-1----:R-:W-:Y:S05]  /*150b0*/  @!P0 BRA `(.L_x_981) ;  /* 0xfffffffc00f08947 */ /* 0x002fea000383ffff */
[----:B------:R-:W-:Y:S05]  /*150c0*/  BRA `(.L_x_1042) ;  /* 0xffffffd400fc7947 */ /* 0x000fea000383ffff */
.L_x_983:
[----:B0-----:R0:W1:Y:S02]  /*150d0*/  SYNCS.PHASECHK.TRANS64.TRYWAIT P0, [R2+URZ+0x60], R5 ;  /* 0x00006005020075a7 */ /* 0x001064000800017f */
[----:B-1----:R-:W-:Y:S05]  /*150e0*/  @!P0 NANOSLEEP.SYNCS 0x989680 ;  /* 0x009896800000895d */ /* 0x002fea0003900000 */
[----:B------:R-:W1:Y:S02]  /*150f0*/  @!P0 SYNCS.PHASECHK.TRANS64 P0, [R2+URZ+0x60], R5 ;  /* 0x00006005020085a7 */ /* 0x000e64000800007f */
[----:B-1----:R-:W-:Y:S05]  /*15100*/  @!P0 BRA `(.L_x_983) ;  /* 0xfffffffc00f08947 */ /* 0x002fea000383ffff */
[----:B------:R-:W-:Y:S05]  /*15110*/  BRA `(.L_x_1043) ;  /* 0xffffffd800607947 */ /* 0x000fea000383ffff */
.L_x_988:
[----:B-1----:R1:W2:Y:S02]  /*15120*/  SYNCS.PHASECHK.TRANS64.TRYWAIT P0, [R3+URZ+0x16840], R2 ;  /* 0x01684002030075a7 */ /* 0x0022a4000800017f */
[----:B--2---:R-:W-:Y:S05]  /*15130*/  @!P0 NANOSLEEP.SYNCS 0x989680 ;  /* 0x009896800000895d */ /* 0x004fea0003900000 */
[----:B------:R-:W2:Y:S02]  /*15140*/  @!P0 SYNCS.PHASECHK.TRANS64 P0, [R3+URZ+0x16840], R2 ;  /* 0x01684002030085a7 */ /* 0x000ea4000800007f */
[----:B--2---:R-:W-:Y:S05]  /*15150*/  @!P0 BRA `(.L_x_988) ;  /* 0xfffffffc00f08947 */ /* 0x004fea000383ffff */
[----:B------:R-:W-:Y:S05]  /*15160*/  BRA `(.L_x_1044) ;  /* 0xffffffdc006c7947 */ /* 0x000fea000383ffff */
.L_x_990:
[----:B0-----:R0:W1:Y:S02]  /*15170*/  SYNCS.PHASECHK.TRANS64.TRYWAIT P1, [R3+URZ+0x60], R24 ;  /* 0x00006018030075a7 */ /* 0x001064000802017f */
[----:B-1----:R-:W-:Y:S05]  /*15180*/  @!P1 NANOSLEEP.SYNCS 0x989680 ;  /* 0x009896800000995d */ /* 0x002fea0003900000 */
[----:B------:R-:W1:Y:S02]  /*15190*/  @!P1 SYNCS.PHASECHK.TRANS64 P1, [R3+URZ+0x60], R24 ;  /* 0x00006018030095a7 */ /* 0x000e64000802007f */
[----:B-1----:R-:W-:Y:S05]  /*151a0*/  @!P1 BRA `(.L_x_990) ;  /* 0xfffffffc00f09947 */ /* 0x002fea000383ffff */
[----:B------:R-:W-:Y:S05]  /*151b0*/  BRA `(.L_x_1045) ;  /* 0xffffffdc00d07947 */ /* 0x000fea000383ffff */
.L_x_995:
[----:B-1----:R1:W2:Y:S02]  /*151c0*/  SYNCS.PHASECHK.TRANS64.TRYWAIT P0, [R2+URZ+0x16840], R3 ;  /* 0x01684003020075a7 */ /* 0x0022a4000800017f */
[----:B--2---:R-:W-:Y:S05]  /*151d0*/  @!P0 NANOSLEEP.SYNCS 0x989680 ;  /* 0x009896800000895d */ /* 0x004fea0003900000 */
[----:B------:R-:W2:Y:S02]  /*151e0*/  @!P0 SYNCS.PHASECHK.TRANS64 P0, [R2+URZ+0x16840], R3 ;  /* 0x01684003020085a7 */ /* 0x000ea4000800007f */
[----:B--2---:R-:W-:Y:S05]  /*151f0*/  @!P0 BRA `(.L_x_995) ;  /* 0xfffffffc00f08947 */ /* 0x004fea000383ffff */
[----:B------:R-:W-:Y:S05]  /*15200*/  BRA `(.L_x_1046) ;  /* 0xffffffe000b07947 */ /* 0x000fea000383ffff */
.L_x_997:
[----:B0-----:R0:W1:Y:S02]  /*15210*/  SYNCS.PHASECHK.TRANS64.TRYWAIT P1, [R2+URZ+0x60], R3 ;  /* 0x00006003020075a7 */ /* 0x001064000802017f */
[----:B-1----:R-:W-:Y:S05]  /*15220*/  @!P1 NANOSLEEP.SYNCS 0x989680 ;  /* 0x009896800000995d */ /* 0x002fea0003900000 */
[----:B------:R-:W1:Y:S02]  /*15230*/  @!P1 SYNCS.PHASECHK.TRANS64 P1, [R2+URZ+0x60], R3 ;  /* 0x00006003020095a7 */ /* 0x000e64000802007f */
[----:B-1----:R-:W-:Y:S05]  /*15240*/  @!P1 BRA `(.L_x_997) ;  /* 0xfffffffc00f09947 */ /* 0x002fea000383ffff */
[----:B------:R-:W-:Y:S05]  /*15250*/  BRA `(.L_x_1047) ;  /* 0xffffffe400187947 */ /* 0x000fea000383ffff */
.L_x_1004:
[----:B0-----:R0:W1:Y:S02]  /*15260*/  SYNCS.PHASECHK.TRANS64.TRYWAIT P0, [R3+URZ+0x16860], R2 ;  /* 0x01686002030075a7 */ /* 0x001064000800017f */
[----:B-1----:R-:W-:Y:S05]  /*15270*/  @!P0 NANOSLEEP.SYNCS 0x989680 ;  /* 0x009896800000895d */ /* 0x002fea0003900000 */
[----:B------:R-:W1:Y:S02]  /*15280*/  @!P0 SYNCS.PHASECHK.TRANS64 P0, [R3+URZ+0x16860], R2 ;  /* 0x01686002030085a7 */ /* 0x000e64000800007f */
[----:B-1----:R-:W-:Y:S05]  /*15290*/  @!P0 BRA `(.L_x_1004) ;  /* 0xfffffffc00f08947 */ /* 0x002fea000383ffff */
[----:B------:R-:W-:Y:S05]  /*152a0*/  BRA `(.L_x_1048) ;  /* 0xffffffe400d47947 */ /* 0x000fea000383ffff */
.L_x_1006:
[----:B------:R-:W-:Y:S01]  /*152b0*/  BSSY B0, `(.L_x_1049) ;  /* 0x0000008000007945 */ /* 0x000fe20003800000 */
[----:B------:R-:W-:Y:S02]  /*152c0*/  IMAD.MOV.U32 R13, RZ, RZ, R16 ;  /* 0x000000ffff0d7224 */ /* 0x000fe400078e0010 */
[----:B------:R-:W-:Y:S02]  /*152d0*/  IMAD.MOV.U32 R12, RZ, RZ, RZ ;  /* 0x000000ffff0c7224 */ /* 0x000fe400078e00ff */
[----:B------:R-:W-:Y:S02]  /*152e0*/  IMAD.MOV.U32 R11, RZ, RZ, 0x1f ;  /* 0x0000001fff0b7424 */ /* 0x000fe400078e00ff */
[----:B------:R-:W-:-:S07]  /*152f0*/  IMAD.MOV.U32 R15, RZ, RZ, -0x1 ;  /* 0xffffffffff0f7424 */ /* 0x000fce00078e00ff */
[----:B------:R-:W-:Y:S05]  /*15300*/  WARPSYNC.COLLECTIVE R15, `(.L_x_1050) ;  /* 0x000000000f087348 */ /* 0x000fea0003c00000 */
[----:B------:R0:W1:Y:S02]  /*15310*/  SHFL.IDX P6, R14, R13, R12, R11 ;  /* 0x0000000c0d0e7389 */ /* 0x00006400000c000b */
[----:B01----:R-:W-:Y:S01]  /*15320*/  ENDCOLLECTIVE ;  /* 0x000000000000791b */ /* 0x003fe20003800000 */
.L_x_1050:
[----:B------:R-:W-:Y:S05]  /*15330*/  BSYNC B0 ;  /* 0x0000000000007941 */ /* 0x000fea0003800000 */
.L_x_1049:
[----:B------:R-:W-:Y:S02]  /*15340*/  IMAD.MOV.U32 R13, RZ, RZ, R16 ;  /* 0x000000ffff0d7224 */ /* 0x000fe400078e0010 */
[----:B------:R-:W-:Y:S02]  /*15350*/  IMAD.MOV.U32 R12, RZ, RZ, 0x1 ;  /* 0x00000001ff0c7424 */ /* 0x000fe400078e00ff */
[----:B------:R-:W-:Y:S02]  /*15360*/  IMAD.MOV.U32 R11, RZ, RZ, 0x1f ;  /* 0x0000001fff0b7424 */ /* 0x000fe400078e00ff */
[----:B------:R-:W-:Y:S02]  /*15370*/  IMAD.MOV.U32 R15, RZ, RZ, -0x1 ;  /* 0xffffffffff0f7424 */ /* 0x000fe400078e00ff */
[----:B------:R-:W-:-:S07]  /*15380*/  IMAD.MOV.U32 R5, RZ, RZ, R14 ;  /* 0x000000ffff057224 */ /* 0x000fce00078e000e */
[----:B------:R-:W-:Y:S05]  /*15390*/  WARPSYNC.COLLECTIVE R15, `(.L_x_1051) ;  /* 0x000000000f087348 */ /* 0x000fea0003c00000 */
[----:B------:R0:W1:Y:S02]  /*153a0*/  SHFL.IDX P6, R14, R13, R12, R11 ;  /* 0x0000000c0d0e7389 */ /* 0x00006400000c000b */
[----:B01----:R-:W-:Y:S01]  /*153b0*/  ENDCOLLECTIVE ;  /* 0x000000000000791b */ /* 0x003fe20003800000 */
.L_x_1051:
[----:B------:R-:W-:Y:S01]  /*153c0*/  IMAD.MOV.U32 R4, RZ, RZ, R14 ;  /* 0x000000ffff047224 */ /* 0x000fe200078e000e */
[----:B------:R-:W-:Y:S06]  /*153d0*/  BRA `(.L_x_1052) ;  /* 0xffffffe8001c7947 */ /* 0x000fec000383ffff */
.L_x_1009:
[----:B------:R-:W-:Y:S01]  /*153e0*/  BSSY B0, `(.L_x_1053) ;  /* 0x0000008000007945 */ /* 0x000fe20003800000 */
[----:B-----5:R-:W-:Y:S02]  /*153f0*/  IMAD.MOV.U32 R13, RZ, RZ, R2 ;  /* 0x000000ffff0d7224 */ /* 0x020fe400078e0002 */
[----:B------:R-:W-:Y:S02]  /*15400*/  IMAD.MOV.U32 R12, RZ, RZ, 0x1 ;  /* 0x00000001ff0c7424 */ /* 0x000fe400078e00ff */
[----:B------:R-:W-:Y:S02]  /*15410*/  IMAD.MOV.U32 R11, RZ, RZ, RZ ;  /* 0x000000ffff0b7224 */ /* 0x000fe400078e00ff */
[----:B------:R-:W-:-:S07]  /*15420*/  IMAD.MOV.U32 R15, RZ, RZ, -0x1 ;  /* 0xffffffffff0f7424 */ /* 0x000fce00078e00ff */
[----:B0123--:R-:W-:Y:S05]  /*15430*/  WARPSYNC.COLLECTIVE R15, `(.L_x_1054) ;  /* 0x000000000f087348 */ /* 0x00ffea0003c00000 */
[----:B------:R4:W0:Y:S02]  /*15440*/  SHFL.UP P6, R14, R13, R12, R11 ;  /* 0x0400000c0d0e7389 */ /* 0x00082400000c000b */
[----:B01234-:R-:W-:Y:S01]  /*15450*/  ENDCOLLECTIVE ;  /* 0x000000000000791b */ /* 0x01ffe20003800000 */
.L_x_1054:
[----:B------:R-:W-:Y:S05]  /*15460*/  BSYNC B0 ;  /* 0x0000000000007941 */ /* 0x000fea0003800000 */
.L_x_1053:
        /* <DEDUP_REMOVED lines=10> */
.L_x_1055:
        /* <DEDUP_REMOVED lines=8> */
.L_x_1056:
        /* <DEDUP_REMOVED lines=8> */
.L_x_1057:
        /* <DEDUP_REMOVED lines=8> */
.L_x_1058:
        /* <DEDUP_REMOVED lines=8> */
.L_x_1059:
[----:B------:R-:W-:Y:S05]  /*15710*/  BRA `(.L_x_1060) ;  /* 0xffffffe400d87947 */ /* 0x000fea000383ffff */
.L_x_1014:
[----:B------:R-:W-:Y:S01]  /*15720*/  BSSY B0, `(.L_x_1061) ;  /* 0x0000008000007945 */ /* 0x000fe20003800000 */
[----:B-----5:R-:W-:Y:S02]  /*15730*/  IMAD.MOV.U32 R13, RZ, RZ, R2 ;  /* 0x000000ffff0d7224 */ /* 0x020fe400078e0002 */
[----:B------:R-:W-:Y:S02]  /*15740*/  IMAD.MOV.U32 R12, RZ, RZ, 0x1 ;  /* 0x00000001ff0c7424 */ /* 0x000fe400078e00ff */
[----:B------:R-:W-:Y:S02]  /*15750*/  IMAD.MOV.U32 R11, RZ, RZ, RZ ;  /* 0x000000ffff0b7224 */ /* 0x000fe400078e00ff */
[----:B------:R-:W-:-:S07]  /*15760*/  IMAD.MOV.U32 R15, RZ, RZ, -0x1 ;  /* 0xffffffffff0f7424 */ /* 0x000fce00078e00ff */
[----:B01-3--:R-:W-:Y:S05]  /*15770*/  WARPSYNC.COLLECTIVE R15, `(.L_x_1062) ;  /* 0x000000000f087348 */ /* 0x00bfea0003c00000 */
[----:B------:R2:W4:Y:S02]  /*15780*/  SHFL.UP P6, R14, R13, R12, R11 ;  /* 0x0400000c0d0e7389 */ /* 0x00052400000c000b */
[----:B01234-:R-:W-:Y:S01]  /*15790*/  ENDCOLLECTIVE ;  /* 0x000000000000791b */ /* 0x01ffe20003800000 */
.L_x_1062:
[----:B------:R-:W-:Y:S05]  /*157a0*/  BSYNC B0 ;  /* 0x0000000000007941 */ /* 0x000fea0003800000 */
.L_x_1061:
        /* <DEDUP_REMOVED lines=10> */
.L_x_1063:
        /* <DEDUP_REMOVED lines=8> */
.L_x_1064:
        /* <DEDUP_REMOVED lines=8> */
.L_x_1065:
        /* <DEDUP_REMOVED lines=8> */
.L_x_1066:
        /* <DEDUP_REMOVED lines=8> */
.L_x_1067:
[----:B------:R-:W-:Y:S05]  /*15a50*/  BRA `(.L_x_1068) ;  /* 0xffffffe400b47947 */ /* 0x000fea000383ffff */
.L_x_1016:
[----:B------:R-:W-:Y:S01]  /*15a60*/  BSSY B0, `(.L_x_1069) ;  /* 0x0000006000007945 */ /* 0x000fe20003800000 */
[----:B------:R-:W-:Y:S01]  /*15a70*/  PLOP3.LUT P6, PT, P6, PT, PT, 0x8, 0x0 ;  /* 0x000000000000781c */ /* 0x000fe200037ce170 */
[----:B------:R-:W-:-:S12]  /*15a80*/  IMAD.MOV.U32 R15, RZ, RZ, -0x1 ;  /* 0xffffffffff0f7424 */ /* 0x000fd800078e00ff */
[----:B01-3--:R-:W-:Y:S05]  /*15a90*/  WARPSYNC.COLLECTIVE R15, `(.L_x_1070) ;  /* 0x000000000f087348 */ /* 0x00bfea0003c00000 */
[----:B------:R-:W-:Y:S01]  /*15aa0*/  VOTE.ANY R14, PT, P6 ;  /* 0x00000000000e7806 */ /* 0x000fe200030e0100 */
[----:B01-3--:R-:W-:Y:S06]  /*15ab0*/  ENDCOLLECTIVE ;  /* 0x000000000000791b */ /* 0x00bfec0003800000 */
.L_x_1070:
[----:B------:R-:W-:Y:S05]  /*15ac0*/  BSYNC B0 ;  /* 0x0000000000007941 */ /* 0x000fea0003800000 */
.L_x_1069:
        /* <DEDUP_REMOVED lines=9> */
.L_x_1071:
[----:B------:R-:W-:Y:S01]  /*15b60*/  IMAD.MOV.U32 R17, RZ, RZ, R14 ;  /* 0x000000ffff117224 */ /* 0x000fe200078e000e */
[----:B------:R-:W-:Y:S06]  /*15b70*/  BRA `(.L_x_1072) ;  /* 0xffffffe400a47947 */ /* 0x000fec000383ffff */
.L_x_1018:
[----:B------:R-:W-:Y:S01]  /*15b80*/  BSSY B0, `(.L_x_1073) ;  /* 0x0000007000007945 */ /* 0x000fe20003800000 */
[----:B------:R-:W-:Y:S02]  /*15b90*/  IMAD.MOV.U32 R13, RZ, RZ, R8 ;  /* 0x000000ffff0d7224 */ /* 0x000fe400078e0008 */
[----:B------:R-:W-:Y:S02]  /*15ba0*/  IMAD.MOV.U32 R11, RZ, RZ, 0x1f ;  /* 0x0000001fff0b7424 */ /* 0x000fe400078e00ff */
[----:B------:R-:W-:-:S07]  /*15bb0*/  IMAD.MOV.U32 R15, RZ, RZ, -0x1 ;  /* 0xffffffffff0f7424 */ /* 0x000fce00078e00ff */
[----:B01234-:R-:W-:Y:S05]  /*15bc0*/  WARPSYNC.COLLECTIVE R15, `(.L_x_1074) ;  /* 0x000000000f087348 */ /* 0x01ffea0003c00000 */
[----:B------:R0:W0:Y:S02]  /*15bd0*/  SHFL.IDX P6, R14, R13, R12, R11 ;  /* 0x0000000c0d0e7389 */ /* 0x00002400000c000b */
[----:B01234-:R-:W-:Y:S01]  /*15be0*/  ENDCOLLECTIVE ;  /* 0x000000000000791b */ /* 0x01ffe20003800000 */
.L_x_1074:
[----:B------:R-:W-:Y:S05]  /*15bf0*/  BSYNC B0 ;  /* 0x0000000000007941 */ /* 0x000fea0003800000 */
.L_x_1073:
[----:B------:R-:W-:Y:S05]  /*15c00*/  BRA `(.L_x_1017) ;  /* 0xffffffe4009c7947 */ /* 0x000fea000383ffff */
.L_x_1022:
[----:B0-----:R0:W1:Y:S02]  /*15c10*/  SYNCS.PHASECHK.TRANS64.TRYWAIT P0, [R9+URZ+0x16820], R0 ;  /* 0x01682000090075a7 */ /* 0x001064000800017f */
[----:B-1----:R-:W-:Y:S05]  /*15c20*/  @!P0 NANOSLEEP.SYNCS 0x989680 ;  /* 0x009896800000895d */ /* 0x002fea0003900000 */
[----:B------:R-:W1:Y:S02]  /*15c30*/  @!P0 SYNCS.PHASECHK.TRANS64 P0, [R9+URZ+0x16820], R0 ;  /* 0x01682000090085a7 */ /* 0x000e64000800007f */
[----:B-1----:R-:W-:Y:S05]  /*15c40*/  @!P0 BRA `(.L_x_1022) ;  /* 0xfffffffc00f08947 */ /* 0x002fea000383ffff */
[----:B------:R-:W-:Y:S05]  /*15c50*/  BRA `(.L_x_1075) ;  /* 0xffffffec00007947 */ /* 0x000fea000383ffff */
.L_x_1023:
[----:B------:R-:W1:Y:S01]  /*15c60*/  S2R R2, SR_TID.X ;  /* 0x0000000000027919 */ /* 0x000e620000002100 */
[----:B------:R-:W-:Y:S01]  /*15c70*/  BSSY B0, `(.L_x_1076) ;  /* 0x000000a000007945 */ /* 0x000fe20003800000 */
[----:B------:R-:W-:Y:S02]  /*15c80*/  IMAD.MOV.U32 R12, RZ, RZ, RZ ;  /* 0x000000ffff0c7224 */ /* 0x000fe400078e00ff */
[----:B------:R-:W-:Y:S02]  /*15c90*/  IMAD.MOV.U32 R11, RZ, RZ, 0x1f ;  /* 0x0000001fff0b7424 */ /* 0x000fe400078e00ff */
[----:B------:R-:W-:Y:S01]  /*15ca0*/  IMAD.MOV.U32 R15, RZ, RZ, -0x1 ;  /* 0xffffffffff0f7424 */ /* 0x000fe200078e00ff */
[----:B-1----:R-:W-:-:S04]  /*15cb0*/  SHF.R.U32.HI R2, RZ, 0x5, R2 ;  /* 0x00000005ff027819 */ /* 0x002fc80000011602 */
[----:B------:R-:W-:-:S05]  /*15cc0*/  LOP3.LUT R2, R2, 0x3, RZ, 0xc0, !PT ;  /* 0x0000000302027812 */ /* 0x000fca00078ec0ff */
[----:B------:R-:W-:-:S07]  /*15cd0*/  IMAD.MOV.U32 R13, RZ, RZ, R2 ;  /* 0x000000ffff0d7224 */ /* 0x000fce00078e0002 */
[----:B0--3--:R-:W-:Y:S05]  /*15ce0*/  WARPSYNC.COLLECTIVE R15, `(.L_x_1077) ;  /* 0x000000000f087348 */ /* 0x009fea0003c00000 */
[----:B------:R1:W2:Y:S02]  /*15cf0*/  SHFL.IDX P6, R14, R13, R12, R11 ;  /* 0x0000000c0d0e7389 */ /* 0x0002a400000c000b */
[----:B0123--:R-:W-:Y:S01]  /*15d00*/  ENDCOLLECTIVE ;  /* 0x000000000000791b */ /* 0x00ffe20003800000 */
.L_x_1077:
[----:B------:R-:W-:Y:S05]  /*15d10*/  BSYNC B0 ;  /* 0x0000000000007941 */ /* 0x000fea0003800000 */
.L_x_1076:
[----:B------:R-:W-:Y:S05]  /*15d20*/  BRA `(.L_x_1078) ;  /* 0xffffffe800e87947 */ /* 0x000fea000383ffff */
.L_x_1026:
[----:B------:R-:W-:Y:S01]  /*15d30*/  BSSY B1, `(.L_x_1079) ;  /* 0x0000006000017945 */ /* 0x000fe20003800000 */
[----:B------:R-:W-:-:S07]  /*15d40*/  IMAD.MOV.U32 R15, RZ, RZ, -0x1 ;  /* 0xffffffffff0f7424 */ /* 0x000fce00078e00ff */
[----:B0--3--:R-:W-:Y:S05]  /*15d50*/  WARPSYNC.COLLECTIVE R15, `(.L_x_1080) ;  /* 0x000000000f0c7348 */ /* 0x009fea0003c00000 */
[----:B------:R-:W-:Y:S02]  /*15d60*/  ELECT P6, UR62, PT ;  /* 0x00000000003e782f */ /* 0x000fe400038c0000 */
[----:B------:R-:W-:Y:S01]  /*15d70*/  MOV R14, UR62 ;  /* 0x0000003e000e7c02 */ /* 0x000fe20008000f00 */
[----:B0--3--:R-:W-:Y:S10]  /*15d80*/  ENDCOLLECTIVE ;  /* 0x000000000000791b */ /* 0x009ff40003800000 */
.L_x_1080:
[----:B------:R-:W-:Y:S05]  /*15d90*/  BSYNC B1 ;  /* 0x0000000000017941 */ /* 0x000fea0003800000 */
.L_x_1079:
[----:B------:R-:W-:Y:S05]  /*15da0*/  BRA `(.L_x_1081) ;  /* 0xffffffe800e07947 */ /* 0x000fea000383ffff */
.L_x_1028:
[----:B0-----:R0:W1:Y:S02]  /*15db0*/  SYNCS.PHASECHK.TRANS64.TRYWAIT P0, [R7+URZ], R2 ;  /* 0x00000002070075a7 */ /* 0x001064000800017f */
[----:B-1----:R-:W-:Y:S05]  /*15dc0*/  @!P0 NANOSLEEP.SYNCS 0x989680 ;  /* 0x009896800000895d */ /* 0x002fea0003900000 */
[----:B------:R-:W1:Y:S02]  /*15dd0*/  @!P0 SYNCS.PHASECHK.TRANS64 P0, [R7+URZ], R2 ;  /* 0x00000002070085a7 */ /* 0x000e64000800007f */
[----:B-1----:R-:W-:Y:S05]  /*15de0*/  @!P0 BRA `(.L_x_1028) ;  /* 0xfffffffc00f08947 */ /* 0x002fea000383ffff */
[----:B------:R-:W-:Y:S05]  /*15df0*/  BRA `(.L_x_1082) ;  /* 0xffffffec00147947 */ /* 0x000fea000383ffff */
.L_x_1029:
[----:B-1----:R1:W2:Y:S02]  /*15e00*/  SYNCS.PHASECHK.TRANS64.TRYWAIT P0, [R3+URZ], R0 ;  /* 0x00000000030075a7 */ /* 0x0022a4000800017f */
[----:B--2---:R-:W-:Y:S05]  /*15e10*/  @!P0 NANOSLEEP.SYNCS 0x989680 ;  /* 0x009896800000895d */ /* 0x004fea0003900000 */
[----:B------:R-:W2:Y:S02]  /*15e20*/  @!P0 SYNCS.PHASECHK.TRANS64 P0, [R3+URZ], R0 ;  /* 0x00000000030085a7 */ /* 0x000ea4000800007f */
[----:B--2---:R-:W-:Y:S05]  /*15e30*/  @!P0 BRA `(.L_x_1029) ;  /* 0xfffffffc00f08947 */ /* 0x004fea000383ffff */
[----:B------:R-:W-:Y:S05]  /*15e40*/  BRA `(.L_x_1083) ;  /* 0xffffffec00087947 */ /* 0x000fea000383ffff */
.L_x_1031:
[----:B-1----:R1:W2:Y:S02]  /*15e50*/  SYNCS.PHASECHK.TRANS64.TRYWAIT P0, [R5+URZ], R2 ;  /* 0x00000002050075a7 */ /* 0x0022a4000800017f */
[----:B--2---:R-:W-:Y:S05]  /*15e60*/  @!P0 NANOSLEEP.SYNCS 0x989680 ;  /* 0x009896800000895d */ /* 0x004fea0003900000 */
[----:B------:R-:W2:Y:S02]  /*15e70*/  @!P0 SYNCS.PHASECHK.TRANS64 P0, [R5+URZ], R2 ;  /* 0x00000002050085a7 */ /* 0x000ea4000800007f */
[----:B--2---:R-:W-:Y:S05]  /*15e80*/  @!P0 BRA `(.L_x_1031) ;  /* 0xfffffffc00f08947 */ /* 0x004fea000383ffff */
[----:B------:R-:W-:Y:S05]  /*15e90*/  BRA `(.L_x_1084) ;  /* 0xffffffec000c7947 */ /* 0x000fea000383ffff */
.L_x_1085:
        /* <DEDUP_REMOVED lines=14> */
.L_x_2279:


//--------------------- .text._ZN7cutlass13device_kernelIN5flash11enable_sm90INS1_16FlashAttnFwdSm90INS1_25CollectiveMainloopFwdSm90ILi2EN4cute5tupleIJNS5_1CILi1EEES8_S8_EEENS6_IJNS7_ILi192EEENS7_ILi128EEENS7_ILi64EEEEEELi64ENS_10bfloat16_tEfNS_4arch4Sm90ELb0ELb1ELb1ELb1ELb0ELb1ELb0ELb1ELb1ELb0ELb0ELb0EEENS1_21CollectiveEpilogueFwdINS6_IJSA_SC_SB_EEES9_SE_SG_Li384ELb1ELb0ELb0ELb0EEENS1_36VarlenDynamicPersistentTileSchedulerILi192ELi128ELi384ELi32ELb0ELb0ELb1ELb1ELb0ELb1EEEEEEEEEvNT_6ParamsE --------------------------
	.section	.text._ZN7cutlass13device_kernelIN5flash11enable_sm90INS1_16FlashAttnFwdSm90INS1_25CollectiveMainloopFwdSm90ILi2EN4cute5tupleIJNS5_1CILi1EEES8_S8_EEENS6_IJNS7_ILi192EEENS7_ILi128EEENS7_ILi64EEEEEELi64ENS_10bfloat16_tEfNS_4arch4Sm90ELb0ELb1ELb1ELb1ELb0ELb1ELb0ELb1ELb1ELb0ELb0ELb0EEENS1_21CollectiveEpilogueFwdINS6_IJSA_SC_SB_EEES9_SE_SG_Li384ELb1ELb0ELb0ELb0EEENS1_36VarlenDynamicPersistentTileSchedulerILi192ELi128ELi384ELi32ELb0ELb0ELb1ELb1ELb0ELb1EEEEEEEEEvNT_6ParamsE,"ax",@progbits
	.align	128
.text._ZN7cutlass13device_kernelIN5flash11enable_sm90INS1_16FlashAttnFwdSm90INS1_25CollectiveMainloopFwdSm90ILi2EN4cute5tupleIJNS5_1CILi1EEES8_S8_EEENS6_IJNS7_ILi192EEENS7_ILi128EEENS7_ILi64EEEEEELi64ENS_10bfloat16_tEfNS_4arch4Sm90ELb0ELb1ELb1ELb1ELb0ELb1ELb0ELb1ELb1ELb0ELb0ELb0EEENS1_21CollectiveEpilogueFwdINS6_IJSA_SC_SB_EEES9_SE_SG_Li384ELb1ELb0ELb0ELb0EEENS1_36VarlenDynamicPersistentTileSchedulerILi192ELi128ELi384ELi32ELb0ELb0ELb1ELb1ELb0ELb1EEEEEEEEEvNT_6ParamsE:
        .type           _ZN7cutlass13device_kernelIN5flash11enable_sm90INS1_16FlashAttnFwdSm90INS1_25CollectiveMainloopFwdSm90ILi2EN4cute5tupleIJNS5_1CILi1EEES8_S8_EEENS6_IJNS7_ILi192EEENS7_ILi128EEENS7_ILi64EEEEEELi64ENS_10bfloat16_tEfNS_4arch4Sm90ELb0ELb1ELb1ELb1ELb0ELb1ELb0ELb1ELb1ELb0ELb0ELb0EEENS1_21CollectiveEpilogueFwdINS6_IJSA_SC_SB_EEES9_SE_SG_Li384ELb1ELb0ELb0ELb0EEENS1_36VarlenDynamicPersistentTileSchedulerILi192ELi128ELi384ELi32ELb0ELb0ELb1ELb1ELb0ELb1EEEEEEEEEvNT_6ParamsE,@function
        .size           _ZN7cutlass13device_kernelIN5flash11enable_sm90INS1_16FlashAttnFwdSm90INS1_25CollectiveMainloopFwdSm90ILi2EN4cute5tupleIJNS5_1CILi1EEES8_S8_EEENS6_IJNS7_ILi192EEENS7_ILi128EEENS7_ILi64EEEEEELi64ENS_10bfloat16_tEfNS_4arch4Sm90ELb0ELb1ELb1ELb1ELb0ELb1ELb0ELb1ELb1ELb0ELb0ELb0EEENS1_21CollectiveEpilogueFwdINS6_IJSA_SC_SB_EEES9_SE_SG_Li384ELb1ELb0ELb0ELb0EEENS1_36VarlenDynamicPersistentTileSchedulerILi192ELi128ELi384ELi32ELb0ELb0ELb1ELb1ELb0ELb1EEEEEEEEEvNT_6ParamsE,(.L_x_2280 - _ZN7cutlass13device_kernelIN5flash11enable_sm90INS1_16FlashAttnFwdSm90INS1_25CollectiveMainloopFwdSm90ILi2EN4cute5tupleIJNS5_1CILi1EEES8_S8_EEENS6_IJNS7_ILi192EEENS7_ILi128EEENS7_ILi64EEEEEELi64ENS_10bfloat16_tEfNS_4arch4Sm90ELb0ELb1ELb1ELb1ELb0ELb1ELb0ELb1ELb1ELb0ELb0ELb0EEENS1_21CollectiveEpilogueFwdINS6_IJSA_SC_SB_EEES9_SE_SG_Li384ELb1ELb0ELb0ELb0EEENS1_36VarlenDynamicPersistentTileSchedulerILi192ELi128ELi384ELi32ELb0ELb0ELb1ELb1ELb0ELb1EEEEEEEEEvNT_6ParamsE)
        .other          _ZN7cutlass13device_kernelIN5flash11enable_sm90INS1_16FlashAttnFwdSm90INS1_25CollectiveMainloopFwdSm90ILi2EN4cute5tupleIJNS5_1CILi1EEES8_S8_EEENS6_IJNS7_ILi192EEENS7_ILi128EEENS7_ILi64EEEEEELi64ENS_10bfloat16_tEfNS_4arch4Sm90ELb0ELb1ELb1ELb1ELb0ELb1ELb0ELb1ELb1ELb0ELb0ELb0EEENS1_21CollectiveEpilogueFwdINS6_IJSA_SC_SB_EEES9_SE_SG_Li384ELb1ELb0ELb0ELb0EEENS1_36VarlenDynamicPersistentTileSchedulerILi192ELi128ELi384ELi32ELb0ELb0ELb1ELb1ELb0ELb1EEEEEEEEEvNT_6ParamsE,@"STO_CUDA_ENTRY STV_DEFAULT"
_ZN7cutlass13device_kernelIN5flash11enable_sm90INS1_16FlashAttnFwdSm90INS1_25CollectiveMainloopFwdSm90ILi2EN4cute5tupleIJNS5_1CILi1EEES8_S8_EEENS6_IJNS7_ILi192EEENS7_ILi128EEENS7_ILi64EEEEEELi64ENS_10bfloat16_tEfNS_4arch4Sm90ELb0ELb1ELb1ELb1ELb0ELb1ELb0ELb1ELb1ELb0ELb0ELb0EEENS1_21CollectiveEpilogueFwdINS6_IJSA_SC_SB_EEES9_SE_SG_Li384ELb1ELb0ELb0ELb0EEENS1_36VarlenDynamicPersistentTileSchedulerILi192ELi128ELi384ELi32ELb0ELb0ELb1ELb1ELb0ELb1EEEEEEEEEvNT_6ParamsE:
        /* <DEDUP_REMOVED lines=27> */
.L_x_1087:
[----:B------:R-:W-:Y:S05]  /*01b0*/  BSYNC B0 ;  /* 0x0000000000007941 */ /* 0x000fea0003800000 */
.L_x_1086:
        /* <DEDUP_REMOVED lines=41> */
.L_x_1088:
        /* <DEDUP_REMOVED lines=22> */
.L_x_1089:
        /* <DEDUP_REMOVED lines=18> */
.L_x_1090:
        /* <DEDUP_REMOVED lines=22> */
.L_x_1091:
        /* <DEDUP_REMOVED lines=22> */
.L_x_1092:
[----:B------:R-:W-:Y:S01]  /*0990*/  PLOP3.LUT P0, PT, PT, PT, UP0, 0x80, 0x0 ;  /* 0x000000000000781c */ /* 0x000fe20003f0f008 */
[----:B------:R-:W-:Y:S01]  /*09a0*/  UMOV UR36, 0x1 ;  /* 0x0000000100247882 */ /* 0x000fe20000000000 */
[----:B------:R-:W-:Y:S01]  /*09b0*/  NOP ;  /* 0x0000000000007918 */ /* 0x000fe20000000000 */
[----:B------:R-:W-:Y:S01]  /*09c0*/  USEL UR36, UR36, 0x2, !UP0 ;  /* 0x0000000224247887 */ /* 0x000fe2000c000000 */
[----:B------:R-:W-:Y:S01]  /*09d0*/  BSSY B7, `(.L_x_1093) ;  /* 0x0001d77000077945 */ /* 0x000fe20003800000 */
[----:B------:R-:W-:Y:S01]  /*09e0*/  ULDC.64 UR38, c[0x0][0x208] ;  /* 0x0000820000267ab9 */ /* 0x000fe20000000a00 */
[----:B012-4-:R-:W-:Y:S07]  /*09f0*/  BAR.SYNC.DEFER_BLOCKING 0x0 ;  /* 0x0000000000007b1d */ /* 0x017fee0000010000 */
[----:B------:R-:W-:Y:S05]  /*0a00*/  @!P0 BRA `(.L_x_1094) ;  /* 0x00000180008c8947 */ /* 0x000fea0003800000 */
.L_x_1095:
[----:B------:R-:W-:-:S08]  /*0a10*/  NOP ;  /* 0x0000000000007918 */ /* 0x000fd00000000000 */
[----:B------:R-:W0:Y:S02]  /*0a20*/  USETMAXREG.TRY_ALLOC.CTAPOOL UP0, 0xa0 ;  /* 0x000000a0000079c8 */ /* 0x000e240008000600 */
[----:B0-----:R-:W-:-:S13]  /*0a30*/  PLOP3.LUT P0, PT, PT, PT, UP0, 0x80, 0x0 ;  /* 0x000000000000781c */ /* 0x001fda0003f0f008 */
[----:B------:R-:W-:Y:S05]  /*0a40*/  @!P0 BRA `(.L_x_1095) ;  /* 0xfffffffc00f08947 */ /* 0x000fea000383ffff */
[----:B------:R-:W0:Y:S01]  /*0a50*/  S2R R0, SR_TID.X ;  /* 0x0000000000007919 */ /* 0x000e220000002100 */
[----:B------:R-:W1:Y:S01]  /*0a60*/  S2UR UR5, SR_CgaCtaId ;  /* 0x00000000000579c3 */ /* 0x000e620000008800 */
[----:B------:R-:W-:Y:S01]  /*0a70*/  UMOV UR4, 0x400 ;  /* 0x0000040000047882 */ /* 0x000fe20000000000 */
[----:B------:R-:W-:-:S06]  /*0a80*/  LOP3.LUT R22, R22, 0xefffffff, RZ, 0xc0, !PT ;  /* 0xefffffff16167812 */ /* 0x000fcc00078ec0ff */
[----:B------:R-:W-:Y:S06]  /*0a90*/  BAR.ARV 0x8, 0x1a0 ;  /* 0x0206800000007b1d */ /* 0x000fec0000002000 */
[----:B-1----:R-:W-:-:S06]  /*0aa0*/  ULEA UR4, UR5, UR4, 0x18 ;  /* 0x0000000405047291 */ /* 0x002fcc000f8ec03f */
[----:B------:R-:W-:Y:S01]  /*0ab0*/  IMAD.U32 R2, RZ, RZ, UR4 ;  /* 0x00000004ff027e24 */ /* 0x000fe2000f8e00ff */
[----:B0-----:R-:W-:Y:S01]  /*0ac0*/  SHF.R.U32.HI R0, RZ, 0x7, R0 ;  /* 0x00000007ff007819 */ /* 0x001fe20000011600 */
[----:B------:R-:W-:-:S03]  /*0ad0*/  ULDC UR4, c[0x0][0xc14] ;  /* 0x0003050000047ab9 */ /* 0x000fc60000000800 */
[----:B------:R-:W-:-:S13]  /*0ae0*/  ISETP.NE.AND P0, PT, R0, 0x1, PT ;  /* 0x000000010000780c */ /* 0x000fda0003f05270 */
[----:B------:R-:W-:Y:S01]  /*0af0*/  @P0 LOP3.LUT R22, R22, 0x10000000, RZ, 0xfc, !PT ;  /* 0x1000000016160812 */ /* 0x000fe200078efcff */
[----:B------:R-:W-:Y:S08]  /*0b00*/  @!P0 BAR.ARV 0x9, 0x100 ;  /* 0x0244000000008b1d */ /* 0x000ff00000002000 */
[----:B------:R-:W-:Y:S06]  /*0b10*/  BAR.SYNC.DEFER_BLOCKING 0x5, 0x1a0 ;  /* 0x0146800000007b1d */ /* 0x000fec0000010000 */
[----:B------:R-:W0:Y:S02]  /*0b20*/  LDS.128 R8, [R2+0x168d0] ;  /* 0x0168d00002087984 */ /* 0x000e240000000c00 */
[----:B------:R-:W-:Y:S06]  /*0b30*/  BAR.ARV 0x4, 0x1a0 ;  /* 0x0106800000007b1d */ /* 0x000fec0000002000 */
[----:B0-----:R-:W-:-:S13]  /*0b40*/  ISETP.GE.AND P0, PT, R11, UR4, PT ;  /* 0x000000040b007c0c */ /* 0x001fda000bf06270 */
[----:B------:R-:W-:Y:S05]  /*0b50*/  @P0 BRA `(.L_x_1096) ;  /* 0x000001d400780947 */ /* 0x000fea0003800000 */
[----:B------:R-:W0:Y:S01]  /*0b60*/  S2R R0, SR_TID.X ;  /* 0x0000000000007919 */ /* 0x000e220000002100 */
[----:B------:R-:W-:Y:S01]  /*0b70*/  CS2R R18, SRZ ;  /* 0x0000000000127805 */ /* 0x000fe2000001ff00 */
[----:B------:R-:W-:Y:S01]  /*0b80*/  IMAD.MOV.U32 R16, RZ, RZ, RZ ;  /* 0x000000ffff107224 */ /* 0x000fe200078e00ff */
[----:B------:R-:W-:Y:S01]  /*0b90*/  ULOP3.LUT UR37, UR36, 0x1, URZ, 0xfc, !UPT ;  /* 0x0000000124257892 */ /* 0x000fe2000f8efc3f */
[----:B0-----:R-:W-:-:S05]  /*0ba0*/  VIADD R0, R0, 0xffffff80 ;  /* 0xffffff8000007836 */ /* 0x001fca0000000000 */
[----:B------:R-:W-:-:S04]  /*0bb0*/  SHF.R.S32.HI R3, RZ, 0x1f, R0 ;  /* 0x0000001fff037819 */ /* 0x000fc80000011400 */
[CC--:B------:R-:W-:Y:S02]  /*0bc0*/  LEA.HI R5, R3.reuse, R0.reuse, RZ, 0x2 ;  /* 0x0000000003057211 */ /* 0x0c0fe400078f10ff */
[----:B------:R-:W-:Y:S02]  /*0bd0*/  LEA.HI R4, R3, R0, RZ, 0x7 ;  /* 0x0000000003047211 */ /* 0x000fe400078f38ff */
[----:B------:R-:W-:Y:S02]  /*0be0*/  SHF.R.S32.HI R17, RZ, 0x2, R5 ;  /* 0x00000002ff117819 */ /* 0x000fe40000011405 */
[----:B------:R-:W-:Y:S02]  /*0bf0*/  LOP3.LUT R5, R5, 0xfffffffc, RZ, 0xc0, !PT ;  /* 0xfffffffc05057812 */ /* 0x000fe400078ec0ff */
[----:B------:R-:W-:Y:S01]  /*0c00*/  LOP3.LUT R7, R4, 0xffffff80, RZ, 0xc0, !PT ;  /* 0xffffff8004077812 */ /* 0x000fe200078ec0ff */
[----:B------:R-:W-:Y:S02]  /*0c10*/  VIADD R12, R17, 0x60 ;  /* 0x00000060110c7836 */ /* 0x000fe40000000000 */
[----:B------:R-:W-:-:S02]  /*0c20*/  IMAD.IADD R13, R0, 0x1, -R5 ;  /* 0x00000001000d7824 */ /* 0x000fc400078e0a05 */
[----:B------:R-:W-:Y:S01]  /*0c30*/  IMAD.SHL.U32 R5, R12, 0x40, RZ ;  /* 0x000000400c057824 */ /* 0x000fe200078e00ff */
[----:B------:R-:W-:Y:S01]  /*0c40*/  SHF.R.S32.HI R8, RZ, 0x1f, R12 ;  /* 0x0000001fff087819 */ /* 0x000fe2000001140c */
[----:B------:R-:W-:Y:S01]  /*0c50*/  IMAD.SHL.U32 R4, R13, 0x8, RZ ;  /* 0x000000080d047824 */ /* 0x000fe200078e00ff */
[----:B------:R0:W-:Y:S01]  /*0c60*/  STL [R1+0x3c], R13 ;  /* 0x00003c0d01007387 */ /* 0x0001e20000100800 */
[----:B------:R-:W-:Y:S01]  /*0c70*/  IMAD.IADD R7, R0, 0x1, -R7 ;  /* 0x0000000100077824 */ /* 0x000fe200078e0a07 */
[----:B------:R-:W-:Y:S02]  /*0c80*/  LEA.HI R8, R8, R12, RZ, 0x3 ;  /* 0x0000000c08087211 */ /* 0x000fe400078f18ff */
[----:B------:R-:W-:Y:S02]  /*0c90*/  LOP3.LUT R5, R5, 0x1c0, RZ, 0xc0, !PT ;  /* 0x000001c005057812 */ /* 0x000fe400078ec0ff */
[----:B------:R-:W-:Y:S01]  /*0ca0*/  LEA.HI R0, R3, R0, RZ, 0x5 ;  /* 0x0000000003007211 */ /* 0x000fe200078f28ff */
[----:B------:R-:W-:Y:S01]  /*0cb0*/  IMAD.SHL.U32 R8, R8, 0x40, RZ ;  /* 0x0000004008087824 */ /* 0x000fe200078e00ff */
[----:B------:R-:W-:-:S02]  /*0cc0*/  LOP3.LUT R4, R5, 0x38, R4, 0xf8, !PT ;  /* 0x0000003805047812 */ /* 0x000fc400078ef804 */
[----:B------:R-:W-:Y:S02]  /*0cd0*/  SHF.R.U32.HI R5, RZ, 0x3, R5 ;  /* 0x00000003ff057819 */ /* 0x000fe40000011605 */
[----:B------:R-:W-:Y:S02]  /*0ce0*/  LOP3.LUT R12, R8, 0xfffffe00, RZ, 0xc0, !PT ;  /* 0xfffffe00080c7812 */ /* 0x000fe400078ec0ff */
[----:B------:R-:W-:Y:S02]  /*0cf0*/  SHF.R.S32.HI R3, RZ, 0x5, R0 ;  /* 0x00000005ff037819 */ /* 0x000fe40000011400 */
[----:B------:R-:W-:Y:S01]  /*0d00*/  LOP3.LUT R5, R12, R4, R5, 0xf6, !PT ;  /* 0x000000040c057212 */ /* 0x000fe200078ef605 */
[----:B------:R0:W-:Y:S01]  /*0d10*/  STL [R1+0x28], R12 ;  /* 0x0000280c01007387 */ /* 0x0001e20000100800 */
[----:B------:R-:W-:-:S03]  /*0d20*/  SHF.R.S32.HI R6, RZ, 0x1f, R7 ;  /* 0x0000001fff067819 */ /* 0x000fc60000011407 */
[----:B------:R0:W-:Y:S01]  /*0d30*/  STL [R1+0x14], R9 ;  /* 0x0000140901007387 */ /* 0x0001e20000100800 */
[----:B------:R-:W-:Y:S01]  /*0d40*/  IMAD R0, R5, 0x2, R2 ;  /* 0x0000000205007824 */ /* 0x000fe200078e0202 */
[----:B------:R-:W-:Y:S02]  /*0d50*/  LEA.HI R6, R6, R7, RZ, 0x2 ;  /* 0x0000000706067211 */ /* 0x000fe400078f10ff */
[----:B------:R0:W-:Y:S02]  /*0d60*/  STL [R1+0x18], R10 ;  /* 0x0000180a01007387 */ /* 0x0001e40000100800 */
[----:B------:R-:W-:Y:S02]  /*0d70*/  LOP3.LUT R6, R6, 0x7ffffffc, RZ, 0xc0, !PT ;  /* 0x7ffffffc06067812 */ /* 0x000fe400078ec0ff */
[----:B------:R0:W-:Y:S03]  /*0d80*/  STL [R1+0x1c], R11 ;  /* 0x00001c0b01007387 */ /* 0x0001e60000100800 */
[----:B------:R-:W-:Y:S01]  /*0d90*/  IMAD.IADD R155, R7, 0x1, -R6 ;  /* 0x00000001079b7824 */ /* 0x000fe200078e0a06 */
[----:B------:R0:W-:Y:S04]  /*0da0*/  STL [R1+0x34], RZ ;  /* 0x000034ff01007387 */ /* 0x0001e80000100800 */
[----:B------:R0:W-:Y:S04]  /*0db0*/  STL [R1], RZ ;  /* 0x000000ff01007387 */ /* 0x0001e80000100800 */
[----:B------:R0:W-:Y:S02]  /*0dc0*/  STL [R1+0x40], R0 ;  /* 0x0000400001007387 */ /* 0x0001e40000100800 */
.L_x_1310:
[----:B------:R-:W2:Y:S01]  /*0dd0*/  LDL R34, [R1+0x1c] ;  /* 0x00001c0001227983 */ /* 0x000ea20000100800 */
[----:B------:R-:W-:Y:S05]  /*0de0*/  YIELD ;  /* 0x0000000000007946 */ /* 0x000fea0003800000 */
[----:B------:R-:W-:Y:S01]  /*0df0*/  ULDC.64 UR4, c[0x0][0xa28] ;  /* 0x00028a0000047ab9 */ /* 0x000fe20000000a00 */
[----:B-1-345:R-:W2:Y:S01]  /*0e00*/  LDC.64 R6, c[0x0][0xa08] ;  /* 0x00028200ff067b82 */ /* 0x03aea20000000a00 */
[----:B------:R-:W-:Y:S01]  /*0e10*/  ISETP.NE.U32.AND P1, PT, RZ, UR4, PT ;  /* 0x00000004ff007c0c */ /* 0x000fe2000bf25070 */
[----:B0-----:R-:W-:Y:S02]  /*0e20*/  IMAD.MOV.U32 R0, RZ, RZ, RZ ;  /* 0x000000ffff007224 */ /* 0x001fe400078e00ff */
[----:B------:R-:W-:Y:S01]  /*0e30*/  IMAD.MOV.U32 R32, RZ, RZ, RZ ;  /* 0x000000ffff207224 */ /* 0x000fe200078e00ff */
[----:B------:R-:W-:Y:S01]  /*0e40*/  ISETP.NE.AND.EX P1, PT, RZ, UR5, PT, P1 ;  /* 0x00000005ff007c0c */ /* 0x000fe2000bf25310 */
[----:B------:R-:W-:-:S02]  /*0e50*/  ULDC.64 UR4, c[0x0][0xa18] ;  /* 0x0002860000047ab9 */ /* 0x000fc40000000a00 */
[----:B------:R-:W-:-:S04]  /*0e60*/  ISETP.NE.U32.AND P2, PT, RZ, UR4, PT ;  /* 0x00000004ff007c0c */ /* 0x000fc8000bf45070 */
[----:B------:R-:W-:Y:S01]  /*0e70*/  ISETP.NE.AND.EX P2, PT, RZ, UR5, PT, P2 ;  /* 0x00000005ff007c0c */ /* 0x000fe2000bf45320 */
[----:B------:R-:W-:Y:S02]  /*0e80*/  ULDC.64 UR4, c[0x0][0xa08] ;  /* 0x0002820000047ab9 */ /* 0x000fe40000000a00 */
[----:B------:R-:W-:-:S03]  /*0e90*/  ISETP.NE.U32.AND P0, PT, RZ, UR4, PT ;  /* 0x00000004ff007c0c */ /* 0x000fc6000bf05070 */
[----:B------:R-:W0:Y:S08]  /*0ea0*/  @P1 LDC.64 R4, c[0x0][0xa28] ;  /* 0x00028a00ff041b82 */ /* 0x000e300000000a00 */
[----:B------:R-:W1:Y:S01]  /*0eb0*/  @P2 LDC.64 R8, c[0x0][0xa18] ;  /* 0x00028600ff082b82 */ /* 0x000e620000000a00 */
[----:B------:R-:W-:Y:S01]  /*0ec0*/  ULDC UR4, c[0x0][0x288] ;  /* 0x0000a20000047ab9 */ /* 0x000fe20000000800 */
[----:B------:R-:W-:Y:S01]  /*0ed0*/  ISETP.NE.AND.EX P0, PT, RZ, UR5, PT, P0 ;  /* 0x00000005ff007c0c */ /* 0x000fe2000bf05300 */
[----:B------:R-:W-:Y:S01]  /*0ee0*/  IMAD.U32 R3, RZ, RZ, UR4 ;  /* 0x00000004ff037e24 */ /* 0x000fe2000f8e00ff */
[----:B------:R-:W-:Y:S01]  /*0ef0*/  ULDC.64 UR4, c[0x0][0x3f8] ;  /* 0x0000fe0000047ab9 */ /* 0x000fe20000000a00 */
[----:B--2---:R-:W-:-:S04]  /*0f00*/  IMAD.WIDE R10, R34, 0x4, R6 ;  /* 0x00000004220a7825 */ /* 0x004fc800078e0206 */
[----:B-1----:R-:W-:-:S06]  /*0f10*/  @P2 IMAD.WIDE R6, R34, 0x4, R8 ;  /* 0x0000000422062825 */ /* 0x002fcc00078e0208 */
[----:B------:R1:W5:Y:S01]  /*0f20*/  @P0 LDG.E R32, desc[UR38][R10.64] ;  /* 0x000000260a200981 */ /* 0x000362000c1e1900 */
[----:B0-----:R-:W-:-:S03]  /*0f30*/  @P1 IMAD.WIDE R4, R34, 0x4, R4 ;  /* 0x0000000422041825 */ /* 0x001fc600078e0204 */
[----:B------:R-:W2:Y:S04]  /*0f40*/  @P2 LDG.E R3, desc[UR38][R6.64] ;  /* 0x0000002606032981 */ /* 0x000ea8000c1e1900 */
        /* <DEDUP_REMOVED lines=9> */
[----:B------:R-:W-:Y:S01]  /*0fe0*/  IMAD.U32 R31, RZ, RZ, UR4 ;  /* 0x00000004ff1f7e24 */ /* 0x000fe2000f8e00ff */
[----:B--2---:R1:W-:Y:S01]  /*0ff0*/  STL [R1+0x24], R3 ;  /* 0x0000240301007387 */ /* 0x0043e20000100800 */
[----:B------:R-:W-:Y:S01]  /*1000*/  IMAD.MOV.U32 R14, RZ, RZ, R3 ;  /* 0x000000ffff0e7224 */ /* 0x000fe200078e0003 */
[----:B------:R-:W-:Y:S06]  /*1010*/  @P2 BRA `(.L_x_1097) ;  /* 0x0000000000282947 */ /* 0x000fec0003800000 */
[----:B------:R-:W-:Y:S02]  /*1020*/  ULDC.64 UR4, c[0x0][0xa00] ;  /* 0x0002800000047ab9 */ /* 0x000fe40000000a00 */
[----:B------:R-:W-:-:S04]  /*1030*/  ISETP.NE.U32.AND P1, PT, RZ, UR4, PT ;  /* 0x00000004ff007c0c */ /* 0x000fc8000bf25070 */
[----:B------:R-:W-:-:S13]  /*1040*/  ISETP.NE.AND.EX P1, PT, RZ, UR5, PT, P1 ;  /* 0x00000005ff007c0c */ /* 0x000fda000bf25310 */
[----:B------:R-:W-:Y:S05]  /*1050*/  @!P1 BRA `(.L_x_1097) ;  /* 0x0000000000189947 */ /* 0x000fea0003800000 */
[----:B-1----:R-:W0:Y:S02]  /*1060*/  LDC.64 R4, c[0x0][0xa00] ;  /* 0x00028000ff047b82 */ /* 0x002e240000000a00 */
[----:B0-----:R-:W-:-:S05]  /*1070*/  IMAD.WIDE R4, R34, 0x4, R4 ;  /* 0x0000000422047825 */ /* 0x001fca00078e0204 */
[----:B------:R-:W2:Y:S04]  /*1080*/  LDG.E R3, desc[UR38][R4.64] ;  /* 0x0000002604037981 */ /* 0x000ea8000c1e1900 */
[----:B------:R-:W2:Y:S02]  /*1090*/  LDG.E R6, desc[UR38][R4.64+0x4] ;  /* 0x0000042604067981 */ /* 0x000ea4000c1e1900 */
[----:B--2---:R-:W-:-:S05]  /*10a0*/  IMAD.IADD R14, R6, 0x1, -R3 ;  /* 0x00000001060e7824 */ /* 0x004fca00078e0a03 */
[----:B------:R0:W-:Y:S02]  /*10b0*/  STL [R1+0x24], R14 ;  /* 0x0000240e01007387 */ /* 0x0001e40000100800 */
.L_x_1097:
[----:B------:R-:W2:Y:S01]  /*10c0*/  LDL R13, [R1+0x14] ;  /* 0x00001400010d7983 */ /* 0x000ea20000100800 */
[----:B------:R-:W-:-:S03]  /*10d0*/  ULDC.64 UR4, c[0x0][0xa20] ;  /* 0x0002880000047ab9 */ /* 0x000fc60000000a00 */
[----:B------:R-:W3:Y:S01]  /*10e0*/  LDL R33, [R1+0x18] ;  /* 0x0000180001217983 */ /* 0x000ee20000100800 */
[----:B------:R-:W-:-:S04]  /*10f0*/  ISETP.NE.U32.AND P1, PT, RZ, UR4, PT ;  /* 0x00000004ff007c0c */ /* 0x000fc8000bf25070 */
[----:B------:R-:W-:Y:S01]  /*1100*/  ISETP.NE.AND.EX P1, PT, RZ, UR5, PT, P1 ;  /* 0x00000005ff007c0c */ /* 0x000fe2000bf25310 */
[----:B--2---:R2:W-:Y:S04]  /*1110*/  STL [R1+0x38], R13 ;  /* 0x0000380d01007387 */ /* 0x0045e80000100800 */
[----:B---3--:R2:W-:Y:S04]  /*1120*/  STL [R1+0x2c], R33 ;  /* 0x00002c2101007387 */ /* 0x0085e80000100800 */
[----:B------:R2:W-:Y:S04]  /*1130*/  STL [R1+0x30], R34 ;  /* 0x0000302201007387 */ /* 0x0005e80000100800 */
[----:B------:R-:W-:Y:S05]  /*1140*/  @!P1 BRA `(.L_x_1098) ;  /* 0x0000000000109947 */ /* 0x000fea0003800000 */
[----:B-1----:R-:W1:Y:S02]  /*1150*/  LDC.64 R4, c[0x0][0xa20] ;  /* 0x00028800ff047b82 */ /* 0x002e640000000a00 */
[----:B-1----:R-:W-:-:S05]  /*1160*/  IMAD.WIDE R4, R34, 0x4, R4 ;  /* 0x0000000422047825 */ /* 0x002fca00078e0204 */
[----:B------:R3:W5:Y:S01]  /*1170*/  LDG.E R31, desc[UR38][R4.64] ;  /* 0x00000026041f7981 */ /* 0x000762000c1e1900 */
[----:B------:R-:W-:Y:S05]  /*1180*/  BRA `(.L_x_1099) ;  /* 0x0000000000107947 */ /* 0x000fea0003800000 */
.L_x_1098:
[----:B------:R-:W-:Y:S05]  /*1190*/  @!P0 BRA `(.L_x_1099) ;  /* 0x00000000000c8947 */ /* 0x000fea0003800000 */
[----:B-1----:R-:W3:Y:S04]  /*11a0*/  LDG.E R4, desc[UR38][R10.64] ;  /* 0x000000260a047981 */ /* 0x002ee8000c1e1900 */
[----:B------:R-:W3:Y:S02]  /*11b0*/  LDG.E R31, desc[UR38][R10.64+0x4] ;  /* 0x000004260a1f7981 */ /* 0x000ee4000c1e1900 */
[----:B---3--:R-:W-:-:S07]  /*11c0*/  IMAD.IADD R31, R31, 0x1, -R4 ;  /* 0x000000011f1f7824 */ /* 0x008fce00078e0a04 */
.L_x_1099:
[----:B------:R-:W-:Y:S01]  /*11d0*/  ULDC.64 UR4, c[0x0][0xa10] ;  /* 0x0002840000047ab9 */ /* 0x000fe20000000a00 */
[----:B-1----:R-:W1:Y:S01]  /*11e0*/  LDC.64 R10, c[0x0][0x9e0] ;  /* 0x00027800ff0a7b82 */ /* 0x002e620000000a00 */
[----:B------:R-:W-:-:S04]  /*11f0*/  ISETP.NE.U32.AND P0, PT, RZ, UR4, PT ;  /* 0x00000004ff007c0c */ /* 0x000fc8000bf05070 */
[----:B------:R-:W-:Y:S01]  /*1200*/  ISETP.NE.AND.EX P0, PT, RZ, UR5, PT, P0 ;  /* 0x00000005ff007c0c */ /* 0x000fe2000bf05300 */
[----:B------:R-:W-:Y:S02]  /*1210*/  ULDC.64 UR4, c[0x0][0xa30] ;  /* 0x00028c0000047ab9 */ /* 0x000fe40000000a00 */
[----:B------:R-:W-:-:S04]  /*1220*/  ISETP.NE.U32.AND P1, PT, RZ, UR4, PT ;  /* 0x00000004ff007c0c */ /* 0x000fc8000bf25070 */
[----:B------:R-:W-:-:S06]  /*1230*/  ISETP.NE.AND.EX P1, PT, RZ, UR5, PT, P1 ;  /* 0x00000005ff007c0c */ /* 0x000fcc000bf25310 */
[----:B---3--:R-:W3:Y:S08]  /*1240*/  @P0 LDC.64 R4, c[0x0][0xa10] ;  /* 0x00028400ff040b82 */ /* 0x008ef00000000a00 */
[----:B------:R-:W4:Y:S01]  /*1250*/  @P1 LDC.64 R6, c[0x0][0xa30] ;  /* 0x00028c00ff061b82 */ /* 0x000f220000000a00 */
[----:B---3--:R-:W-:-:S05]  /*1260*/  @P0 IMAD.WIDE R4, R34, 0x4, R4 ;  /* 0x0000000422040825 */ /* 0x008fca00078e0204 */
[----:B------:R-:W3:Y:S04]  /*1270*/  @P0 LDG.E R3, desc[UR38][R4.64] ;  /* 0x0000002604030981 */ /* 0x000ee8000c1e1900 */
[----:B------:R-:W3:Y:S01]  /*1280*/  @P0 LDG.E R8, desc[UR38][R4.64+0x4] ;  /* 0x0000042604080981 */ /* 0x000ee2000c1e1900 */
[----:B-----5:R-:W-:Y:S02]  /*1290*/  IMAD.IADD R9, R31, 0x1, -R0 ;  /* 0x000000011f097824 */ /* 0x020fe400078e0a00 */
[----:B------:R-:W-:Y:S02]  /*12a0*/  IMAD.MOV.U32 R23, RZ, RZ, R31 ;  /* 0x000000ffff177224 */ /* 0x000fe400078e001f */
[----:B----4-:R-:W-:-:S05]  /*12b0*/  @P1 IMAD.WIDE R6, R34, 0x4, R6 ;  /* 0x0000000422061825 */ /* 0x010fca00078e0206 */
[----:B------:R4:W5:Y:S01]  /*12c0*/  @P1 LDG.E R23, desc[UR38][R6.64] ;  /* 0x0000002606171981 */ /* 0x000962000c1e1900 */
[----:B-1----:R-:W-:Y:S01]  /*12d0*/  ISETP.GE.AND P1, PT, R11, 0x1, PT ;  /* 0x000000010b00780c */ /* 0x002fe20003f26270 */
[----:B------:R-:W-:-:S04]  /*12e0*/  IMAD.MOV.U32 R29, RZ, RZ, 0xc0 ;  /* 0x000000c0ff1d7424 */ /* 0x000fc800078e00ff */
[----:B------:R-:W-:Y:S02]  /*12f0*/  IMAD R29, R13, R29, 0xc0 ;  /* 0x000000c00d1d7424 */ /* 0x000fe400078e021d */
[----:B---3--:R-:W-:-:S04]  /*1300*/  @P0 IMAD.IADD R30, R8, 0x1, -R3 ;  /* 0x00000001081e0824 */ /* 0x008fc800078e0a03 */
[----:B------:R-:W-:-:S04]  /*1310*/  IMAD.IADD R12, R9, 0x1, R30 ;  /* 0x00000001090c7824 */ /* 0x000fc800078e021e */
[C---:B------:R-:W-:Y:S01]  /*1320*/  VIADD R0, R12.reuse, 0x7f ;  /* 0x0000007f0c007836 */ /* 0x040fe20000000000 */
[----:B------:R4:W-:Y:S01]  /*1330*/  STL [R1+0x20], R12 ;  /* 0x0000200c01007387 */ /* 0x0009e20000100800 */
[----:B------:R-:W-:-:S03]  /*1340*/  IADD3 R29, R12, R29, -R14 ;  /* 0x0000001d0c1d7210 */ /* 0x000fc60007ffe80e */
[----:B------:R-:W-:-:S04]  /*1350*/  SHF.R.S32.HI R3, RZ, 0x1f, R0 ;  /* 0x0000001fff037819 */ /* 0x000fc80000011400 */
[----:B------:R-:W-:Y:S01]  /*1360*/  LEA.HI R3, R3, R0, RZ, 0x7 ;  /* 0x0000000003037211 */ /* 0x000fe200078f38ff */
[----:B------:R-:W-:-:S03]  /*1370*/  IMAD.IADD R0, R29, 0x1, R10 ;  /* 0x000000011d007824 */ /* 0x000fc600078e020a */
[----:B------:R-:W-:Y:S01]  /*1380*/  SHF.R.S32.HI R28, RZ, 0x7, R3 ;  /* 0x00000007ff1c7819 */ /* 0x000fe20000011403 */
[----:B----4-:R-:W-:Y:S06]  /*1390*/  @!P1 BRA `(.L_x_1100) ;  /* 0x0000000000489947 */ /* 0x010fec0003800000 */
[C---:B------:R-:W-:Y:S01]  /*13a0*/  ISETP.GT.AND P0, PT, R29.reuse, RZ, PT ;  /* 0x000000ff1d00720c */ /* 0x040fe20003f04270 */
[----:B------:R-:W-:Y:S01]  /*13b0*/  BSSY B0, `(.L_x_1101) ;  /* 0x000000e000007945 */ /* 0x000fe20003800000 */
[----:B------:R-:W-:-:S11]  /*13c0*/  VIADD R3, R29, 0xffffffff ;  /* 0xffffffff1d037836 */ /* 0x000fd60000000000 */
[----:B------:R-:W-:Y:S05]  /*13d0*/  @P0 BRA `(.L_x_1102) ;  /* 0x00000000001c0947 */ /* 0x000fea0003800000 */
[----:B------:R-:W-:Y:S01]  /*13e0*/  ISETP.NE.AND P0, PT, R11, 0x1, PT ;  /* 0x000000010b00780c */ /* 0x000fe20003f05270 */
[----:B------:R-:W-:-:S12]  /*13f0*/  IMAD.MOV R3, RZ, RZ, -R29 ;  /* 0x000000ffff037224 */ /* 0x000fd800078e0a1d */
[----:B------:R-:W1:Y:S02]  /*1400*/  @P0 LDC.64 R4, c[0x0][0x9e8] ;  /* 0x00027a00ff040b82 */ /* 0x000e640000000a00 */
[----:B-1----:R-:W-:-:S05]  /*1410*/  @P0 IMAD.HI.U32 R4, R3, R4, RZ ;  /* 0x0000000403040227 */ /* 0x002fca00078e00ff */
[----:B------:R-:W-:-:S04]  /*1420*/  @P0 SHF.R.U32.HI R3, RZ, R5, R4 ;  /* 0x00000005ff030219 */ /* 0x000fc80000011604 */
[----:B------:R-:W-:Y:S01]  /*1430*/  LOP3.LUT R3, RZ, R3, RZ, 0x33, !PT ;  /* 0x00000003ff037212 */ /* 0x000fe200078e33ff */
[----:B------:R-:W-:Y:S06]  /*1440*/  BRA `(.L_x_1103) ;  /* 0x0000000000107947 */ /* 0x000fec0003800000 */
.L_x_1102:
[----:B------:R-:W-:-:S13]  /*1450*/  ISETP.NE.AND P0, PT, R11, 0x1, PT ;  /* 0x000000010b00780c */ /* 0x000fda0003f05270 */
[----:B------:R-:W1:Y:S02]  /*1460*/  @P0 LDC.64 R4, c[0x0][0x9e8] ;  /* 0x00027a00ff040b82 */ /* 0x000e640000000a00 */
[----:B-1----:R-:W-:-:S05]  /*1470*/  @P0 IMAD.HI.U32 R4, R3, R4, RZ ;  /* 0x0000000403040227 */ /* 0x002fca00078e00ff */
[----:B------:R-:W-:-:S07]  /*1480*/  @P0 SHF.R.U32.HI R3, RZ, R5, R4 ;  /* 0x00000005ff030219 */ /* 0x000fce0000011604 */
.L_x_1103:
[----:B------:R-:W-:Y:S05]  /*1490*/  BSYNC B0 ;  /* 0x0000000000007941 */ /* 0x000fea0003800000 */
.L_x_1101:
[----:B------:R-:W-:-:S05]  /*14a0*/  IMAD R3, R3, R11, R11 ;  /* 0x0000000b03037224 */ /* 0x000fca00078e020b */
[----:B------:R-:W-:-:S07]  /*14b0*/  VIMNMX R0, R0, R3, PT ;  /* 0x0000000300007248 */ /* 0x000fce0003fe0100 */
.L_x_1100:
[----:B------:R-:W-:Y:S01]  /*14c0*/  IMAD R27, R13, 0xc0, -R14 ;  /* 0x000000c00d1b7824 */ /* 0x000fe200078e0a0e */
[----:B------:R-:W-:-:S03]  /*14d0*/  ULDC UR4, c[0x0][0x9dc] ;  /* 0x0002770000047ab9 */ /* 0x000fc60000000800 */
[----:B------:R-:W-:-:S04]  /*14e0*/  IMAD.IADD R27, R12, 0x1, R27 ;  /* 0x000000010c1b7824 */ /* 0x000fc800078e021b */
[----:B------:R-:W-:Y:S01]  /*14f0*/  VIADD R3, R27, -UR4 ;  /* 0x800000041b037c36 */ /* 0x000fe20008000000 */
[----:B------:R-:W-:Y:S06]  /*1500*/  @!P1 BRA `(.L_x_1104) ;  /* 0x0000000000489947 */ /* 0x000fec0003800000 */
[----:B------:R-:W-:Y:S01]  /*1510*/  ISETP.GT.AND P0, PT, R27, -0x1, PT ;  /* 0xffffffff1b00780c */ /* 0x000fe20003f04270 */
[----:B------:R-:W-:-:S12]  /*1520*/  BSSY B0, `(.L_x_1105) ;  /* 0x000000e000007945 */ /* 0x000fd80003800000 */
[----:B------:R-:W-:Y:S05]  /*1530*/  @P0 BRA `(.L_x_1106) ;  /* 0x00000000001c0947 */ /* 0x000fea0003800000 */
[----:B------:R-:W-:Y:S02]  /*1540*/  ISETP.NE.AND P0, PT, R11, 0x1, PT ;  /* 0x000000010b00780c */ /* 0x000fe40003f05270 */
[----:B------:R-:W-:-:S11]  /*1550*/  LOP3.LUT R5, RZ, R27, RZ, 0x33, !PT ;  /* 0x0000001bff057212 */ /* 0x000fd600078e33ff */
[----:B------:R-:W1:Y:S02]  /*1560*/  @P0 LDC.64 R6, c[0x0][0x9e8] ;  /* 0x00027a00ff060b82 */ /* 0x000e640000000a00 */
[----:B-1----:R-:W-:-:S05]  /*1570*/  @P0 IMAD.HI.U32 R4, R5, R6, RZ ;  /* 0x0000000605040227 */ /* 0x002fca00078e00ff */
[----:B------:R-:W-:-:S04]  /*1580*/  @P0 SHF.R.U32.HI R5, RZ, R7, R4 ;  /* 0x00000007ff050219 */ /* 0x000fc80000011604 */
[----:B------:R-:W-:Y:S01]  /*1590*/  LOP3.LUT R4, RZ, R5, RZ, 0x33, !PT ;  /* 0x00000005ff047212 */ /* 0x000fe200078e33ff */
[----:B------:R-:W-:Y:S06]  /*15a0*/  BRA `(.L_x_1107) ;  /* 0x0000000000147947 */ /* 0x000fec0003800000 */
.L_x_1106:
[----:B------:R-:W-:Y:S01]  /*15b0*/  ISETP.NE.AND P0, PT, R11, 0x1, PT ;  /* 0x000000010b00780c */ /* 0x000fe20003f05270 */
[----:B------:R-:W-:-:S12]  /*15c0*/  IMAD.MOV.U32 R4, RZ, RZ, R27 ;  /* 0x000000ffff047224 */ /* 0x000fd800078e001b */
[----:B------:R-:W1:Y:S02]  /*15d0*/  @P0 LDC.64 R6, c[0x0][0x9e8] ;  /* 0x00027a00ff060b82 */ /* 0x000e640000000a00 */
[----:B-1----:R-:W-:-:S05]  /*15e0*/  @P0 IMAD.HI.U32 R6, R27, R6, RZ ;  /* 0x000000061b060227 */ /* 0x002fca00078e00ff */
[----:B------:R-:W-:-:S07]  /*15f0*/  @P0 SHF.R.U32.HI R4, RZ, R7, R6 ;  /* 0x00000007ff040219 */ /* 0x000fce0000011606 */
.L_x_1107:
[----:B------:R-:W-:Y:S05]  /*1600*/  BSYNC B0 ;  /* 0x0000000000007941 */ /* 0x000fea0003800000 */
.L_x_1105:
[----:B------:R-:W-:-:S05]  /*1610*/  IMAD R4, R4, R11, RZ ;  /* 0x0000000b04047224 */ /* 0x000fca00078e02ff */
[----:B------:R-:W-:-:S07]  /*1620*/  VIMNMX R3, R3, R4, !PT ;  /* 0x0000000403037248 */ /* 0x000fce0007fe0100 */
.L_x_1104:
[----:B------:R-:W-:Y:S01]  /*1630*/  VIADD R0, R0, 0x7f ;  /* 0x0000007f00007836 */ /* 0x000fe20000000000 */
[----:B------:R-:W-:-:S04]  /*1640*/  SHF.R.S32.HI R4, RZ, 0x1f, R3 ;  /* 0x0000001fff047819 */ /* 0x000fc80000011403 */
[----:B------:R-:W-:Y:S02]  /*1650*/  SHF.R.S32.HI R5, RZ, 0x1f, R0 ;  /* 0x0000001fff057819 */ /* 0x000fe40000011400 */
[----:B------:R-:W-:Y:S02]  /*1660*/  LEA.HI R4, R4, R3, RZ, 0x7 ;  /* 0x0000000304047211 */ /* 0x000fe400078f38ff */
[----:B------:R-:W-:Y:S02]  /*1670*/  LEA.HI R5, R5, R0, RZ, 0x7 ;  /* 0x0000000005057211 */ /* 0x000fe400078f38ff */
[----:B------:R-:W-:Y:S02]  /*1680*/  SHF.R.S32.HI R4, RZ, 0x7, R4 ;  /* 0x00000007ff047819 */ /* 0x000fe40000011404 */
[----:B------:R-:W-:Y:S02]  /*1690*/  SHF.R.S32.HI R5, RZ, 0x7, R5 ;  /* 0x00000007ff057819 */ /* 0x000fe40000011405 */
[----:B------:R-:W-:-:S02]  /*16a0*/  VIMNMX R4, RZ, R4, !PT ;  /* 0x00000004ff047248 */ /* 0x000fc40007fe0100 */
[----:B------:R-:W-:-:S03]  /*16b0*/  VIMNMX R5, R28, R5, PT ;  /* 0x000000051c057248 */ /* 0x000fc60003fe0100 */
[--C-:B------:R-:W-:Y:S02]  /*16c0*/  IMAD R4, R4, 0x80, -R9.reuse ;  /* 0x0000008004047824 */ /* 0x100fe400078e0a09 */
[----:B------:R-:W-:-:S03]  /*16d0*/  IMAD R5, R5, 0x80, -R9 ;  /* 0x0000008005057824 */ /* 0x000fc600078e0a09 */
[----:B------:R-:W-:Y:S02]  /*16e0*/  VIMNMX R4, RZ, R4, !PT ;  /* 0x00000004ff047248 */ /* 0x000fe40007fe0100 */
[----:B------:R-:W-:Y:S02]  /*16f0*/  VIMNMX R5, R5, R30, PT ;  /* 0x0000001e05057248 */ /* 0x000fe40003fe0100 */
[----:B------:R-:W-:Y:S02]  /*1700*/  SHF.R.U32.HI R26, RZ, 0x7, R4 ;  /* 0x00000007ff1a7819 */ /* 0x000fe40000011604 */
[----:B------:R-:W-:-:S03]  /*1710*/  ISETP.GT.AND P0, PT, R5, R4, PT ;  /* 0x000000040500720c */ /* 0x000fc60003f04270 */
[----:B------:R-:W-:-:S10]  /*1720*/  IMAD.MOV.U32 R25, RZ, RZ, R26 ;  /* 0x000000ffff197224 */ /* 0x000fd400078e001a */
[----:B------:R-:W-:-:S05]  /*1730*/  @P0 VIADD R0, R5, 0x7f ;  /* 0x0000007f05000836 */ /* 0x000fca0000000000 */
[----:B------:R-:W-:-:S04]  /*1740*/  @P0 SHF.R.S32.HI R3, RZ, 0x1f, R0 ;  /* 0x0000001fff030819 */ /* 0x000fc80000011400 */
[----:B------:R-:W-:-:S04]  /*1750*/  @P0 LEA.HI R3, R3, R0, RZ, 0x7 ;  /* 0x0000000003030211 */ /* 0x000fc800078f38ff */
[----:B------:R-:W-:Y:S02]  /*1760*/  @P0 SHF.R.S32.HI R25, RZ, 0x7, R3 ;  /* 0x00000007ff190819 */ /* 0x000fe40000011403 */
[----:B------:R-:W-:Y:S02]  /*1770*/  PLOP3.LUT P0, PT, PT, PT, PT, 0x80, 0x0 ;  /* 0x000000000000781c */ /* 0x000fe40003f0f070 */
[----:B------:R-:W-:-:S13]  /*1780*/  ISETP.GT.AND P1, PT, R25, R26, PT ;  /* 0x0000001a1900720c */ /* 0x000fda0003f24270 */
[----:B------:R-:W-:Y:S05]  /*1790*/  @!P1 BRA `(.L_x_1108) ;  /* 0x0000004000549947 */ /* 0x000fea0003800000 */
        /* <DEDUP_REMOVED lines=8> */
[----:B0-----:R0:W1:Y:S01]  /*1820*/  LDC.64 R14, c[0x4][R0] ;  /* 0x01000000000e7b82 */ /* 0x0010620000000a00 */
        /* <DEDUP_REMOVED lines=8> */
[----:B0-2---:R-:W-:-:S07]  /*18b0*/  IMAD.MOV.U32 R13, RZ, RZ, RZ ;  /* 0x000000ffff0d7224 */ /* 0x005fce00078e00ff */
[----:B------:R-:W-:-:S07]  /*18c0*/  LEPC R20, `(.L_x_1110) ;  /* 0x000000001014794e */ /* 0x000fce0000000000 */
[----:B-1---5:R-:W-:Y:S05]  /*18d0*/  CALL.ABS.NOINC R14 ;  /* 0x000000000e007343 */ /* 0x022fea0003c00000 */
.L_x_1110:
[----:B------:R-:W-:Y:S05]  /*18e0*/  BSYNC B6 ;  /* 0x0000000000067941 */ /* 0x000fea0003800000 */
.L_x_1109:
        /* <DEDUP_REMOVED lines=20> */
.L_x_1112:
[----:B------:R-:W-:Y:S05]  /*1a30*/  BSYNC B6 ;  /* 0x0000000000067941 */ /* 0x000fea0003800000 */
.L_x_1111:
[----:B------:R-:W-:Y:S01]  /*1a40*/  ULDC.64 UR4, c[0x0][0x9f8] ;  /* 0x00027e0000047ab9 */ /* 0x000fe20000000a00 */
[----:B------:R-:W-:Y:S01]  /*1a50*/  IMAD.MOV.U32 R3, RZ, RZ, R34 ;  /* 0x000000ffff037224 */ /* 0x000fe200078e0022 */
[----:B------:R-:W-:Y:S01]  /*1a60*/  ISETP.NE.U32.AND P0, PT, RZ, UR4, PT ;  /* 0x00000004ff007c0c */ /* 0x000fe2000bf05070 */
[----:B------:R-:W3:Y:S01]  /*1a70*/  LDL R20, [R1+0x3c] ;  /* 0x00003c0001147983 */ /* 0x000ee20000100800 */
[----:B------:R-:W1:Y:S08]  /*1a80*/  LDC R0, c[0x0][0x428] ;  /* 0x00010a00ff007b82 */ /* 0x000e700000000800 */
[----:B------:R-:W4:Y:S01]  /*1a90*/  LDC.64 R4, c[0x0][0x2f0] ;  /* 0x0000bc00ff047b82 */ /* 0x000f220000000a00 */
[----:B------:R-:W-:Y:S01]  /*1aa0*/  ISETP.NE.AND.EX P0, PT, RZ, UR5, PT, P0 ;  /* 0x00000005ff007c0c */ /* 0x000fe2000bf05300 */
[----:B------:R-:W0:Y:S01]  /*1ab0*/  S2R R21, SR_TID.X ;  /* 0x0000000000157919 */ /* 0x000e220000002100 */
[----:B--2---:R-:W-:Y:S01]  /*1ac0*/  IMAD.MOV.U32 R13, RZ, RZ, R33 ;  /* 0x000000ffff0d7224 */ /* 0x004fe200078e0021 */
[----:B------:R-:W-:Y:S01]  /*1ad0*/  ULDC.64 UR6, c[0x0][0xa08] ;  /* 0x0002820000067ab9 */ /* 0x000fe20000000a00 */
[----:B------:R-:W-:Y:S01]  /*1ae0*/  ULDC.64 UR4, c[0x0][0x2f8] ;  /* 0x0000be0000047ab9 */ /* 0x000fe20000000a00 */
[----:B------:R-:W-:-:S02]  /*1af0*/  SHF.R.S32.HI R84, RZ, 0x1f, R17 ;  /* 0x0000001fff547819 */ /* 0x000fc40000011411 */
[----:B------:R-:W2:Y:S08]  /*1b00*/  LDC R71, c[0x0][0x3d4] ;  /* 0x0000f500ff477b82 */ /* 0x000eb00000000800 */
[----:B------:R-:W0:Y:S02]  /*1b10*/  @P0 LDC.64 R6, c[0x0][0x9f8] ;  /* 0x00027e00ff060b82 */ /* 0x000e240000000a00 */
[----:B0-----:R-:W-:-:S05]  /*1b20*/  @P0 IMAD.WIDE R6, R34, 0x4, R6 ;  /* 0x0000000422060825 */ /* 0x001fca00078e0206 */
[----:B------:R4:W2:Y:S01]  /*1b30*/  @P0 LDG.E R3, desc[UR38][R6.64] ;  /* 0x0000002606030981 */ /* 0x0008a2000c1e1900 */
[----:B------:R-:W-:Y:S01]  /*1b40*/  SHF.R.U32.HI R38, RZ, 0x7, R21 ;  /* 0x00000007ff267819 */ /* 0x000fe20000011615 */
[----:B------:R-:W-:Y:S01]  /*1b50*/  IMAD.IADD R34, R32, 0x1, R31 ;  /* 0x0000000120227824 */ /* 0x000fe200078e021f */
[----:B-1----:R-:W-:Y:S01]  /*1b60*/  ISETP.NE.AND P0, PT, R0, 0x1, PT ;  /* 0x000000010000780c */ /* 0x002fe20003f05270 */
[----:B------:R-:W-:Y:S01]  /*1b70*/  VIADD R14, R21, 0xffffff80 ;  /* 0xffffff80150e7836 */ /* 0x000fe20000000000 */
[C---:B------:R-:W-:Y:S01]  /*1b80*/  ISETP.NE.AND P6, PT, R38.reuse, 0x1, PT ;  /* 0x000000012600780c */ /* 0x040fe20003fc5270 */
[----:B------:R-:W-:Y:S01]  /*1b90*/  VIADD R74, R38, 0x8 ;  /* 0x00000008264a7836 */ /* 0x000fe20000000000 */
[----:B------:R-:W-:Y:S01]  /*1ba0*/  SHF.R.S32.HI R37, RZ, 0x1f, R34 ;  /* 0x0000001fff257819 */ /* 0x000fe20000011422 */
[----:B------:R-:W2:Y:S01]  /*1bb0*/  LDL R38, [R1+0x28] ;  /* 0x0000280001267983 */ /* 0x000ea20000100800 */
[----:B------:R-:W-:Y:S01]  /*1bc0*/  SHF.R.S32.HI R21, RZ, 0x1f, R14 ;  /* 0x0000001fff157819 */ /* 0x000fe2000001140e */
[----:B----4-:R-:W-:Y:S01]  /*1bd0*/  IMAD.WIDE.U32 R6, R34, R4, RZ ;  /* 0x0000000422067225 */ /* 0x010fe200078e00ff */
[----:B------:R-:W-:-:S02]  /*1be0*/  SHF.L.U64.HI R80, R4, 0x7, R5 ;  /* 0x0000000704507819 */ /* 0x000fc40000010205 */
[----:B------:R-:W-:Y:S01]  /*1bf0*/  LEA.HI R36, R21, R14, RZ, 0x2 ;  /* 0x0000000e15247211 */ /* 0x000fe200078f10ff */
[----:B------:R-:W-:Y:S02]  /*1c00*/  IMAD R8, R37, R4, RZ ;  /* 0x0000000425087224 */ /* 0x000fe400078e02ff */
[----:B------:R-:W0:Y:S01]  /*1c10*/  @P0 LDC R0, c[0x0][0x42c] ;  /* 0x00010b00ff000b82 */ /* 0x000e220000000800 */
[----:B------:R-:W-:Y:S01]  /*1c20*/  IMAD.SHL.U32 R79, R4, 0x80, RZ ;  /* 0x00000080044f7824 */ /* 0x000fe200078e00ff */
[----:B------:R-:W-:Y:S01]  /*1c30*/  SHF.R.S32.HI R36, RZ, 0x1f, R36 ;  /* 0x0000001fff247819 */ /* 0x000fe20000011424 */
[----:B------:R-:W-:-:S03]  /*1c40*/  VIADD R39, R17, 0x60 ;  /* 0x0000006011277836 */ /* 0x000fc60000000000 */
[----:B------:R-:W-:Y:S01]  /*1c50*/  LEA.HI R36, R36, R17, RZ, 0x3 ;  /* 0x0000001124247211 */ /* 0x000fe200078f18ff */
[----:B------:R-:W-:Y:S01]  /*1c60*/  IMAD.SHL.U32 R73, R39, 0x40, RZ ;  /* 0x0000004027497824 */ /* 0x000fe200078e00ff */
[----:B------:R-:W1:Y:S01]  /*1c70*/  @P0 LDC R9, c[0x0][0x430] ;  /* 0x00010c00ff090b82 */ /* 0x000e620000000800 */
[----:B0-----:R-:W-:-:S05]  /*1c80*/  @P0 IMAD.HI.U32 R0, R33, R0, RZ ;  /* 0x0000000021000227 */ /* 0x001fca00078e00ff */
[----:B-1----:R-:W-:Y:S01]  /*1c90*/  @P0 SHF.R.U32.HI R13, RZ, R9, R0 ;  /* 0x00000009ff0d0219 */ /* 0x002fe20000011600 */
[----:B------:R-:W-:Y:S01]  /*1ca0*/  IMAD R9, R34, R5, R8 ;  /* 0x0000000522097224 */ /* 0x000fe200078e0208 */
[----:B------:R-:W-:Y:S02]  /*1cb0*/  ISETP.NE.U32.AND P0, PT, RZ, UR6, PT ;  /* 0x00000006ff007c0c */ /* 0x000fe4000bf05070 */
[----:B------:R-:W-:Y:S01]  /*1cc0*/  SHF.R.S32.HI R12, RZ, 0x1f, R13 ;  /* 0x0000001fff0c7819 */ /* 0x000fe2000001140d */
[----:B------:R-:W-:Y:S01]  /*1cd0*/  IMAD.IADD R7, R7, 0x1, R9 ;  /* 0x0000000107077824 */ /* 0x000fe200078e0209 */
[----:B------:R-:W-:-:S03]  /*1ce0*/  ISETP.NE.AND.EX P0, PT, RZ, UR7, PT, P0 ;  /* 0x00000007ff007c0c */ /* 0x000fc6000bf05300 */
[----:B------:R-:W-:Y:S02]  /*1cf0*/  IMAD R8, R12, UR4, RZ ;  /* 0x000000040c087c24 */ /* 0x000fe4000f8e02ff */
[----:B------:R-:W-:-:S04]  /*1d00*/  IMAD.WIDE.U32 R6, R13, UR4, R6 ;  /* 0x000000040d067c25 */ /* 0x000fc8000f8e0006 */
[----:B------:R-:W-:Y:S01]  /*1d10*/  IMAD R9, R13, UR5, R8 ;  /* 0x000000050d097c24 */ /* 0x000fe2000f8e0208 */
[----:B------:R-:W-:-:S03]  /*1d20*/  ULDC.64 UR4, c[0x0][0x300] ;  /* 0x0000c00000047ab9 */ /* 0x000fc60000000a00 */
[----:B------:R-:W-:Y:S02]  /*1d30*/  IMAD.IADD R7, R7, 0x1, R9 ;  /* 0x0000000107077824 */ /* 0x000fe400078e0209 */
[----:B------:R-:W0:Y:S01]  /*1d40*/  LDC.64 R8, c[0x0][0x3d8] ;  /* 0x0000f600ff087b82 */ /* 0x000e220000000a00 */
[----:B------:R-:W-:-:S05]  /*1d50*/  LOP3.LUT R36, R36, 0xfffffff8, RZ, 0xc0, !PT ;  /* 0xfffffff824247812 */ /* 0x000fca00078ec0ff */
[----:B------:R-:W-:-:S04]  /*1d60*/  IMAD.IADD R85, R17, 0x1, -R36 ;  /* 0x0000000111557824 */ /* 0x000fc800078e0a24 */
[----:B------:R-:W-:Y:S01]  /*1d70*/  IMAD.SHL.U32 R66, R85, 0x40, RZ ;  /* 0x0000004055427824 */ /* 0x000fe200078e00ff */
[----:B------:R-:W-:-:S04]  /*1d80*/  LOP3.LUT R73, R73, 0x1c0, RZ, 0xc0, !PT ;  /* 0x000001c049497812 */ /* 0x000fc800078ec0ff */
[----:B------:R-:W-:Y:S02]  /*1d90*/  LOP3.LUT R66, R66, 0x1c0, RZ, 0xc0, !PT ;  /* 0x000001c042427812 */ /* 0x000fe400078ec0ff */
[----:B------:R-:W-:Y:S02]  /*1da0*/  SHF.R.U32.HI R70, RZ, 0x3, R73 ;  /* 0x00000003ff467819 */ /* 0x000fe40000011649 */
[----:B------:R-:W-:Y:S02]  /*1db0*/  LOP3.LUT R22, R22, 0xfffffffb, RZ, 0xc0, !PT ;  /* 0xfffffffb16167812 */ /* 0x000fe400078ec0ff */
[C---:B0-----:R-:W-:Y:S01]  /*1dc0*/  SHF.L.U64.HI R78, R8.reuse, 0x7, R9 ;  /* 0x00000007084e7819 */ /* 0x041fe20000010209 */
[----:B------:R-:W-:Y:S02]  /*1dd0*/  IMAD.SHL.U32 R77, R8, 0x80, RZ ;  /* 0x00000080084d7824 */ /* 0x000fe400078e00ff */
[C---:B---3--:R-:W-:Y:S02]  /*1de0*/  IMAD.SHL.U32 R64, R20.reuse, 0x8, RZ ;  /* 0x0000000814407824 */ /* 0x048fe400078e00ff */
[----:B------:R-:W-:-:S03]  /*1df0*/  IMAD.SHL.U32 R60, R20, 0x4, RZ ;  /* 0x00000004143c7824 */ /* 0x000fc600078e00ff */
[----:B------:R-:W-:Y:S02]  /*1e00*/  SHF.R.S32.HI R65, RZ, 0x1f, R64 ;  /* 0x0000001fff417819 */ /* 0x000fe40000011440 */
[----:B------:R-:W-:Y:S01]  /*1e10*/  SHF.R.S32.HI R61, RZ, 0x1f, R60 ;  /* 0x0000001fff3d7819 */ /* 0x000fe2000001143c */
[----:B------:R-:W-:Y:S01]  /*1e20*/  IMAD.WIDE.U32 R10, R17, R4, R64 ;  /* 0x00000004110a7225 */ /* 0x000fe200078e0040 */
[----:B--2---:R-:W-:Y:S02]  /*1e30*/  SEL R59, R3, RZ, !P0 ;  /* 0x000000ff033b7207 */ /* 0x004fe40004000000 */
[----:B------:R-:W-:-:S03]  /*1e40*/  SHF.R.S32.HI R0, RZ, 0x1f, R3 ;  /* 0x0000001fff007819 */ /* 0x000fc60000011403 */
[----:B------:R-:W-:Y:S01]  /*1e50*/  IMAD.WIDE.U32 R62, R59, UR4, R6 ;  /* 0x000000043b3e7c25 */ /* 0x000fe2000f8e0006 */
[----:B------:R-:W-:Y:S01]  /*1e60*/  SEL R15, R0, RZ, !P0 ;  /* 0x000000ff000f7207 */ /* 0x000fe20004000000 */
[----:B------:R-:W0:Y:S01]  /*1e70*/  LDC.64 R6, c[0x0][0x3e8] ;  /* 0x0000fa00ff067b82 */ /* 0x000e220000000a00 */
[----:B------:R-:W-:-:S03]  /*1e80*/  IADD3 R82, P0, R62, R10, RZ ;  /* 0x0000000a3e527210 */ /* 0x000fc60007f1e0ff */
[----:B------:R-:W-:-:S04]  /*1e90*/  IMAD R0, R15, UR4, RZ ;  /* 0x000000040f007c24 */ /* 0x000fc8000f8e02ff */
[----:B------:R-:W-:Y:S01]  /*1ea0*/  IMAD R83, R59, UR5, R0 ;  /* 0x000000053b537c24 */ /* 0x000fe2000f8e0200 */
[----:B------:R-:W-:Y:S05]  /*1eb0*/  @!P6 WARPSYNC.ALL ;  /* 0x000000000000e948 */ /* 0x000fea0003800000 */
[----:B------:R-:W-:Y:S01]  /*1ec0*/  ULDC.64 UR4, c[0x0][0x320] ;  /* 0x0000c80000047ab9 */ /* 0x000fe20000000a00 */
[----:B------:R-:W-:Y:S02]  /*1ed0*/  IMAD R0, R84, R4, RZ ;  /* 0x0000000454007224 */ /* 0x000fe400078e02ff */
[----:B------:R-:W-:Y:S02]  /*1ee0*/  IMAD R12, R12, UR4, RZ ;  /* 0x000000040c0c7c24 */ /* 0x000fe4000f8e02ff */
[----:B------:R-:W-:-:S02]  /*1ef0*/  IMAD R0, R17, R5, R0 ;  /* 0x0000000511007224 */ /* 0x000fc400078e0200 */
[C---:B------:R-:W-:Y:S02]  /*1f00*/  IMAD R3, R13.reuse, UR5, R12 ;  /* 0x000000050d037c24 */ /* 0x040fe4000f8e020c */
[----:B------:R-:W-:Y:S01]  /*1f10*/  IMAD.WIDE.U32 R12, R13, UR4, R64 ;  /* 0x000000040d0c7c25 */ /* 0x000fe2000f8e0040 */
[----:B------:R-:W-:Y:S01]  /*1f20*/  ULDC.64 UR4, c[0x0][0x328] ;  /* 0x0000ca0000047ab9 */ /* 0x000fe20000000a00 */
[----:B0-----:R-:W-:Y:S02]  /*1f30*/  SHF.L.U64.HI R76, R6, 0x7, R7 ;  /* 0x00000007064c7819 */ /* 0x001fe40000010207 */
[----:B------:R-:W-:Y:S02]  /*1f40*/  IMAD.IADD R13, R13, 0x1, R3 ;  /* 0x000000010d0d7824 */ /* 0x000fe400078e0203 */
[----:B------:R-:W-:Y:S02]  /*1f50*/  IMAD R3, R15, UR4, RZ ;  /* 0x000000040f037c24 */ /* 0x000fe4000f8e02ff */
[----:B------:R-:W-:-:S02]  /*1f60*/  IMAD R14, R84, R6, RZ ;  /* 0x00000006540e7224 */ /* 0x000fc400078e02ff */
[----:B------:R-:W-:Y:S02]  /*1f70*/  IMAD.IADD R83, R63, 0x1, R83 ;  /* 0x000000013f537824 */ /* 0x000fe400078e0253 */
[C---:B------:R-:W-:Y:S02]  /*1f80*/  IMAD R35, R59.reuse, UR5, R3 ;  /* 0x000000053b237c24 */ /* 0x040fe4000f8e0203 */
[----:B------:R-:W-:Y:S01]  /*1f90*/  IMAD.WIDE.U32 R58, R59, UR4, R12 ;  /* 0x000000043b3a7c25 */ /* 0x000fe2000f8e000c */
[----:B------:R-:W-:Y:S01]  /*1fa0*/  IADD3.X R81, R83, R11, R0, P0, !PT ;  /* 0x0000000b53517210 */ /* 0x000fe200007fe400 */
[----:B------:R-:W-:Y:S01]  /*1fb0*/  ULDC UR4, c[0x0][0x2e4] ;  /* 0x0000b90000047ab9 */ /* 0x000fe20000000800 */
[----:B------:R-:W-:Y:S01]  /*1fc0*/  ISETP.GE.AND P0, PT, R64, R71, PT ;  /* 0x000000474000720c */ /* 0x000fe20003f06270 */
[C---:B------:R-:W-:Y:S02]  /*1fd0*/  IMAD R33, R17.reuse, R7, R14 ;  /* 0x0000000711217224 */ /* 0x040fe400078e020e */
[----:B------:R-:W-:Y:S01]  /*1fe0*/  IMAD.WIDE.U32 R12, R17, R6, R60 ;  /* 0x00000006110c7225 */ /* 0x000fe200078e003c */
[----:B------:R-:W-:-:S03]  /*1ff0*/  SEL R3, R71, RZ, P0 ;  /* 0x000000ff47037207 */ /* 0x000fc60000000000 */
[----:B------:R-:W-:-:S04]  /*2000*/  IMAD.WIDE.U32 R20, R17, R6, R64 ;  /* 0x0000000611147225 */ /* 0x000fc800078e0040 */
[-C--:B------:R-:W-:Y:S02]  /*2010*/  IMAD R0, R84, R8.reuse, RZ ;  /* 0x0000000854007224 */ /* 0x080fe400078e02ff */
[----:B------:R-:W-:Y:S02]  /*2020*/  IMAD.IADD R13, R13, 0x1, R33 ;  /* 0x000000010d0d7824 */ /* 0x000fe400078e0221 */
[----:B------:R-:W-:Y:S01]  /*2030*/  IMAD.IADD R33, R33, 0x1, R21 ;  /* 0x0000000121217824 */ /* 0x000fe200078e0215 */
[----:B-----5:R-:W-:Y:S01]  /*2040*/  SHF.R.S32.HI R21, RZ, 0x1f, R23 ;  /* 0x0000001fff157819 */ /* 0x020fe20000011417 */
[C---:B------:R-:W-:Y:S02]  /*2050*/  IMAD R31, R17.reuse, R9, R0 ;  /* 0x00000009111f7224 */ /* 0x040fe400078e0200 */
[----:B------:R-:W-:-:S04]  /*2060*/  IMAD.WIDE.U32 R14, R17, R8, R64 ;  /* 0x00000008110e7225 */ /* 0x000fc800078e0040 */
[----:B------:R-:W-:-:S04]  /*2070*/  IMAD.WIDE.U32 R10, R17, R8, R60 ;  /* 0x00000008110a7225 */ /* 0x000fc800078e003c */
[----:B------:R-:W-:Y:S02]  /*2080*/  IMAD.MOV.U32 R32, RZ, RZ, R20 ;  /* 0x000000ffff207224 */ /* 0x000fe400078e0014 */
[----:B------:R-:W-:Y:S02]  /*2090*/  IMAD R20, R21, R8, RZ ;  /* 0x0000000815147224 */ /* 0x000fe400078e02ff */
[----:B------:R-:W-:Y:S02]  /*20a0*/  IMAD.IADD R15, R31, 0x1, R15 ;  /* 0x000000011f0f7824 */ /* 0x000fe400078e020f */
[----:B------:R-:W-:Y:S02]  /*20b0*/  IMAD.IADD R11, R11, 0x1, R31 ;  /* 0x000000010b0b7824 */ /* 0x000fe400078e021f */
[----:B------:R-:W-:Y:S02]  /*20c0*/  IMAD R31, R23, R9, R20 ;  /* 0x00000009171f7224 */ /* 0x000fe400078e0214 */
[----:B------:R-:W-:-:S02]  /*20d0*/  IMAD R4, R21, R6, RZ ;  /* 0x0000000615047224 */ /* 0x000fc400078e02ff */
[----:B------:R-:W-:-:S04]  /*20e0*/  IMAD.WIDE.U32 R20, R23, R8, R14 ;  /* 0x0000000817147225 */ /* 0x000fc800078e000e */
[----:B------:R-:W-:-:S04]  /*20f0*/  IMAD.WIDE.U32 R14, R23, R6, R12 ;  /* 0x00000006170e7225 */ /* 0x000fc800078e000c */
[----:B------:R-:W-:-:S04]  /*2100*/  IMAD.WIDE.U32 R12, R23, R6, R32 ;  /* 0x00000006170c7225 */ /* 0x000fc800078e0020 */
[----:B------:R-:W-:Y:S02]  /*2110*/  IMAD.SHL.U32 R75, R6, 0x80, RZ ;  /* 0x00000080064b7824 */ /* 0x000fe400078e00ff */
[----:B------:R-:W0:Y:S01]  /*2120*/  S2R R6, SR_TID.X ;  /* 0x0000000000067919 */ /* 0x000e220000002100 */
[----:B------:R-:W-:Y:S02]  /*2130*/  IMAD.IADD R3, R64, 0x1, R3 ;  /* 0x0000000140037824 */ /* 0x000fe400078e0203 */
[----:B------:R-:W-:Y:S01]  /*2140*/  IMAD.WIDE.U32 R56, R23, R8, R10 ;  /* 0x0000000817387225 */ /* 0x000fe200078e000a */
[----:B------:R-:W-:Y:S02]  /*2150*/  IADD3 R10, P1, R17, R34, RZ ;  /* 0x00000022110a7210 */ /* 0x000fe40007f3e0ff */
[----:B------:R-:W-:Y:S01]  /*2160*/  SHF.R.S32.HI R0, RZ, 0x1f, R3 ;  /* 0x0000001fff007819 */ /* 0x000fe20000011403 */
[----:B------:R-:W-:Y:S02]  /*2170*/  IMAD R5, R23, R7, R4 ;  /* 0x0000000717057224 */ /* 0x000fe400078e0204 */
[----:B------:R-:W-:Y:S01]  /*2180*/  IMAD.X R11, R84, 0x1, R37, P1 ;  /* 0x00000001540b7824 */ /* 0x000fe200008e0625 */
[----:B------:R-:W-:-:S02]  /*2190*/  LEA.HI R0, R0, R3, RZ, 0x3 ;  /* 0x0000000300007211 */ /* 0x000fc400078f18ff */
[----:B------:R-:W-:Y:S02]  /*21a0*/  LOP3.LUT P1, RZ, R85, 0x4, RZ, 0xc0, !PT ;  /* 0x0000000455ff7812 */ /* 0x000fe4000782c0ff */
[--C-:B------:R-:W-:Y:S02]  /*21b0*/  SHF.R.S32.HI R69, RZ, 0x3, R0.reuse ;  /* 0x00000003ff457819 */ /* 0x100fe40000011400 */
[----:B------:R-:W-:Y:S02]  /*21c0*/  LOP3.LUT R68, R0, 0xfffffff8, RZ, 0xc0, !PT ;  /* 0xfffffff800447812 */ /* 0x000fe400078ec0ff */
[----:B------:R-:W-:Y:S02]  /*21d0*/  LOP3.LUT R3, R73, 0x38, R0, 0xf8, !PT ;  /* 0x0000003849037812 */ /* 0x000fe400078ef800 */
[----:B------:R-:W-:Y:S02]  /*21e0*/  SHF.R.U32.HI R7, RZ, 0x3, R66 ;  /* 0x00000003ff077819 */ /* 0x000fe40000011642 */
[----:B------:R-:W-:Y:S01]  /*21f0*/  LOP3.LUT R0, R66, 0x38, R0, 0xf8, !PT ;  /* 0x0000003842007812 */ /* 0x000fe200078ef800 */
[----:B0-----:R-:W-:-:S02]  /*2200*/  VIADD R32, R6, 0xffffff80 ;  /* 0xffffff8006207836 */ /* 0x001fc40000000000 */
[----:B------:R-:W-:-:S03]  /*2210*/  VIADD R33, R6, 0xffffff80 ;  /* 0xffffff8006217836 */ /* 0x000fc60000000000 */
[----:B------:R-:W-:Y:S02]  /*2220*/  SHF.R.S32.HI R32, RZ, 0x1f, R32 ;  /* 0x0000001fff207819 */ /* 0x000fe40000011420 */
[----:B------:R-:W-:Y:S02]  /*2230*/  LOP3.LUT R4, R66, 0x18, R64, 0xf8, !PT ;  /* 0x0000001842047812 */ /* 0x000fe400078ef840 */
[----:B------:R-:W-:Y:S02]  /*2240*/  LEA.HI R32, R32, R33, RZ, 0x5 ;  /* 0x0000002120207211 */ /* 0x000fe400078f28ff */
[----:B------:R-:W-:Y:S01]  /*2250*/  LOP3.LUT R3, R3, R70, RZ, 0x3c, !PT ;  /* 0x0000004603037212 */ /* 0x000fe200078e3cff */
[----:B------:R-:W-:Y:S01]  /*2260*/  VIADD R72, R64, 0x20 ;  /* 0x0000002040487836 */ /* 0x000fe20000000000 */
[----:B------:R-:W-:Y:S02]  /*2270*/  SHF.R.S32.HI R32, RZ, 0x5, R32 ;  /* 0x00000005ff207819 */ /* 0x000fe40000011420 */
[----:B------:R-:W-:-:S02]  /*2280*/  LOP3.LUT R0, R0, R7, RZ, 0x3c, !PT ;  /* 0x0000000700007212 */ /* 0x000fc400078e3cff */
[----:B------:R-:W-:Y:S01]  /*2290*/  LOP3.LUT R4, R4, R7, RZ, 0x3c, !PT ;  /* 0x0000000704047212 */ /* 0x000fe200078e3cff */
[----:B------:R-:W-:Y:S02]  /*22a0*/  IMAD.IADD R9, R15, 0x1, R5 ;  /* 0x000000010f097824 */ /* 0x000fe400078e0205 */
[----:B------:R-:W-:Y:S01]  /*22b0*/  IMAD.IADD R8, R5, 0x1, R13 ;  /* 0x0000000105087824 */ /* 0x000fe200078e020d */
[----:B------:R-:W-:Y:S01]  /*22c0*/  @P1 LOP3.LUT R22, R22, 0x4, RZ, 0xfc, !PT ;  /* 0x0000000416161812 */ /* 0x000fe200078efcff */
[----:B------:R-:W-:Y:S01]  /*22d0*/  IMAD.IADD R5, R38, 0x1, R3 ;  /* 0x0000000126057824 */ /* 0x000fe200078e0203 */
[----:B------:R-:W-:Y:S01]  /*22e0*/  @!P6 BAR.SYNC.DEFER_BLOCKING 0x9, 0x100 ;  /* 0x024400000000eb1d */ /* 0x000fe20000010000 */
[----:B------:R-:W-:Y:S01]  /*22f0*/  IMAD.IADD R67, R57, 0x1, R31 ;  /* 0x0000000139437824 */ /* 0x000fe200078e021f */
[----:B------:R-:W-:Y:S01]  /*2300*/  ISETP.GE.AND P1, PT, R64, UR4, PT ;  /* 0x0000000440007c0c */ /* 0x000fe2000bf26270 */
[----:B------:R-:W-:Y:S01]  /*2310*/  IMAD R3, R32, 0x200, R0 ;  /* 0x0000020020037824 */ /* 0x000fe200078e0200 */
[----:B------:R-:W-:Y:S01]  /*2320*/  ISETP.GE.AND P2, PT, R72, UR4, PT ;  /* 0x0000000448007c0c */ /* 0x000fe2000bf46270 */
[----:B------:R-:W-:Y:S01]  /*2330*/  IMAD.SHL.U32 R71, R71, 0x2, RZ ;  /* 0x0000000247477824 */ /* 0x000fe200078e00ff */
[----:B------:R-:W-:Y:S01]  /*2340*/  SHF.R.S32.HI R6, RZ, 0x1f, R68 ;  /* 0x0000001fff067819 */ /* 0x000fe20000011444 */
[----:B------:R-:W-:-:S02]  /*2350*/  IMAD.IADD R31, R31, 0x1, R21 ;  /* 0x000000011f1f7824 */ /* 0x000fc400078e0215 */
[----:B------:R-:W-:Y:S02]  /*2360*/  IMAD R4, R32, 0x200, R4 ;  /* 0x0000020020047824 */ /* 0x000fe400078e0204 */
[----:B------:R-:W-:-:S07]  /*2370*/  IMAD.IADD R0, R59, 0x1, R35 ;  /* 0x000000013b007824 */ /* 0x000fce00078e0223 */
.L_x_1162:
[----:B0-----:R-:W0:Y:S01]  /*2380*/  LDC.64 R94, c[0x0][0x2f0] ;  /* 0x0000bc00ff5e7b82 */ /* 0x001e220000000a00 */
[----:B------:R-:W-:Y:S01]  /*2390*/  VIADD R37, R25, 0xffffffff ;  /* 0xffffffff19257836 */ /* 0x000fe20000000000 */
[----:B------:R-:W-:Y:S01]  /*23a0*/  LOP3.LUT P5, RZ, R85, 0x4, RZ, 0xc0, !PT ;  /* 0x0000000455ff7812 */ /* 0x000fe200078ac0ff */
[----:B------:R-:W-:Y:S05]  /*23b0*/  YIELD ;  /* 0x0000000000007946 */ /* 0x000fea0003800000 */
[----:B------:R-:W1:Y:S01]  /*23c0*/  LDC.64 R88, c[0x0][0x2d8] ;  /* 0x0000b600ff587b82 */ /* 0x000e620000000a00 */
[----:B------:R-:W-:Y:S01]  /*23d0*/  SHF.R.S32.HI R97, RZ, 0x1f, R37 ;  /* 0x0000001fff617819 */ /* 0x000fe20000011425 */
[-C--:B------:R-:W-:Y:S01]  /*23e0*/  IMAD R32, R80, R37.reuse, RZ ;  /* 0x0000002550207224 */ /* 0x080fe200078e02ff */
[----:B------:R-:W-:Y:S01]  /*23f0*/  LOP3.LUT R22, R22, 0xfffffffd, RZ, 0xc0, !PT ;  /* 0xfffffffd16167812 */ /* 0x000fe200078ec0ff */
[----:B------:R-:W-:Y:S01]  /*2400*/  IMAD.WIDE.U32 R92, R79, R37, RZ ;  /* 0x000000254f5c7225 */ /* 0x000fe200078e00ff */
[----:B------:R-:W-:Y:S03]  /*2410*/  BSSY B0, `(.L_x_1113) ;  /* 0x00002f4000007945 */ /* 0x000fe60003800000 */
[----:B------:R-:W2:Y:S01]  /*2420*/  LDC R96, c[0x0][0x3d4] ;  /* 0x0000f500ff607b82 */ /* 0x000ea20000000800 */
[----:B------:R-:W-:Y:S01]  /*2430*/  IMAD R25, R97, R79, R32 ;  /* 0x0000004f61197224 */ /* 0x000fe200078e0220 */
[----:B------:R-:W-:-:S03]  /*2440*/  IADD3 R34, P3, R82, R92, RZ ;  /* 0x0000005c52227210 */ /* 0x000fc60007f7e0ff */
[----:B------:R-:W-:Y:S02]  /*2450*/  IMAD.IADD R93, R93, 0x1, R25 ;  /* 0x000000015d5d7824 */ /* 0x000fe400078e0219 */
[----:B0-----:R-:W-:Y:S02]  /*2460*/  IMAD R25, R95, 0x60, RZ ;  /* 0x000000605f197824 */ /* 0x001fe400078e02ff */
[----:B------:R-:W-:-:S04]  /*2470*/  IMAD.WIDE.U32 R32, R94, 0x60, R92 ;  /* 0x000000605e207825 */ /* 0x000fc800078e005c */
[----:B------:R-:W-:Y:S01]  /*2480*/  IMAD.X R35, R93, 0x1, R81, P3 ;  /* 0x000000015d237824 */ /* 0x000fe200018e0651 */
[----:B------:R-:W-:Y:S02]  /*2490*/  IADD3 R32, P4, R82, R32, RZ ;  /* 0x0000002052207210 */ /* 0x000fe40007f9e0ff */
[-C--:B-1----:R-:W-:Y:S02]  /*24a0*/  LEA R42, P3, R34, R88.reuse, 0x1 ;  /* 0x00000058222a7211 */ /* 0x082fe400078608ff */
[----:B------:R-:W-:Y:S01]  /*24b0*/  IADD3.X R33, R81, R33, R25, P4, !PT ;  /* 0x0000002151217210 */ /* 0x000fe200027fe419 */
[----:B------:R-:W-:Y:S01]  /*24c0*/  IMAD R25, R18, 0x2000, R4 ;  /* 0x0000200012197824 */ /* 0x000fe200078e0204 */
[----:B------:R-:W-:Y:S02]  /*24d0*/  LEA R40, P4, R32, R88, 0x1 ;  /* 0x0000005820287211 */ /* 0x000fe400078808ff */
[-C--:B------:R-:W-:Y:S01]  /*24e0*/  LEA.HI.X R43, R34, R89.reuse, R35, 0x1, P3 ;  /* 0x00000059222b7211 */ /* 0x080fe200018f0c23 */
[C---:B------:R-:W-:Y:S01]  /*24f0*/  VIADD R87, R25.reuse, 0x20 ;  /* 0x0000002019577836 */ /* 0x040fe20000000000 */
[----:B--2---:R-:W-:Y:S01]  /*2500*/  ISETP.GE.AND P3, PT, R96, 0x1, PT ;  /* 0x000000016000780c */ /* 0x004fe20003f66270 */
[C---:B------:R-:W-:Y:S01]  /*2510*/  @P5 VIADD R87, R25.reuse, 0xffffffe0 ;  /* 0xffffffe019575836 */ /* 0x040fe20000000000 */
[----:B------:R-:W-:Y:S01]  /*2520*/  LEA.HI.X R41, R32, R89, R33, 0x1, P4 ;  /* 0x0000005920297211 */ /* 0x000fe200020f0c21 */
[----:B------:R-:W-:Y:S01]  /*2530*/  IMAD R90, R25, 0x2, R24 ;  /* 0x00000002195a7824 */ /* 0x000fe200078e0218 */
[----:B------:R-:W-:Y:S01]  /*2540*/  ISETP.GT.AND P4, PT, R37, R26, PT ;  /* 0x0000001a2500720c */ /* 0x000fe20003f84270 */
[----:B------:R-:W-:-:S02]  /*2550*/  IMAD.MOV.U32 R25, RZ, RZ, R37 ;  /* 0x000000ffff197224 */ /* 0x000fc400078e0025 */
[----:B------:R-:W-:-:S10]  /*2560*/  IMAD R87, R87, 0x2, R24 ;  /* 0x0000000257577824 */ /* 0x000fd400078e0218 */
[----:B------:R-:W-:Y:S01]  /*2570*/  @P4 LOP3.LUT R22, R22, 0x2, RZ, 0xfc, !PT ;  /* 0x0000000216164812 */ /* 0x000fe200078efcff */
[----:B------:R-:W-:Y:S06]  /*2580*/  @!P3 BRA `(.L_x_1114) ;  /* 0x0000002c0000b947 */ /* 0x000fec0003800000 */
[----:B------:R-:W-:Y:S01]  /*2590*/  ULDC.U8 UR4, c[0x0][0x3f0] ;  /* 0x0000fc0000047ab9 */ /* 0x000fe20000000000 */
[-C--:B------:R-:W-:Y:S01]  /*25a0*/  IMAD R32, R78, R37.reuse, RZ ;  /* 0x000000254e207224 */ /* 0x080fe200078e02ff */
[----:B------:R-:W-:Y:S01]  /*25b0*/  ISETP.NE.AND P3, PT, RZ, UR4, PT ;  /* 0x00000004ff007c0c */ /* 0x000fe2000bf65270 */
[----:B------:R-:W-:Y:S02]  /*25c0*/  IMAD R34, R76, R37, RZ ;  /* 0x000000254c227224 */ /* 0x000fe400078e02ff */
[----:B------:R-:W-:Y:S02]  /*25d0*/  IMAD R33, R97, R77, R32 ;  /* 0x0000004d61217224 */ /* 0x000fe400078e0220 */
[----:B------:R-:W-:Y:S02]  /*25e0*/  IMAD R91, R25, -0x80, R30 ;  /* 0xffffff80195b7824 */ /* 0x000fe400078e021e */
[----:B------:R-:W-:Y:S02]  /*25f0*/  IMAD R97, R97, R75, R34 ;  /* 0x0000004b61617224 */ /* 0x000fe400078e0222 */
[----:B------:R-:W-:Y:S01]  /*2600*/  IMAD.WIDE.U32 R50, R77, R37, RZ ;  /* 0x000000254d327225 */ /* 0x000fe200078e00ff */
[----:B------:R-:W-:-:S03]  /*2610*/  VIMNMX R91, R91, 0x80, PT ;  /* 0x000000805b5b7848 */ /* 0x000fc60003fe0100 */
        /* <DEDUP_REMOVED lines=11> */
[----:B------:R-:W-:Y:S02]  /*26d0*/  CS2R R38, SRZ ;  /* 0x0000000000267805 */ /* 0x000fe4000001ff00 */
        /* <DEDUP_REMOVED lines=8> */
[----:B------:R-:W-:-:S05]  /*2760*/  IADD3 R35, P3, R14, R48, RZ ;  /* 0x000000300e237210 */ /* 0x000fca0007f7e0ff */
[----:B------:R-:W-:Y:S01]  /*2770*/  IMAD.X R52, R97, 0x1, R9, P3 ;  /* 0x0000000161347824 */ /* 0x000fe200018e0609 */
        /* <DEDUP_REMOVED lines=14> */
.L_x_1117:
[----:B------:R-:W-:Y:S05]  /*2860*/  BSYNC B1 ;  /* 0x0000000000017941 */ /* 0x000fea0003800000 */
.L_x_1116:
        /* <DEDUP_REMOVED lines=35> */
.L_x_1119:
[----:B------:R-:W-:Y:S05]  /*2aa0*/  BSYNC B1 ;  /* 0x0000000000017941 */ /* 0x000fea0003800000 */
.L_x_1118:
[----:B0-----:R-:W-:Y:S01]  /*2ab0*/  IMAD.MOV.U32 R32, RZ, RZ, R88 ;  /* 0x000000ffff207224 */ /* 0x001fe200078e0058 */
[----:B------:R-:W-:Y:S01]  /*2ac0*/  UISETP.NE.AND UP0, UPT, UR37, 0x3, UPT ;  /* 0x000000032500788c */ /* 0x000fe2000bf05270 */
[----:B------:R-:W-:Y:S01]  /*2ad0*/  IMAD.MOV.U32 R33, RZ, RZ, R89 ;  /* 0x000000ffff217224 */ /* 0x000fe200078e0059 */
[----:B------:R-:W-:Y:S01]  /*2ae0*/  PRMT R103, R94, 0x7610, R103 ;  /* 0x000076105e677816 */ /* 0x000fe20000000067 */
[----:B------:R-:W-:Y:S01]  /*2af0*/  IMAD.MOV.U32 R34, RZ, RZ, R92 ;  /* 0x000000ffff227224 */ /* 0x000fe200078e005c */
[----:B------:R-:W-:Y:S01]  /*2b00*/  PRMT R48, R48, 0x5410, R32 ;  /* 0x0000541030307816 */ /* 0x000fe20000000020 */
[----:B------:R-:W-:Y:S01]  /*2b10*/  IMAD.MOV.U32 R32, RZ, RZ, R54 ;  /* 0x000000ffff207224 */ /* 0x000fe200078e0036 */
[----:B------:R-:W-:Y:S01]  /*2b20*/  PRMT R49, R49, 0x5410, R33 ;  /* 0x0000541031317816 */ /* 0x000fe20000000021 */
[----:B------:R-:W-:Y:S01]  /*2b30*/  IMAD.MOV.U32 R33, RZ, RZ, R55 ;  /* 0x000000ffff217224 */ /* 0x000fe200078e0037 */
[----:B------:R-:W-:Y:S01]  /*2b40*/  PLOP3.LUT P3, PT, PT, PT, UP0, 0x80, 0x0 ;  /* 0x000000000000781c */ /* 0x000fe20003f6f008 */
[----:B------:R-:W-:Y:S01]  /*2b50*/  IMAD.MOV.U32 R35, RZ, RZ, R93 ;  /* 0x000000ffff237224 */ /* 0x000fe200078e005d */
[----:B------:R-:W-:Y:S01]  /*2b60*/  PRMT R101, R32, 0x7610, R101 ;  /* 0x0000761020657816 */ /* 0x000fe20000000065 */
[----:B-----5:R-:W-:Y:S01]  /*2b70*/  IMAD.MOV.U32 R32, RZ, RZ, R36 ;  /* 0x000000ffff207224 */ /* 0x020fe200078e0024 */
[----:B------:R-:W-:Y:S01]  /*2b80*/  PRMT R100, R33, 0x7610, R100 ;  /* 0x0000761021647816 */ /* 0x000fe20000000064 */
[----:B------:R-:W-:Y:S01]  /*2b90*/  IMAD.MOV.U32 R33, RZ, RZ, R37 ;  /* 0x000000ffff217224 */ /* 0x000fe200078e0025 */
[----:B------:R-:W-:Y:S01]  /*2ba0*/  PRMT R50, R50, 0x5410, R34 ;  /* 0x0000541032327816 */ /* 0x000fe20000000022 */
[----:B------:R-:W-:Y:S01]  /*2bb0*/  IMAD.MOV.U32 R34, RZ, RZ, R44 ;  /* 0x000000ffff227224 */ /* 0x000fe200078e002c */
[----:B------:R-:W-:Y:S01]  /*2bc0*/  PRMT R51, R51, 0x5410, R35 ;  /* 0x0000541033337816 */ /* 0x000fe20000000023 */
[----:B------:R-:W-:Y:S01]  /*2bd0*/  IMAD.MOV.U32 R35, RZ, RZ, R45 ;  /* 0x000000ffff237224 */ /* 0x000fe200078e002d */
[----:B------:R-:W-:-:S02]  /*2be0*/  PRMT R102, R95, 0x7610, R102 ;  /* 0x000076105f667816 */ /* 0x000fc40000000066 */
        /* <DEDUP_REMOVED lines=8> */
[----:B------:R-:W-:Y:S02]  /*2c70*/  PRMT R50, R32, 0x7610, R50 ;  /* 0x0000761020327816 */ /* 0x000fe40000000032 */
[----:B------:R-:W-:-:S02]  /*2c80*/  PRMT R51, R33, 0x7610, R51 ;  /* 0x0000761021337816 */ /* 0x000fc40000000033 */
[----:B------:R-:W-:Y:S02]  /*2c90*/  PRMT R97, R34, 0x7610, R97 ;  /* 0x0000761022617816 */ /* 0x000fe40000000061 */
[----:B------:R-:W-:Y:S01]  /*2ca0*/  PRMT R99, R35, 0x7610, R99 ;  /* 0x0000761023637816 */ /* 0x000fe20000000063 */
[----:B------:R-:W-:Y:S06]  /*2cb0*/  @!P3 BRA `(.L_x_1120) ;  /* 0x000000000004b947 */ /* 0x000fec0003800000 */
[----:B------:R-:W-:Y:S01]  /*2cc0*/  BPT.TRAP 0x1 ;  /* 0x000000040000795c */ /* 0x000fe20000300000 */
.L_x_1120:
[----:B------:R-:W2:Y:S01]  /*2cd0*/  LDL R32, [R1] ;  /* 0x0000000001207983 */ /* 0x000ea20000100800 */
[----:B------:R-:W-:Y:S01]  /*2ce0*/  IMAD R86, R18, 0x8, R2 ;  /* 0x0000000812567824 */ /* 0x000fe200078e0202 */
[----:B------:R-:W-:Y:S01]  /*2cf0*/  BSSY B1, `(.L_x_1121) ;  /* 0x0000004000017945 */ /* 0x000fe20003800000 */
[----:B--2---:R-:W-:-:S04]  /*2d00*/  SHF.L.U32 R98, R32, 0x1f, RZ ;  /* 0x0000001f20627819 */ /* 0x004fc800000006ff */
[----:B------:R-:W0:Y:S02]  /*2d10*/  SYNCS.PHASECHK.TRANS64.TRYWAIT P6, [R86+URZ+0x16890], R98 ;  /* 0x01689062560075a7 */ /* 0x000e2400080c017f */
[----:B0-----:R-:W-:Y:S05]  /*2d20*/  @!P6 BRA `(.L_x_1122) ;  /* 0x000001b4000ce947 */ /* 0x001fea0003800000 */
.L_x_1429:
[----:B------:R-:W-:Y:S05]  /*2d30*/  BSYNC B1 ;  /* 0x0000000000017941 */ /* 0x000fea0003800000 */
.L_x_1121:
        /* <DEDUP_REMOVED lines=8> */
[----:B------:R-:W-:Y:S01]  /*2dc0*/  SHF.R.U64 R104, R88, 0x10, R89 ;  /* 0x0000001058687819 */ /* 0x000fe20000001259 */
[----:B--2---:R-:W-:Y:S01]  /*2dd0*/  IMAD.U32 R88, R34, 0x10000, RZ ;  /* 0x0001000022587824 */ /* 0x004fe200078e00ff */
[--C-:B------:R-:W-:Y:S01]  /*2de0*/  SHF.R.U64 R108, R92, 0x10, R93.reuse ;  /* 0x000000105c6c7819 */ /* 0x100fe2000000125d */
[----:B------:R-:W-:Y:S01]  /*2df0*/  IMAD.U32 R92, R35, 0x10000, RZ ;  /* 0x00010000235c7824 */ /* 0x000fe200078e00ff */
[----:B------:R-:W-:Y:S02]  /*2e00*/  SHF.R.U32.HI R110, RZ, 0x10, R93 ;  /* 0x00000010ff6e7819 */ /* 0x000fe4000001165d */
[----:B------:R-:W-:Y:S02]  /*2e10*/  SHF.R.U32.HI R106, RZ, 0x10, R89 ;  /* 0x00000010ff6a7819 */ /* 0x000fe40000011659 */
        /* <DEDUP_REMOVED lines=8> */
[C---:B------:R-:W-:Y:S01]  /*2ea0*/  LOP3.LUT R109, R108.reuse, 0xffff0000, RZ, 0xc0, !PT ;  /* 0xffff00006c6d7812 */ /* 0x040fe200078ec0ff */
[----:B------:R-:W-:Y:S01]  /*2eb0*/  IMAD.U32 R108, R108, 0x10000, RZ ;  /* 0x000100006c6c7824 */ /* 0x000fe200078e00ff */
[C---:B------:R-:W-:Y:S01]  /*2ec0*/  LOP3.LUT R105, R104.reuse, 0xffff0000, RZ, 0xc0, !PT ;  /* 0xffff000068697812 */ /* 0x040fe200078ec0ff */
[----:B------:R-:W-:Y:S01]  /*2ed0*/  IMAD.U32 R104, R104, 0x10000, RZ ;  /* 0x0001000068687824 */ /* 0x000fe200078e00ff */
[----:B------:R-:W-:Y:S01]  /*2ee0*/  LOP3.LUT R89, R34, 0xffff0000, RZ, 0xc0, !PT ;  /* 0xffff000022597812 */ /* 0x000fe200078ec0ff */
[C---:B------:R-:W-:Y:S01]  /*2ef0*/  FMUL.FTZ R113, R35.reuse, R109 ;  /* 0x0000006d23717220 */ /* 0x040fe20000410000 */
[----:B------:R-:W-:Y:S01]  /*2f00*/  LOP3.LUT R110, R110, 0xffff0000, RZ, 0xc0, !PT ;  /* 0xffff00006e6e7812 */ /* 0x000fe200078ec0ff */
[----:B------:R-:W-:Y:S01]  /*2f10*/  FMUL.FTZ R112, R35, R105 ;  /* 0x0000006923707220 */ /* 0x000fe20000410000 */
[----:B------:R-:W-:Y:S01]  /*2f20*/  LOP3.LUT R106, R106, 0xffff0000, RZ, 0xc0, !PT ;  /* 0xffff00006a6a7812 */ /* 0x000fe200078ec0ff */
[C---:B------:R-:W-:Y:S01]  /*2f30*/  FMUL.FTZ R35, R89.reuse, R111 ;  /* 0x0000006f59237220 */ /* 0x040fe20000410000 */
[----:B------:R-:W-:Y:S01]  /*2f40*/  FMUL.FTZ R89, R89, R107 ;  /* 0x0000006b59597220 */ /* 0x000fe20000410000 */
[----:B------:R-:W-:-:S02]  /*2f50*/  IMAD.U32 R34, R33, 0x10000, RZ ;  /* 0x0001000021227824 */ /* 0x000fc400078e00ff */
[----:B------:R-:W-:Y:S01]  /*2f60*/  FFMA.FTZ R107, R88, R107, -R35 ;  /* 0x0000006b586b7223 */ /* 0x000fe20000010823 */
[----:B------:R-:W-:Y:S02]  /*2f70*/  IMAD.U32 R33, R32, 0x10000, RZ ;  /* 0x0001000020217824 */ /* 0x000fe400078e00ff */
[----:B------:R-:W-:Y:S01]  /*2f80*/  FFMA.FTZ R88, R88, R111, R89 ;  /* 0x0000006f58587223 */ /* 0x000fe20000010059 */
[----:B------:R-:W-:Y:S01]  /*2f90*/  LOP3.LUT R32, R32, 0xffff0000, RZ, 0xc0, !PT ;  /* 0xffff000020207812 */ /* 0x000fe200078ec0ff */
[C---:B------:R-:W-:Y:S01]  /*2fa0*/  FMUL.FTZ R89, R93.reuse, R110 ;  /* 0x0000006e5d597220 */ /* 0x040fe20000410000 */
[-C--:B------:R-:W-:Y:S01]  /*2fb0*/  FMUL.FTZ R93, R93, R106.reuse ;  /* 0x0000006a5d5d7220 */ /* 0x080fe20000410000 */
[C---:B------:R-:W-:Y:S01]  /*2fc0*/  FFMA.FTZ R113, R34.reuse, R105, -R113 ;  /* 0x0000006922717223 */ /* 0x040fe20000010871 */
[----:B------:R-:W-:Y:S01]  /*2fd0*/  FFMA.FTZ R112, R34, R109, R112 ;  /* 0x0000006d22707223 */ /* 0x000fe20000010070 */
[----:B------:R-:W-:Y:S01]  /*2fe0*/  FFMA.FTZ R89, R92, R106, -R89 ;  /* 0x0000006a5c597223 */ /* 0x000fe20000010859 */
[C---:B------:R-:W-:Y:S01]  /*2ff0*/  FMUL.FTZ R34, R32.reuse, R108 ;  /* 0x0000006c20227220 */ /* 0x040fe20000410000 */
[----:B------:R-:W-:Y:S01]  /*3000*/  FMUL.FTZ R35, R32, R104 ;  /* 0x0000006820237220 */ /* 0x000fe20000410000 */
[----:B------:R-:W-:Y:S01]  /*3010*/  FFMA.FTZ R92, R92, R110, R93 ;  /* 0x0000006e5c5c7223 */ /* 0x000fe2000001005d */
[----:B------:R-:W-:Y:S01]  /*3020*/  F2FP.BF16.F32.PACK_AB R88, R88, R107 ;  /* 0x0000006b5858723e */ /* 0x000fe200000010ff */
[C---:B------:R-:W-:Y:S01]  /*3030*/  FFMA.FTZ R34, R33.reuse, R104, -R34 ;  /* 0x0000006821227223 */ /* 0x040fe20000010822 */
[----:B------:R-:W-:Y:S01]  /*3040*/  FFMA.FTZ R35, R33, R108, R35 ;  /* 0x0000006c21237223 */ /* 0x000fe20000010023 */
[----:B------:R-:W-:-:S02]  /*3050*/  F2FP.BF16.F32.PACK_AB R33, R112, R113 ;  /* 0x000000717021723e */ /* 0x000fc400000010ff */
[----:B------:R-:W-:Y:S02]  /*3060*/  F2FP.BF16.F32.PACK_AB R89, R92, R89 ;  /* 0x000000595c59723e */ /* 0x000fe400000010ff */
[----:B------:R-:W-:Y:S01]  /*3070*/  F2FP.BF16.F32.PACK_AB R32, R35, R34 ;  /* 0x000000222320723e */ /* 0x000fe200000010ff */
[----:B------:R-:W-:Y:S02]  /*3080*/  IMAD.MOV.U32 R34, RZ, RZ, R88 ;  /* 0x000000ffff227224 */ /* 0x000fe400078e0058 */
[----:B------:R-:W-:-:S07]  /*3090*/  IMAD.MOV.U32 R35, RZ, RZ, R89 ;  /* 0x000000ffff237224 */ /* 0x000fce00078e0059 */
.L_x_1128:
[----:B------:R-:W-:Y:S05]  /*30a0*/  BSYNC B3 ;  /* 0x0000000000037941 */ /* 0x000fea0003800000 */
.L_x_1127:
[----:B--2---:R1:W-:Y:S02]  /*30b0*/  STG.E.128 desc[UR38][R42.64], R32 ;  /* 0x000000202a007986 */ /* 0x0043e4000c101d26 */
.L_x_1126:
[----:B------:R-:W-:Y:S05]  /*30c0*/  BSYNC B2 ;  /* 0x0000000000027941 */ /* 0x000fea0003800000 */
.L_x_1125:
[----:B------:R-:W-:Y:S05]  /*30d0*/  @P2 BRA `(.L_x_1124) ;  /* 0x0000000000d42947 */ /* 0x000fea0003800000 */
[----:B-1----:R1:W2:Y:S01]  /*30e0*/  LDS.128 R32, [R87+0xe000] ;  /* 0x00e0000057207984 */ /* 0x0022a20000000c00 */
[----:B------:R-:W-:Y:S01]  /*30f0*/  VIADD R89, R60, 0x10 ;  /* 0x000000103c597836 */ /* 0x000fe20000000000 */
[----:B------:R-:W-:Y:S04]  /*3100*/  BSSY B2, `(.L_x_1129) ;  /* 0x0000031000027945 */ /* 0x000fe80003800000 */
[----:B------:R-:W-:-:S13]  /*3110*/  ISETP.GE.AND P4, PT, R89, R96, PT ;  /* 0x000000605900720c */ /* 0x000fda0003f86270 */
        /* <DEDUP_REMOVED lines=16> */
[----:B------:R-:W-:Y:S01]  /*3220*/  LOP3.LUT R88, R103, 0xffff0000, RZ, 0xc0, !PT ;  /* 0xffff000067587812 */ /* 0x000fe200078ec0ff */
[----:B------:R-:W-:Y:S01]  /*3230*/  IMAD.U32 R101, R101, 0x10000, RZ ;  /* 0x0001000065657824 */ /* 0x000fe200078e00ff */
[----:B------:R-:W-:Y:S01]  /*3240*/  LOP3.LUT R53, R34, 0xffff0000, RZ, 0xc0, !PT ;  /* 0xffff000022357812 */ /* 0x000fe200078ec0ff */
[----:B------:R-:W-:-:S02]  /*3250*/  IMAD.U32 R34, R33, 0x10000, RZ ;  /* 0x0001000021227824 */ /* 0x000fc400078e00ff */
[C---:B------:R-:W-:Y:S01]  /*3260*/  FMUL.FTZ R105, R35.reuse, R92 ;  /* 0x0000005c23697220 */ /* 0x040fe20000410000 */
[C---:B------:R-:W-:Y:S02]  /*3270*/  IMAD.U32 R33, R32.reuse, 0x10000, RZ ;  /* 0x0001000020217824 */ /* 0x040fe400078e00ff */
[-C--:B------:R-:W-:Y:S01]  /*3280*/  FMUL.FTZ R35, R35, R88.reuse ;  /* 0x0000005823237220 */ /* 0x080fe20000410000 */
[----:B------:R-:W-:Y:S01]  /*3290*/  LOP3.LUT R32, R32, 0xffff0000, RZ, 0xc0, !PT ;  /* 0xffff000020207812 */ /* 0x000fe200078ec0ff */
[C---:B------:R-:W-:Y:S01]  /*32a0*/  FMUL.FTZ R107, R53.reuse, R93 ;  /* 0x0000005d356b7220 */ /* 0x040fe20000410000 */
[----:B------:R-:W-:Y:S01]  /*32b0*/  LOP3.LUT R100, R100, 0xffff0000, RZ, 0xc0, !PT ;  /* 0xffff000064647812 */ /* 0x000fe200078ec0ff */
[-C--:B------:R-:W-:Y:S01]  /*32c0*/  FMUL.FTZ R53, R53, R89.reuse ;  /* 0x0000005935357220 */ /* 0x080fe20000410000 */
[----:B------:R-:W-:Y:S01]  /*32d0*/  LOP3.LUT R102, R102, 0xffff0000, RZ, 0xc0, !PT ;  /* 0xffff000066667812 */ /* 0x000fe200078ec0ff */
[----:B------:R-:W-:Y:S02]  /*32e0*/  IMAD.U32 R103, R103, 0x10000, RZ ;  /* 0x0001000067677824 */ /* 0x000fe400078e00ff */
[C---:B------:R-:W-:Y:S01]  /*32f0*/  FFMA.FTZ R105, R34.reuse, R88, -R105 ;  /* 0x0000005822697223 */ /* 0x040fe20000010869 */
[----:B------:R-:W-:Y:S01]  /*3300*/  FFMA.FTZ R92, R34, R92, R35 ;  /* 0x0000005c225c7223 */ /* 0x000fe20000010023 */
[----:B------:R-:W-:Y:S01]  /*3310*/  FFMA.FTZ R107, R52, R89, -R107 ;  /* 0x00000059346b7223 */ /* 0x000fe2000001086b */
[----:B------:R-:W-:Y:S01]  /*3320*/  FMUL.FTZ R34, R32, R101 ;  /* 0x0000006520227220 */ /* 0x000fe20000410000 */
[----:B------:R-:W-:Y:S01]  /*3330*/  FFMA.FTZ R52, R52, R93, R53 ;  /* 0x0000005d34347223 */ /* 0x000fe20000010035 */
[C---:B------:R-:W-:Y:S01]  /*3340*/  FMUL.FTZ R35, R55.reuse, R100 ;  /* 0x0000006437237220 */ /* 0x040fe20000410000 */
[-C--:B------:R-:W-:Y:S01]  /*3350*/  FMUL.FTZ R32, R32, R103.reuse ;  /* 0x0000006720207220 */ /* 0x080fe20000410000 */
[-C--:B------:R-:W-:Y:S01]  /*3360*/  FMUL.FTZ R55, R55, R102.reuse ;  /* 0x0000006637377220 */ /* 0x080fe20000410000 */
[C---:B------:R-:W-:Y:S01]  /*3370*/  FFMA.FTZ R34, R33.reuse, R103, -R34 ;  /* 0x0000006721227223 */ /* 0x040fe20000010822 */
[C---:B------:R-:W-:Y:S01]  /*3380*/  FFMA.FTZ R35, R54.reuse, R102, -R35 ;  /* 0x0000006636237223 */ /* 0x040fe20000010823 */
[----:B------:R-:W-:Y:S01]  /*3390*/  FFMA.FTZ R33, R33, R101, R32 ;  /* 0x0000006521217223 */ /* 0x000fe20000010020 */
[----:B------:R-:W-:Y:S01]  /*33a0*/  FFMA.FTZ R54, R54, R100, R55 ;  /* 0x0000006436367223 */ /* 0x000fe20000010037 */
[----:B------:R-:W-:-:S02]  /*33b0*/  F2FP.BF16.F32.PACK_AB R92, R92, R105 ;  /* 0x000000695c5c723e */ /* 0x000fc400000010ff */
[----:B------:R-:W-:Y:S02]  /*33c0*/  F2FP.BF16.F32.PACK_AB R52, R52, R107 ;  /* 0x0000006b3434723e */ /* 0x000fe400000010ff */
[----:B------:R-:W-:Y:S01]  /*33d0*/  F2FP.BF16.F32.PACK_AB R32, R33, R34 ;  /* 0x000000222120723e */ /* 0x000fe200000010ff */
[----:B------:R-:W-:Y:S01]  /*33e0*/  IMAD.MOV.U32 R33, RZ, RZ, R92 ;  /* 0x000000ffff217224 */ /* 0x000fe200078e005c */
[----:B------:R-:W-:Y:S01]  /*33f0*/  F2FP.BF16.F32.PACK_AB R35, R54, R35 ;  /* 0x000000233623723e */ /* 0x000fe200000010ff */
[----:B------:R-:W-:-:S07]  /*3400*/  IMAD.MOV.U32 R34, RZ, RZ, R52 ;  /* 0x000000ffff227224 */ /* 0x000fce00078e0034 */
.L_x_1130:
[----:B------:R-:W-:Y:S05]  /*3410*/  BSYNC B2 ;  /* 0x0000000000027941 */ /* 0x000fea0003800000 */
.L_x_1129:
[----:B--2---:R2:W-:Y:S02]  /*3420*/  STG.E.128 desc[UR38][R42.64+0x40], R32 ;  /* 0x000040202a007986 */ /* 0x0045e4000c101d26 */
.L_x_1124:
[----:B------:R-:W-:Y:S05]  /*3430*/  BSYNC B1 ;  /* 0x0000000000017941 */ /* 0x000fea0003800000 */
.L_x_1123:
        /* <DEDUP_REMOVED lines=31> */
[-C--:B------:R-:W-:Y:S01]  /*3630*/  FMUL.FTZ R43, R43, R47.reuse ;  /* 0x0000002f2b2b7220 */ /* 0x080fe20000410000 */
[----:B------:R-:W-:Y:S01]  /*3640*/  LOP3.LUT R99, R99, 0xffff0000, RZ, 0xc0, !PT ;  /* 0xffff000063637812 */ /* 0x000fe200078ec0ff */
[----:B------:R-:W-:Y:S01]  /*3650*/  IMAD.U32 R94, R94, 0x10000, RZ ;  /* 0x000100005e5e7824 */ /* 0x000fe200078e00ff */
[----:B------:R-:W-:Y:S01]  /*3660*/  LOP3.LUT R95, R95, 0xffff0000, RZ, 0xc0, !PT ;  /* 0xffff00005f5f7812 */ /* 0x000fe200078ec0ff */
[C---:B------:R-:W-:Y:S01]  /*3670*/  FFMA.FTZ R55, R34.reuse, R46, -R55 ;  /* 0x0000002e22377223 */ /* 0x040fe20000010837 */
        /* <DEDUP_REMOVED lines=17> */
.L_x_1135:
[----:B------:R-:W-:Y:S05]  /*3790*/  BSYNC B2 ;  /* 0x0000000000027941 */ /* 0x000fea0003800000 */
.L_x_1134:
[----:B--2---:R3:W-:Y:S02]  /*37a0*/  STG.E.128 desc[UR38][R40.64], R32 ;  /* 0x0000002028007986 */ /* 0x0047e4000c101d26 */
.L_x_1133:
[----:B------:R-:W-:Y:S05]  /*37b0*/  BSYNC B1 ;  /* 0x0000000000017941 */ /* 0x000fea0003800000 */
.L_x_1132:
        /* <DEDUP_REMOVED lines=21> */
[----:B------:R-:W-:Y:S01]  /*3910*/  LOP3.LUT R35, R33, 0xffff0000, RZ, 0xc0, !PT ;  /* 0xffff000021237812 */ /* 0x000fe200078ec0ff */
[----:B------:R-:W-:Y:S01]  /*3920*/  IMAD.U32 R33, R32, 0x10000, RZ ;  /* 0x0001000020217824 */ /* 0x000fe200078e00ff */
        /* <DEDUP_REMOVED lines=29> */
.L_x_1137:
[----:B------:R-:W-:Y:S05]  /*3b00*/  BSYNC B1 ;  /* 0x0000000000017941 */ /* 0x000fea0003800000 */
.L_x_1136:
[----:B--2---:R4:W-:Y:S01]  /*3b10*/  STG.E.128 desc[UR38][R40.64+0x40], R32 ;  /* 0x0000402028007986 */ /* 0x0049e2000c101d26 */
[----:B------:R-:W-:Y:S05]  /*3b20*/  BRA `(.L_x_1131) ;  /* 0x0000001800087947 */ /* 0x000fea0003800000 */
.L_x_1115:
[C---:B------:R-:W-:Y:S02]  /*3b30*/  ISETP.GE.AND P3, PT, R17.reuse, R91, PT ;  /* 0x0000005b1100720c */ /* 0x040fe40003f66270 */
[----:B------:R-:W-:Y:S02]  /*3b40*/  CS2R R38, SRZ ;  /* 0x0000000000267805 */ /* 0x000fe4000001ff00 */
[----:B------:R-:W-:Y:S01]  /*3b50*/  CS2R R36, SRZ ;  /* 0x0000000000247805 */ /* 0x000fe2000001ff00 */
[----:B------:R-:W-:Y:S01]  /*3b60*/  VIADD R44, R17, 0x60 ;  /* 0x00000060112c7836 */ /* 0x000fe20000000000 */
[----:B------:R-:W-:-:S13]  /*3b70*/  ISETP.GE.OR P3, PT, R64, R96, P3 ;  /* 0x000000604000720c */ /* 0x000fda0001f66670 */
[----:B------:R-:W0:Y:S01]  /*3b80*/  @!P3 LDC.64 R40, c[0x0][0x3c8] ;  /* 0x0000f200ff28bb82 */ /* 0x000e220000000a00 */
[----:B------:R-:W-:-:S05]  /*3b90*/  @!P3 IADD3 R34, P4, R20, R50, RZ ;  /* 0x000000321422b210 */ /* 0x000fca0007f9e0ff */
[----:B------:R-:W-:Y:S01]  /*3ba0*/  @!P3 IMAD.X R35, R86, 0x1, R31, P4 ;  /* 0x000000015623b824 */ /* 0x000fe200020e061f */
[----:B------:R-:W-:Y:S01]  /*3bb0*/  @!P3 IADD3 R32, P4, R12, R48, RZ ;  /* 0x000000300c20b210 */ /* 0x000fe20007f9e0ff */
[----:B------:R-:W1:Y:S04]  /*3bc0*/  @!P3 LDC.64 R42, c[0x0][0x3e0] ;  /* 0x0000f800ff2abb82 */ /* 0x000e680000000a00 */
[----:B------:R-:W-:Y:S01]  /*3bd0*/  @!P3 IMAD.X R33, R97, 0x1, R8, P4 ;  /* 0x000000016121b824 */ /* 0x000fe200020e0608 */
        /* <DEDUP_REMOVED lines=37> */
.L_x_1139:
[----:B------:R-:W-:Y:S05]  /*3e30*/  BSYNC B1 ;  /* 0x0000000000017941 */ /* 0x000fea0003800000 */
.L_x_1138:
[----:B-----5:R-:W-:Y:S01]  /*3e40*/  IMAD.MOV.U32 R48, RZ, RZ, R42 ;  /* 0x000000ffff307224 */ /* 0x020fe200078e002a */
[----:B------:R-:W-:Y:S01]  /*3e50*/  UISETP.NE.AND UP0, UPT, UR37, 0x3, UPT ;  /* 0x000000032500788c */ /* 0x000fe2000bf05270 */
        /* <DEDUP_REMOVED lines=31> */
[----:B------:R-:W-:Y:S01]  /*4050*/  PRMT R126, R51, 0x7610, R126 ;  /* 0x00007610337e7816 */ /* 0x000fe2000000007e */
[----:B------:R-:W-:Y:S06]  /*4060*/  @!P3 BRA `(.L_x_1140) ;  /* 0x000000000004b947 */ /* 0x000fec0003800000 */
[----:B------:R-:W-:Y:S01]  /*4070*/  BPT.TRAP 0x1 ;  /* 0x000000040000795c */ /* 0x000fe20000300000 */
.L_x_1140:
[----:B------:R-:W2:Y:S01]  /*4080*/  LDL R48, [R1] ;  /* 0x0000000001307983 */ /* 0x000ea20000100800 */
[----:B------:R-:W-:Y:S01]  /*4090*/  IMAD R86, R18, 0x8, R2 ;  /* 0x0000000812567824 */ /* 0x000fe200078e0202 */
[----:B------:R-:W0:Y:S01]  /*40a0*/  LDC R100, c[0x0][0x2e4] ;  /* 0x0000b900ff647b82 */ /* 0x000e220000000800 */
[----:B------:R-:W-:Y:S01]  /*40b0*/  BSSY B1, `(.L_x_1141) ;  /* 0x0000005000017945 */ /* 0x000fe20003800000 */
[----:B0-----:R-:W-:Y:S01]  /*40c0*/  IMAD.IADD R102, R100, 0x1, -R71 ;  /* 0x0000000164667824 */ /* 0x001fe200078e0a47 */
[----:B--2---:R-:W-:-:S04]  /*40d0*/  SHF.L.U32 R98, R48, 0x1f, RZ ;  /* 0x0000001f30627819 */ /* 0x004fc800000006ff */
[----:B------:R-:W0:Y:S02]  /*40e0*/  SYNCS.PHASECHK.TRANS64.TRYWAIT P5, [R86+URZ+0x16890], R98 ;  /* 0x01689062560075a7 */ /* 0x000e2400080a017f */
[----:B0-----:R-:W-:Y:S05]  /*40f0*/  @!P5 BRA `(.L_x_1142) ;  /* 0x000001a0002cd947 */ /* 0x001fea0003800000 */
.L_x_1430:
[----:B------:R-:W-:Y:S05]  /*4100*/  BSYNC B1 ;  /* 0x0000000000017941 */ /* 0x000fea0003800000 */
.L_x_1141:
[----:B------:R-:W-:Y:S01]  /*4110*/  ISETP.GE.OR P5, PT, R17, R91, P1 ;  /* 0x0000005b1100720c */ /* 0x000fe20000fa6670 */
[----:B------:R-:W-:-:S12]  /*4120*/  BSSY B1, `(.L_x_1143) ;  /* 0x0000085000017945 */ /* 0x000fd80003800000 */
[----:B------:R-:W-:Y:S05]  /*4130*/  @P5 BRA `(.L_x_1144) ;  /* 0x00000008000c5947 */ /* 0x000fea0003800000 */
[----:B------:R-:W1:Y:S01]  /*4140*/  S2R R50, SR_TID.X ;  /* 0x0000000000327919 */ /* 0x000e620000002100 */
[-C--:B------:R-:W-:Y:S01]  /*4150*/  IMAD R48, R84, R94.reuse, RZ ;  /* 0x0000005e54307224 */ /* 0x080fe200078e02ff */
[----:B------:R-:W-:Y:S01]  /*4160*/  BSSY B2, `(.L_x_1145) ;  /* 0x0000074000027945 */ /* 0x000fe20003800000 */
[----:B------:R-:W-:-:S04]  /*4170*/  IMAD.WIDE.U32 R96, R17, R94, R92 ;  /* 0x0000005e11607225 */ /* 0x000fc800078e005c */
[----:B------:R-:W-:Y:S01]  /*4180*/  IMAD R49, R17, R95, R48 ;  /* 0x0000005f11317224 */ /* 0x000fe200078e0230 */
[----:B------:R-:W-:Y:S02]  /*4190*/  SEL R48, R71, R102, !P0 ;  /* 0x0000006647307207 */ /* 0x000fe40004000000 */
[----:B------:R-:W-:Y:S01]  /*41a0*/  IADD3 R99, P5, P6, R62, R96, R68 ;  /* 0x000000603e637210 */ /* 0x000fe20007ebe044 */
[----:B------:R-:W-:Y:S01]  /*41b0*/  IMAD.IADD R106, R49, 0x1, R97 ;  /* 0x00000001316a7824 */ /* 0x000fe200078e0261 */
[----:B------:R-:W-:-:S04]  /*41c0*/  SHF.R.S32.HI R49, RZ, 0x1f, R48 ;  /* 0x0000001fff317819 */ /* 0x000fc80000011430 */
[----:B------:R-:W-:Y:S01]  /*41d0*/  LEA.HI R48, R49, R48, RZ, 0x4 ;  /* 0x0000003031307211 */ /* 0x000fe200078f20ff */
[----:B------:R-:W-:Y:S01]  /*41e0*/  IMAD R49, R18, 0x2000, R3 ;  /* 0x0000200012317824 */ /* 0x000fe200078e0203 */
[----:B------:R-:W-:Y:S02]  /*41f0*/  IADD3.X R104, R83, R106, R6, P5, P6 ;  /* 0x0000006a53687210 */ /* 0x000fe40002fec406 */
[----:B------:R-:W-:Y:S01]  /*4200*/  LEA.HI.SX32 R48, R48, R69, 0x1c ;  /* 0x0000004530307211 */ /* 0x000fe200078fe2ff */
[----:B------:R-:W-:-:S04]  /*4210*/  IMAD R49, R49, 0x2, R2 ;  /* 0x0000000231317824 */ /* 0x000fc800078e0202 */
[----:B------:R-:W-:-:S05]  /*4220*/  IMAD.SHL.U32 R101, R48, 0x8, RZ ;  /* 0x0000000830657824 */ /* 0x000fca00078e00ff */
[----:B------:R-:W-:Y:S01]  /*4230*/  LOP3.LUT R48, R66, 0x38, R101, 0xf8, !PT ;  /* 0x0000003842307812 */ /* 0x000fe200078ef865 */
[C---:B-1----:R-:W-:Y:S02]  /*4240*/  VIADD R51, R50.reuse, 0xffffff80 ;  /* 0xffffff8032337836 */ /* 0x042fe40000000000 */
[----:B------:R-:W-:Y:S01]  /*4250*/  VIADD R50, R50, 0xffffff80 ;  /* 0xffffff8032327836 */ /* 0x000fe20000000000 */
[----:B------:R-:W-:-:S04]  /*4260*/  LOP3.LUT R48, R48, R7, RZ, 0x3c, !PT ;  /* 0x0000000730307212 */ /* 0x000fc800078e3cff */
        /* <DEDUP_REMOVED lines=9> */
[----:B------:R-:W-:Y:S01]  /*4300*/  SHF.R.U32.HI R123, RZ, 0x10, R37 ;  /* 0x00000010ff7b7819 */ /* 0x000fe20000011625 */
[----:B--2---:R-:W-:Y:S01]  /*4310*/  IMAD.U32 R120, R53, 0x10000, RZ ;  /* 0x0001000035787824 */ /* 0x004fe200078e00ff */
[--C-:B------:R-:W-:Y:S01]  /*4320*/  SHF.R.U32.HI R114, RZ, 0x10, R33.reuse ;  /* 0x00000010ff727819 */ /* 0x100fe20000011621 */
[----:B------:R-:W-:Y:S01]  /*4330*/  IMAD.U32 R119, R55, 0x10000, RZ ;  /* 0x0001000037777824 */ /* 0x000fe200078e00ff */
[----:B------:R-:W-:Y:S01]  /*4340*/  SHF.R.U64 R113, R32, 0x10, R33 ;  /* 0x0000001020717819 */ /* 0x000fe20000001221 */
[----:B------:R-:W-:Y:S01]  /*4350*/  IMAD.U32 R33, R52, 0x10000, RZ ;  /* 0x0001000034217824 */ /* 0x000fe200078e00ff */
[----:B------:R-:W-:Y:S01]  /*4360*/  PRMT R123, R126, 0x5410, R123 ;  /* 0x000054107e7b7816 */ /* 0x000fe2000000007b */
[----:B-1----:R-:W-:Y:S01]  /*4370*/  IMAD.U32 R32, R48, 0x10000, RZ ;  /* 0x0001000030207824 */ /* 0x002fe200078e00ff */
[----:B------:R-:W-:Y:S01]  /*4380*/  SHF.R.U64 R116, R36, 0x10, R37 ;  /* 0x0000001024747819 */ /* 0x000fe20000001225 */
[----:B------:R-:W-:Y:S01]  /*4390*/  IMAD.U32 R36, R50, 0x10000, RZ ;  /* 0x0001000032247824 */ /* 0x000fe200078e00ff */
[----:B------:R-:W-:Y:S01]  /*43a0*/  SHF.R.U64 R37, R38, 0x10, R39 ;  /* 0x0000001026257819 */ /* 0x000fe20000001227 */
[----:B------:R-:W-:Y:S01]  /*43b0*/  IMAD.U32 R38, R49, 0x10000, RZ ;  /* 0x0001000031267824 */ /* 0x000fe200078e00ff */
[----:B------:R-:W-:-:S02]  /*43c0*/  PRMT R114, R107, 0x5432, R114 ;  /* 0x000054326b727816 */ /* 0x000fc40000000072 */
[----:B------:R-:W-:Y:S01]  /*43d0*/  SHF.R.U32.HI R118, RZ, 0x10, R39 ;  /* 0x00000010ff767819 */ /* 0x000fe20000011627 */
[----:B------:R-:W-:Y:S01]  /*43e0*/  IMAD.U32 R39, R51, 0x10000, RZ ;  /* 0x0001000033277824 */ /* 0x000fe200078e00ff */
[--C-:B------:R-:W-:Y:S02]  /*43f0*/  SHF.R.U64 R115, R34, 0x10, R35.reuse ;  /* 0x0000001022737819 */ /* 0x100fe40000001223 */
[----:B------:R-:W-:Y:S02]  /*4400*/  SHF.R.U32.HI R117, RZ, 0x10, R35 ;  /* 0x00000010ff757819 */ /* 0x000fe40000011623 */
[----:B------:R-:W-:Y:S01]  /*4410*/  PRMT R113, R125, 0x5410, R113 ;  /* 0x000054107d717816 */ /* 0x000fe20000000071 */
[----:B------:R-:W-:Y:S01]  /*4420*/  IMAD.U32 R125, R123, 0x10000, RZ ;  /* 0x000100007b7d7824 */ /* 0x000fe200078e00ff */
[----:B------:R-:W-:Y:S02]  /*4430*/  LOP3.LUT R35, R51, 0xffff0000, RZ, 0xc0, !PT ;  /* 0xffff000033237812 */ /* 0x000fe400078ec0ff */
[----:B------:R-:W-:Y:S01]  /*4440*/  LOP3.LUT R51, R55, 0xffff0000, RZ, 0xc0, !PT ;  /* 0xffff000037337812 */ /* 0x000fe200078ec0ff */
[----:B------:R-:W-:Y:S01]  /*4450*/  IMAD.U32 R55, R114, 0x10000, RZ ;  /* 0x0001000072377824 */ /* 0x000fe200078e00ff */
[----:B------:R-:W-:Y:S01]  /*4460*/  PRMT R37, R121, 0x5410, R37 ;  /* 0x0000541079257816 */ /* 0x000fe20000000025 */
[C---:B------:R-:W-:Y:S01]  /*4470*/  FMUL.FTZ R127, R120.reuse, R125 ;  /* 0x0000007d787f7220 */ /* 0x040fe20000410000 */
[----:B------:R-:W-:Y:S01]  /*4480*/  PRMT R121, R103, 0x5432, R118 ;  /* 0x0000543267797816 */ /* 0x000fe20000000076 */
[-C--:B------:R-:W-:Y:S01]  /*4490*/  FMUL.FTZ R129, R120, R55.reuse ;  /* 0x0000003778817220 */ /* 0x080fe20000410000 */
[----:B------:R-:W-:Y:S01]  /*44a0*/  LOP3.LUT R53, R53, 0xffff0000, RZ, 0xc0, !PT ;  /* 0xffff000035357812 */ /* 0x000fe200078ec0ff */
[----:B------:R-:W-:Y:S01]  /*44b0*/  FFMA.FTZ R55, R38, R55, -R127 ;  /* 0x0000003726377223 */ /* 0x000fe2000001087f */
[----:B------:R-:W-:Y:S01]  /*44c0*/  PRMT R117, R122, 0x5410, R117 ;  /* 0x000054107a757816 */ /* 0x000fe20000000075 */
[----:B------:R-:W-:Y:S01]  /*44d0*/  IMAD.U32 R120, R121, 0x10000, RZ ;  /* 0x0001000079787824 */ /* 0x000fe200078e00ff */
[----:B------:R-:W-:Y:S01]  /*44e0*/  LOP3.LUT R123, R123, 0xffff0000, RZ, 0xc0, !PT ;  /* 0xffff00007b7b7812 */ /* 0x000fe200078ec0ff */
[----:B------:R-:W-:Y:S01]  /*44f0*/  FFMA.FTZ R38, R38, R125, R129 ;  /* 0x0000007d26267223 */ /* 0x000fe20000010081 */
[----:B------:R-:W-:Y:S01]  /*4500*/  LOP3.LUT R114, R114, 0xffff0000, RZ, 0xc0, !PT ;  /* 0xffff000072727812 */ /* 0x000fe200078ec0ff */
[----:B------:R-:W-:Y:S01]  /*4510*/  IMAD.U32 R118, R117, 0x10000, RZ ;  /* 0x0001000075767824 */ /* 0x000fe200078e00ff */
[----:B------:R-:W-:Y:S01]  /*4520*/  LOP3.LUT R34, R49, 0xffff0000, RZ, 0xc0, !PT ;  /* 0xffff000031227812 */ /* 0x000fe200078ec0ff */
[CC--:B------:R-:W-:Y:S01]  /*4530*/  FMUL.FTZ R127, R53.reuse, R123.reuse ;  /* 0x0000007b357f7220 */ /* 0x0c0fe20000410000 */
[----:B------:R-:W-:Y:S01]  /*4540*/  PRMT R115, R124, 0x5410, R115 ;  /* 0x000054107c737816 */ /* 0x000fe20000000073 */
[----:B------:R-:W-:Y:S01]  /*4550*/  FMUL.FTZ R53, R53, R114 ;  /* 0x0000007235357220 */ /* 0x000fe20000410000 */
[----:B------:R-:W-:Y:S01]  /*4560*/  FMUL.FTZ R124, R119, R120 ;  /* 0x00000078777c7220 */ /* 0x000fe20000410000 */
[----:B------:R-:W-:Y:S01]  /*4570*/  PRMT R116, R105, 0x5432, R116 ;  /* 0x0000543269747816 */ /* 0x000fe20000000074 */
[----:B------:R-:W-:Y:S01]  /*4580*/  FMUL.FTZ R119, R119, R118 ;  /* 0x0000007677777220 */ /* 0x000fe20000410000 */
[C---:B------:R-:W-:Y:S01]  /*4590*/  FFMA.FTZ R114, R34.reuse, R114, -R127 ;  /* 0x0000007222727223 */ /* 0x040fe2000001087f */
[----:B------:R-:W-:Y:S01]  /*45a0*/  FFMA.FTZ R53, R34, R123, R53 ;  /* 0x0000007b22357223 */ /* 0x000fe20000010035 */
[----:B------:R-:W-:Y:S01]  /*45b0*/  FFMA.FTZ R34, R39, R118, -R124 ;  /* 0x0000007627227223 */ /* 0x000fe2000001087c */
[----:B------:R-:W-:Y:S01]  /*45c0*/  LOP3.LUT R122, R121, 0xffff0000, RZ, 0xc0, !PT ;  /* 0xffff0000797a7812 */ /* 0x000fe200078ec0ff */
[----:B------:R-:W-:Y:S01]  /*45d0*/  FFMA.FTZ R39, R39, R120, R119 ;  /* 0x0000007827277223 */ /* 0x000fe20000010077 */
[----:B------:R-:W-:Y:S01]  /*45e0*/  LOP3.LUT R118, R117, 0xffff0000, RZ, 0xc0, !PT ;  /* 0xffff000075767812 */ /* 0x000fe200078ec0ff */
[----:B------:R-:W-:Y:S01]  /*45f0*/  IMAD.U32 R117, R113, 0x10000, RZ ;  /* 0x0001000071757824 */ /* 0x000fe200078e00ff */
[----:B------:R-:W-:Y:S01]  /*4600*/  LOP3.LUT R52, R52, 0xffff0000, RZ, 0xc0, !PT ;  /* 0xffff000034347812 */ /* 0x000fe200078ec0ff */
[C---:B------:R-:W-:Y:S01]  /*4610*/  IMAD.U32 R119, R116.reuse, 0x10000, RZ ;  /* 0x0001000074777824 */ /* 0x040fe200078e00ff */
[----:B------:R-:W-:Y:S01]  /*4620*/  LOP3.LUT R121, R116, 0xffff0000, RZ, 0xc0, !PT ;  /* 0xffff000074797812 */ /* 0x000fe200078ec0ff */
[C---:B------:R-:W-:Y:S01]  /*4630*/  FMUL.FTZ R120, R51.reuse, R122 ;  /* 0x0000007a33787220 */ /* 0x040fe20000410000 */
[-C--:B------:R-:W-:Y:S01]  /*4640*/  FMUL.FTZ R124, R51, R118.reuse ;  /* 0x00000076337c7220 */ /* 0x080fe20000410000 */
[----:B------:R-:W-:Y:S01]  /*4650*/  LOP3.LUT R113, R113, 0xffff0000, RZ, 0xc0, !PT ;  /* 0xffff000071717812 */ /* 0x000fe200078ec0ff */
[C---:B------:R-:W-:Y:S01]  /*4660*/  FMUL.FTZ R123, R33.reuse, R119 ;  /* 0x00000077217b7220 */ /* 0x040fe20000410000 */
[----:B------:R-:W-:Y:S01]  /*4670*/  LOP3.LUT R48, R48, 0xffff0000, RZ, 0xc0, !PT ;  /* 0xffff000030307812 */ /* 0x000fe200078ec0ff */
[----:B------:R-:W-:Y:S01]  /*4680*/  FMUL.FTZ R116, R33, R117 ;  /* 0x0000007521747220 */ /* 0x000fe20000410000 */
[C---:B------:R-:W-:Y:S01]  /*4690*/  FMUL.FTZ R33, R52.reuse, R121 ;  /* 0x0000007934217220 */ /* 0x040fe20000410000 */
[C---:B------:R-:W-:Y:S01]  /*46a0*/  FFMA.FTZ R51, R35.reuse, R118, -R120 ;  /* 0x0000007623337223 */ /* 0x040fe20000010878 */
[----:B------:R-:W-:Y:S01]  /*46b0*/  FFMA.FTZ R124, R35, R122, R124 ;  /* 0x0000007a237c7223 */ /* 0x000fe2000001007c */
[-C--:B------:R-:W-:Y:S01]  /*46c0*/  FMUL.FTZ R35, R52, R113.reuse ;  /* 0x0000007134237220 */ /* 0x080fe20000410000 */
[----:B------:R-:W-:Y:S01]  /*46d0*/  FFMA.FTZ R52, R48, R113, -R33 ;  /* 0x0000007130347223 */ /* 0x000fe20000010821 */
[----:B------:R-:W-:-:S02]  /*46e0*/  IMAD.U32 R49, R54, 0x10000, RZ ;  /* 0x0001000036317824 */ /* 0x000fc400078e00ff */
[C---:B------:R-:W-:Y:S01]  /*46f0*/  FFMA.FTZ R123, R32.reuse, R117, -R123 ;  /* 0x00000075207b7223 */ /* 0x040fe2000001087b */
[----:B------:R-:W-:Y:S01]  /*4700*/  FFMA.FTZ R116, R32, R119, R116 ;  /* 0x0000007720747223 */ /* 0x000fe20000010074 */
[----:B------:R-:W-:Y:S01]  /*4710*/  IMAD.U32 R33, R37, 0x10000, RZ ;  /* 0x0001000025217824 */ /* 0x000fe200078e00ff */
[----:B------:R-:W-:Y:S01]  /*4720*/  LOP3.LUT R54, R54, 0xffff0000, RZ, 0xc0, !PT ;  /* 0xffff000036367812 */ /* 0x000fe200078ec0ff */
[----:B------:R-:W-:Y:S01]  /*4730*/  IMAD.U32 R32, R115, 0x10000, RZ ;  /* 0x0001000073207824 */ /* 0x000fe200078e00ff */
[----:B------:R-:W-:Y:S01]  /*4740*/  LOP3.LUT R37, R37, 0xffff0000, RZ, 0xc0, !PT ;  /* 0xffff000025257812 */ /* 0x000fe200078ec0ff */
[----:B------:R-:W-:Y:S01]  /*4750*/  FFMA.FTZ R35, R48, R121, R35 ;  /* 0x0000007930237223 */ /* 0x000fe20000010023 */
[----:B------:R-:W-:Y:S01]  /*4760*/  LOP3.LUT R115, R115, 0xffff0000, RZ, 0xc0, !PT ;  /* 0xffff000073737812 */ /* 0x000fe200078ec0ff */
[C---:B------:R-:W-:Y:S01]  /*4770*/  FMUL.FTZ R113, R49.reuse, R33 ;  /* 0x0000002131717220 */ /* 0x040fe20000410000 */
[-C--:B------:R-:W-:Y:S01]  /*4780*/  FMUL.FTZ R48, R49, R32.reuse ;  /* 0x0000002031307220 */ /* 0x080fe20000410000 */
[----:B------:R-:W-:Y:S01]  /*4790*/  LOP3.LUT R50, R50, 0xffff0000, RZ, 0xc0, !PT ;  /* 0xffff000032327812 */ /* 0x000fe200078ec0ff */
[C---:B------:R-:W-:Y:S01]  /*47a0*/  FMUL.FTZ R49, R54.reuse, R37 ;  /* 0x0000002536317220 */ /* 0x040fe20000410000 */
[----:B------:R-:W-:Y:S01]  /*47b0*/  FMUL.FTZ R54, R54, R115 ;  /* 0x0000007336367220 */ /* 0x000fe20000410000 */
[C---:B------:R-:W-:Y:S01]  /*47c0*/  FFMA.FTZ R48, R36.reuse, R33, R48 ;  /* 0x0000002124307223 */ /* 0x040fe20000010030 */
[----:B------:R-:W-:Y:S01]  /*47d0*/  FFMA.FTZ R113, R36, R32, -R113 ;  /* 0x0000002024717223 */ /* 0x000fe20000010871 */
[----:B------:R-:W-:Y:S01]  /*47e0*/  F2FP.BF16.F32.PACK_AB R52, R52, R123 ;  /* 0x0000007b3434723e */ /* 0x000fe200000010ff */
[C---:B------:R-:W-:Y:S01]  /*47f0*/  FFMA.FTZ R37, R50.reuse, R37, R54 ;  /* 0x0000002532257223 */ /* 0x040fe20000010036 */
[----:B------:R-:W-:Y:S01]  /*4800*/  FFMA.FTZ R32, R50, R115, -R49 ;  /* 0x0000007332207223 */ /* 0x000fe20000010831 */
[----:B------:R-:W-:-:S02]  /*4810*/  F2FP.BF16.F32.PACK_AB R116, R35, R116 ;  /* 0x000000742374723e */ /* 0x000fc400000010ff */
[----:B------:R-:W-:Y:S02]  /*4820*/  F2FP.BF16.F32.PACK_AB R49, R114, R55 ;  /* 0x000000377231723e */ /* 0x000fe400000010ff */
[----:B------:R-:W-:Y:S01]  /*4830*/  F2FP.BF16.F32.PACK_AB R54, R37, R48 ;  /* 0x000000302536723e */ /* 0x000fe200000010ff */
[----:B------:R-:W-:Y:S01]  /*4840*/  IMAD.MOV.U32 R48, RZ, RZ, R52 ;  /* 0x000000ffff307224 */ /* 0x000fe200078e0034 */
[----:B------:R-:W-:Y:S01]  /*4850*/  F2FP.BF16.F32.PACK_AB R51, R51, R34 ;  /* 0x000000223333723e */ /* 0x000fe200000010ff */
[----:B------:R-:W-:Y:S01]  /*4860*/  IMAD.MOV.U32 R52, RZ, RZ, R116 ;  /* 0x000000ffff347224 */ /* 0x000fe200078e0074 */
[----:B------:R-:W-:Y:S02]  /*4870*/  F2FP.BF16.F32.PACK_AB R53, R53, R38 ;  /* 0x000000263535723e */ /* 0x000fe400000010ff */
[----:B------:R-:W-:Y:S02]  /*4880*/  F2FP.BF16.F32.PACK_AB R55, R124, R39 ;  /* 0x000000277c37723e */ /* 0x000fe400000010ff */
[----:B------:R-:W-:-:S07]  /*4890*/  F2FP.BF16.F32.PACK_AB R50, R32, R113 ;  /* 0x000000712032723e */ /* 0x000fce00000010ff */
.L_x_1146:
[----:B------:R-:W-:Y:S05]  /*48a0*/  BSYNC B2 ;  /* 0x0000000000027941 */ /* 0x000fea0003800000 */
.L_x_1145:
        /* <DEDUP_REMOVED lines=12> */
.L_x_1144:
[----:B------:R-:W-:Y:S05]  /*4970*/  BSYNC B1 ;  /* 0x0000000000017941 */ /* 0x000fea0003800000 */
.L_x_1143:
[----:B-1----:R-:W-:-:S04]  /*4980*/  VIADD R34, R17, 0x60 ;  /* 0x0000006011227836 */ /* 0x002fc80000000000 */
[C---:B------:R-:W-:Y:S01]  /*4990*/  IMAD.WIDE.U32 R92, R34.reuse, R94, R92 ;  /* 0x0000005e225c7225 */ /* 0x040fe200078e005c */
[----:B------:R-:W-:Y:S02]  /*49a0*/  ISETP.GE.OR P5, PT, R34, R91, P1 ;  /* 0x0000005b2200720c */ /* 0x000fe40000fa6670 */
[----:B------:R-:W-:-:S05]  /*49b0*/  SHF.R.S32.HI R33, RZ, 0x1f, R34 ;  /* 0x0000001fff217819 */ /* 0x000fca0000011422 */
[----:B------:R-:W-:-:S04]  /*49c0*/  IMAD R32, R33, R94, RZ ;  /* 0x0000005e21207224 */ /* 0x000fc800078e02ff */
[----:B------:R-:W-:Y:S02]  /*49d0*/  IMAD R95, R34, R95, R32 ;  /* 0x0000005f225f7224 */ /* 0x000fe400078e0220 */
[----:B------:R-:W-:Y:S05]  /*49e0*/  @P5 BRA `(.L_x_1131) ;  /* 0x0000000800585947 */ /* 0x000fea0003800000 */
[----:B------:R-:W2:Y:S01]  /*49f0*/  LDL R34, [R1+0x28] ;  /* 0x0000280001227983 */ /* 0x000ea20000100800 */
[----:B------:R-:W-:Y:S01]  /*4a00*/  IMAD.IADD R50, R93, 0x1, R95 ;  /* 0x000000015d327824 */ /* 0x000fe200078e025f */
[----:B------:R-:W-:Y:S01]  /*4a10*/  IADD3 R32, P5, P6, R62, R92, R68 ;  /* 0x0000005c3e207210 */ /* 0x000fe20007ebe044 */
[----:B------:R-:W-:Y:S01]  /*4a20*/  BSSY B1, `(.L_x_1147) ;  /* 0x000006c000017945 */ /* 0x000fe20003800000 */
[----:B------:R-:W-:Y:S02]  /*4a30*/  SEL R102, R71, R102, !P0 ;  /* 0x0000006647667207 */ /* 0x000fe40004000000 */
[----:B------:R-:W-:Y:S02]  /*4a40*/  IADD3.X R33, R83, R50, R6, P5, P6 ;  /* 0x0000003253217210 */ /* 0x000fe40002fec406 */
[----:B------:R-:W-:-:S04]  /*4a50*/  LEA R48, P5, R32, R88, 0x1 ;  /* 0x0000005820307211 */ /* 0x000fc800078a08ff */
[----:B------:R-:W-:Y:S02]  /*4a60*/  LEA.HI.X R49, R32, R89, R33, 0x1, P5 ;  /* 0x0000005920317211 */ /* 0x000fe400028f0c21 */
[----:B------:R-:W-:-:S04]  /*4a70*/  SHF.R.S32.HI R33, RZ, 0x1f, R102 ;  /* 0x0000001fff217819 */ /* 0x000fc80000011466 */
[----:B------:R-:W-:-:S04]  /*4a80*/  LEA.HI R102, R33, R102, RZ, 0x4 ;  /* 0x0000006621667211 */ /* 0x000fc800078f20ff */
[----:B------:R-:W-:-:S05]  /*4a90*/  LEA.HI.SX32 R51, R102, R69, 0x1c ;  /* 0x0000004566337211 */ /* 0x000fca00078fe2ff */
[----:B------:R-:W-:-:S05]  /*4aa0*/  IMAD.SHL.U32 R51, R51, 0x8, RZ ;  /* 0x0000000833337824 */ /* 0x000fca00078e00ff */
[----:B------:R-:W-:-:S04]  /*4ab0*/  LOP3.LUT R33, R73, 0x38, R51, 0xf8, !PT ;  /* 0x0000003849217812 */ /* 0x000fc800078ef833 */
[----:B------:R-:W-:-:S05]  /*4ac0*/  LOP3.LUT R33, R33, R70, RZ, 0x3c, !PT ;  /* 0x0000004621217212 */ /* 0x000fca00078e3cff */
[----:B--2---:R-:W-:Y:S02]  /*4ad0*/  IMAD.IADD R35, R34, 0x1, R33 ;  /* 0x0000000122237824 */ /* 0x004fe400078e0221 */
[C---:B------:R-:W-:Y:S02]  /*4ae0*/  IMAD R33, R18.reuse, 0x2000, R5 ;  /* 0x0000200012217824 */ /* 0x040fe400078e0205 */
[----:B------:R-:W-:Y:S02]  /*4af0*/  IMAD R35, R18, 0x2000, R35 ;  /* 0x0000200012237824 */ /* 0x000fe400078e0223 */
[--C-:B------:R-:W-:Y:S02]  /*4b00*/  IMAD R33, R33, 0x2, R2.reuse ;  /* 0x0000000221217824 */ /* 0x100fe400078e0202 */
[----:B------:R-:W-:-:S04]  /*4b10*/  IMAD R36, R35, 0x2, R2 ;  /* 0x0000000223247824 */ /* 0x000fc800078e0202 */
        /* <DEDUP_REMOVED lines=8> */
[--C-:B------:R-:W-:Y:S01]  /*4ba0*/  SHF.R.U64 R54, R46, 0x10, R47.reuse ;  /* 0x000000102e367819 */ /* 0x100fe2000000122f */
[----:B------:R-:W-:Y:S01]  /*4bb0*/  IMAD.U32 R46, R37, 0x10000, RZ ;  /* 0x00010000252e7824 */ /* 0x000fe200078e00ff */
[----:B------:R-:W-:-:S02]  /*4bc0*/  SHF.R.U32.HI R55, RZ, 0x10, R47 ;  /* 0x00000010ff377819 */ /* 0x000fc4000001162f */
[----:B------:R-:W-:Y:S01]  /*4bd0*/  SHF.R.U64 R94, R44, 0x10, R45 ;  /* 0x000000102c5e7819 */ /* 0x000fe2000000122d */
[----:B-1----:R-:W-:Y:S01]  /*4be0*/  IMAD.U32 R45, R35, 0x10000, RZ ;  /* 0x00010000232d7824 */ /* 0x002fe200078e00ff */
[----:B------:R-:W-:Y:S01]  /*4bf0*/  LOP3.LUT R47, R37, 0xffff0000, RZ, 0xc0, !PT ;  /* 0xffff0000252f7812 */ /* 0x000fe200078ec0ff */
[----:B------:R-:W-:Y:S01]  /*4c00*/  IMAD.U32 R37, R108, 0x10000, RZ ;  /* 0x000100006c257824 */ /* 0x000fe200078e00ff */
[----:B------:R-:W-:Y:S01]  /*4c10*/  LOP3.LUT R53, R39, 0xffff0000, RZ, 0xc0, !PT ;  /* 0xffff000027357812 */ /* 0x000fe200078ec0ff */
[----:B------:R-:W-:Y:S01]  /*4c20*/  IMAD.U32 R39, R112, 0x10000, RZ ;  /* 0x0001000070277824 */ /* 0x000fe200078e00ff */
[--C-:B------:R-:W-:Y:S02]  /*4c30*/  SHF.R.U32.HI R96, RZ, 0x10, R43.reuse ;  /* 0x00000010ff607819 */ /* 0x100fe4000001162b */
[----:B------:R-:W-:Y:S01]  /*4c40*/  SHF.R.U64 R102, R42, 0x10, R43 ;  /* 0x000000102a667819 */ /* 0x000fe2000000122b */
[----:B------:R-:W-:Y:S01]  /*4c50*/  IMAD.U32 R43, R33, 0x10000, RZ ;  /* 0x00010000212b7824 */ /* 0x000fe200078e00ff */
[----:B------:R-:W-:Y:S01]  /*4c60*/  PRMT R111, R111, 0x5410, R94 ;  /* 0x000054106f6f7816 */ /* 0x000fe2000000005e */
[C---:B------:R-:W-:Y:S01]  /*4c70*/  FMUL.FTZ R94, R46.reuse, R37 ;  /* 0x000000252e5e7220 */ /* 0x040fe20000410000 */
[----:B------:R-:W-:Y:S01]  /*4c80*/  PRMT R109, R109, 0x5410, R54 ;  /* 0x000054106d6d7816 */ /* 0x000fe20000000036 */
[-C--:B------:R-:W-:Y:S01]  /*4c90*/  FMUL.FTZ R54, R46, R39.reuse ;  /* 0x000000272e367220 */ /* 0x080fe20000410000 */
[----:B------:R-:W-:Y:S01]  /*4ca0*/  LOP3.LUT R112, R112, 0xffff0000, RZ, 0xc0, !PT ;  /* 0xffff000070707812 */ /* 0x000fe200078ec0ff */
[----:B------:R-:W-:Y:S01]  /*4cb0*/  FFMA.FTZ R39, R43, R39, R94 ;  /* 0x000000272b277223 */ /* 0x000fe2000001005e */
[----:B------:R-:W-:Y:S01]  /*4cc0*/  PRMT R105, R105, 0x5410, R96 ;  /* 0x0000541069697816 */ /* 0x000fe20000000060 */
[----:B------:R-:W-:Y:S01]  /*4cd0*/  FFMA.FTZ R37, R43, R37, -R54 ;  /* 0x000000252b257223 */ /* 0x000fe20000010836 */
[----:B------:R-:W-:Y:S01]  /*4ce0*/  PRMT R110, R110, 0x5410, R55 ;  /* 0x000054106e6e7816 */ /* 0x000fe20000000037 */
[----:B------:R-:W-:Y:S01]  /*4cf0*/  FMUL.FTZ R55, R47, R112 ;  /* 0x000000702f377220 */ /* 0x000fe20000410000 */
[----:B------:R-:W-:Y:S01]  /*4d00*/  LOP3.LUT R108, R108, 0xffff0000, RZ, 0xc0, !PT ;  /* 0xffff00006c6c7812 */ /* 0x000fe200078ec0ff */
[----:B------:R-:W-:Y:S01]  /*4d10*/  IMAD.U32 R43, R105, 0x10000, RZ ;  /* 0x00010000692b7824 */ /* 0x000fe200078e00ff */
[----:B------:R-:W-:Y:S01]  /*4d20*/  LOP3.LUT R44, R33, 0xffff0000, RZ, 0xc0, !PT ;  /* 0xffff0000212c7812 */ /* 0x000fe200078ec0ff */
[----:B------:R-:W-:Y:S01]  /*4d30*/  IMAD.U32 R46, R110, 0x10000, RZ ;  /* 0x000100006e2e7824 */ /* 0x000fe200078e00ff */
[----:B------:R-:W-:Y:S01]  /*4d40*/  SHF.R.U64 R104, R40, 0x10, R41 ;  /* 0x0000001028687819 */ /* 0x000fe20000001229 */
[-C--:B------:R-:W-:Y:S01]  /*4d50*/  FMUL.FTZ R47, R47, R108.reuse ;  /* 0x0000006c2f2f7220 */ /* 0x080fe20000410000 */
[----:B------:R-:W-:Y:S01]  /*4d60*/  LOP3.LUT R110, R110, 0xffff0000, RZ, 0xc0, !PT ;  /* 0xffff00006e6e7812 */ /* 0x000fe200078ec0ff */
[----:B------:R-:W-:Y:S01]  /*4d70*/  FFMA.FTZ R108, R44, R108, -R55 ;  /* 0x0000006c2c6c7223 */ /* 0x000fe20000010837 */
[C---:B------:R-:W-:Y:S01]  /*4d80*/  FMUL.FTZ R54, R52.reuse, R46 ;  /* 0x0000002e34367220 */ /* 0x040fe20000410000 */
[-C--:B------:R-:W-:Y:S01]  /*4d90*/  FMUL.FTZ R55, R52, R43.reuse ;  /* 0x0000002b34377220 */ /* 0x080fe20000410000 */
[----:B------:R-:W-:Y:S01]  /*4da0*/  PRMT R107, R107, 0x5410, R104 ;  /* 0x000054106b6b7816 */ /* 0x000fe20000000068 */
[----:B------:R-:W-:Y:S01]  /*4db0*/  FFMA.FTZ R112, R44, R112, R47 ;  /* 0x000000702c707223 */ /* 0x000fe2000001002f */
[----:B------:R-:W-:Y:S01]  /*4dc0*/  LOP3.LUT R105, R105, 0xffff0000, RZ, 0xc0, !PT ;  /* 0xffff000069697812 */ /* 0x000fe200078ec0ff */
[----:B------:R-:W-:Y:S01]  /*4dd0*/  FFMA.FTZ R54, R45, R43, -R54 ;  /* 0x0000002b2d367223 */ /* 0x000fe20000010836 */
[----:B------:R-:W-:Y:S01]  /*4de0*/  LOP3.LUT R42, R35, 0xffff0000, RZ, 0xc0, !PT ;  /* 0xffff0000232a7812 */ /* 0x000fe200078ec0ff */
[----:B------:R-:W-:Y:S01]  /*4df0*/  FFMA.FTZ R55, R45, R46, R55 ;  /* 0x0000002e2d377223 */ /* 0x000fe20000010037 */
[----:B------:R-:W-:Y:S01]  /*4e00*/  FMUL.FTZ R45, R53, R110 ;  /* 0x0000006e352d7220 */ /* 0x000fe20000410000 */
[----:B------:R-:W-:-:S02]  /*4e10*/  IMAD.U32 R41, R36, 0x10000, RZ ;  /* 0x0001000024297824 */ /* 0x000fc400078e00ff */
[-C--:B------:R-:W-:Y:S01]  /*4e20*/  FMUL.FTZ R53, R53, R105.reuse ;  /* 0x0000006935357220 */ /* 0x080fe20000410000 */
[----:B------:R-:W-:Y:S02]  /*4e30*/  IMAD.U32 R44, R111, 0x10000, RZ ;  /* 0x000100006f2c7824 */ /* 0x000fe400078e00ff */
[----:B------:R-:W-:Y:S01]  /*4e40*/  FFMA.FTZ R105, R42, R105, -R45 ;  /* 0x000000692a697223 */ /* 0x000fe2000001082d */
[----:B------:R-:W-:Y:S01]  /*4e50*/  IMAD.U32 R43, R107, 0x10000, RZ ;  /* 0x000100006b2b7824 */ /* 0x000fe200078e00ff */
[----:B------:R-:W-:Y:S01]  /*4e60*/  LOP3.LUT R36, R36, 0xffff0000, RZ, 0xc0, !PT ;  /* 0xffff000024247812 */ /* 0x000fe200078ec0ff */
[-C--:B------:R-:W-:Y:S01]  /*4e70*/  FMUL.FTZ R45, R41, R44.reuse ;  /* 0x0000002c292d7220 */ /* 0x080fe20000410000 */
[----:B------:R-:W-:Y:S01]  /*4e80*/  LOP3.LUT R111, R111, 0xffff0000, RZ, 0xc0, !PT ;  /* 0xffff00006f6f7812 */ /* 0x000fe200078ec0ff */
[----:B------:R-:W-:Y:S01]  /*4e90*/  IMAD.U32 R40, R32, 0x10000, RZ ;  /* 0x0001000020287824 */ /* 0x000fe200078e00ff */
[----:B------:R-:W-:Y:S01]  /*4ea0*/  LOP3.LUT R107, R107, 0xffff0000, RZ, 0xc0, !PT ;  /* 0xffff00006b6b7812 */ /* 0x000fe200078ec0ff */
[----:B------:R-:W-:Y:S01]  /*4eb0*/  FMUL.FTZ R41, R41, R43 ;  /* 0x0000002b29297220 */ /* 0x000fe20000410000 */
[----:B------:R-:W-:Y:S01]  /*4ec0*/  PRMT R103, R103, 0x5410, R102 ;  /* 0x0000541067677816 */ /* 0x000fe20000000066 */
[----:B------:R-:W-:Y:S01]  /*4ed0*/  IMAD.U32 R33, R34, 0x10000, RZ ;  /* 0x0001000022217824 */ /* 0x000fe200078e00ff */
[----:B------:R-:W-:Y:S01]  /*4ee0*/  LOP3.LUT R32, R32, 0xffff0000, RZ, 0xc0, !PT ;  /* 0xffff000020207812 */ /* 0x000fe200078ec0ff */
[----:B------:R-:W-:Y:S01]  /*4ef0*/  FMUL.FTZ R47, R36, R111 ;  /* 0x0000006f242f7220 */ /* 0x000fe20000410000 */
[----:B------:R-:W-:Y:S01]  /*4f00*/  LOP3.LUT R35, R34, 0xffff0000, RZ, 0xc0, !PT ;  /* 0xffff000022237812 */ /* 0x000fe200078ec0ff */
[C---:B------:R-:W-:Y:S01]  /*4f10*/  FFMA.FTZ R45, R40.reuse, R43, -R45 ;  /* 0x0000002b282d7223 */ /* 0x040fe2000001082d */
[----:B------:R-:W-:Y:S01]  /*4f20*/  FFMA.FTZ R41, R40, R44, R41 ;  /* 0x0000002c28297223 */ /* 0x000fe20000010029 */
[----:B------:R-:W-:-:S02]  /*4f30*/  IMAD.U32 R34, R38, 0x10000, RZ ;  /* 0x0001000026227824 */ /* 0x000fc400078e00ff */
[-C--:B------:R-:W-:Y:S01]  /*4f40*/  FMUL.FTZ R43, R36, R107.reuse ;  /* 0x0000006b242b7220 */ /* 0x080fe20000410000 */
[----:B------:R-:W-:Y:S01]  /*4f50*/  IMAD.U32 R40, R109, 0x10000, RZ ;  /* 0x000100006d287824 */ /* 0x000fe200078e00ff */
[----:B------:R-:W-:Y:S01]  /*4f60*/  LOP3.LUT R38, R38, 0xffff0000, RZ, 0xc0, !PT ;  /* 0xffff000026267812 */ /* 0x000fe200078ec0ff */
[----:B------:R-:W-:Y:S01]  /*4f70*/  IMAD.U32 R36, R103, 0x10000, RZ ;  /* 0x0001000067247824 */ /* 0x000fe200078e00ff */
[----:B------:R-:W-:Y:S01]  /*4f80*/  LOP3.LUT R109, R109, 0xffff0000, RZ, 0xc0, !PT ;  /* 0xffff00006d6d7812 */ /* 0x000fe200078ec0ff */
[----:B------:R-:W-:Y:S01]  /*4f90*/  FFMA.FTZ R110, R42, R110, R53 ;  /* 0x0000006e2a6e7223 */ /* 0x000fe20000010035 */
[----:B------:R-:W-:Y:S01]  /*4fa0*/  LOP3.LUT R103, R103, 0xffff0000, RZ, 0xc0, !PT ;  /* 0xffff000067677812 */ /* 0x000fe200078ec0ff */
[C---:B------:R-:W-:Y:S01]  /*4fb0*/  FFMA.FTZ R42, R32.reuse, R107, -R47 ;  /* 0x0000006b202a7223 */ /* 0x040fe2000001082f */
        /* <DEDUP_REMOVED lines=12> */
[----:B------:R-:W-:Y:S01]  /*5080*/  F2FP.BF16.F32.PACK_AB R36, R32, R41 ;  /* 0x000000292024723e */ /* 0x000fe200000010ff */
[----:B------:R-:W-:Y:S01]  /*5090*/  IMAD.MOV.U32 R32, RZ, RZ, R42 ;  /* 0x000000ffff207224 */ /* 0x000fe200078e002a */
[----:B------:R-:W-:Y:S02]  /*50a0*/  F2FP.BF16.F32.PACK_AB R35, R105, R54 ;  /* 0x000000366923723e */ /* 0x000fe400000010ff */
[----:B------:R-:W-:Y:S02]  /*50b0*/  F2FP.BF16.F32.PACK_AB R39, R110, R55 ;  /* 0x000000376e27723e */ /* 0x000fe400000010ff */
[----:B------:R-:W-:-:S02]  /*50c0*/  F2FP.BF16.F32.PACK_AB R34, R103, R44 ;  /* 0x0000002c6722723e */ /* 0x000fc400000010ff */
[----:B------:R-:W-:-:S07]  /*50d0*/  F2FP.BF16.F32.PACK_AB R38, R38, R43 ;  /* 0x0000002b2626723e */ /* 0x000fce00000010ff */
.L_x_1148:
[----:B------:R-:W-:Y:S05]  /*50e0*/  BSYNC B1 ;  /* 0x0000000000017941 */ /* 0x000fea0003800000 */
.L_x_1147:
[----:B-1----:R1:W-:Y:S01]  /*50f0*/  STG.E.128 desc[UR38][R48.64], R32 ;  /* 0x0000002030007986 */ /* 0x0023e2000c101d26 */
[----:B------:R-:W-:-:S13]  /*5100*/  ISETP.GE.AND P4, PT, R51, R100, PT ;  /* 0x000000643300720c */ /* 0x000fda0003f86270 */
[----:B------:R-:W-:Y:S05]  /*5110*/  @P4 BRA `(.L_x_1131) ;  /* 0x00000000008c4947 */ /* 0x000fea0003800000 */
[--C-:B-1----:R-:W-:Y:S02]  /*5120*/  SHF.R.S32.HI R32, RZ, 0x1f, R51.reuse ;  /* 0x0000001fff207819 */ /* 0x102fe40000011433 */
[----:B------:R-:W-:-:S04]  /*5130*/  IADD3 R51, P4, P5, R62, R92, R51 ;  /* 0x0000005c3e337210 */ /* 0x000fc80007d9e033 */
[----:B------:R-:W-:Y:S02]  /*5140*/  IADD3.X R50, R83, R50, R32, P4, P5 ;  /* 0x0000003253327210 */ /* 0x000fe400027ea420 */
[----:B------:R-:W-:-:S04]  /*5150*/  LEA R88, P4, R51, R88, 0x1 ;  /* 0x0000005833587211 */ /* 0x000fc800078808ff */
[----:B------:R-:W-:-:S05]  /*5160*/  LEA.HI.X R89, R51, R89, R50, 0x1, P4 ;  /* 0x0000005933597211 */ /* 0x000fca00020f0c32 */
[----:B--2---:R1:W-:Y:S01]  /*5170*/  STG.E.128 desc[UR38][R88.64], R36 ;  /* 0x0000002458007986 */ /* 0x0043e2000c101d26 */
[----:B------:R-:W-:Y:S05]  /*5180*/  BRA `(.L_x_1131) ;  /* 0x0000000000707947 */ /* 0x000fea0003800000 */
.L_x_1114:
[----:B------:R-:W-:-:S06]  /*5190*/  UISETP.NE.AND UP0, UPT, UR37, 0x3, UPT ;  /* 0x000000032500788c */ /* 0x000fcc000bf05270 */
[----:B------:R-:W-:-:S13]  /*51a0*/  PLOP3.LUT P3, PT, PT, PT, UP0, 0x80, 0x0 ;  /* 0x000000000000781c */ /* 0x000fda0003f6f008 */
[----:B------:R-:W-:Y:S05]  /*51b0*/  @!P3 BRA `(.L_x_1149) ;  /* 0x000000000004b947 */ /* 0x000fea0003800000 */
[----:B------:R-:W-:Y:S01]  /*51c0*/  BPT.TRAP 0x1 ;  /* 0x000000040000795c */ /* 0x000fe20000300000 */
.L_x_1149:
[----:B------:R-:W2:Y:S01]  /*51d0*/  LDL R32, [R1] ;  /* 0x0000000001207983 */ /* 0x000ea20000100800 */
[----:B------:R-:W-:Y:S01]  /*51e0*/  IMAD R86, R18, 0x8, R2 ;  /* 0x0000000812567824 */ /* 0x000fe200078e0202 */
[----:B------:R-:W-:Y:S01]  /*51f0*/  BSSY B1, `(.L_x_1150) ;  /* 0x0000006000017945 */ /* 0x000fe20003800000 */
[----:B------:R-:W-:-:S05]  /*5200*/  IMAD R91, R25, -0x80, R30 ;  /* 0xffffff80195b7824 */ /* 0x000fca00078e021e */
[----:B------:R-:W-:Y:S02]  /*5210*/  VIMNMX R91, R91, 0x80, PT ;  /* 0x000000805b5b7848 */ /* 0x000fe40003fe0100 */
[----:B--2---:R-:W-:-:S04]  /*5220*/  SHF.L.U32 R98, R32, 0x1f, RZ ;  /* 0x0000001f20627819 */ /* 0x004fc800000006ff */
[----:B------:R-:W0:Y:S02]  /*5230*/  SYNCS.PHASECHK.TRANS64.TRYWAIT P4, [R86+URZ+0x16890], R98 ;  /* 0x01689062560075a7 */ /* 0x000e24000808017f */
[----:B0-----:R-:W-:Y:S05]  /*5240*/  @!P4 BRA `(.L_x_1151) ;  /* 0x0000018c00ecc947 */ /* 0x001fea0003800000 */
.L_x_1431:
[----:B------:R-:W-:Y:S05]  /*5250*/  BSYNC B1 ;  /* 0x0000000000017941 */ /* 0x000fea0003800000 */
.L_x_1150:
[----:B------:R-:W-:Y:S01]  /*5260*/  ISETP.GE.AND P4, PT, R17, R91, PT ;  /* 0x0000005b1100720c */ /* 0x000fe20003f86270 */
[----:B------:R-:W-:-:S12]  /*5270*/  BSSY B1, `(.L_x_1152) ;  /* 0x0000006000017945 */ /* 0x000fd80003800000 */
[----:B------:R-:W-:Y:S05]  /*5280*/  @P4 BRA `(.L_x_1153) ;  /* 0x0000000000104947 */ /* 0x000fea0003800000 */
[----:B------:R-:W1:Y:S04]  /*5290*/  @!P1 LDS.128 R32, [R90+0xe000] ;  /* 0x00e000005a209984 */ /* 0x000e680000000c00 */
[----:B------:R-:W2:Y:S04]  /*52a0*/  @!P2 LDS.128 R36, [R87+0xe000] ;  /* 0x00e000005724a984 */ /* 0x000ea80000000c00 */
[----:B-1----:R1:W-:Y:S04]  /*52b0*/  @!P1 STG.E.128 desc[UR38][R42.64], R32 ;  /* 0x000000202a009986 */ /* 0x0023e8000c101d26 */
[----:B--2---:R1:W-:Y:S02]  /*52c0*/  @!P2 STG.E.128 desc[UR38][R42.64+0x40], R36 ;  /* 0x000040242a00a986 */ /* 0x0043e4000c101d26 */
.L_x_1153:
[----:B------:R-:W-:Y:S05]  /*52d0*/  BSYNC B1 ;  /* 0x0000000000017941 */ /* 0x000fea0003800000 */
.L_x_1152:
[----:B-1----:R-:W-:-:S05]  /*52e0*/  VIADD R32, R17, 0x60 ;  /* 0x0000006011207836 */ /* 0x002fca0000000000 */
[----:B------:R-:W-:-:S13]  /*52f0*/  ISETP.GE.AND P4, PT, R32, R91, PT ;  /* 0x0000005b2000720c */ /* 0x000fda0003f86270 */
[----:B------:R-:W-:Y:S05]  /*5300*/  @P4 BRA `(.L_x_1131) ;  /* 0x0000000000104947 */ /* 0x000fea0003800000 */
[----:B------:R-:W1:Y:S04]  /*5310*/  @!P1 LDS.128 R32, [R90+0x11000] ;  /* 0x011000005a209984 */ /* 0x000e680000000c00 */
[----:B------:R-:W2:Y:S04]  /*5320*/  @!P2 LDS.128 R36, [R87+0x11000] ;  /* 0x011000005724a984 */ /* 0x000ea80000000c00 */
[----:B-1----:R1:W-:Y:S04]  /*5330*/  @!P1 STG.E.128 desc[UR38][R40.64], R32 ;  /* 0x0000002028009986 */ /* 0x0023e8000c101d26 */
[----:B--2---:R1:W-:Y:S02]  /*5340*/  @!P2 STG.E.128 desc[UR38][R40.64+0x40], R36 ;  /* 0x000040242800a986 */ /* 0x0043e4000c101d26 */
.L_x_1131:
[----:B------:R-:W-:Y:S05]  /*5350*/  BSYNC B0 ;  /* 0x0000000000007941 */ /* 0x000fea0003800000 */
.L_x_1113:
[----:B-1234-:R-:W1:Y:S01]  /*5360*/  S2R R32, SR_TID.X ;  /* 0x0000000000207919 */ /* 0x01ee620000002100 */
        /* <DEDUP_REMOVED lines=16> */
.L_x_1155:
[----:B------:R-:W-:Y:S05]  /*5470*/  BSYNC B0 ;  /* 0x0000000000007941 */ /* 0x000fea0003800000 */
.L_x_1154:
[----:B------:R-:W2:Y:S01]  /*5480*/  SYNCS.PHASECHK.TRANS64.TRYWAIT P3, [R86+URZ+0x168b0], R98 ;  /* 0x0168b062560075a7 */ /* 0x000ea2000806017f */
[----:B------:R-:W-:Y:S01]  /*5490*/  ULDC UR40, c[0x0][0x2e4] ;  /* 0x0000b90000287ab9 */ /* 0x000fe20000000800 */
[----:B------:R-:W-:Y:S01]  /*54a0*/  ULDC.64 UR44, c[0x0][0x318] ;  /* 0x0000c600002c7ab9 */ /* 0x000fe20000000a00 */
[----:B------:R-:W-:Y:S01]  /*54b0*/  ULDC.64 UR42, c[0x0][0x308] ;  /* 0x0000c200002a7ab9 */ /* 0x000fe20000000a00 */
[----:B------:R-:W-:Y:S01]  /*54c0*/  BSSY B0, `(.L_x_1156) ;  /* 0x0000003000007945 */ /* 0x000fe20003800000 */
[----:B------:R-:W-:-:S03]  /*54d0*/  IMAD.WIDE R36, R25, 0x80, R10 ;  /* 0x0000008019247825 */ /* 0x000fc600078e020a */
[----:B--2---:R-:W-:Y:S05]  /*54e0*/  @!P3 BRA `(.L_x_1157) ;  /* 0x0000018c0058b947 */ /* 0x004fea0003800000 */
.L_x_1432:
[----:B------:R-:W-:Y:S05]  /*54f0*/  BSYNC B0 ;  /* 0x0000000000007941 */ /* 0x000fea0003800000 */
.L_x_1156:
        /* <DEDUP_REMOVED lines=10> */
[----:B------:R-:W-:Y:S02]  /*55a0*/  LEA.HI.X R39, R32, UR43, R33, 0x1, P3 ;  /* 0x0000002b20277c11 */ /* 0x000fe400098f0c21 */
[----:B------:R-:W-:-:S13]  /*55b0*/  ISETP.GE.AND P3, PT, R64, UR40, PT ;  /* 0x0000002840007c0c */ /* 0x000fda000bf66270 */
[----:B------:R-:W1:Y:S04]  /*55c0*/  @!P3 LDS.128 R32, [R90] ;  /* 0x000000005a20b984 */ /* 0x000e680000000c00 */
[----:B-1----:R-:W-:Y:S01]  /*55d0*/  @!P3 STG.E.128 desc[UR38][R38.64], R32 ;  /* 0x000000202600b986 */ /* 0x002fe2000c101d26 */
[----:B------:R-:W-:-:S13]  /*55e0*/  ISETP.GE.AND P3, PT, R72, UR40, PT ;  /* 0x0000002848007c0c */ /* 0x000fda000bf66270 */
[----:B------:R-:W1:Y:S04]  /*55f0*/  @!P3 LDS.128 R32, [R87] ;  /* 0x000000005720b984 */ /* 0x000e680000000c00 */
[----:B-1----:R3:W-:Y:S02]  /*5600*/  @!P3 STG.E.128 desc[UR38][R38.64+0x40], R32 ;  /* 0x000040202600b986 */ /* 0x0027e4000c101d26 */
.L_x_1159:
[----:B------:R-:W-:Y:S05]  /*5610*/  BSYNC B0 ;  /* 0x0000000000007941 */ /* 0x000fea0003800000 */
.L_x_1158:
[----:B-1-3--:R-:W-:Y:S01]  /*5620*/  VIADD R32, R17, 0x60 ;  /* 0x0000006011207836 */ /* 0x00afe20000000000 */
[----:B------:R-:W-:Y:S04]  /*5630*/  BSSY B0, `(.L_x_1160) ;  /* 0x0000013000007945 */ /* 0x000fe80003800000 */
[----:B------:R-:W-:-:S13]  /*5640*/  ISETP.GE.AND P3, PT, R32, R91, PT ;  /* 0x0000005b2000720c */ /* 0x000fda0003f66270 */
[----:B------:R-:W-:Y:S05]  /*5650*/  @P3 BRA `(.L_x_1161) ;  /* 0x0000000000403947 */ /* 0x000fea0003800000 */
[----:B------:R-:W-:Y:S01]  /*5660*/  IADD3 R35, P3, R36, 0x60, RZ ;  /* 0x0000006024237810 */ /* 0x000fe20007f7e0ff */
[----:B------:R-:W-:Y:S02]  /*5670*/  IMAD.MOV.U32 R32, RZ, RZ, R58 ;  /* 0x000000ffff207224 */ /* 0x000fe400078e003a */
[----:B------:R-:W-:Y:S02]  /*5680*/  IMAD.MOV.U32 R33, RZ, RZ, R0 ;  /* 0x000000ffff217224 */ /* 0x000fe400078e0000 */
        /* <DEDUP_REMOVED lines=13> */
.L_x_1161:
[----:B------:R-:W-:Y:S05]  /*5760*/  BSYNC B0 ;  /* 0x0000000000007941 */ /* 0x000fea0003800000 */
.L_x_1160:
[----:B-1----:R-:W3:Y:S01]  /*5770*/  LDL.LU R33, [R1] ;  /* 0x0000000001217983 */ /* 0x002ee20000300800 */
[----:B------:R-:W-:Y:S01]  /*5780*/  VIADD R18, R18, 0x1 ;  /* 0x0000000112127836 */ /* 0x000fe20000000000 */
[----:B------:R-:W-:Y:S01]  /*5790*/  LOP3.LUT P5, RZ, R22, 0x2, RZ, 0xc0, !PT ;  /* 0x0000000216ff7812 */ /* 0x000fe200078ac0ff */
        /* <DEDUP_REMOVED lines=10> */
[----:B------:R-:W-:Y:S02]  /*5840*/  SEL R32, RZ, 0x1, P3 ;  /* 0x00000001ff207807 */ /* 0x000fe40001800000 */
[----:B------:R-:W-:Y:S01]  /*5850*/  SEL R18, R18, RZ, P3 ;  /* 0x000000ff12127207 */ /* 0x000fe20001800000 */
[----:B------:R0:W-:Y:S01]  /*5860*/  @!P4 SYNCS.ARRIVE.TRANS64.RED.A1T0 RZ, [R86+URZ], RZ ;  /* 0x000000ff56ffc9a7 */ /* 0x0001e2000810043f */
[----:B---3--:R-:W-:-:S05]  /*5870*/  LOP3.LUT R33, R33, R32, RZ, 0x3c, !PT ;  /* 0x0000002021217212 */ /* 0x008fca00078e3cff */
[----:B------:R0:W-:Y:S01]  /*5880*/  STL [R1], R33 ;  /* 0x0000002101007387 */ /* 0x0001e20000100800 */
[----:B------:R-:W-:Y:S05]  /*5890*/  @P5 BRA `(.L_x_1162) ;  /* 0xffffffc800b85947 */ /* 0x000fea000383ffff */
[----:B0-----:R-:W0:Y:S01]  /*58a0*/  S2R R33, SR_TID.X ;  /* 0x0000000000217919 */ /* 0x001e220000002100 */
[----:B------:R-:W-:Y:S02]  /*58b0*/  PLOP3.LUT P0, PT, PT, PT, PT, 0x8, 0x0 ;  /* 0x000000000000781c */ /* 0x000fe40003f0e170 */
[----:B0-----:R-:W-:-:S04]  /*58c0*/  SHF.R.U32.HI R33, RZ, 0x7, R33 ;  /* 0x00000007ff217819 */ /* 0x001fc80000011621 */
[----:B------:R-:W-:-:S13]  /*58d0*/  ISETP.NE.AND P5, PT, R33, 0x1, PT ;  /* 0x000000012100780c */ /* 0x000fda0003fa5270 */
[----:B------:R-:W-:Y:S06]  /*58e0*/  @!P5 BAR.ARV 0x9, 0x100 ;  /* 0x024400000000db1d */ /* 0x000fec0000002000 */
.L_x_1108:
[----:B------:R-:W1:Y:S02]  /*58f0*/  LDC.64 R4, c[0x0][0x9e0] ;  /* 0x00027800ff047b82 */ /* 0x000e640000000a00 */
[----:B-1----:R-:W-:Y:S01]  /*5900*/  ISETP.GE.AND P1, PT, R5, 0x1, PT ;  /* 0x000000010500780c */ /* 0x002fe20003f26270 */
[----:B------:R-:W-:-:S12]  /*5910*/  @P0 BRA `(.L_x_1163) ;  /* 0x00000000000c0947 */ /* 0x000fd80003800000 */
[----:B------:R-:W1:Y:S01]  /*5920*/  FENCE.VIEW.ASYNC.G ;  /* 0x00000000000073c6 */ /* 0x000e620000000100 */
[----:B------:R-:W-:Y:S05]  /*5930*/  WARPSYNC.ALL ;  /* 0x0000000000007948 */ /* 0x000fea0003800000 */
[----:B-1----:R-:W-:Y:S06]  /*5940*/  BAR.ARV 0xc, 0x1a0 ;  /* 0x0306800000007b1d */ /* 0x002fec0000002000 */
.L_x_1163:
[----:B------:R-:W-:Y:S01]  /*5950*/  IMAD.IADD R0, R29, 0x1, R4 ;  /* 0x000000011d007824 */ /* 0x000fe200078e0204 */
[----:B------:R-:W-:Y:S06]  /*5960*/  @!P1 BRA `(.L_x_1164) ;  /* 0x0000000000489947 */ /* 0x000fec0003800000 */
        /* <DEDUP_REMOVED lines=11> */
.L_x_1166:
[----:B------:R-:W-:-:S13]  /*5a20*/  ISETP.NE.AND P0, PT, R5, 0x1, PT ;  /* 0x000000010500780c */ /* 0x000fda0003f05270 */
[----:B------:R-:W1:Y:S02]  /*5a30*/  @P0 LDC.64 R6, c[0x0][0x9e8] ;  /* 0x00027a00ff060b82 */ /* 0x000e640000000a00 */
[----:B-1----:R-:W-:-:S05]  /*5a40*/  @P0 IMAD.HI.U32 R4, R3, R6, RZ ;  /* 0x0000000603040227 */ /* 0x002fca00078e00ff */
[----:B------:R-:W-:-:S07]  /*5a50*/  @P0 SHF.R.U32.HI R3, RZ, R7, R4 ;  /* 0x00000007ff030219 */ /* 0x000fce0000011604 */
.L_x_1167:
[----:B------:R-:W-:Y:S05]  /*5a60*/  BSYNC B0 ;  /* 0x0000000000007941 */ /* 0x000fea0003800000 */
.L_x_1165:
[----:B------:R-:W-:-:S05]  /*5a70*/  IMAD R3, R3, R5, R5 ;  /* 0x0000000503037224 */ /* 0x000fca00078e0205 */
[----:B------:R-:W-:-:S07]  /*5a80*/  VIMNMX R0, R0, R3, PT ;  /* 0x0000000300007248 */ /* 0x000fce0003fe0100 */
.L_x_1164:
[----:B------:R-:W-:Y:S01]  /*5a90*/  VIADD R0, R0, 0x7f ;  /* 0x0000007f00007836 */ /* 0x000fe20000000000 */
[----:B------:R-:W-:-:S04]  /*5aa0*/  ULDC UR4, c[0x0][0x9dc] ;  /* 0x0002770000047ab9 */ /* 0x000fc80000000800 */
[----:B------:R-:W-:-:S04]  /*5ab0*/  SHF.R.S32.HI R3, RZ, 0x1f, R0 ;  /* 0x0000001fff037819 */ /* 0x000fc80000011400 */
[----:B------:R-:W-:Y:S01]  /*5ac0*/  LEA.HI R3, R3, R0, RZ, 0x7 ;  /* 0x0000000003037211 */ /* 0x000fe200078f38ff */
[----:B------:R-:W-:-:S03]  /*5ad0*/  VIADD R0, R27, -UR4 ;  /* 0x800000041b007c36 */ /* 0x000fc60008000000 */
        /* <DEDUP_REMOVED lines=13> */
.L_x_1170:
[----:B------:R-:W-:-:S13]  /*5bb0*/  ISETP.NE.AND P0, PT, R5, 0x1, PT ;  /* 0x000000010500780c */ /* 0x000fda0003f05270 */
[----:B------:R-:W1:Y:S02]  /*5bc0*/  @P0 LDC.64 R6, c[0x0][0x9e8] ;  /* 0x00027a00ff060b82 */ /* 0x000e640000000a00 */
[----:B-1----:R-:W-:-:S05]  /*5bd0*/  @P0 IMAD.HI.U32 R6, R27, R6, RZ ;  /* 0x000000061b060227 */ /* 0x002fca00078e00ff */
[----:B------:R-:W-:-:S07]  /*5be0*/  @P0 SHF.R.U32.HI R27, RZ, R7, R6 ;  /* 0x00000007ff1b0219 */ /* 0x000fce0000011606 */
.L_x_1171:
[----:B------:R-:W-:Y:S05]  /*5bf0*/  BSYNC B0 ;  /* 0x0000000000007941 */ /* 0x000fea0003800000 */
.L_x_1169:
[----:B------:R-:W-:-:S05]  /*5c00*/  IMAD R27, R27, R5, RZ ;  /* 0x000000051b1b7224 */ /* 0x000fca00078e02ff */
[----:B------:R-:W-:-:S07]  /*5c10*/  VIMNMX R0, R0, R27, !PT ;  /* 0x0000001b00007248 */ /* 0x000fce0007fe0100 */
.L_x_1168:
[----:B------:R-:W-:Y:S01]  /*5c20*/  SHF.R.S32.HI R5, RZ, 0x1f, R0 ;  /* 0x0000001fff057819 */ /* 0x000fe20000011400 */
[----:B------:R-:W-:Y:S01]  /*5c30*/  IMAD.MOV.U32 R3, RZ, RZ, RZ ;  /* 0x000000ffff037224 */ /* 0x000fe200078e00ff */
[----:B------:R-:W-:Y:S01]  /*5c40*/  PLOP3.LUT P0, PT, PT, PT, PT, 0x80, 0x0 ;  /* 0x000000000000781c */ /* 0x000fe20003f0f070 */
[----:B------:R-:W-:Y:S01]  /*5c50*/  IMAD.MOV.U32 R21, RZ, RZ, RZ ;  /* 0x000000ffff157224 */ /* 0x000fe200078e00ff */
[----:B------:R-:W-:Y:S02]  /*5c60*/  LEA.HI R5, R5, R0, RZ, 0x7 ;  /* 0x0000000005057211 */ /* 0x000fe400078f38ff */
[----:B------:R-:W-:Y:S01]  /*5c70*/  CS2R R26, SRZ ;  /* 0x00000000001a7805 */ /* 0x000fe2000001ff00 */
[----:B------:R-:W-:Y:S01]  /*5c80*/  IMAD.MOV.U32 R118, RZ, RZ, RZ ;  /* 0x000000ffff767224 */ /* 0x000fe200078e00ff */
[----:B------:R-:W-:Y:S02]  /*5c90*/  CS2R R24, SRZ ;  /* 0x0000000000187805 */ /* 0x000fe4000001ff00 */
[----:B------:R-:W-:Y:S01]  /*5ca0*/  SHF.R.S32.HI R5, RZ, 0x7, R5 ;  /* 0x00000007ff057819 */ /* 0x000fe20000011405 */
[----:B------:R-:W-:Y:S01]  /*5cb0*/  IMAD.MOV.U32 R31, RZ, RZ, RZ ;  /* 0x000000ffff1f7224 */ /* 0x000fe200078e00ff */
[----:B------:R-:W-:Y:S01]  /*5cc0*/  CS2R R110, SRZ ;  /* 0x00000000006e7805 */ /* 0x000fe2000001ff00 */
[----:B------:R-:W-:Y:S01]  /*5cd0*/  IMAD.MOV.U32 R114, RZ, RZ, RZ ;  /* 0x000000ffff727224 */ /* 0x000fe200078e00ff */
[----:B------:R-:W-:Y:S01]  /*5ce0*/  VIMNMX R4, RZ, R5, !PT ;  /* 0x00000005ff047248 */ /* 0x000fe20007fe0100 */
[----:B--2---:R-:W-:Y:S01]  /*5cf0*/  IMAD.MOV.U32 R33, RZ, RZ, RZ ;  /* 0x000000ffff217224 */ /* 0x004fe200078e00ff */
[----:B------:R-:W-:-:S02]  /*5d00*/  CS2R R108, SRZ ;  /* 0x00000000006c7805 */ /* 0x000fc4000001ff00 */
[----:B------:R-:W-:Y:S02]  /*5d10*/  CS2R R106, SRZ ;  /* 0x00000000006a7805 */ /* 0x000fe4000001ff00 */
[----:B------:R-:W-:Y:S01]  /*5d20*/  ISETP.GT.AND P1, PT, R88, R4, PT ;  /* 0x000000045800720c */ /* 0x000fe20003f24270 */
[----:B------:R1:W-:Y:S01]  /*5d30*/  STL [R1+0x18], R4 ;  /* 0x0000180401007387 */ /* 0x0003e20000100800 */
[----:B------:R-:W-:Y:S02]  /*5d40*/  CS2R R104, SRZ ;  /* 0x0000000000687805 */ /* 0x000fe4000001ff00 */
[----:B------:R-:W-:Y:S02]  /*5d50*/  CS2R R102, SRZ ;  /* 0x0000000000667805 */ /* 0x000fe4000001ff00 */
[----:B------:R-:W-:Y:S02]  /*5d60*/  CS2R R100, SRZ ;  /* 0x0000000000647805 */ /* 0x000fe4000001ff00 */
[----:B------:R-:W-:-:S02]  /*5d70*/  CS2R R98, SRZ ;  /* 0x0000000000627805 */ /* 0x000fc4000001ff00 */
[----:B------:R-:W-:Y:S02]  /*5d80*/  CS2R R96, SRZ ;  /* 0x0000000000607805 */ /* 0x000fe4000001ff00 */
[----:B------:R-:W-:Y:S01]  /*5d90*/  CS2R R6, SRZ ;  /* 0x0000000000067805 */ /* 0x000fe2000001ff00 */
[----:B------:R-:W-:Y:S01]  /*5da0*/  IMAD.MOV.U32 R94, RZ, RZ, RZ ;  /* 0x000000ffff5e7224 */ /* 0x000fe200078e00ff */
[----:B------:R-:W-:Y:S02]  /*5db0*/  CS2R R28, SRZ ;  /* 0x00000000001c7805 */ /* 0x000fe4000001ff00 */
[----:B------:R-:W-:Y:S01]  /*5dc0*/  CS2R R90, SRZ ;  /* 0x00000000005a7805 */ /* 0x000fe2000001ff00 */
[----:B------:R-:W-:Y:S01]  /*5dd0*/  IMAD.MOV.U32 R89, RZ, RZ, RZ ;  /* 0x000000ffff597224 */ /* 0x000fe200078e00ff */
[----:B-1----:R-:W-:Y:S06]  /*5de0*/  @!P1 BRA `(.L_x_1172) ;  /* 0x0000011000e89947 */ /* 0x002fec0003800000 */
[----:B------:R-:W1:Y:S01]  /*5df0*/  S2R R4, SR_TID.X ;  /* 0x0000000000047919 */ /* 0x000e620000002100 */
[----:B------:R-:W-:Y:S01]  /*5e00*/  UMOV UR4, 0xffffffff ;  /* 0xffffffff00047882 */ /* 0x000fe20000000000 */
[----:B-1----:R-:W-:-:S05]  /*5e10*/  VIADD R45, R4, 0xffffff80 ;  /* 0xffffff80042d7836 */ /* 0x002fca0000000000 */
[----:B------:R-:W-:-:S04]  /*5e20*/  SHF.R.S32.HI R30, RZ, 0x1f, R45 ;  /* 0x0000001fff1e7819 */ /* 0x000fc8000001142d */
[----:B------:R-:W-:-:S04]  /*5e30*/  LEA.HI R44, R30, R45, RZ, 0x7 ;  /* 0x0000002d1e2c7211 */ /* 0x000fc800078f38ff */
[----:B------:R-:W-:Y:S01]  /*5e40*/  SHF.R.S32.HI R24, RZ, 0x7, R44 ;  /* 0x00000007ff187819 */ /* 0x000fe2000001142c */
[----:B------:R-:W-:Y:S06]  /*5e50*/  BRA.DIV UR4, `(.L_x_1173) ;  /* 0x0000018604107947 */ /* 0x000fec000b800000 */
[----:B------:R-:W1:Y:S04]  /*5e60*/  SHFL.IDX PT, R0, R24, RZ, 0x1f ;  /* 0x00001fff18007589 */ /* 0x000e6800000e0000 */
[----:B-1----:R1:W-:Y:S02]  /*5e70*/  STL [R1+0x10], R0 ;  /* 0x0000100001007387 */ /* 0x0023e40000100800 */
.L_x_1435:
[----:B------:R-:W1:Y:S01]  /*5e80*/  LDL R3, [R1+0x10] ;  /* 0x0000100001037983 */ /* 0x000e620000100800 */
[----:B------:R-:W-:Y:S01]  /*5e90*/  LOP3.LUT R22, R22, 0xfffffffe, RZ, 0xc0, !PT ;  /* 0xfffffffe16167812 */ /* 0x000fe200078ec0ff */
[----:B------:R-:W-:Y:S01]  /*5ea0*/  BSSY B6, `(.L_x_1174) ;  /* 0x000001b000067945 */ /* 0x000fe20003800000 */
[----:B-1----:R-:W-:-:S05]  /*5eb0*/  IMAD.HI R0, R3, 0x55555556, RZ ;  /* 0x5555555603007827 */ /* 0x002fca00078e02ff */
[----:B------:R-:W-:-:S05]  /*5ec0*/  LEA.HI R0, R0, R0, RZ, 0x1 ;  /* 0x0000000000007211 */ /* 0x000fca00078f08ff */
[----:B------:R-:W-:Y:S02]  /*5ed0*/  IMAD R0, R0, -0x3, R3 ;  /* 0xfffffffd00007824 */ /* 0x000fe400078e0203 */
[----:B------:R-:W-:-:S04]  /*5ee0*/  VIADD R3, R2, 0x8400 ;  /* 0x0000840002037836 */ /* 0x000fc80000000000 */
[----:B------:R-:W-:Y:S01]  /*5ef0*/  IMAD R0, R0, 0x2000, R3 ;  /* 0x0000200000007824 */ /* 0x000fe200078e0203 */
[----:B------:R-:W-:-:S04]  /*5f00*/  LOP3.LUT P0, RZ, R3, 0x3ff, RZ, 0xc0, !PT ;  /* 0x000003ff03ff7812 */ /* 0x000fc8000780c0ff */
[----:B------:R-:W-:-:S04]  /*5f10*/  SHF.R.U32.HI R0, RZ, 0x4, R0 ;  /* 0x00000004ff007819 */ /* 0x000fc80000011600 */
[----:B------:R-:W-:-:S05]  /*5f20*/  LOP3.LUT R25, R0, 0x3fff, RZ, 0xc0, !PT ;  /* 0x00003fff00197812 */ /* 0x000fca00078ec0ff */
[----:B------:R-:W-:Y:S01]  /*5f30*/  @P0 LOP3.LUT R22, R22, 0x1, RZ, 0xfc, !PT ;  /* 0x0000000116160812 */ /* 0x000fe200078efcff */
        /* <DEDUP_REMOVED lines=17> */
.L_x_1175:
[----:B------:R-:W-:Y:S05]  /*6050*/  BSYNC B6 ;  /* 0x0000000000067941 */ /* 0x000fea0003800000 */
.L_x_1174:
        /* <DEDUP_REMOVED lines=13> */
.L_x_1179:
[----:B--2---:R2:W3:Y:S02]  /*6130*/  SYNCS.PHASECHK.TRANS64.TRYWAIT P0, [R2+URZ+0x16800], R3 ;  /* 0x01680003020075a7 */ /* 0x0044e4000800017f */
[----:B---3--:R-:W-:Y:S05]  /*6140*/  @!P0 NANOSLEEP.SYNCS 0x989680 ;  /* 0x009896800000895d */ /* 0x008fea0003900000 */
[----:B------:R-:W3:Y:S02]  /*6150*/  @!P0 SYNCS.PHASECHK.TRANS64 P0, [R2+URZ+0x16800], R3 ;  /* 0x01680003020085a7 */ /* 0x000ee4000800007f */
[----:B---3--:R-:W-:Y:S05]  /*6160*/  @!P0 BRA `(.L_x_1179) ;  /* 0xfffffffc00f08947 */ /* 0x008fea000383ffff */
.L_x_1178:
[----:B------:R-:W-:Y:S05]  /*6170*/  BSYNC B0 ;  /* 0x0000000000007941 */ /* 0x000fea0003800000 */
.L_x_1177:
[----:B------:R-:W-:Y:S05]  /*6180*/  BRA `(.L_x_1180) ;  /* 0x0000003000b47947 */ /* 0x000fea0003800000 */
.L_x_1176:
[----:B------:R-:W2:Y:S01]  /*6190*/  LDL R38, [R1+0x3c] ;  /* 0x00003c0001267983 */ /* 0x000ea20000100800 */
[----:B-----5:R-:W-:Y:S01]  /*61a0*/  SHF.R.S32.HI R0, RZ, 0x1f, R23 ;  /* 0x0000001fff007819 */ /* 0x020fe20000011417 */
[----:B------:R-:W-:Y:S01]  /*61b0*/  ULDC.64 UR4, c[0x0][0x3d8] ;  /* 0x0000f60000047ab9 */ /* 0x000fe20000000a00 */
[----:B------:R-:W-:Y:S01]  /*61c0*/  SHF.R.S32.HI R10, RZ, 0x1f, R17 ;  /* 0x0000001fff0a7819 */ /* 0x000fe20000011411 */
[----:B------:R-:W-:Y:S01]  /*61d0*/  ULDC.64 UR6, c[0x0][0x3e8] ;  /* 0x0000fa0000067ab9 */ /* 0x000fe20000000a00 */
[----:B------:R-:W-:Y:S01]  /*61e0*/  LOP3.LUT P4, RZ, R22, 0x1, RZ, 0xc0, !PT ;  /* 0x0000000116ff7812 */ /* 0x000fe2000788c0ff */
[----:B------:R-:W-:Y:S01]  /*61f0*/  IMAD R4, R0, UR4, RZ ;  /* 0x0000000400047c24 */ /* 0x000fe2000f8e02ff */
[----:B------:R-:W-:Y:S01]  /*6200*/  BSSY B6, `(.L_x_1181) ;  /* 0x000002d000067945 */ /* 0x000fe20003800000 */
[----:B------:R-:W-:Y:S02]  /*6210*/  IMAD R6, R10, UR4, RZ ;  /* 0x000000040a067c24 */ /* 0x000fe4000f8e02ff */
[----:B------:R-:W-:-:S02]  /*6220*/  IMAD R0, R0, UR6, RZ ;  /* 0x0000000600007c24 */ /* 0x000fc4000f8e02ff */
[----:B------:R-:W-:Y:S02]  /*6230*/  IMAD R10, R10, UR6, RZ ;  /* 0x000000060a0a7c24 */ /* 0x000fe4000f8e02ff */
[----:B------:R-:W-:Y:S02]  /*6240*/  IMAD R51, R23, UR5, R4 ;  /* 0x0000000517337c24 */ /* 0x000fe4000f8e0204 */
[----:B------:R-:W-:Y:S02]  /*6250*/  IMAD R37, R17, UR5, R6 ;  /* 0x0000000511257c24 */ /* 0x000fe4000f8e0206 */
[----:B------:R-:W-:-:S04]  /*6260*/  IMAD.WIDE.U32 R48, R23, UR4, RZ ;  /* 0x0000000417307c25 */ /* 0x000fc8000f8e00ff */
[C---:B------:R-:W-:Y:S02]  /*6270*/  IMAD R3, R23.reuse, UR7, R0 ;  /* 0x0000000717037c24 */ /* 0x040fe4000f8e0200 */
[----:B------:R-:W-:-:S04]  /*6280*/  IMAD.WIDE.U32 R46, R23, UR6, RZ ;  /* 0x00000006172e7c25 */ /* 0x000fc8000f8e00ff */
[----:B------:R-:W-:Y:S02]  /*6290*/  IMAD R43, R17, UR7, R10 ;  /* 0x00000007112b7c24 */ /* 0x000fe4000f8e020a */
[----:B------:R-:W-:Y:S02]  /*62a0*/  IMAD.IADD R51, R51, 0x1, R49 ;  /* 0x0000000133337824 */ /* 0x000fe400078e0231 */
[----:B------:R-:W-:Y:S02]  /*62b0*/  IMAD.IADD R23, R3, 0x1, R47 ;  /* 0x0000000103177824 */ /* 0x000fe400078e022f */
[C---:B--2---:R-:W-:Y:S02]  /*62c0*/  IMAD.SHL.U32 R28, R38.reuse, 0x4, RZ ;  /* 0x00000004261c7824 */ /* 0x044fe400078e00ff */
[----:B------:R-:W-:-:S03]  /*62d0*/  IMAD.SHL.U32 R26, R38, 0x8, RZ ;  /* 0x00000008261a7824 */ /* 0x000fc600078e00ff */
[----:B------:R-:W-:Y:S02]  /*62e0*/  SHF.R.S32.HI R29, RZ, 0x1f, R28 ;  /* 0x0000001fff1d7819 */ /* 0x000fe4000001141c */
[----:B------:R-:W-:Y:S01]  /*62f0*/  SHF.R.S32.HI R27, RZ, 0x1f, R26 ;  /* 0x0000001fff1b7819 */ /* 0x000fe2000001141a */
[----:B------:R-:W-:-:S04]  /*6300*/  IMAD.WIDE.U32 R4, R17, UR4, R28 ;  /* 0x0000000411047c25 */ /* 0x000fc8000f8e001c */
[----:B------:R-:W-:Y:S01]  /*6310*/  IMAD.WIDE.U32 R6, R17, UR6, R28 ;  /* 0x0000000611067c25 */ /* 0x000fe2000f8e001c */
[----:B------:R-:W-:-:S03]  /*6320*/  IADD3 R34, P0, R4, R48, RZ ;  /* 0x0000003004227210 */ /* 0x000fc60007f1e0ff */
[----:B------:R-:W-:Y:S01]  /*6330*/  IMAD.WIDE.U32 R8, R17, UR4, R26 ;  /* 0x0000000411087c25 */ /* 0x000fe2000f8e001a */
[----:B------:R-:W-:Y:S02]  /*6340*/  IADD3 R32, P1, R6, R46, RZ ;  /* 0x0000002e06207210 */ /* 0x000fe40007f3e0ff */
[----:B------:R-:W-:Y:S01]  /*6350*/  IADD3.X R35, R51, R5, R37, P0, !PT ;  /* 0x0000000533237210 */ /* 0x000fe200007fe425 */
[----:B------:R-:W-:Y:S01]  /*6360*/  IMAD.WIDE.U32 R10, R17, UR6, R26 ;  /* 0x00000006110a7c25 */ /* 0x000fe2000f8e001a */
[----:B------:R-:W-:Y:S02]  /*6370*/  IADD3 R31, P2, R8, R48, RZ ;  /* 0x00000030081f7210 */ /* 0x000fe40007f5e0ff */
[----:B------:R-:W-:Y:S02]  /*6380*/  IADD3.X R33, R23, R7, R43, P1, !PT ;  /* 0x0000000717217210 */ /* 0x000fe40000ffe42b */
[----:B------:R-:W-:Y:S02]  /*6390*/  IADD3 R39, P3, R10, R46, RZ ;  /* 0x0000002e0a277210 */ /* 0x000fe40007f7e0ff */
[----:B------:R-:W-:-:S02]  /*63a0*/  IADD3.X R37, R51, R37, R9, P2, !PT ;  /* 0x0000002533257210 */ /* 0x000fc400017fe409 */
[----:B------:R-:W-:Y:S01]  /*63b0*/  IADD3.X R43, R23, R43, R11, P3, !PT ;  /* 0x0000002b172b7210 */ /* 0x000fe20001ffe40b */
[----:B------:R-:W-:Y:S08]  /*63c0*/  @!P4 BRA `(.L_x_1182) ;  /* 0x000000000040c947 */ /* 0x000ff00003800000 */
        /* <DEDUP_REMOVED lines=16> */
.L_x_1182:
[----:B------:R-:W-:Y:S05]  /*64d0*/  BSYNC B6 ;  /* 0x0000000000067941 */ /* 0x000fea0003800000 */
.L_x_1181:
[----:B------:R-:W2:Y:S01]  /*64e0*/  LDL R36, [R1+0x14] ;  /* 0x0000140001247983 */ /* 0x000ea20000100800 */
[----:B------:R-:W1:Y:S03]  /*64f0*/  LDC.64 R4, c[0x0][0x3d8] ;  /* 0x0000f600ff047b82 */ /* 0x000e660000000a00 */
[----:B------:R-:W3:Y:S05]  /*6500*/  LDL R40, [R1+0x24] ;  /* 0x0000240001287983 */ /* 0x000eea0000100800 */
[----:B------:R-:W4:Y:S01]  /*6510*/  LDC.64 R6, c[0x0][0x3e8] ;  /* 0x0000fa00ff067b82 */ /* 0x000f220000000a00 */
[----:B------:R-:W-:Y:S01]  /*6520*/  LEA.HI R30, R30, R45, RZ, 0x2 ;  /* 0x0000002d1e1e7211 */ /* 0x000fe200078f10ff */
[----:B------:R-:W-:-:S02]  /*6530*/  ULDC.U8 UR4, c[0x0][0x3f0] ;  /* 0x0000fc0000047ab9 */ /* 0x000fc40000000000 */
[----:B------:R-:W-:Y:S02]  /*6540*/  ISETP.NE.AND P0, PT, RZ, UR4, PT ;  /* 0x00000004ff007c0c */ /* 0x000fe4000bf05270 */
[----:B------:R-:W-:-:S04]  /*6550*/  SHF.R.S32.HI R30, RZ, 0x1f, R30 ;  /* 0x0000001fff1e7819 */ /* 0x000fc8000001141e */
[----:B------:R-:W-:Y:S01]  /*6560*/  LEA.HI R30, R30, R17, RZ, 0x3 ;  /* 0x000000111e1e7211 */ /* 0x000fe200078f18ff */
[----:B------:R-:W-:Y:S01]  /*6570*/  BSSY B0, `(.L_x_1183) ;  /* 0x00002e6000007945 */ /* 0x000fe20003800000 */
[----:B--2---:R-:W-:Y:S01]  /*6580*/  SHF.R.S32.HI R3, RZ, 0x1f, R36 ;  /* 0x0000001fff037819 */ /* 0x004fe20000011424 */
[----:B-1----:R-:W-:-:S04]  /*6590*/  IMAD.WIDE.U32 R20, R36, R4, RZ ;  /* 0x0000000424147225 */ /* 0x002fc800078e00ff */
[C---:B------:R-:W-:Y:S02]  /*65a0*/  IMAD R0, R3.reuse, R4, RZ ;  /* 0x0000000403007224 */ /* 0x040fe400078e02ff */
[-C--:B----4-:R-:W-:Y:S02]  /*65b0*/  IMAD R10, R3, R6.reuse, RZ ;  /* 0x00000006030a7224 */ /* 0x090fe400078e02ff */
[----:B------:R-:W-:-:S04]  /*65c0*/  IMAD.WIDE.U32 R8, R36, R6, RZ ;  /* 0x0000000624087225 */ /* 0x000fc800078e00ff */
[C---:B------:R-:W-:Y:S02]  /*65d0*/  IMAD R3, R36.reuse, R5, R0 ;  /* 0x0000000524037224 */ /* 0x040fe400078e0200 */
[----:B------:R-:W-:Y:S02]  /*65e0*/  IMAD R11, R36, R7, R10 ;  /* 0x00000007240b7224 */ /* 0x000fe400078e020a */
[----:B------:R-:W-:Y:S02]  /*65f0*/  IMAD.IADD R3, R21, 0x1, R3 ;  /* 0x0000000115037824 */ /* 0x000fe400078e0203 */
[----:B------:R-:W-:Y:S01]  /*6600*/  IMAD.IADD R41, R9, 0x1, R11 ;  /* 0x0000000109297824 */ /* 0x000fe200078e020b */
[----:B------:R-:W-:Y:S01]  /*6610*/  LOP3.LUT R10, R30, 0xfffffff8, RZ, 0xc0, !PT ;  /* 0xfffffff81e0a7812 */ /* 0x000fe200078ec0ff */
[----:B---3--:R-:W-:Y:S02]  /*6620*/  IMAD R0, R36, -0xc0, R40 ;  /* 0xffffff4024007824 */ /* 0x008fe400078e0228 */
[----:B0-----:R-:W-:-:S04]  /*6630*/  IMAD.WIDE.U32 R14, R20, 0xc0, RZ ;  /* 0x000000c0140e7825 */ /* 0x001fc800078e00ff */
[----:B------:R-:W-:-:S04]  /*6640*/  IMAD.WIDE.U32 R12, R8, 0xc0, RZ ;  /* 0x000000c0080c7825 */ /* 0x000fc800078e00ff */
[----:B------:R-:W-:Y:S02]  /*6650*/  IMAD R11, R3, 0xc0, RZ ;  /* 0x000000c0030b7824 */ /* 0x000fe400078e02ff */
[----:B------:R-:W-:Y:S01]  /*6660*/  IMAD R41, R41, 0xc0, RZ ;  /* 0x000000c029297824 */ /* 0x000fe200078e02ff */
[----:B------:R-:W-:Y:S01]  /*6670*/  VIMNMX R54, R0, 0xc0, PT ;  /* 0x000000c000367848 */ /* 0x000fe20003fe0100 */
[----:B------:R-:W-:Y:S02]  /*6680*/  IMAD.IADD R10, R17, 0x1, -R10 ;  /* 0x00000001110a7824 */ /* 0x000fe400078e0a0a */
[----:B------:R-:W-:Y:S02]  /*6690*/  IMAD.IADD R55, R15, 0x1, R11 ;  /* 0x000000010f377824 */ /* 0x000fe400078e020b */
[----:B------:R-:W-:Y:S01]  /*66a0*/  IMAD.IADD R57, R13, 0x1, R41 ;  /* 0x000000010d397824 */ /* 0x000fe200078e0229 */
[----:B------:R-:W-:Y:S06]  /*66b0*/  @!P0 BRA `(.L_x_1184) ;  /* 0x0000001400d48947 */ /* 0x000fec0003800000 */
[----:B------:R-:W0:Y:S01]  /*66c0*/  LDC R0, c[0x0][0x428] ;  /* 0x00010a00ff007b82 */ /* 0x000e220000000800 */
[C---:B------:R-:W-:Y:S01]  /*66d0*/  ISETP.GE.AND P0, PT, R17.reuse, R54, PT ;  /* 0x000000361100720c */ /* 0x040fe20003f06270 */
[----:B------:R-:W-:Y:S01]  /*66e0*/  BSSY B1, `(.L_x_1185) ;  /* 0x0000029000017945 */ /* 0x000fe20003800000 */
[----:B------:R-:W-:Y:S01]  /*66f0*/  IMAD.MOV.U32 R50, RZ, RZ, R48 ;  /* 0x000000ffff327224 */ /* 0x000fe200078e0030 */
[----:B------:R-:W-:Y:S01]  /*6700*/  CS2R R42, SRZ ;  /* 0x00000000002a7805 */ /* 0x000fe2000001ff00 */
[----:B------:R-:W-:Y:S01]  /*6710*/  IMAD.MOV.U32 R48, RZ, RZ, R46 ;  /* 0x000000ffff307224 */ /* 0x000fe200078e002e */
[----:B------:R-:W-:Y:S01]  /*6720*/  CS2R R46, SRZ ;  /* 0x00000000002e7805 */ /* 0x000fe2000001ff00 */
[----:B------:R-:W-:Y:S01]  /*6730*/  IMAD.MOV.U32 R49, RZ, RZ, R23 ;  /* 0x000000ffff317224 */ /* 0x000fe200078e0017 */
[----:B0-----:R-:W-:Y:S01]  /*6740*/  ISETP.NE.AND P2, PT, R0, 0x1, PT ;  /* 0x000000010000780c */ /* 0x001fe20003f45270 */
[----:B------:R-:W-:Y:S02]  /*6750*/  IMAD R0, R36, 0xc0, R17 ;  /* 0x000000c024007824 */ /* 0x000fe400078e0211 */
[----:B------:R-:W-:-:S02]  /*6760*/  VIADD R36, R17, 0x60 ;  /* 0x0000006011247836 */ /* 0x000fc40000000000 */
[----:B------:R-:W-:Y:S01]  /*6770*/  IMAD R3, R38, 0x60, R0 ;  /* 0x0000006026037824 */ /* 0x000fe200078e0200 */
[----:B------:R-:W-:Y:S02]  /*6780*/  CS2R R38, SRZ ;  /* 0x0000000000267805 */ /* 0x000fe4000001ff00 */
[----:B------:R-:W-:Y:S02]  /*6790*/  ISETP.GE.AND P1, PT, R36, R54, PT ;  /* 0x000000362400720c */ /* 0x000fe40003f26270 */
[----:B------:R-:W-:-:S03]  /*67a0*/  CS2R R36, SRZ ;  /* 0x0000000000247805 */ /* 0x000fc6000001ff00 */
[----:B------:R-:W0:Y:S08]  /*67b0*/  @P2 LDC R30, c[0x0][0x42c] ;  /* 0x00010b00ff1e2b82 */ /* 0x000e300000000800 */
[----:B------:R-:W1:Y:S01]  /*67c0*/  @P2 LDC R31, c[0x0][0x430] ;  /* 0x00010c00ff1f2b82 */ /* 0x000e620000000800 */
[----:B0-----:R-:W-:-:S05]  /*67d0*/  @P2 IMAD.HI.U32 R0, R3, R30, RZ ;  /* 0x0000001e03002227 */ /* 0x001fca00078e00ff */
[----:B-1----:R-:W-:Y:S02]  /*67e0*/  @P2 SHF.R.U32.HI R3, RZ, R31, R0 ;  /* 0x0000001fff032219 */ /* 0x002fe40000011600 */
[----:B------:R-:W-:Y:S01]  /*67f0*/  CS2R R30, SRZ ;  /* 0x00000000001e7805 */ /* 0x000fe2000001ff00 */
[----:B------:R-:W-:Y:S06]  /*6800*/  @P0 BRA `(.L_x_1186) ;  /* 0x0000000000580947 */ /* 0x000fec0003800000 */
[----:B------:R-:W-:Y:S01]  /*6810*/  VIADD R0, R28, 0x10 ;  /* 0x000000101c007836 */ /* 0x000fe20000000000 */
[----:B------:R-:W-:Y:S01]  /*6820*/  ULDC UR4, c[0x0][0x3d4] ;  /* 0x0000f50000047ab9 */ /* 0x000fe20000000800 */
[----:B------:R-:W-:Y:S01]  /*6830*/  IMAD.WIDE.U32 R20, R20, 0xc0, R34 ;  /* 0x000000c014147825 */ /* 0x000fe200078e0022 */
[----:B------:R-:W-:Y:S01]  /*6840*/  ISETP.GE.AND P4, PT, R28, UR4, PT ;  /* 0x000000041c007c0c */ /* 0x000fe2000bf86270 */
[----:B------:R-:W-:Y:S01]  /*6850*/  ULDC.64 UR6, c[0x0][0x3c8] ;  /* 0x0000f20000067ab9 */ /* 0x000fe20000000a00 */
[----:B------:R-:W-:Y:S01]  /*6860*/  ISETP.GE.AND P5, PT, R0, UR4, PT ;  /* 0x0000000400007c0c */ /* 0x000fe2000bfa6270 */
[----:B------:R-:W-:Y:S01]  /*6870*/  IMAD.WIDE.U32 R8, R8, 0xc0, R32 ;  /* 0x000000c008087825 */ /* 0x000fe200078e0020 */
[----:B------:R-:W-:Y:S01]  /*6880*/  ULDC.64 UR8, c[0x0][0x3e0] ;  /* 0x0000f80000087ab9 */ /* 0x000fe20000000a00 */
[----:B------:R-:W-:Y:S02]  /*6890*/  LEA R40, P2, R20, UR6, 0x1 ;  /* 0x0000000614287c11 */ /* 0x000fe4000f8408ff */
[----:B------:R-:W-:Y:S01]  /*68a0*/  CS2R R46, SRZ ;  /* 0x00000000002e7805 */ /* 0x000fe2000001ff00 */
[----:B------:R-:W-:Y:S01]  /*68b0*/  IMAD.IADD R11, R11, 0x1, R21 ;  /* 0x000000010b0b7824 */ /* 0x000fe200078e0215 */
[----:B------:R-:W-:Y:S01]  /*68c0*/  LEA R52, P3, R8, UR8, 0x1 ;  /* 0x0000000808347c11 */ /* 0x000fe2000f8608ff */
[----:B------:R-:W-:Y:S01]  /*68d0*/  IMAD.IADD R9, R41, 0x1, R9 ;  /* 0x0000000129097824 */ /* 0x000fe200078e0209 */
[----:B------:R-:W-:-:S02]  /*68e0*/  CS2R R38, SRZ ;  /* 0x0000000000267805 */ /* 0x000fc4000001ff00 */
[----:B------:R-:W-:Y:S02]  /*68f0*/  CS2R R42, SRZ ;  /* 0x00000000002a7805 */ /* 0x000fe4000001ff00 */
[----:B------:R-:W-:Y:S02]  /*6900*/  CS2R R36, SRZ ;  /* 0x0000000000247805 */ /* 0x000fe4000001ff00 */
[----:B------:R-:W-:Y:S02]  /*6910*/  LEA.HI.X R41, R20, UR7, R11, 0x1, P2 ;  /* 0x0000000714297c11 */ /* 0x000fe400090f0c0b */
[----:B------:R-:W-:-:S03]  /*6920*/  LEA.HI.X R53, R8, UR9, R9, 0x1, P3 ;  /* 0x0000000908357c11 */ /* 0x000fc600098f0c09 */
[----:B------:R0:W5:Y:S04]  /*6930*/  @!P4 LDG.E.64 R46, desc[UR38][R40.64] ;  /* 0x00000026282ec981 */ /* 0x000168000c1e1b00 */
[----:B------:R0:W5:Y:S04]  /*6940*/  @!P5 LDG.E.64 R38, desc[UR38][R40.64+0x20] ;  /* 0x000020262826d981 */ /* 0x000168000c1e1b00 */
[----:B------:R0:W5:Y:S04]  /*6950*/  @!P4 LDG.E.64 R42, desc[UR38][R52.64] ;  /* 0x00000026342ac981 */ /* 0x000168000c1e1b00 */
[----:B------:R0:W5:Y:S02]  /*6960*/  @!P5 LDG.E.64 R36, desc[UR38][R52.64+0x20] ;  /* 0x000020263424d981 */ /* 0x000164000c1e1b00 */
.L_x_1186:
[----:B------:R-:W-:Y:S05]  /*6970*/  BSYNC B1 ;  /* 0x0000000000017941 */ /* 0x000fea0003800000 */
.L_x_1185:
[----:B------:R-:W-:Y:S01]  /*6980*/  BSSY B1, `(.L_x_1187) ;  /* 0x0000023000017945 */ /* 0x000fe20003800000 */
[----:B------:R-:W-:Y:S02]  /*6990*/  CS2R R20, SRZ ;  /* 0x0000000000147805 */ /* 0x000fe4000001ff00 */
[----:B0-----:R-:W-:Y:S02]  /*69a0*/  CS2R R40, SRZ ;  /* 0x0000000000287805 */ /* 0x001fe4000001ff00 */
[----:B------:R-:W-:Y:S02]  /*69b0*/  SHF.R.S32.HI R11, RZ, 0x1f, R3 ;  /* 0x0000001fff0b7819 */ /* 0x000fe40000011403 */
[----:B------:R-:W-:Y:S01]  /*69c0*/  CS2R R8, SRZ ;  /* 0x0000000000087805 */ /* 0x000fe2000001ff00 */
[----:B------:R-:W-:Y:S06]  /*69d0*/  @P1 BRA `(.L_x_1188) ;  /* 0x0000000000741947 */ /* 0x000fec0003800000 */
[----:B------:R-:W-:Y:S01]  /*69e0*/  IMAD.MOV.U32 R8, RZ, RZ, R14 ;  /* 0x000000ffff087224 */ /* 0x000fe200078e000e */
[----:B------:R-:W-:Y:S01]  /*69f0*/  ULDC UR4, c[0x0][0x3d4] ;  /* 0x0000f50000047ab9 */ /* 0x000fe20000000800 */
[----:B------:R-:W-:Y:S01]  /*6a00*/  IMAD.MOV.U32 R9, RZ, RZ, R55 ;  /* 0x000000ffff097224 */ /* 0x000fe200078e0037 */
[----:B------:R-:W-:Y:S01]  /*6a10*/  ULDC.64 UR6, c[0x0][0x3c8] ;  /* 0x0000f20000067ab9 */ /* 0x000fe20000000a00 */
[----:B------:R-:W-:Y:S01]  /*6a20*/  IMAD.MOV.U32 R13, RZ, RZ, R57 ;  /* 0x000000ffff0d7224 */ /* 0x000fe200078e0039 */
[----:B------:R-:W-:Y:S01]  /*6a30*/  ISETP.GE.AND P5, PT, R28, UR4, PT ;  /* 0x000000041c007c0c */ /* 0x000fe2000bfa6270 */
[----:B------:R-:W-:Y:S01]  /*6a40*/  IMAD.WIDE.U32 R8, R4, 0x60, R8 ;  /* 0x0000006004087825 */ /* 0x000fe200078e0008 */
[----:B------:R-:W-:Y:S02]  /*6a50*/  CS2R R40, SRZ ;  /* 0x0000000000287805 */ /* 0x000fe4000001ff00 */
[----:B------:R-:W-:Y:S01]  /*6a60*/  CS2R R30, SRZ ;  /* 0x00000000001e7805 */ /* 0x000fe2000001ff00 */
[----:B------:R-:W-:Y:S01]  /*6a70*/  IMAD.WIDE.U32 R12, R6, 0x60, R12 ;  /* 0x00000060060c7825 */ /* 0x000fe200078e000c */
[----:B------:R-:W-:-:S03]  /*6a80*/  IADD3 R8, P3, R34, R8, RZ ;  /* 0x0000000822087210 */ /* 0x000fc60007f7e0ff */
[----:B------:R-:W-:Y:S01]  /*6a90*/  VIADD R14, R28, 0x10 ;  /* 0x000000101c0e7836 */ /* 0x000fe20000000000 */
[----:B------:R-:W-:Y:S01]  /*6aa0*/  IADD3 R0, P4, R32, R12, RZ ;  /* 0x0000000c20007210 */ /* 0x000fe20007f9e0ff */
[----:B------:R-:W-:Y:S02]  /*6ab0*/  IMAD R15, R5, 0x60, RZ ;  /* 0x00000060050f7824 */ /* 0x000fe400078e02ff */
[----:B------:R-:W-:Y:S01]  /*6ac0*/  IMAD R21, R7, 0x60, RZ ;  /* 0x0000006007157824 */ /* 0x000fe200078e02ff */
[----:B------:R-:W-:Y:S01]  /*6ad0*/  ISETP.GE.AND P2, PT, R14, UR4, PT ;  /* 0x000000040e007c0c */ /* 0x000fe2000bf46270 */
[----:B------:R-:W-:Y:S01]  /*6ae0*/  ULDC.64 UR4, c[0x0][0x3e0] ;  /* 0x0000f80000047ab9 */ /* 0x000fe20000000a00 */
[----:B------:R-:W-:Y:S02]  /*6af0*/  IADD3.X R9, R35, R15, R9, P3, !PT ;  /* 0x0000000f23097210 */ /* 0x000fe40001ffe409 */
[----:B------:R-:W-:Y:S02]  /*6b00*/  LEA R12, P3, R8, UR6, 0x1 ;  /* 0x00000006080c7c11 */ /* 0x000fe4000f8608ff */
[----:B------:R-:W-:-:S02]  /*6b10*/  IADD3.X R33, R33, R21, R13, P4, !PT ;  /* 0x0000001521217210 */ /* 0x000fc400027fe40d */
[----:B------:R-:W-:Y:S02]  /*6b20*/  CS2R R20, SRZ ;  /* 0x0000000000147805 */ /* 0x000fe4000001ff00 */
[----:B------:R-:W-:Y:S02]  /*6b30*/  LEA R14, P4, R0, UR4, 0x1 ;  /* 0x00000004000e7c11 */ /* 0x000fe4000f8808ff */
[----:B------:R-:W-:Y:S02]  /*6b40*/  LEA.HI.X R13, R8, UR7, R9, 0x1, P3 ;  /* 0x00000007080d7c11 */ /* 0x000fe400098f0c09 */
[----:B------:R-:W-:Y:S02]  /*6b50*/  CS2R R8, SRZ ;  /* 0x0000000000087805 */ /* 0x000fe4000001ff00 */
[----:B------:R-:W-:Y:S01]  /*6b60*/  LEA.HI.X R15, R0, UR5, R33, 0x1, P4 ;  /* 0x00000005000f7c11 */ /* 0x000fe2000a0f0c21 */
[----:B------:R0:W5:Y:S04]  /*6b70*/  @!P5 LDG.E.64 R40, desc[UR38][R12.64] ;  /* 0x000000260c28d981 */ /* 0x000168000c1e1b00 */
[----:B------:R0:W5:Y:S04]  /*6b80*/  @!P2 LDG.E.64 R8, desc[UR38][R12.64+0x20] ;  /* 0x000020260c08a981 */ /* 0x000168000c1e1b00 */
[----:B------:R0:W5:Y:S04]  /*6b90*/  @!P5 LDG.E.64 R30, desc[UR38][R14.64] ;  /* 0x000000260e1ed981 */ /* 0x000168000c1e1b00 */
[----:B------:R0:W5:Y:S02]  /*6ba0*/  @!P2 LDG.E.64 R20, desc[UR38][R14.64+0x20] ;  /* 0x000020260e14a981 */ /* 0x000164000c1e1b00 */
.L_x_1188:
[----:B------:R-:W-:Y:S05]  /*6bb0*/  BSYNC B1 ;  /* 0x0000000000017941 */ /* 0x000fea0003800000 */
.L_x_1187:
[----:B------:R-:W2:Y:S01]  /*6bc0*/  LDL R23, [R1+0x34] ;  /* 0x0000340001177983 */ /* 0x000ea20000100800 */
[-C--:B------:R-:W-:Y:S01]  /*6bd0*/  IMAD.WIDE.U32 R50, R3, R4.reuse, R50 ;  /* 0x0000000403327225 */ /* 0x080fe200078e0032 */
[C---:B------:R-:W-:Y:S01]  /*6be0*/  LOP3.LUT P2, RZ, R10.reuse, 0x4, RZ, 0xc0, !PT ;  /* 0x000000040aff7812 */ /* 0x040fe2000784c0ff */
[----:B------:R-:W-:Y:S01]  /*6bf0*/  ULDC.64 UR4, c[0x0][0x3c8] ;  /* 0x0000f20000047ab9 */ /* 0x000fe20000000a00 */
[----:B------:R-:W-:Y:S01]  /*6c00*/  ULDC.64 UR6, c[0x0][0x3e0] ;  /* 0x0000f80000067ab9 */ /* 0x000fe20000000a00 */
[C---:B------:R-:W-:Y:S02]  /*6c10*/  IMAD R4, R11.reuse, R4, RZ ;  /* 0x000000040b047224 */ /* 0x040fe400078e02ff */
[-C--:B------:R-:W-:Y:S02]  /*6c20*/  IMAD R0, R11, R6.reuse, RZ ;  /* 0x000000060b007224 */ /* 0x080fe400078e02ff */
[----:B------:R-:W-:Y:S02]  /*6c30*/  IMAD.SHL.U32 R10, R10, 0x40, RZ ;  /* 0x000000400a0a7824 */ /* 0x000fe400078e00ff */
[----:B------:R-:W-:-:S03]  /*6c40*/  IMAD.WIDE.U32 R48, R3, R6, R48 ;  /* 0x0000000603307225 */ /* 0x000fc600078e0030 */
[----:B------:R-:W-:Y:S01]  /*6c50*/  LOP3.LUT R11, R10, 0x1c0, RZ, 0xc0, !PT ;  /* 0x000001c00a0b7812 */ /* 0x000fe200078ec0ff */
[C---:B------:R-:W-:Y:S01]  /*6c60*/  IMAD R5, R3.reuse, R5, R4 ;  /* 0x0000000503057224 */ /* 0x040fe200078e0204 */
[----:B------:R-:W-:Y:S01]  /*6c70*/  LEA R4, P3, R50, UR4, 0x1 ;  /* 0x0000000432047c11 */ /* 0x000fe2000f8608ff */
[----:B------:R-:W-:Y:S01]  /*6c80*/  IMAD R3, R3, R7, R0 ;  /* 0x0000000703037224 */ /* 0x000fe200078e0200 */
[----:B------:R-:W-:Y:S01]  /*6c90*/  LEA R0, P4, R48, UR6, 0x1 ;  /* 0x0000000630007c11 */ /* 0x000fe2000f8808ff */
[----:B------:R-:W-:Y:S01]  /*6ca0*/  IMAD.IADD R5, R51, 0x1, R5 ;  /* 0x0000000133057824 */ /* 0x000fe200078e0205 */
[----:B------:R-:W-:Y:S01]  /*6cb0*/  LOP3.LUT R26, R11, 0x18, R26, 0xf8, !PT ;  /* 0x000000180b1a7812 */ /* 0x000fe200078ef81a */
[----:B------:R-:W-:Y:S01]  /*6cc0*/  IMAD.IADD R3, R49, 0x1, R3 ;  /* 0x0000000131037824 */ /* 0x000fe200078e0203 */
[----:B------:R-:W-:Y:S01]  /*6cd0*/  UMOV UR4, 0xffffffff ;  /* 0xffffffff00047882 */ /* 0x000fe20000000000 */
[----:B------:R-:W-:Y:S02]  /*6ce0*/  SHF.R.U32.HI R11, RZ, 0x3, R11 ;  /* 0x00000003ff0b7819 */ /* 0x000fe4000001160b */
[----:B------:R-:W-:-:S02]  /*6cf0*/  LEA.HI.X R5, R50, UR5, R5, 0x1, P3 ;  /* 0x0000000532057c11 */ /* 0x000fc400098f0c05 */
[----:B------:R-:W-:Y:S02]  /*6d00*/  LEA.HI.X R3, R48, UR7, R3, 0x1, P4 ;  /* 0x0000000730037c11 */ /* 0x000fe4000a0f0c03 */
[----:B------:R-:W-:Y:S02]  /*6d10*/  LOP3.LUT R26, R26, R11, RZ, 0x3c, !PT ;  /* 0x0000000b1a1a7212 */ /* 0x000fe400078e3cff */
[----:B--2---:R-:W-:Y:S01]  /*6d20*/  LEA.HI R6, R23, R23, RZ, 0x1 ;  /* 0x0000001717067211 */ /* 0x004fe200078f08ff */
[----:B------:R-:W-:Y:S06]  /*6d30*/  BRA.DIV UR4, `(.L_x_1189) ;  /* 0x0000017604847947 */ /* 0x000fec000b800000 */
.L_x_1438:
[----:B------:R-:W-:-:S03]  /*6d40*/  UMOV UR4, 0xffffffff ;  /* 0xffffffff00047882 */ /* 0x000fc60000000000 */
[----:B------:R-:W-:Y:S05]  /*6d50*/  BRA.DIV UR4, `(.L_x_1190) ;  /* 0x0000017604a47947 */ /* 0x000fea000b800000 */
.L_x_1441:
[----:B------:R-:W-:-:S03]  /*6d60*/  UMOV UR4, 0xffffffff ;  /* 0xffffffff00047882 */ /* 0x000fc60000000000 */
[----:B------:R-:W-:Y:S05]  /*6d70*/  BRA.DIV UR4, `(.L_x_1191) ;  /* 0x0000017604c47947 */ /* 0x000fea000b800000 */
.L_x_1444:
[----:B------:R-:W-:-:S03]  /*6d80*/  UMOV UR4, 0xffffffff ;  /* 0xffffffff00047882 */ /* 0x000fc60000000000 */
[----:B------:R-:W-:Y:S05]  /*6d90*/  BRA.DIV UR4, `(.L_x_1192) ;  /* 0x0000017604e47947 */ /* 0x000fea000b800000 */
.L_x_1447:
[----:B------:R-:W-:-:S03]  /*6da0*/  UMOV UR4, 0xffffffff ;  /* 0xffffffff00047882 */ /* 0x000fc60000000000 */
[----:B------:R-:W-:Y:S05]  /*6db0*/  BRA.DIV UR4, `(.L_x_1193) ;  /* 0x0000017a04047947 */ /* 0x000fea000b800000 */
.L_x_1450:
[----:B------:R-:W-:Y:S01]  /*6dc0*/  UMOV UR4, 0xffffffff ;  /* 0xffffffff00047882 */ /* 0x000fe20000000000 */
[----:B------:R-:W-:Y:S02]  /*6dd0*/  LOP3.LUT R6, R6, 0xfffffffe, RZ, 0xc0, !PT ;  /* 0xfffffffe06067812 */ /* 0x000fe400078ec0ff */
[----:B------:R-:W-:Y:S05]  /*6de0*/  BRA.DIV UR4, `(.L_x_1194) ;  /* 0x0000017a04207947 */ /* 0x000fea000b800000 */
.L_x_1453:
[----:B------:R-:W-:Y:S01]  /*6df0*/  UMOV UR4, 0xffffffff ;  /* 0xffffffff00047882 */ /* 0x000fe20000000000 */
[----:B------:R-:W-:Y:S02]  /*6e00*/  IMAD.IADD R5, R23, 0x1, -R6 ;  /* 0x0000000117057824 */ /* 0x000fe400078e0a06 */
[----:B------:R-:W-:Y:S05]  /*6e10*/  BRA.DIV UR4, `(.L_x_1195) ;  /* 0x0000017a043c7947 */ /* 0x000fea000b800000 */
.L_x_1456:
[----:B------:R-:W-:Y:S01]  /*6e20*/  UMOV UR4, 0xffffffff ;  /* 0xffffffff00047882 */ /* 0x000fe20000000000 */
[----:B------:R-:W-:Y:S02]  /*6e30*/  SHF.L.U32 R5, R5, 0x1f, RZ ;  /* 0x0000001f05057819 */ /* 0x000fe400000006ff */
[----:B------:R-:W-:Y:S05]  /*6e40*/  BRA.DIV UR4, `(.L_x_1196) ;  /* 0x0000017a04587947 */ /* 0x000fea000b800000 */
.L_x_1459:
[----:B------:R-:W1:Y:S01]  /*6e50*/  S2R R7, SR_TID.X ;  /* 0x0000000000077919 */ /* 0x000e620000002100 */
[----:B------:R-:W2:Y:S01]  /*6e60*/  SYNCS.PHASECHK.TRANS64.TRYWAIT P3, [R2+URZ+0x16800], R5 ;  /* 0x01680005020075a7 */ /* 0x000ea2000806017f */
[----:B-----5:R-:W-:Y:S01]  /*6e70*/  IMAD.MOV.U32 R3, RZ, RZ, R43 ;  /* 0x000000ffff037224 */ /* 0x020fe200078e002b */
[----:B------:R-:W-:Y:S01]  /*6e80*/  BSSY B1, `(.L_x_1197) ;  /* 0x0000029000017945 */ /* 0x000fe20003800000 */
        /* <DEDUP_REMOVED lines=12> */
[----:B0-----:R-:W-:Y:S01]  /*6f50*/  PRMT R12, R12, 0x5410, R4 ;  /* 0x000054100c0c7816 */ /* 0x001fe20000000004 */
[----:B------:R-:W-:-:S02]  /*6f60*/  IMAD.MOV.U32 R27, RZ, RZ, R41 ;  /* 0x000000ffff1b7224 */ /* 0x000fc400078e0029 */
[C---:B-1----:R-:W-:Y:S02]  /*6f70*/  VIADD R13, R7.reuse, 0xffffff80 ;  /* 0xffffff80070d7836 */ /* 0x042fe40000000000 */
[----:B------:R-:W-:-:S05]  /*6f80*/  VIADD R7, R7, 0xffffff80 ;  /* 0xffffff8007077836 */ /* 0x000fca0000000000 */
[----:B------:R-:W-:-:S04]  /*6f90*/  SHF.R.S32.HI R7, RZ, 0x1f, R7 ;  /* 0x0000001fff077819 */ /* 0x000fc80000011407 */
[----:B------:R-:W-:Y:S01]  /*6fa0*/  LEA.HI R7, R7, R13, RZ, 0x5 ;  /* 0x0000000d07077211 */ /* 0x000fe200078f28ff */
[----:B------:R-:W-:-:S03]  /*6fb0*/  IMAD.MOV.U32 R13, RZ, RZ, R31 ;  /* 0x000000ffff0d7224 */ /* 0x000fc600078e001f */
[----:B------:R-:W-:Y:S02]  /*6fc0*/  SHF.R.S32.HI R7, RZ, 0x5, R7 ;  /* 0x00000005ff077819 */ /* 0x000fe40000011407 */
[----:B------:R-:W-:Y:S01]  /*6fd0*/  PRMT R13, R13, 0x5410, R6 ;  /* 0x000054100d0d7816 */ /* 0x000fe20000000006 */
[----:B------:R-:W-:Y:S02]  /*6fe0*/  IMAD.MOV.U32 R6, RZ, RZ, R21 ;  /* 0x000000ffff067224 */ /* 0x000fe400078e0015 */
[--C-:B------:R-:W-:Y:S01]  /*6ff0*/  IMAD R3, R7, 0x200, R26.reuse ;  /* 0x0000020007037824 */ /* 0x100fe200078e021a */
[----:B------:R-:W-:Y:S01]  /*7000*/  PRMT R26, R0, 0x7610, R26 ;  /* 0x00007610001a7816 */ /* 0x000fe2000000001a */
[----:B------:R-:W-:Y:S01]  /*7010*/  IMAD.MOV.U32 R7, RZ, RZ, R30 ;  /* 0x000000ffff077224 */ /* 0x000fe200078e001e */
[----:B------:R-:W-:Y:S01]  /*7020*/  PRMT R11, R6, 0x7610, R11 ;  /* 0x00007610060b7816 */ /* 0x000fe2000000000b */
[----:B------:R-:W-:Y:S01]  /*7030*/  IMAD R3, R3, 0x2, R2 ;  /* 0x0000000203037824 */ /* 0x000fe200078e0202 */
[----:B------:R-:W-:Y:S01]  /*7040*/  PRMT R15, R13, 0x7610, R15 ;  /* 0x000076100d0f7816 */ /* 0x000fe2000000000f */
[----:B------:R-:W-:Y:S01]  /*7050*/  IMAD.MOV.U32 R6, RZ, RZ, R9 ;  /* 0x000000ffff067224 */ /* 0x000fe200078e0009 */
[----:B------:R-:W-:Y:S01]  /*7060*/  PRMT R14, R7, 0x7610, R14 ;  /* 0x00007610070e7816 */ /* 0x000fe2000000000e */
[----:B------:R-:W-:-:S02]  /*7070*/  VIADD R4, R3, 0x8400 ;  /* 0x0000840003047836 */ /* 0x000fc40000000000 */
[----:B------:R-:W-:Y:S01]  /*7080*/  VIADD R0, R3, 0x8440 ;  /* 0x0000844003007836 */ /* 0x000fe20000000000 */
[----:B------:R-:W-:Y:S01]  /*7090*/  PRMT R14, R14, 0x5410, R27 ;  /* 0x000054100e0e7816 */ /* 0x000fe2000000001b */
[----:B------:R-:W-:Y:S02]  /*70a0*/  @P2 VIADD R0, R4, 0xffffffc0 ;  /* 0xffffffc004002836 */ /* 0x000fe40000000000 */
[----:B------:R-:W-:Y:S02]  /*70b0*/  IMAD.MOV.U32 R4, RZ, RZ, R20 ;  /* 0x000000ffff047224 */ /* 0x000fe400078e0014 */
[----:B------:R-:W-:-:S03]  /*70c0*/  IMAD.MOV.U32 R7, RZ, RZ, R40 ;  /* 0x000000ffff077224 */ /* 0x000fc600078e0028 */
[----:B------:R-:W-:Y:S01]  /*70d0*/  PRMT R10, R4, 0x7610, R10 ;  /* 0x00007610040a7816 */ /* 0x000fe2000000000a */
[----:B------:R-:W-:Y:S01]  /*70e0*/  IMAD.MOV.U32 R4, RZ, RZ, R8 ;  /* 0x000000ffff047224 */ /* 0x000fe200078e0008 */
[----:B------:R-:W-:Y:S01]  /*70f0*/  PRMT R51, R7, 0x7610, R51 ;  /* 0x0000761007337816 */ /* 0x000fe20000000033 */
[----:B--2---:R-:W-:Y:S06]  /*7100*/  @!P3 BRA `(.L_x_1198) ;  /* 0x0000017400d0b947 */ /* 0x004fec0003800000 */
.L_x_1460:
[----:B------:R-:W-:Y:S05]  /*7110*/  BSYNC B1 ;  /* 0x0000000000017941 */ /* 0x000fea0003800000 */
.L_x_1197:
[----:B------:R-:W-:Y:S01]  /*7120*/  BSSY B1, `(.L_x_1199) ;  /* 0x0000068000017945 */ /* 0x000fe20003800000 */
[----:B------:R-:W-:Y:S02]  /*7130*/  PRMT R12, R4, 0x7610, R12 ;  /* 0x00007610040c7816 */ /* 0x000fe4000000000c */
[----:B------:R-:W-:Y:S01]  /*7140*/  PRMT R13, R6, 0x7610, R13 ;  /* 0x00007610060d7816 */ /* 0x000fe2000000000d */
[----:B------:R-:W-:Y:S06]  /*7150*/  @P0 BRA `(.L_x_1200) ;  /* 0x0000000400900947 */ /* 0x000fec0003800000 */
[----:B0-----:R-:W0:Y:S01]  /*7160*/  LDC R5, c[0x0][0x3d4] ;  /* 0x0000f500ff057b82 */ /* 0x001e220000000800 */
[C---:B------:R-:W-:Y:S01]  /*7170*/  VIADD R4, R28.reuse, 0x10 ;  /* 0x000000101c047836 */ /* 0x040fe20000000000 */
[----:B------:R-:W-:Y:S01]  /*7180*/  BSSY B2, `(.L_x_1201) ;  /* 0x0000032000027945 */ /* 0x000fe20003800000 */
[----:B0-----:R-:W-:-:S03]  /*7190*/  ISETP.GE.AND P0, PT, R28, R5, PT ;  /* 0x000000051c00720c */ /* 0x001fc60003f06270 */
[----:B------:R-:W-:-:S10]  /*71a0*/  ISETP.GE.AND P2, PT, R4, R5, PT ;  /* 0x000000050400720c */ /* 0x000fd40003f46270 */
[----:B------:R-:W-:Y:S05]  /*71b0*/  @P0 BRA `(.L_x_1202) ;  /* 0x0000000000b80947 */ /* 0x000fea0003800000 */
[----:B------:R-:W0:Y:S01]  /*71c0*/  LDS.128 R4, [R3+0x8400] ;  /* 0x0084000003047984 */ /* 0x000e220000000c00 */
[--C-:B------:R-:W-:Y:S02]  /*71d0*/  SHF.R.U64 R42, R42, 0x10, R43.reuse ;  /* 0x000000102a2a7819 */ /* 0x100fe4000000122b */
[----:B------:R-:W-:Y:S02]  /*71e0*/  SHF.R.U32.HI R43, RZ, 0x10, R43 ;  /* 0x00000010ff2b7819 */ /* 0x000fe4000001162b */
[--C-:B------:R-:W-:Y:S02]  /*71f0*/  SHF.R.U32.HI R34, RZ, 0x10, R47.reuse ;  /* 0x00000010ff227819 */ /* 0x100fe4000001162f */
[----:B------:R-:W-:Y:S02]  /*7200*/  SHF.R.U64 R33, R46, 0x10, R47 ;  /* 0x000000102e217819 */ /* 0x000fe4000000122f */
[----:B------:R-:W-:Y:S02]  /*7210*/  PRMT R43, R23, 0x5410, R43 ;  /* 0x00005410172b7816 */ /* 0x000fe4000000002b */
[----:B------:R-:W-:-:S02]  /*7220*/  PRMT R34, R12, 0x5432, R34 ;  /* 0x000054320c227816 */ /* 0x000fc40000000022 */
[----:B------:R-:W-:Y:S01]  /*7230*/  PRMT R33, R26, 0x5410, R33 ;  /* 0x000054101a217816 */ /* 0x000fe20000000021 */
[C---:B------:R-:W-:Y:S01]  /*7240*/  IMAD.U32 R46, R43.reuse, 0x10000, RZ ;  /* 0x000100002b2e7824 */ /* 0x040fe200078e00ff */
[----:B------:R-:W-:Y:S01]  /*7250*/  LOP3.LUT R43, R43, 0xffff0000, RZ, 0xc0, !PT ;  /* 0xffff00002b2b7812 */ /* 0x000fe200078ec0ff */
[----:B------:R-:W-:Y:S01]  /*7260*/  IMAD.U32 R35, R34, 0x10000, RZ ;  /* 0x0001000022237824 */ /* 0x000fe200078e00ff */
[----:B------:R-:W-:Y:S02]  /*7270*/  PRMT R42, R10, 0x5432, R42 ;  /* 0x000054320a2a7816 */ /* 0x000fe4000000002a */
[----:B------:R-:W-:Y:S02]  /*7280*/  LOP3.LUT R34, R34, 0xffff0000, RZ, 0xc0, !PT ;  /* 0xffff000022227812 */ /* 0x000fe400078ec0ff */
[C---:B0-----:R-:W-:Y:S01]  /*7290*/  LOP3.LUT R26, R6.reuse, 0xffff0000, RZ, 0xc0, !PT ;  /* 0xffff0000061a7812 */ /* 0x041fe200078ec0ff */
[----:B------:R-:W-:Y:S01]  /*72a0*/  IMAD.U32 R23, R6, 0x10000, RZ ;  /* 0x0001000006177824 */ /* 0x000fe200078e00ff */
[C---:B------:R-:W-:Y:S01]  /*72b0*/  LOP3.LUT R32, R7.reuse, 0xffff0000, RZ, 0xc0, !PT ;  /* 0xffff000007207812 */ /* 0x040fe200078ec0ff */
[----:B------:R-:W-:-:S02]  /*72c0*/  IMAD.U32 R27, R7, 0x10000, RZ ;  /* 0x00010000071b7824 */ /* 0x000fc400078e00ff */
[CC--:B------:R-:W-:Y:S01]  /*72d0*/  FMUL.FTZ R48, R26.reuse, R46.reuse ;  /* 0x0000002e1a307220 */ /* 0x0c0fe20000410000 */
[----:B------:R-:W-:Y:S01]  /*72e0*/  FMUL.FTZ R47, R26, R35 ;  /* 0x000000231a2f7220 */ /* 0x000fe20000410000 */
[----:B------:R-:W-:Y:S01]  /*72f0*/  FMUL.FTZ R26, R32, R43 ;  /* 0x0000002b201a7220 */ /* 0x000fe20000410000 */
[----:B------:R-:W-:Y:S02]  /*7300*/  IMAD.U32 R6, R4, 0x10000, RZ ;  /* 0x0001000004067824 */ /* 0x000fe400078e00ff */
[C---:B------:R-:W-:Y:S01]  /*7310*/  FFMA.FTZ R48, R23.reuse, R35, -R48 ;  /* 0x0000002317307223 */ /* 0x040fe20000010830 */
[----:B------:R-:W-:Y:S01]  /*7320*/  FFMA.FTZ R47, R23, R46, R47 ;  /* 0x0000002e172f7223 */ /* 0x000fe2000001002f */
[----:B------:R-:W-:Y:S02]  /*7330*/  IMAD.U32 R7, R5, 0x10000, RZ ;  /* 0x0001000005077824 */ /* 0x000fe400078e00ff */
[-C--:B------:R-:W-:Y:S01]  /*7340*/  FFMA.FTZ R46, R27, R34.reuse, -R26 ;  /* 0x000000221b2e7223 */ /* 0x080fe2000001081a */
[----:B------:R-:W-:Y:S01]  /*7350*/  IMAD.U32 R35, R42, 0x10000, RZ ;  /* 0x000100002a237824 */ /* 0x000fe200078e00ff */
[----:B------:R-:W-:Y:S01]  /*7360*/  LOP3.LUT R4, R4, 0xffff0000, RZ, 0xc0, !PT ;  /* 0xffff000004047812 */ /* 0x000fe200078ec0ff */
[----:B------:R-:W-:Y:S01]  /*7370*/  FMUL.FTZ R32, R32, R34 ;  /* 0x0000002220207220 */ /* 0x000fe20000410000 */
[----:B------:R-:W-:Y:S01]  /*7380*/  LOP3.LUT R5, R5, 0xffff0000, RZ, 0xc0, !PT ;  /* 0xffff000005057812 */ /* 0x000fe200078ec0ff */
[----:B------:R-:W-:Y:S01]  /*7390*/  IMAD.U32 R23, R33, 0x10000, RZ ;  /* 0x0001000021177824 */ /* 0x000fe200078e00ff */
[----:B------:R-:W-:Y:S01]  /*73a0*/  LOP3.LUT R42, R42, 0xffff0000, RZ, 0xc0, !PT ;  /* 0xffff00002a2a7812 */ /* 0x000fe200078ec0ff */
[----:B------:R-:W-:Y:S01]  /*73b0*/  FFMA.FTZ R43, R27, R43, R32 ;  /* 0x0000002b1b2b7223 */ /* 0x000fe20000010020 */
[----:B------:R-:W-:Y:S01]  /*73c0*/  LOP3.LUT R26, R33, 0xffff0000, RZ, 0xc0, !PT ;  /* 0xffff0000211a7812 */ /* 0x000fe200078ec0ff */
[C---:B------:R-:W-:Y:S01]  /*73d0*/  FMUL.FTZ R27, R4.reuse, R35 ;  /* 0x00000023041b7220 */ /* 0x040fe20000410000 */
[----:B------:R-:W-:Y:S01]  /*73e0*/  FMUL.FTZ R32, R4, R23 ;  /* 0x0000001704207220 */ /* 0x000fe20000410000 */
[----:B------:R-:W-:-:S02]  /*73f0*/  FMUL.FTZ R34, R5, R42 ;  /* 0x0000002a05227220 */ /* 0x000fc40000410000 */
[-C--:B------:R-:W-:Y:S01]  /*7400*/  FMUL.FTZ R33, R5, R26.reuse ;  /* 0x0000001a05217220 */ /* 0x080fe20000410000 */
[C---:B------:R-:W-:Y:S01]  /*7410*/  FFMA.FTZ R4, R6.reuse, R23, -R27 ;  /* 0x0000001706047223 */ /* 0x040fe2000001081b */
[----:B------:R-:W-:Y:S01]  /*7420*/  FFMA.FTZ R35, R6, R35, R32 ;  /* 0x0000002306237223 */ /* 0x000fe20000010020 */
[C---:B------:R-:W-:Y:S01]  /*7430*/  FFMA.FTZ R5, R7.reuse, R26, -R34 ;  /* 0x0000001a07057223 */ /* 0x040fe20000010822 */
[----:B------:R-:W-:Y:S01]  /*7440*/  FFMA.FTZ R42, R7, R42, R33 ;  /* 0x0000002a072a7223 */ /* 0x000fe20000010021 */
[----:B------:R-:W-:Y:S02]  /*7450*/  F2FP.BF16.F32.PACK_AB R6, R47, R48 ;  /* 0x000000302f06723e */ /* 0x000fe400000010ff */
[----:B------:R-:W-:Y:S02]  /*7460*/  F2FP.BF16.F32.PACK_AB R7, R43, R46 ;  /* 0x0000002e2b07723e */ /* 0x000fe400000010ff */
[----:B------:R-:W-:Y:S02]  /*7470*/  F2FP.BF16.F32.PACK_AB R4, R35, R4 ;  /* 0x000000042304723e */ /* 0x000fe400000010ff */
[----:B------:R-:W-:-:S05]  /*7480*/  F2FP.BF16.F32.PACK_AB R5, R42, R5 ;  /* 0x000000052a05723e */ /* 0x000fca00000010ff */
[----:B------:R0:W-:Y:S02]  /*7490*/  STS.128 [R3+0x8400], R4 ;  /* 0x0084000403007388 */ /* 0x0001e40000000c00 */
.L_x_1202:
[----:B------:R-:W-:Y:S05]  /*74a0*/  BSYNC B2 ;  /* 0x0000000000027941 */ /* 0x000fea0003800000 */
.L_x_1201:
[----:B------:R-:W-:Y:S05]  /*74b0*/  @P2 BRA `(.L_x_1200) ;  /* 0x0000000000b82947 */ /* 0x000fea0003800000 */
[----:B0-----:R-:W0:Y:S01]  /*74c0*/  LDS.128 R4, [R0] ;  /* 0x0000000000047984 */ /* 0x001e220000000c00 */
[--C-:B------:R-:W-:Y:S02]  /*74d0*/  SHF.R.U64 R36, R36, 0x10, R37.reuse ;  /* 0x0000001024247819 */ /* 0x100fe40000001225 */
[----:B------:R-:W-:Y:S02]  /*74e0*/  SHF.R.U32.HI R37, RZ, 0x10, R37 ;  /* 0x00000010ff257819 */ /* 0x000fe40000011625 */
[----:B------:R-:W-:Y:S02]  /*74f0*/  SHF.R.U32.HI R34, RZ, 0x10, R39 ;  /* 0x00000010ff227819 */ /* 0x000fe40000011627 */
[----:B------:R-:W-:Y:S02]  /*7500*/  PRMT R37, R49, 0x5410, R37 ;  /* 0x0000541031257816 */ /* 0x000fe40000000025 */
[----:B------:R-:W-:Y:S02]  /*7510*/  PRMT R34, R13, 0x5432, R34 ;  /* 0x000054320d227816 */ /* 0x000fe40000000022 */
[----:B------:R-:W-:Y:S01]  /*7520*/  SHF.R.U64 R33, R38, 0x10, R39 ;  /* 0x0000001026217819 */ /* 0x000fe20000001227 */
[C---:B------:R-:W-:Y:S01]  /*7530*/  IMAD.U32 R38, R37.reuse, 0x10000, RZ ;  /* 0x0001000025267824 */ /* 0x040fe200078e00ff */
[----:B------:R-:W-:Y:S01]  /*7540*/  LOP3.LUT R37, R37, 0xffff0000, RZ, 0xc0, !PT ;  /* 0xffff000025257812 */ /* 0x000fe200078ec0ff */
[----:B------:R-:W-:Y:S01]  /*7550*/  IMAD.U32 R35, R34, 0x10000, RZ ;  /* 0x0001000022237824 */ /* 0x000fe200078e00ff */
[----:B------:R-:W-:-:S02]  /*7560*/  PRMT R36, R11, 0x5432, R36 ;  /* 0x000054320b247816 */ /* 0x000fc40000000024 */
[----:B------:R-:W-:Y:S02]  /*7570*/  LOP3.LUT R34, R34, 0xffff0000, RZ, 0xc0, !PT ;  /* 0xffff000022227812 */ /* 0x000fe400078ec0ff */
[----:B------:R-:W-:Y:S02]  /*7580*/  PRMT R33, R50, 0x5410, R33 ;  /* 0x0000541032217816 */ /* 0x000fe40000000021 */
[C---:B0-----:R-:W-:Y:S01]  /*7590*/  LOP3.LUT R26, R6.reuse, 0xffff0000, RZ, 0xc0, !PT ;  /* 0xffff0000061a7812 */ /* 0x041fe200078ec0ff */
[----:B------:R-:W-:Y:S01]  /*75a0*/  IMAD.U32 R23, R6, 0x10000, RZ ;  /* 0x0001000006177824 */ /* 0x000fe200078e00ff */
[C---:B------:R-:W-:Y:S01]  /*75b0*/  LOP3.LUT R32, R7.reuse, 0xffff0000, RZ, 0xc0, !PT ;  /* 0xffff000007207812 */ /* 0x040fe200078ec0ff */
[----:B------:R-:W-:Y:S02]  /*75c0*/  IMAD.U32 R27, R7, 0x10000, RZ ;  /* 0x00010000071b7824 */ /* 0x000fe400078e00ff */
[C---:B------:R-:W-:Y:S01]  /*75d0*/  FMUL.FTZ R42, R26.reuse, R38 ;  /* 0x000000261a2a7220 */ /* 0x040fe20000410000 */
[----:B------:R-:W-:Y:S01]  /*75e0*/  FMUL.FTZ R39, R26, R35 ;  /* 0x000000231a277220 */ /* 0x000fe20000410000 */
[----:B------:R-:W-:Y:S01]  /*75f0*/  FMUL.FTZ R26, R32, R37 ;  /* 0x00000025201a7220 */ /* 0x000fe20000410000 */
[----:B------:R-:W-:-:S02]  /*7600*/  IMAD.U32 R6, R4, 0x10000, RZ ;  /* 0x0001000004067824 */ /* 0x000fc400078e00ff */
        /* <DEDUP_REMOVED lines=24> */
[----:B------:R1:W-:Y:S02]  /*7790*/  STS.128 [R0], R4 ;  /* 0x0000000400007388 */ /* 0x0003e40000000c00 */
.L_x_1200:
[----:B------:R-:W-:Y:S05]  /*77a0*/  BSYNC B1 ;  /* 0x0000000000017941 */ /* 0x000fea0003800000 */
.L_x_1199:
[----:B------:R-:W-:Y:S05]  /*77b0*/  @P1 BRA `(.L_x_1203) ;  /* 0x0000001c00041947 */ /* 0x000fea0003800000 */
[----:B01----:R-:W0:Y:S01]  /*77c0*/  LDC R5, c[0x0][0x3d4] ;  /* 0x0000f500ff057b82 */ /* 0x003e220000000800 */
[C---:B------:R-:W-:Y:S01]  /*77d0*/  VIADD R4, R28.reuse, 0x10 ;  /* 0x000000101c047836 */ /* 0x040fe20000000000 */
[----:B------:R-:W-:Y:S01]  /*77e0*/  BSSY B1, `(.L_x_1204) ;  /* 0x0000032000017945 */ /* 0x000fe20003800000 */
[----:B0-----:R-:W-:-:S03]  /*77f0*/  ISETP.GE.AND P0, PT, R28, R5, PT ;  /* 0x000000051c00720c */ /* 0x001fc60003f06270 */
[----:B------:R-:W-:-:S10]  /*7800*/  ISETP.GE.AND P1, PT, R4, R5, PT ;  /* 0x000000050400720c */ /* 0x000fd40003f26270 */
[----:B------:R-:W-:Y:S05]  /*7810*/  @P0 BRA `(.L_x_1205) ;  /* 0x0000000000b80947 */ /* 0x000fea0003800000 */
[----:B------:R-:W0:Y:S01]  /*7820*/  LDS.128 R4, [R3+0xb400] ;  /* 0x00b4000003047984 */ /* 0x000e220000000c00 */
[----:B------:R-:W-:Y:S02]  /*7830*/  SHF.R.U32.HI R26, RZ, 0x10, R31 ;  /* 0x00000010ff1a7819 */ /* 0x000fe4000001161f */
[----:B------:R-:W-:Y:S02]  /*7840*/  SHF.R.U32.HI R28, RZ, 0x10, R41 ;  /* 0x00000010ff1c7819 */ /* 0x000fe40000011629 */
[----:B------:R-:W-:Y:S02]  /*7850*/  SHF.R.U64 R23, R30, 0x10, R31 ;  /* 0x000000101e177819 */ /* 0x000fe4000000121f */
[----:B------:R-:W-:Y:S02]  /*7860*/  PRMT R31, R15, 0x5410, R26 ;  /* 0x000054100f1f7816 */ /* 0x000fe4000000001a */
[----:B------:R-:W-:Y:S02]  /*7870*/  PRMT R28, R14, 0x5432, R28 ;  /* 0x000054320e1c7816 */ /* 0x000fe4000000001c */
[----:B------:R-:W-:Y:S01]  /*7880*/  SHF.R.U64 R27, R40, 0x10, R41 ;  /* 0x00000010281b7819 */ /* 0x000fe20000001229 */
[C---:B------:R-:W-:Y:S01]  /*7890*/  IMAD.U32 R32, R31.reuse, 0x10000, RZ ;  /* 0x000100001f207824 */ /* 0x040fe200078e00ff */
[----:B------:R-:W-:Y:S01]  /*78a0*/  PRMT R30, R14, 0x5410, R23 ;  /* 0x000054100e1e7816 */ /* 0x000fe20000000017 */
[----:B------:R-:W-:Y:S01]  /*78b0*/  IMAD.U32 R29, R28, 0x10000, RZ ;  /* 0x000100001c1d7824 */ /* 0x000fe200078e00ff */
[----:B------:R-:W-:-:S02]  /*78c0*/  LOP3.LUT R31, R31, 0xffff0000, RZ, 0xc0, !PT ;  /* 0xffff00001f1f7812 */ /* 0x000fc400078ec0ff */
        /* <DEDUP_REMOVED lines=8> */
[----:B------:R-:W-:-:S02]  /*7950*/  IMAD.U32 R6, R4, 0x10000, RZ ;  /* 0x0001000004067824 */ /* 0x000fc400078e00ff */
[----:B------:R-:W-:Y:S01]  /*7960*/  FMUL.FTZ R34, R26, R31 ;  /* 0x0000001f1a227220 */ /* 0x000fe20000410000 */
[C---:B------:R-:W-:Y:S01]  /*7970*/  FFMA.FTZ R33, R14.reuse, R29, -R33 ;  /* 0x0000001d0e217223 */ /* 0x040fe20000010821 */
[C---:B------:R-:W-:Y:S02]  /*7980*/  IMAD.U32 R7, R5.reuse, 0x10000, RZ ;  /* 0x0001000005077824 */ /* 0x040fe400078e00ff */
[----:B------:R-:W-:Y:S01]  /*7990*/  FFMA.FTZ R32, R14, R32, R15 ;  /* 0x000000200e207223 */ /* 0x000fe2000001000f */
[----:B------:R-:W-:Y:S01]  /*79a0*/  IMAD.U32 R29, R30, 0x10000, RZ ;  /* 0x000100001e1d7824 */ /* 0x000fe200078e00ff */
[----:B------:R-:W-:Y:S01]  /*79b0*/  LOP3.LUT R4, R4, 0xffff0000, RZ, 0xc0, !PT ;  /* 0xffff000004047812 */ /* 0x000fe200078ec0ff */
[-C--:B------:R-:W-:Y:S01]  /*79c0*/  FMUL.FTZ R26, R26, R28.reuse ;  /* 0x0000001c1a1a7220 */ /* 0x080fe20000410000 */
[----:B------:R-:W-:Y:S01]  /*79d0*/  LOP3.LUT R5, R5, 0xffff0000, RZ, 0xc0, !PT ;  /* 0xffff000005057812 */ /* 0x000fe200078ec0ff */
[----:B------:R-:W-:Y:S01]  /*79e0*/  IMAD.U32 R15, R27, 0x10000, RZ ;  /* 0x000100001b0f7824 */ /* 0x000fe200078e00ff */
[----:B------:R-:W-:Y:S01]  /*79f0*/  LOP3.LUT R30, R30, 0xffff0000, RZ, 0xc0, !PT ;  /* 0xffff00001e1e7812 */ /* 0x000fe200078ec0ff */
[----:B------:R-:W-:Y:S01]  /*7a00*/  FFMA.FTZ R34, R23, R28, -R34 ;  /* 0x0000001c17227223 */ /* 0x000fe20000010822 */
        /* <DEDUP_REMOVED lines=15> */
.L_x_1205:
[----:B------:R-:W-:Y:S05]  /*7b00*/  BSYNC B1 ;  /* 0x0000000000017941 */ /* 0x000fea0003800000 */
.L_x_1204:
[----:B------:R-:W-:Y:S05]  /*7b10*/  @P1 BRA `(.L_x_1203) ;  /* 0x00000018002c1947 */ /* 0x000fea0003800000 */
[----:B0-----:R-:W0:Y:S01]  /*7b20*/  LDS.128 R4, [R0+0x3000] ;  /* 0x0030000000047984 */ /* 0x001e220000000c00 */
[----:B------:R-:W-:Y:S02]  /*7b30*/  SHF.R.U64 R15, R8, 0x10, R9 ;  /* 0x00000010080f7819 */ /* 0x000fe40000001209 */
[--C-:B------:R-:W-:Y:S02]  /*7b40*/  SHF.R.U64 R3, R20, 0x10, R21.reuse ;  /* 0x0000001014037819 */ /* 0x100fe40000001215 */
[----:B------:R-:W-:Y:S02]  /*7b50*/  SHF.R.U32.HI R20, RZ, 0x10, R21 ;  /* 0x00000010ff147819 */ /* 0x000fe40000011615 */
[----:B------:R-:W-:Y:S02]  /*7b60*/  SHF.R.U32.HI R8, RZ, 0x10, R9 ;  /* 0x00000010ff087819 */ /* 0x000fe40000011609 */
[----:B------:R-:W-:Y:S02]  /*7b70*/  PRMT R12, R12, 0x5410, R15 ;  /* 0x000054100c0c7816 */ /* 0x000fe4000000000f */
[----:B------:R-:W-:-:S02]  /*7b80*/  PRMT R15, R11, 0x5410, R20 ;  /* 0x000054100b0f7816 */ /* 0x000fc40000000014 */
[----:B------:R-:W-:Y:S02]  /*7b90*/  PRMT R13, R13, 0x5410, R8 ;  /* 0x000054100d0d7816 */ /* 0x000fe40000000008 */
[----:B------:R-:W-:Y:S01]  /*7ba0*/  PRMT R14, R10, 0x5410, R3 ;  /* 0x000054100a0e7816 */ /* 0x000fe20000000003 */
[C---:B------:R-:W-:Y:S01]  /*7bb0*/  IMAD.U32 R20, R15.reuse, 0x10000, RZ ;  /* 0x000100000f147824 */ /* 0x040fe200078e00ff */
[----:B------:R-:W-:Y:S01]  /*7bc0*/  LOP3.LUT R15, R15, 0xffff0000, RZ, 0xc0, !PT ;  /* 0xffff00000f0f7812 */ /* 0x000fe200078ec0ff */
[C---:B------:R-:W-:Y:S01]  /*7bd0*/  IMAD.U32 R11, R13.reuse, 0x10000, RZ ;  /* 0x000100000d0b7824 */ /* 0x040fe200078e00ff */
[----:B------:R-:W-:Y:S02]  /*7be0*/  LOP3.LUT R13, R13, 0xffff0000, RZ, 0xc0, !PT ;  /* 0xffff00000d0d7812 */ /* 0x000fe400078ec0ff */
[C---:B0-----:R-:W-:Y:S01]  /*7bf0*/  LOP3.LUT R9, R6.reuse, 0xffff0000, RZ, 0xc0, !PT ;  /* 0xffff000006097812 */ /* 0x041fe200078ec0ff */
[C---:B------:R-:W-:Y:S01]  /*7c00*/  IMAD.U32 R10, R7.reuse, 0x10000, RZ ;  /* 0x00010000070a7824 */ /* 0x040fe200078e00ff */
[----:B------:R-:W-:Y:S01]  /*7c10*/  LOP3.LUT R7, R7, 0xffff0000, RZ, 0xc0, !PT ;  /* 0xffff000007077812 */ /* 0x000fe200078ec0ff */
[----:B------:R-:W-:-:S02]  /*7c20*/  IMAD.U32 R8, R6, 0x10000, RZ ;  /* 0x0001000006087824 */ /* 0x000fc400078e00ff */
[CC--:B------:R-:W-:Y:S01]  /*7c30*/  FMUL.FTZ R21, R9.reuse, R20.reuse ;  /* 0x0000001409157220 */ /* 0x0c0fe20000410000 */
[----:B------:R-:W-:Y:S01]  /*7c40*/  FMUL.FTZ R9, R9, R11 ;  /* 0x0000000b09097220 */ /* 0x000fe20000410000 */
[----:B------:R-:W-:Y:S02]  /*7c50*/  IMAD.U32 R6, R5, 0x10000, RZ ;  /* 0x0001000005067824 */ /* 0x000fe400078e00ff */
[C---:B------:R-:W-:Y:S01]  /*7c60*/  FMUL.FTZ R23, R7.reuse, R15 ;  /* 0x0000000f07177220 */ /* 0x040fe20000410000 */
[C---:B------:R-:W-:Y:S01]  /*7c70*/  FFMA.FTZ R21, R8.reuse, R11, -R21 ;  /* 0x0000000b08157223 */ /* 0x040fe20000010815 */
[----:B------:R-:W-:Y:S01]  /*7c80*/  FFMA.FTZ R20, R8, R20, R9 ;  /* 0x0000001408147223 */ /* 0x000fe20000010009 */
[-C--:B------:R-:W-:Y:S01]  /*7c90*/  FMUL.FTZ R9, R7, R13.reuse ;  /* 0x0000000d07097220 */ /* 0x080fe20000410000 */
[----:B------:R-:W-:Y:S01]  /*7ca0*/  IMAD.U32 R8, R14, 0x10000, RZ ;  /* 0x000100000e087824 */ /* 0x000fe200078e00ff */
[----:B------:R-:W-:Y:S01]  /*7cb0*/  LOP3.LUT R5, R5, 0xffff0000, RZ, 0xc0, !PT ;  /* 0xffff000005057812 */ /* 0x000fe200078ec0ff */
[----:B------:R-:W-:Y:S01]  /*7cc0*/  IMAD.U32 R3, R4, 0x10000, RZ ;  /* 0x0001000004037824 */ /* 0x000fe200078e00ff */
[----:B------:R-:W-:Y:S01]  /*7cd0*/  LOP3.LUT R14, R14, 0xffff0000, RZ, 0xc0, !PT ;  /* 0xffff00000e0e7812 */ /* 0x000fe200078ec0ff */
[----:B------:R-:W-:Y:S01]  /*7ce0*/  IMAD.U32 R7, R12, 0x10000, RZ ;  /* 0x000100000c077824 */ /* 0x000fe200078e00ff */
[----:B------:R-:W-:Y:S01]  /*7cf0*/  LOP3.LUT R4, R4, 0xffff0000, RZ, 0xc0, !PT ;  /* 0xffff000004047812 */ /* 0x000fe200078ec0ff */
[----:B------:R-:W-:Y:S01]  /*7d00*/  FFMA.FTZ R23, R10, R13, -R23 ;  /* 0x0000000d0a177223 */ /* 0x000fe20000010817 */
[----:B------:R-:W-:Y:S01]  /*7d10*/  LOP3.LUT R12, R12, 0xffff0000, RZ, 0xc0, !PT ;  /* 0xffff00000c0c7812 */ /* 0x000fe200078ec0ff */
[----:B------:R-:W-:Y:S01]  /*7d20*/  FFMA.FTZ R26, R10, R15, R9 ;  /* 0x0000000f0a1a7223 */ /* 0x000fe20000010009 */
        /* <DEDUP_REMOVED lines=14> */
.L_x_1184:
[----:B------:R-:W2:Y:S01]  /*7e10*/  LDL R59, [R1+0x14] ;  /* 0x00001400013b7983 */ /* 0x000ea20000100800 */
[----:B------:R-:W0:Y:S03]  /*7e20*/  LDC R21, c[0x0][0x3d4] ;  /* 0x0000f500ff157b82 */ /* 0x000e260000000800 */
[----:B------:R-:W3:Y:S04]  /*7e30*/  LDL R50, [R1+0x3c] ;  /* 0x00003c0001327983 */ /* 0x000ee80000100800 */
[----:B------:R-:W4:Y:S01]  /*7e40*/  LDL R58, [R1+0x34] ;  /* 0x00003400013a7983 */ /* 0x000f220000100800 */
[C---:B------:R-:W-:Y:S01]  /*7e50*/  VIADD R56, R17.reuse, 0x60 ;  /* 0x0000006011387836 */ /* 0x040fe20000000000 */
[----:B------:R-:W-:Y:S01]  /*7e60*/  ISETP.GE.AND P1, PT, R17, R54, PT ;  /* 0x000000361100720c */ /* 0x000fe20003f26270 */
[----:B------:R-:W-:Y:S01]  /*7e70*/  ULDC.64 UR4, c[0x0][0x3c8] ;  /* 0x0000f20000047ab9 */ /* 0x000fe20000000a00 */
[----:B------:R-:W-:-:S02]  /*7e80*/  ULDC.64 UR6, c[0x0][0x3e0] ;  /* 0x0000f80000067ab9 */ /* 0x000fc40000000a00 */
[----:B------:R-:W-:-:S04]  /*7e90*/  ISETP.GE.AND P0, PT, R56, R54, PT ;  /* 0x000000363800720c */ /* 0x000fc80003f06270 */
[CC--:B0-----:R-:W-:Y:S02]  /*7ea0*/  ISETP.GE.OR P0, PT, R26.reuse, R21.reuse, P0 ;  /* 0x000000151a00720c */ /* 0x0c1fe40000706670 */
[----:B------:R-:W-:-:S11]  /*7eb0*/  ISETP.GE.OR P1, PT, R26, R21, P1 ;  /* 0x000000151a00720c */ /* 0x000fd60000f26670 */
[----:B------:R-:W0:Y:S01]  /*7ec0*/  @!P0 LDC.64 R52, c[0x0][0x3e0] ;  /* 0x0000f800ff348b82 */ /* 0x000e220000000a00 */
[----:B------:R-:W-:Y:S01]  /*7ed0*/  @!P0 IMAD.MOV.U32 R15, RZ, RZ, R55 ;  /* 0x000000ffff0f8224 */ /* 0x000fe200078e0037 */
[----:B------:R-:W-:Y:S01]  /*7ee0*/  @!P1 IADD3 R3, P3, R31, R14, RZ ;  /* 0x0000000e1f039210 */ /* 0x000fe20007f7e0ff */
[----:B------:R-:W-:Y:S01]  /*7ef0*/  @!P0 IMAD.MOV.U32 R8, RZ, RZ, R12 ;  /* 0x000000ffff088224 */ /* 0x000fe200078e000c */
[----:B------:R-:W-:Y:S01]  /*7f00*/  @!P1 IADD3 R32, P2, R39, R12, RZ ;  /* 0x0000000c27209210 */ /* 0x000fe20007f5e0ff */
[----:B------:R-:W-:Y:S02]  /*7f10*/  @!P0 IMAD.MOV.U32 R9, RZ, RZ, R57 ;  /* 0x000000ffff098224 */ /* 0x000fe400078e0039 */
[----:B------:R-:W-:Y:S01]  /*7f20*/  @!P0 IMAD.WIDE.U32 R12, R4, 0x60, R14 ;  /* 0x00000060040c8825 */ /* 0x000fe200078e000e */
[----:B------:R-:W1:Y:S03]  /*7f30*/  @!P0 LDC.64 R34, c[0x0][0x3c8] ;  /* 0x0000f200ff228b82 */ /* 0x000e660000000a00 */
[----:B------:R-:W-:Y:S01]  /*7f40*/  @!P0 IMAD.WIDE.U32 R14, R6, 0x60, R8 ;  /* 0x00000060060e8825 */ /* 0x000fe200078e0008 */
[----:B------:R-:W-:-:S02]  /*7f50*/  @!P0 IADD3 R11, P4, R31, R12, RZ ;  /* 0x0000000c1f0b8210 */ /* 0x000fc40007f9e0ff */
[----:B------:R-:W-:Y:S02]  /*7f60*/  CS2R R40, SRZ ;  /* 0x0000000000287805 */ /* 0x000fe4000001ff00 */
[----:B------:R-:W-:Y:S01]  /*7f70*/  CS2R R30, SRZ ;  /* 0x00000000001e7805 */ /* 0x000fe2000001ff00 */
[----:B------:R-:W-:Y:S01]  /*7f80*/  @!P1 IMAD.X R20, R55, 0x1, R37, P3 ;  /* 0x0000000137149824 */ /* 0x000fe200018e0625 */
[----:B------:R-:W-:Y:S01]  /*7f90*/  @!P1 LEA R8, P3, R3, UR4, 0x1 ;  /* 0x0000000403089c11 */ /* 0x000fe2000f8608ff */
[----:B------:R-:W-:Y:S01]  /*7fa0*/  @!P0 IMAD R28, R5, 0x60, RZ ;  /* 0x00000060051c8824 */ /* 0x000fe200078e02ff */
[----:B------:R-:W-:Y:S01]  /*7fb0*/  @!P0 IADD3 R0, P5, R39, R14, RZ ;  /* 0x0000000e27008210 */ /* 0x000fe20007fbe0ff */
[----:B------:R-:W-:Y:S01]  /*7fc0*/  @!P0 IMAD R12, R7, 0x60, RZ ;  /* 0x00000060070c8824 */ /* 0x000fe200078e02ff */
[----:B------:R-:W-:Y:S02]  /*7fd0*/  @!P1 LEA.HI.X R9, R3, UR5, R20, 0x1, P3 ;  /* 0x0000000503099c11 */ /* 0x000fe400098f0c14 */
[----:B------:R-:W-:Y:S01]  /*7fe0*/  @!P0 IADD3.X R20, R37, R28, R13, P4, !PT ;  /* 0x0000001c25148210 */ /* 0x000fe200027fe40d */
[----:B------:R-:W-:Y:S01]  /*7ff0*/  @!P1 IMAD.X R13, R57, 0x1, R43, P2 ;  /* 0x00000001390d9824 */ /* 0x000fe200010e062b */
[----:B------:R-:W-:-:S02]  /*8000*/  @!P0 IADD3.X R3, R43, R12, R15, P5, !PT ;  /* 0x0000000c2b038210 */ /* 0x000fc40002ffe40f */
[----:B------:R-:W-:Y:S02]  /*8010*/  CS2R R36, SRZ ;  /* 0x0000000000247805 */ /* 0x000fe4000001ff00 */
[C---:B0-----:R-:W-:Y:S02]  /*8020*/  @!P0 LEA R52, P4, R0.reuse, R52, 0x1 ;  /* 0x0000003400348211 */ /* 0x041fe400078808ff */
[----:B------:R-:W-:Y:S02]  /*8030*/  CS2R R38, SRZ ;  /* 0x0000000000267805 */ /* 0x000fe4000001ff00 */
[----:B------:R-:W-:Y:S02]  /*8040*/  CS2R R42, SRZ ;  /* 0x00000000002a7805 */ /* 0x000fe4000001ff00 */
[----:B------:R-:W-:Y:S02]  /*8050*/  CS2R R28, SRZ ;  /* 0x00000000001c7805 */ /* 0x000fe4000001ff00 */
[----:B------:R-:W-:-:S02]  /*8060*/  @!P0 LEA.HI.X R53, R0, R53, R3, 0x1, P4 ;  /* 0x0000003500358211 */ /* 0x000fc400020f0c03 */
[----:B------:R-:W0:Y:S01]  /*8070*/  LDC R0, c[0x0][0x428] ;  /* 0x00010a00ff007b82 */ /* 0x000e220000000800 */
[C---:B-1----:R-:W-:Y:S02]  /*8080*/  @!P0 LEA R14, P3, R11.reuse, R34, 0x1 ;  /* 0x000000220b0e8211 */ /* 0x042fe400078608ff */
[----:B------:R-:W5:Y:S01]  /*8090*/  @!P0 LDG.E.128 R40, desc[UR38][R52.64] ;  /* 0x0000002634288981 */ /* 0x000f62000c1e1d00 */
[C---:B------:R-:W-:Y:S02]  /*80a0*/  @!P1 LEA R12, P2, R32.reuse, UR6, 0x1 ;  /* 0x00000006200c9c11 */ /* 0x040fe4000f8408ff */
[----:B------:R-:W-:Y:S01]  /*80b0*/  @!P0 LEA.HI.X R15, R11, R35, R20, 0x1, P3 ;  /* 0x000000230b0f8211 */ /* 0x000fe200018f0c14 */
[----:B------:R1:W5:Y:S01]  /*80c0*/  @!P1 LDG.E.128 R28, desc[UR38][R8.64] ;  /* 0x00000026081c9981 */ /* 0x000362000c1e1d00 */
[----:B------:R-:W-:-:S03]  /*80d0*/  @!P1 LEA.HI.X R13, R32, UR7, R13, 0x1, P2 ;  /* 0x00000007200d9c11 */ /* 0x000fc600090f0c0d */
[----:B------:R-:W5:Y:S01]  /*80e0*/  @!P0 LDG.E.128 R36, desc[UR38][R14.64] ;  /* 0x000000260e248981 */ /* 0x000f62000c1e1d00 */
[----:B0-----:R-:W-:-:S13]  /*80f0*/  ISETP.NE.AND P0, PT, R0, 0x1, PT ;  /* 0x000000010000780c */ /* 0x001fda0003f05270 */
[----:B------:R-:W0:Y:S08]  /*8100*/  @P0 LDC R0, c[0x0][0x42c] ;  /* 0x00010b00ff000b82 */ /* 0x000e300000000800 */
[----:B-1----:R-:W1:Y:S01]  /*8110*/  @P0 LDC R9, c[0x0][0x430] ;  /* 0x00010c00ff090b82 */ /* 0x002e620000000800 */
[----:B------:R-:W-:Y:S02]  /*8120*/  CS2R R32, SRZ ;  /* 0x0000000000207805 */ /* 0x000fe4000001ff00 */
[----:B------:R-:W-:-:S06]  /*8130*/  CS2R R34, SRZ ;  /* 0x0000000000227805 */ /* 0x000fcc000001ff00 */
[----:B------:R0:W5:Y:S02]  /*8140*/  @!P1 LDG.E.128 R32, desc[UR38][R12.64] ;  /* 0x000000260c209981 */ /* 0x000164000c1e1d00 */
[----:B0-----:R-:W-:Y:S02]  /*8150*/  IMAD.MOV.U32 R12, RZ, RZ, R46 ;  /* 0x000000ffff0c7224 */ /* 0x001fe400078e002e */
[----:B------:R-:W-:Y:S02]  /*8160*/  IMAD.MOV.U32 R13, RZ, RZ, R23 ;  /* 0x000000ffff0d7224 */ /* 0x000fe400078e0017 */
[----:B--2---:R-:W-:-:S04]  /*8170*/  IMAD R3, R59, 0xc0, R17 ;  /* 0x000000c03b037824 */ /* 0x004fc800078e0211 */
[----:B---3--:R-:W-:-:S04]  /*8180*/  IMAD R3, R50, 0x60, R3 ;  /* 0x0000006032037824 */ /* 0x008fc800078e0203 */
[----:B------:R-:W-:-:S05]  /*8190*/  @P0 IMAD.HI.U32 R0, R3, R0, RZ ;  /* 0x0000000003000227 */ /* 0x000fca00078e00ff */
[----:B-1----:R-:W-:-:S04]  /*81a0*/  @P0 SHF.R.U32.HI R3, RZ, R9, R0 ;  /* 0x00000009ff030219 */ /* 0x002fc80000011600 */
[----:B------:R-:W-:Y:S01]  /*81b0*/  SHF.R.S32.HI R9, RZ, 0x1f, R3 ;  /* 0x0000001fff097819 */ /* 0x000fe20000011403 */
[----:B------:R-:W-:-:S04]  /*81c0*/  IMAD.MOV.U32 R50, RZ, RZ, R48 ;  /* 0x000000ffff327224 */ /* 0x000fc800078e0030 */
[C---:B------:R-:W-:Y:S02]  /*81d0*/  IMAD R0, R9.reuse, R4, RZ ;  /* 0x0000000409007224 */ /* 0x040fe400078e02ff */
[----:B------:R-:W-:Y:S02]  /*81e0*/  IMAD R14, R9, R6, RZ ;  /* 0x00000006090e7224 */ /* 0x000fe400078e02ff */
[----:B------:R-:W-:-:S04]  /*81f0*/  IMAD.WIDE.U32 R8, R3, R4, R50 ;  /* 0x0000000403087225 */ /* 0x000fc800078e0032 */
[----:B------:R-:W-:-:S04]  /*8200*/  IMAD.WIDE.U32 R12, R3, R6, R12 ;  /* 0x00000006030c7225 */ /* 0x000fc800078e000c */
[C---:B------:R-:W-:Y:S02]  /*8210*/  IMAD R5, R3.reuse, R5, R0 ;  /* 0x0000000503057224 */ /* 0x040fe400078e0200 */
[----:B------:R-:W-:Y:S01]  /*8220*/  IMAD R3, R3, R7, R14 ;  /* 0x0000000703037224 */ /* 0x000fe200078e020e */
[----:B------:R-:W-:Y:S01]  /*8230*/  LEA R4, P0, R8, UR4, 0x1 ;  /* 0x0000000408047c11 */ /* 0x000fe2000f8008ff */
[----:B------:R-:W-:Y:S01]  /*8240*/  IMAD.IADD R5, R9, 0x1, R5 ;  /* 0x0000000109057824 */ /* 0x000fe200078e0205 */
[----:B------:R-:W-:Y:S01]  /*8250*/  LEA R0, P1, R12, UR6, 0x1 ;  /* 0x000000060c007c11 */ /* 0x000fe2000f8208ff */
[----:B------:R-:W-:Y:S01]  /*8260*/  IMAD.IADD R3, R13, 0x1, R3 ;  /* 0x000000010d037824 */ /* 0x000fe200078e0203 */
[----:B------:R-:W-:Y:S02]  /*8270*/  UMOV UR4, 0xffffffff ;  /* 0xffffffff00047882 */ /* 0x000fe40000000000 */
[----:B------:R-:W-:Y:S02]  /*8280*/  LEA.HI.X R5, R8, UR5, R5, 0x1, P0 ;  /* 0x0000000508057c11 */ /* 0x000fe400080f0c05 */
[----:B------:R-:W-:-:S02]  /*8290*/  LEA.HI.X R3, R12, UR7, R3, 0x1, P1 ;  /* 0x000000070c037c11 */ /* 0x000fc400088f0c03 */
[----:B----4-:R-:W-:Y:S01]  /*82a0*/  LEA.HI R6, R58, R58, RZ, 0x1 ;  /* 0x0000003a3a067211 */ /* 0x010fe200078f08ff */
[----:B------:R-:W-:Y:S06]  /*82b0*/  BRA.DIV UR4, `(.L_x_1206) ;  /* 0x0000016604787947 */ /* 0x000fec000b800000 */
.L_x_1463:
[----:B------:R-:W-:-:S03]  /*82c0*/  UMOV UR4, 0xffffffff ;  /* 0xffffffff00047882 */ /* 0x000fc60000000000 */
[----:B------:R-:W-:Y:S05]  /*82d0*/  BRA.DIV UR4, `(.L_x_1207) ;  /* 0x0000016604987947 */ /* 0x000fea000b800000 */
.L_x_1466:
[----:B------:R-:W-:-:S03]  /*82e0*/  UMOV UR4, 0xffffffff ;  /* 0xffffffff00047882 */ /* 0x000fc60000000000 */
[----:B------:R-:W-:Y:S05]  /*82f0*/  BRA.DIV UR4, `(.L_x_1208) ;  /* 0x0000016604b87947 */ /* 0x000fea000b800000 */
.L_x_1469:
[----:B------:R-:W-:-:S03]  /*8300*/  UMOV UR4, 0xffffffff ;  /* 0xffffffff00047882 */ /* 0x000fc60000000000 */
[----:B------:R-:W-:Y:S05]  /*8310*/  BRA.DIV UR4, `(.L_x_1209) ;  /* 0x0000016604d87947 */ /* 0x000fea000b800000 */
.L_x_1472:
[----:B------:R-:W-:-:S03]  /*8320*/  UMOV UR4, 0xffffffff ;  /* 0xffffffff00047882 */ /* 0x000fc60000000000 */
[----:B------:R-:W-:Y:S05]  /*8330*/  BRA.DIV UR4, `(.L_x_1210) ;  /* 0x0000016604f87947 */ /* 0x000fea000b800000 */
.L_x_1475:
[----:B------:R-:W-:Y:S01]  /*8340*/  UMOV UR4, 0xffffffff ;  /* 0xffffffff00047882 */ /* 0x000fe20000000000 */
[----:B------:R-:W-:Y:S02]  /*8350*/  LOP3.LUT R6, R6, 0xfffffffe, RZ, 0xc0, !PT ;  /* 0xfffffffe06067812 */ /* 0x000fe400078ec0ff */
[----:B------:R-:W-:Y:S05]  /*8360*/  BRA.DIV UR4, `(.L_x_1211) ;  /* 0x0000016a04147947 */ /* 0x000fea000b800000 */
.L_x_1478:
[----:B------:R-:W-:Y:S01]  /*8370*/  UMOV UR4, 0xffffffff ;  /* 0xffffffff00047882 */ /* 0x000fe20000000000 */
[----:B------:R-:W-:Y:S02]  /*8380*/  IMAD.IADD R5, R58, 0x1, -R6 ;  /* 0x000000013a057824 */ /* 0x000fe400078e0a06 */
[----:B------:R-:W-:Y:S05]  /*8390*/  BRA.DIV UR4, `(.L_x_1212) ;  /* 0x0000016a04307947 */ /* 0x000fea000b800000 */
.L_x_1481:
[----:B------:R-:W-:Y:S01]  /*83a0*/  UMOV UR4, 0xffffffff ;  /* 0xffffffff00047882 */ /* 0x000fe20000000000 */
[----:B------:R-:W-:Y:S02]  /*83b0*/  SHF.L.U32 R5, R5, 0x1f, RZ ;  /* 0x0000001f05057819 */ /* 0x000fe400000006ff */
[----:B------:R-:W-:Y:S05]  /*83c0*/  BRA.DIV UR4, `(.L_x_1213) ;  /* 0x0000016a044c7947 */ /* 0x000fea000b800000 */
.L_x_1484:
[----:B------:R-:W0:Y:S01]  /*83d0*/  SYNCS.PHASECHK.TRANS64.TRYWAIT P1, [R2+URZ+0x16800], R5 ;  /* 0x01680005020075a7 */ /* 0x000e22000802017f */
[----:B-----5:R-:W-:Y:S01]  /*83e0*/  IMAD.MOV.U32 R0, RZ, RZ, R28 ;  /* 0x000000ffff007224 */ /* 0x020fe200078e001c */
[----:B------:R-:W-:Y:S01]  /*83f0*/  ISETP.GE.AND P0, PT, R26, R21, PT ;  /* 0x000000151a00720c */ /* 0x000fe20003f06270 */
[----:B------:R-:W-:Y:S01]  /*8400*/  IMAD.MOV.U32 R3, RZ, RZ, R29 ;  /* 0x000000ffff037224 */ /* 0x000fe200078e001d */
[----:B------:R-:W-:Y:S01]  /*8410*/  BSSY B1, `(.L_x_1214) ;  /* 0x0000020000017945 */ /* 0x000fe20003800000 */
        /* <DEDUP_REMOVED lines=9> */
[C---:B------:R-:W-:Y:S01]  /*84b0*/  PRMT R49, R0.reuse, 0x7610, R49 ;  /* 0x0000761000317816 */ /* 0x040fe20000000031 */
        /* <DEDUP_REMOVED lines=11> */
[-C--:B------:R-:W-:Y:S01]  /*8570*/  ISETP.GE.OR P2, PT, R17, R54.reuse, P0 ;  /* 0x000000361100720c */ /* 0x080fe20000746670 */
[----:B------:R-:W-:Y:S01]  /*8580*/  IMAD.MOV.U32 R6, RZ, RZ, R41 ;  /* 0x000000ffff067224 */ /* 0x000fe200078e0029 */
[----:B------:R-:W-:Y:S01]  /*8590*/  ISETP.GE.OR P0, PT, R56, R54, P0 ;  /* 0x000000363800720c */ /* 0x000fe20000706670 */
[----:B------:R-:W-:Y:S01]  /*85a0*/  IMAD.MOV.U32 R15, RZ, RZ, R42 ;  /* 0x000000ffff0f7224 */ /* 0x000fe200078e002a */
[----:B------:R-:W-:Y:S01]  /*85b0*/  PRMT R13, R7, 0x7610, R13 ;  /* 0x00007610070d7816 */ /* 0x000fe2000000000d */
[----:B------:R-:W-:Y:S01]  /*85c0*/  IMAD.MOV.U32 R20, RZ, RZ, R43 ;  /* 0x000000ffff147224 */ /* 0x000fe200078e002b */
[----:B------:R-:W-:-:S02]  /*85d0*/  PRMT R12, R8, 0x7610, R12 ;  /* 0x00007610080c7816 */ /* 0x000fc4000000000c */
[----:B------:R-:W-:Y:S02]  /*85e0*/  PRMT R3, R4, 0x7610, R3 ;  /* 0x0000761004037816 */ /* 0x000fe40000000003 */
[----:B------:R-:W-:Y:S01]  /*85f0*/  PRMT R0, R6, 0x7610, R0 ;  /* 0x0000761006007816 */ /* 0x000fe20000000000 */
[----:B0-----:R-:W-:Y:S06]  /*8600*/  @!P1 BRA `(.L_x_1215) ;  /* 0x0000016400e49947 */ /* 0x001fec0003800000 */
.L_x_1485:
[----:B------:R-:W-:Y:S05]  /*8610*/  BSYNC B1 ;  /* 0x0000000000017941 */ /* 0x000fea0003800000 */
.L_x_1214:
[----:B------:R-:W-:Y:S04]  /*8620*/  BSSY B1, `(.L_x_1216) ;  /* 0x0000070000017945 */ /* 0x000fe80003800000 */
[----:B------:R-:W-:Y:S05]  /*8630*/  @P2 BRA `(.L_x_1217) ;  /* 0x0000000400b82947 */ /* 0x000fea0003800000 */
[----:B------:R-:W1:Y:S01]  /*8640*/  S2R R6, SR_TID.X ;  /* 0x0000000000067919 */ /* 0x000e620000002100 */
[----:B------:R-:W-:Y:S01]  /*8650*/  IMAD.SHL.U32 R10, R10, 0x40, RZ ;  /* 0x000000400a0a7824 */ /* 0x000fe200078e00ff */
[----:B------:R-:W-:Y:S01]  /*8660*/  SHF.R.U64 R53, R32, 0x10, R33 ;  /* 0x0000001020357819 */ /* 0x000fe20000001221 */
[----:B0-----:R-:W-:Y:S01]  /*8670*/  IMAD.IADD R5, R26, 0x1, R21 ;  /* 0x000000011a057824 */ /* 0x001fe200078e0215 */
[----:B------:R-:W-:Y:S02]  /*8680*/  SHF.R.U64 R48, R28, 0x10, R29 ;  /* 0x000000101c307819 */ /* 0x000fe4000000121d */
[----:B------:R-:W-:Y:S02]  /*8690*/  LOP3.LUT R10, R10, 0x1c0, RZ, 0xc0, !PT ;  /* 0x000001c00a0a7812 */ /* 0x000fe400078ec0ff */
[----:B------:R-:W-:Y:S02]  /*86a0*/  SHF.R.U32.HI R57, RZ, 0x10, R35 ;  /* 0x00000010ff397819 */ /* 0x000fe40000011623 */
[----:B------:R-:W-:-:S02]  /*86b0*/  SHF.R.U32.HI R7, RZ, 0x3, R10 ;  /* 0x00000003ff077819 */ /* 0x000fc4000001160a */
[----:B------:R-:W-:Y:S02]  /*86c0*/  LOP3.LUT R4, R10, 0x38, R26, 0xf8, !PT ;  /* 0x000000380a047812 */ /* 0x000fe400078ef81a */
[----:B------:R-:W-:Y:S02]  /*86d0*/  PRMT R53, R49, 0x5410, R53 ;  /* 0x0000541031357816 */ /* 0x000fe40000000035 */
[----:B------:R-:W-:Y:S02]  /*86e0*/  LOP3.LUT R4, R4, R7, RZ, 0x3c, !PT ;  /* 0x0000000704047212 */ /* 0x000fe400078e3cff */
[----:B------:R-:W-:Y:S02]  /*86f0*/  PRMT R48, R12, 0x5432, R48 ;  /* 0x000054320c307816 */ /* 0x000fe40000000030 */
[----:B------:R-:W-:Y:S01]  /*8700*/  PRMT R57, R55, 0x5410, R57 ;  /* 0x0000541037397816 */ /* 0x000fe20000000039 */
[----:B------:R-:W-:Y:S01]  /*8710*/  IMAD.U32 R55, R53, 0x10000, RZ ;  /* 0x0001000035377824 */ /* 0x000fe200078e00ff */
[----:B------:R-:W-:Y:S01]  /*8720*/  SHF.R.U32.HI R54, RZ, 0x10, R33 ;  /* 0x00000010ff367819 */ /* 0x000fe20000011621 */
[----:B------:R-:W-:Y:S01]  /*8730*/  IMAD.U32 R49, R48, 0x10000, RZ ;  /* 0x0001000030317824 */ /* 0x000fe200078e00ff */
[----:B------:R-:W-:-:S02]  /*8740*/  SHF.R.U32.HI R50, RZ, 0x10, R29 ;  /* 0x00000010ff327819 */ /* 0x000fc4000001161d */
[----:B------:R-:W-:Y:S02]  /*8750*/  PRMT R54, R0, 0x5432, R54 ;  /* 0x0000543200367816 */ /* 0x000fe40000000036 */
[----:B------:R-:W-:Y:S02]  /*8760*/  PRMT R50, R13, 0x5432, R50 ;  /* 0x000054320d327816 */ /* 0x000fe40000000032 */
[----:B------:R-:W-:Y:S01]  /*8770*/  LOP3.LUT R53, R53, 0xffff0000, RZ, 0xc0, !PT ;  /* 0xffff000035357812 */ /* 0x000fe200078ec0ff */
[C---:B-1----:R-:W-:Y:S01]  /*8780*/  VIADD R8, R6.reuse, 0xffffff80 ;  /* 0xffffff8006087836 */ /* 0x042fe20000000000 */
[----:B------:R-:W-:Y:S01]  /*8790*/  SHF.R.U32.HI R52, RZ, 0x10, R31 ;  /* 0x00000010ff347819 */ /* 0x000fe2000001161f */
[----:B------:R-:W-:Y:S01]  /*87a0*/  VIADD R9, R6, 0xffffff80 ;  /* 0xffffff8006097836 */ /* 0x000fe20000000000 */
[----:B------:R-:W-:Y:S02]  /*87b0*/  LOP3.LUT R6, R10, 0x38, R5, 0xf8, !PT ;  /* 0x000000380a067812 */ /* 0x000fe400078ef805 */
[----:B------:R-:W-:-:S02]  /*87c0*/  SHF.R.S32.HI R8, RZ, 0x1f, R8 ;  /* 0x0000001fff087819 */ /* 0x000fc40000011408 */
[----:B------:R-:W-:Y:S02]  /*87d0*/  LOP3.LUT R6, R6, R7, RZ, 0x3c, !PT ;  /* 0x0000000706067212 */ /* 0x000fe400078e3cff */
[----:B------:R-:W-:Y:S02]  /*87e0*/  LEA.HI R8, R8, R9, RZ, 0x5 ;  /* 0x0000000908087211 */ /* 0x000fe400078f28ff */
[----:B------:R-:W-:Y:S02]  /*87f0*/  SHF.R.U64 R51, R30, 0x10, R31 ;  /* 0x000000101e337819 */ /* 0x000fe4000000121f */
[----:B------:R-:W-:Y:S02]  /*8800*/  SHF.R.S32.HI R8, RZ, 0x5, R8 ;  /* 0x00000005ff087819 */ /* 0x000fe40000011408 */
[----:B------:R-:W-:Y:S02]  /*8810*/  SHF.R.U64 R56, R34, 0x10, R35 ;  /* 0x0000001022387819 */ /* 0x000fe40000001223 */
[----:B------:R-:W-:Y:S01]  /*8820*/  PRMT R52, R14, 0x5432, R52 ;  /* 0x000054320e347816 */ /* 0x000fe20000000034 */
[----:B------:R-:W-:Y:S01]  /*8830*/  IMAD R47, R8, 0x200, R6 ;  /* 0x00000200082f7824 */ /* 0x000fe200078e0206 */
[----:B------:R-:W-:Y:S01]  /*8840*/  PRMT R51, R58, 0x5410, R51 ;  /* 0x000054103a337816 */ /* 0x000fe20000000033 */
[----:B------:R-:W-:Y:S01]  /*8850*/  IMAD R5, R8, 0x200, R4 ;  /* 0x0000020008057824 */ /* 0x000fe200078e0204 */
[----:B------:R-:W-:Y:S01]  /*8860*/  PRMT R56, R3, 0x5432, R56 ;  /* 0x0000543203387816 */ /* 0x000fe20000000038 */
[----:B------:R-:W-:-:S02]  /*8870*/  IMAD R47, R47, 0x2, R2 ;  /* 0x000000022f2f7824 */ /* 0x000fc400078e0202 */
[----:B------:R-:W-:-:S03]  /*8880*/  IMAD R46, R5, 0x2, R2 ;  /* 0x00000002052e7824 */ /* 0x000fc600078e0202 */
[----:B------:R-:W0:Y:S04]  /*8890*/  LDS.128 R8, [R47+0x8400] ;  /* 0x008400002f087984 */ /* 0x000e280000000c00 */
[----:B------:R-:W1:Y:S01]  /*88a0*/  LDS.128 R4, [R46+0x8400] ;  /* 0x008400002e047984 */ /* 0x000e620000000c00 */
[C---:B0-----:R-:W-:Y:S01]  /*88b0*/  IMAD.U32 R32, R8.reuse, 0x10000, RZ ;  /* 0x0001000008207824 */ /* 0x041fe200078e00ff */
[----:B------:R-:W-:Y:S01]  /*88c0*/  LOP3.LUT R8, R8, 0xffff0000, RZ, 0xc0, !PT ;  /* 0xffff000008087812 */ /* 0x000fe200078ec0ff */
[C---:B------:R-:W-:Y:S01]  /*88d0*/  IMAD.U32 R33, R9.reuse, 0x10000, RZ ;  /* 0x0001000009217824 */ /* 0x040fe200078e00ff */
[----:B------:R-:W-:Y:S01]  /*88e0*/  LOP3.LUT R9, R9, 0xffff0000, RZ, 0xc0, !PT ;  /* 0xffff000009097812 */ /* 0x000fe200078ec0ff */
[----:B-1----:R-:W-:Y:S02]  /*88f0*/  IMAD.U32 R28, R4, 0x10000, RZ ;  /* 0x00010000041c7824 */ /* 0x002fe400078e00ff */
[C---:B------:R-:W-:Y:S01]  /*8900*/  FMUL.FTZ R59, R32.reuse, R55 ;  /* 0x00000037203b7220 */ /* 0x040fe20000410000 */
[-C--:B------:R-:W-:Y:S01]  /*8910*/  FMUL.FTZ R61, R32, R49.reuse ;  /* 0x00000031203d7220 */ /* 0x080fe20000410000 */
[----:B------:R-:W-:Y:S01]  /*8920*/  IMAD.U32 R32, R54, 0x10000, RZ ;  /* 0x0001000036207824 */ /* 0x000fe200078e00ff */
[----:B------:R-:W-:Y:S01]  /*8930*/  LOP3.LUT R4, R4, 0xffff0000, RZ, 0xc0, !PT ;  /* 0xffff000004047812 */ /* 0x000fe200078ec0ff */
[----:B------:R-:W-:Y:S01]  /*8940*/  FFMA.FTZ R59, R28, R49, -R59 ;  /* 0x000000311c3b7223 */ /* 0x000fe2000001083b */
[----:B------:R-:W-:Y:S01]  /*8950*/  LOP3.LUT R49, R48, 0xffff0000, RZ, 0xc0, !PT ;  /* 0xffff000030317812 */ /* 0x000fe200078ec0ff */
[----:B------:R-:W-:Y:S01]  /*8960*/  FFMA.FTZ R61, R28, R55, R61 ;  /* 0x000000371c3d7223 */ /* 0x000fe2000001003d */
[----:B------:R-:W-:-:S02]  /*8970*/  IMAD.U32 R29, R5, 0x10000, RZ ;  /* 0x00010000051d7824 */ /* 0x000fc400078e00ff */
[----:B------:R-:W-:Y:S01]  /*8980*/  FMUL.FTZ R63, R8, R53 ;  /* 0x00000035083f7220 */ /* 0x000fe20000410000 */
[----:B------:R-:W-:Y:S02]  /*8990*/  IMAD.U32 R28, R50, 0x10000, RZ ;  /* 0x00010000321c7824 */ /* 0x000fe400078e00ff */
[-C--:B------:R-:W-:Y:S01]  /*89a0*/  FMUL.FTZ R55, R8, R49.reuse ;  /* 0x0000003108377220 */ /* 0x080fe20000410000 */
[----:B------:R-:W-:Y:S01]  /*89b0*/  FMUL.FTZ R60, R33, R32 ;  /* 0x00000020213c7220 */ /* 0x000fe20000410000 */
[----:B------:R-:W-:Y:S02]  /*89c0*/  IMAD.U32 R35, R11, 0x10000, RZ ;  /* 0x000100000b237824 */ /* 0x000fe400078e00ff */
[C---:B------:R-:W-:Y:S01]  /*89d0*/  FFMA.FTZ R48, R4.reuse, R49, -R63 ;  /* 0x0000003104307223 */ /* 0x040fe2000001083f */
[----:B------:R-:W-:Y:S02]  /*89e0*/  IMAD.U32 R8, R57, 0x10000, RZ ;  /* 0x0001000039087824 */ /* 0x000fe400078e00ff */
[-C--:B------:R-:W-:Y:S01]  /*89f0*/  FMUL.FTZ R33, R33, R28.reuse ;  /* 0x0000001c21217220 */ /* 0x080fe20000410000 */
[----:B------:R-:W-:Y:S01]  /*8a00*/  FFMA.FTZ R58, R4, R53, R55 ;  /* 0x00000035043a7223 */ /* 0x000fe20000010037 */
[----:B------:R-:W-:Y:S01]  /*8a10*/  FFMA.FTZ R60, R29, R28, -R60 ;  /* 0x0000001c1d3c7223 */ /* 0x000fe2000001083c */
[----:B------:R-:W-:-:S02]  /*8a20*/  IMAD.U32 R31, R7, 0x10000, RZ ;  /* 0x00010000071f7824 */ /* 0x000fc400078e00ff */
[----:B------:R-:W-:Y:S01]  /*8a30*/  FMUL.FTZ R28, R35, R8 ;  /* 0x00000008231c7220 */ /* 0x000fe20000410000 */
[----:B------:R-:W-:Y:S01]  /*8a40*/  IMAD.U32 R4, R52, 0x10000, RZ ;  /* 0x0001000034047824 */ /* 0x000fe200078e00ff */
[----:B------:R-:W-:Y:S01]  /*8a50*/  LOP3.LUT R50, R50, 0xffff0000, RZ, 0xc0, !PT ;  /* 0xffff000032327812 */ /* 0x000fe200078ec0ff */
[----:B------:R-:W-:Y:S01]  /*8a60*/  FFMA.FTZ R32, R29, R32, R33 ;  /* 0x000000201d207223 */ /* 0x000fe20000010021 */
[----:B------:R-:W-:Y:S01]  /*8a70*/  LOP3.LUT R54, R54, 0xffff0000, RZ, 0xc0, !PT ;  /* 0xffff000036367812 */ /* 0x000fe200078ec0ff */
[-C--:B------:R-:W-:Y:S01]  /*8a80*/  FMUL.FTZ R62, R35, R4.reuse ;  /* 0x00000004233e7220 */ /* 0x080fe20000410000 */
[----:B------:R-:W-:Y:S01]  /*8a90*/  LOP3.LUT R5, R5, 0xffff0000, RZ, 0xc0, !PT ;  /* 0xffff000005057812 */ /* 0x000fe200078ec0ff */
[----:B------:R-:W-:Y:S01]  /*8aa0*/  FFMA.FTZ R53, R31, R4, -R28 ;  /* 0x000000041f357223 */ /* 0x000fe2000001081c */
[C---:B------:R-:W-:Y:S01]  /*8ab0*/  FMUL.FTZ R35, R9.reuse, R50 ;  /* 0x0000003209237220 */ /* 0x040fe20000410000 */
[----:B------:R-:W-:Y:S01]  /*8ac0*/  FMUL.FTZ R4, R9, R54 ;  /* 0x0000003609047220 */ /* 0x000fe20000410000 */
[----:B------:R-:W-:-:S02]  /*8ad0*/  IMAD.U32 R34, R10, 0x10000, RZ ;  /* 0x000100000a227824 */ /* 0x000fc400078e00ff */
[----:B------:R-:W-:Y:S01]  /*8ae0*/  FFMA.FTZ R62, R31, R8, R62 ;  /* 0x000000081f3e7223 */ /* 0x000fe2000001003e */
[----:B------:R-:W-:Y:S02]  /*8af0*/  IMAD.U32 R33, R56, 0x10000, RZ ;  /* 0x0001000038217824 */ /* 0x000fe400078e00ff */
[----:B------:R-:W-:Y:S01]  /*8b00*/  FFMA.FTZ R9, R5, R50, -R4 ;  /* 0x0000003205097223 */ /* 0x000fe20000010804 */
[----:B------:R-:W-:Y:S02]  /*8b10*/  IMAD.U32 R29, R51, 0x10000, RZ ;  /* 0x00010000331d7824 */ /* 0x000fe400078e00ff */
[----:B------:R-:W-:Y:S01]  /*8b20*/  FFMA.FTZ R35, R5, R54, R35 ;  /* 0x0000003605237223 */ /* 0x000fe20000010023 */
[----:B------:R-:W-:Y:S01]  /*8b30*/  IMAD.U32 R30, R6, 0x10000, RZ ;  /* 0x00010000061e7824 */ /* 0x000fe200078e00ff */
[----:B------:R-:W-:Y:S01]  /*8b40*/  LOP3.LUT R10, R10, 0xffff0000, RZ, 0xc0, !PT ;  /* 0xffff00000a0a7812 */ /* 0x000fe200078ec0ff */
[C---:B------:R-:W-:Y:S01]  /*8b50*/  FMUL.FTZ R31, R34.reuse, R33 ;  /* 0x00000021221f7220 */ /* 0x040fe20000410000 */
[----:B------:R-:W-:Y:S01]  /*8b60*/  LOP3.LUT R11, R11, 0xffff0000, RZ, 0xc0, !PT ;  /* 0xffff00000b0b7812 */ /* 0x000fe200078ec0ff */
[-C--:B------:R-:W-:Y:S01]  /*8b70*/  FMUL.FTZ R49, R34, R29.reuse ;  /* 0x0000001d22317220 */ /* 0x080fe20000410000 */
[----:B------:R-:W-:Y:S01]  /*8b80*/  LOP3.LUT R5, R56, 0xffff0000, RZ, 0xc0, !PT ;  /* 0xffff000038057812 */ /* 0x000fe200078ec0ff */
[C---:B------:R-:W-:Y:S01]  /*8b90*/  FFMA.FTZ R31, R30.reuse, R29, -R31 ;  /* 0x0000001d1e1f7223 */ /* 0x040fe2000001081f */
        /* <DEDUP_REMOVED lines=8> */
[----:B------:R-:W-:Y:S01]  /*8c20*/  LOP3.LUT R7, R7, 0xffff0000, RZ, 0xc0, !PT ;  /* 0xffff000007077812 */ /* 0x000fe200078ec0ff */
[----:B------:R-:W-:-:S02]  /*8c30*/  FMUL.FTZ R11, R11, R52 ;  /* 0x000000340b0b7220 */ /* 0x000fc40000410000 */
[C---:B------:R-:W-:Y:S01]  /*8c40*/  FFMA.FTZ R10, R6.reuse, R51, -R29 ;  /* 0x00000033060a7223 */ /* 0x040fe2000001081d */
[----:B------:R-:W-:Y:S01]  /*8c50*/  FFMA.FTZ R28, R6, R5, R8 ;  /* 0x00000005061c7223 */ /* 0x000fe20000010008 */
[C---:B------:R-:W-:Y:S01]  /*8c60*/  FFMA.FTZ R30, R7.reuse, R52, -R30 ;  /* 0x00000034071e7223 */ /* 0x040fe2000001081e */
[----:B------:R-:W-:Y:S01]  /*8c70*/  FFMA.FTZ R11, R7, R4, R11 ;  /* 0x00000004070b7223 */ /* 0x000fe2000001000b */
[----:B------:R-:W-:Y:S02]  /*8c80*/  F2FP.BF16.F32.PACK_AB R4, R48, R59 ;  /* 0x0000003b3004723e */ /* 0x000fe400000010ff */
[----:B------:R-:W-:Y:S02]  /*8c90*/  F2FP.BF16.F32.PACK_AB R5, R9, R60 ;  /* 0x0000003c0905723e */ /* 0x000fe400000010ff */
[----:B------:R-:W-:Y:S02]  /*8ca0*/  F2FP.BF16.F32.PACK_AB R6, R10, R31 ;  /* 0x0000001f0a06723e */ /* 0x000fe400000010ff */
[----:B------:R-:W-:-:S02]  /*8cb0*/  F2FP.BF16.F32.PACK_AB R7, R30, R53 ;  /* 0x000000351e07723e */ /* 0x000fc400000010ff */
[----:B------:R-:W-:Y:S02]  /*8cc0*/  F2FP.BF16.F32.PACK_AB R8, R58, R61 ;  /* 0x0000003d3a08723e */ /* 0x000fe400000010ff */
[----:B------:R-:W-:Y:S01]  /*8cd0*/  F2FP.BF16.F32.PACK_AB R9, R35, R32 ;  /* 0x000000202309723e */ /* 0x000fe200000010ff */
[----:B------:R1:W-:Y:S01]  /*8ce0*/  STS.128 [R46+0x8400], R4 ;  /* 0x008400042e007388 */ /* 0x0003e20000000c00 */
[----:B------:R-:W-:Y:S02]  /*8cf0*/  F2FP.BF16.F32.PACK_AB R10, R28, R49 ;  /* 0x000000311c0a723e */ /* 0x000fe400000010ff */
[----:B------:R-:W-:-:S05]  /*8d00*/  F2FP.BF16.F32.PACK_AB R11, R11, R62 ;  /* 0x0000003e0b0b723e */ /* 0x000fca00000010ff */
[----:B------:R1:W-:Y:S02]  /*8d10*/  STS.128 [R47+0x8400], R8 ;  /* 0x008400082f007388 */ /* 0x0003e40000000c00 */
.L_x_1217:
[----:B------:R-:W-:Y:S05]  /*8d20*/  BSYNC B1 ;  /* 0x0000000000017941 */ /* 0x000fea0003800000 */
.L_x_1216:
[----:B------:R-:W-:Y:S02]  /*8d30*/  PRMT R0, R0, 0x5410, R15 ;  /* 0x0000541000007816 */ /* 0x000fe4000000000f */
[----:B------:R-:W-:Y:S01]  /*8d40*/  PRMT R3, R3, 0x5410, R20 ;  /* 0x0000541003037816 */ /* 0x000fe20000000014 */
[----:B------:R-:W-:Y:S06]  /*8d50*/  @P0 BRA `(.L_x_1203) ;  /* 0x00000004009c0947 */ /* 0x000fec0003800000 */
[----:B-1----:R-:W2:Y:S01]  /*8d60*/  LDL R6, [R1+0x28] ;  /* 0x0000280001067983 */ /* 0x002ea20000100800 */
[----:B------:R-:W-:-:S03]  /*8d70*/  VIADD R4, R17, 0x60 ;  /* 0x0000006011047836 */ /* 0x000fc60000000000 */
[----:B------:R-:W3:Y:S01]  /*8d80*/  LDL R46, [R1+0x40] ;  /* 0x00004000012e7983 */ /* 0x000ee20000100800 */
[----:B0-----:R-:W-:Y:S02]  /*8d90*/  IMAD.SHL.U32 R5, R4, 0x40, RZ ;  /* 0x0000004004057824 */ /* 0x001fe400078e00ff */
[----:B------:R-:W-:-:S03]  /*8da0*/  IMAD.IADD R4, R26, 0x1, R21 ;  /* 0x000000011a047824 */ /* 0x000fc600078e0215 */
[----:B------:R-:W-:-:S04]  /*8db0*/  LOP3.LUT R5, R5, 0x1c0, RZ, 0xc0, !PT ;  /* 0x000001c005057812 */ /* 0x000fc800078ec0ff */
[----:B------:R-:W-:Y:S02]  /*8dc0*/  LOP3.LUT R4, R5, 0x38, R4, 0xf8, !PT ;  /* 0x0000003805047812 */ /* 0x000fe400078ef804 */
[----:B------:R-:W-:-:S04]  /*8dd0*/  SHF.R.U32.HI R5, RZ, 0x3, R5 ;  /* 0x00000003ff057819 */ /* 0x000fc80000011605 */
[----:B------:R-:W-:Y:S02]  /*8de0*/  LOP3.LUT R4, R4, R5, RZ, 0x3c, !PT ;  /* 0x0000000504047212 */ /* 0x000fe400078e3cff */
[----:B------:R-:W-:Y:S02]  /*8df0*/  SHF.R.U64 R20, R40, 0x10, R41 ;  /* 0x0000001028147819 */ /* 0x000fe40000001229 */
[--C-:B------:R-:W-:Y:S02]  /*8e00*/  SHF.R.U64 R26, R36, 0x10, R37.reuse ;  /* 0x00000010241a7819 */ /* 0x100fe40000001225 */
[----:B------:R-:W-:Y:S02]  /*8e10*/  SHF.R.U32.HI R37, RZ, 0x10, R37 ;  /* 0x00000010ff257819 */ /* 0x000fe40000011625 */
[----:B------:R-:W-:Y:S02]  /*8e20*/  PRMT R31, R3, 0x5410, R20 ;  /* 0x00005410031f7816 */ /* 0x000fe40000000014 */
[----:B------:R-:W-:-:S02]  /*8e30*/  SHF.R.U32.HI R41, RZ, 0x10, R41 ;  /* 0x00000010ff297819 */ /* 0x000fc40000011629 */
[----:B------:R-:W-:Y:S01]  /*8e40*/  SHF.R.U64 R34, R42, 0x10, R43 ;  /* 0x000000102a227819 */ /* 0x000fe2000000122b */
[----:B------:R-:W-:Y:S01]  /*8e50*/  IMAD.U32 R33, R31, 0x10000, RZ ;  /* 0x000100001f217824 */ /* 0x000fe200078e00ff */
[----:B------:R-:W-:Y:S02]  /*8e60*/  PRMT R26, R23, 0x5410, R26 ;  /* 0x00005410171a7816 */ /* 0x000fe4000000001a */
[----:B------:R-:W-:Y:S02]  /*8e70*/  PRMT R28, R14, 0x5410, R37 ;  /* 0x000054100e1c7816 */ /* 0x000fe40000000025 */
[----:B------:R-:W-:Y:S02]  /*8e80*/  SHF.R.U32.HI R36, RZ, 0x10, R43 ;  /* 0x00000010ff247819 */ /* 0x000fe4000001162b */
[--C-:B------:R-:W-:Y:S01]  /*8e90*/  SHF.R.U64 R30, R38, 0x10, R39.reuse ;  /* 0x00000010261e7819 */ /* 0x100fe20000001227 */
[----:B------:R-:W-:Y:S01]  /*8ea0*/  IMAD.U32 R27, R26, 0x10000, RZ ;  /* 0x000100001a1b7824 */ /* 0x000fe200078e00ff */
[----:B------:R-:W-:-:S02]  /*8eb0*/  SHF.R.U32.HI R39, RZ, 0x10, R39 ;  /* 0x00000010ff277819 */ /* 0x000fc40000011627 */
[C---:B------:R-:W-:Y:S02]  /*8ec0*/  PRMT R32, R0.reuse, 0x5410, R41 ;  /* 0x0000541000207816 */ /* 0x040fe40000000029 */
[----:B------:R-:W-:Y:S02]  /*8ed0*/  PRMT R34, R0, 0x5432, R34 ;  /* 0x0000543200227816 */ /* 0x000fe40000000022 */
[----:B------:R-:W-:Y:S02]  /*8ee0*/  PRMT R36, R3, 0x5432, R36 ;  /* 0x0000543203247816 */ /* 0x000fe40000000024 */
[----:B------:R-:W-:Y:S02]  /*8ef0*/  PRMT R29, R13, 0x5410, R30 ;  /* 0x000054100d1d7816 */ /* 0x000fe4000000001e */
[----:B------:R-:W-:Y:S01]  /*8f00*/  PRMT R30, R12, 0x5410, R39 ;  /* 0x000054100c1e7816 */ /* 0x000fe20000000027 */
[----:B------:R-:W-:Y:S01]  /*8f10*/  IMAD.U32 R35, R32, 0x10000, RZ ;  /* 0x0001000020237824 */ /* 0x000fe200078e00ff */
[----:B------:R-:W-:-:S02]  /*8f20*/  LOP3.LUT R31, R31, 0xffff0000, RZ, 0xc0, !PT ;  /* 0xffff00001f1f7812 */ /* 0x000fc400078ec0ff */
[----:B------:R-:W-:Y:S02]  /*8f30*/  LOP3.LUT R26, R26, 0xffff0000, RZ, 0xc0, !PT ;  /* 0xffff00001a1a7812 */ /* 0x000fe400078ec0ff */
[----:B------:R-:W-:Y:S01]  /*8f40*/  LOP3.LUT R32, R32, 0xffff0000, RZ, 0xc0, !PT ;  /* 0xffff000020207812 */ /* 0x000fe200078ec0ff */
[----:B--2---:R-:W-:-:S04]  /*8f50*/  IMAD.IADD R9, R6, 0x1, R4 ;  /* 0x0000000106097824 */ /* 0x004fc800078e0204 */
[----:B------:R-:W-:Y:S01]  /*8f60*/  IMAD R15, R9, 0x2, R2 ;  /* 0x00000002090f7824 */ /* 0x000fe200078e0202 */
[----:B---3--:R-:W0:Y:S04]  /*8f70*/  LDS.128 R4, [R46+0x8400] ;  /* 0x008400002e047984 */ /* 0x008e280000000c00 */
[----:B------:R-:W1:Y:S01]  /*8f80*/  LDS.128 R8, [R15+0x8400] ;  /* 0x008400000f087984 */ /* 0x000e620000000c00 */
[----:B0-----:R-:W-:Y:S02]  /*8f90*/  IMAD.U32 R0, R4, 0x10000, RZ ;  /* 0x0001000004007824 */ /* 0x001fe400078e00ff */
[----:B-1----:R-:W-:-:S04]  /*8fa0*/  IMAD.U32 R14, R8, 0x10000, RZ ;  /* 0x00010000080e7824 */ /* 0x002fc800078e00ff */
[C---:B------:R-:W-:Y:S01]  /*8fb0*/  FMUL.FTZ R37, R14.reuse, R33 ;  /* 0x000000210e257220 */ /* 0x040fe20000410000 */
[-C--:B------:R-:W-:Y:S01]  /*8fc0*/  FMUL.FTZ R39, R14, R27.reuse ;  /* 0x0000001b0e277220 */ /* 0x080fe20000410000 */
[----:B------:R-:W-:Y:S02]  /*8fd0*/  IMAD.U32 R20, R9, 0x10000, RZ ;  /* 0x0001000009147824 */ /* 0x000fe400078e00ff */
[----:B------:R-:W-:Y:S01]  /*8fe0*/  FFMA.FTZ R37, R0, R27, -R37 ;  /* 0x0000001b00257223 */ /* 0x000fe20000010825 */
[----:B------:R-:W-:Y:S02]  /*8ff0*/  IMAD.U32 R27, R28, 0x10000, RZ ;  /* 0x000100001c1b7824 */ /* 0x000fe400078e00ff */
[----:B------:R-:W-:Y:S02]  /*9000*/  IMAD.U32 R23, R11, 0x10000, RZ ;  /* 0x000100000b177824 */ /* 0x000fe400078e00ff */
[----:B------:R-:W-:Y:S02]  /*9010*/  IMAD.U32 R14, R36, 0x10000, RZ ;  /* 0x00010000240e7824 */ /* 0x000fe400078e00ff */
[----:B------:R-:W-:Y:S01]  /*9020*/  FFMA.FTZ R39, R0, R33, R39 ;  /* 0x0000002100277223 */ /* 0x000fe20000010027 */
[----:B------:R-:W-:Y:S01]  /*9030*/  FMUL.FTZ R41, R20, R35 ;  /* 0x0000002314297220 */ /* 0x000fe20000410000 */
[----:B------:R-:W-:-:S02]  /*9040*/  IMAD.U32 R0, R30, 0x10000, RZ ;  /* 0x000100001e007824 */ /* 0x000fc400078e00ff */
[----:B------:R-:W-:Y:S01]  /*9050*/  FMUL.FTZ R33, R20, R27 ;  /* 0x0000001b14217220 */ /* 0x000fe20000410000 */
[----:B------:R-:W-:Y:S01]  /*9060*/  IMAD.U32 R13, R7, 0x10000, RZ ;  /* 0x00010000070d7824 */ /* 0x000fe200078e00ff */
[----:B------:R-:W-:Y:S01]  /*9070*/  LOP3.LUT R8, R8, 0xffff0000, RZ, 0xc0, !PT ;  /* 0xffff000008087812 */ /* 0x000fe200078ec0ff */
[----:B------:R-:W-:Y:S01]  /*9080*/  FMUL.FTZ R20, R23, R14 ;  /* 0x0000000e17147220 */ /* 0x000fe20000410000 */
[----:B------:R-:W-:Y:S01]  /*9090*/  IMAD.U32 R12, R5, 0x10000, RZ ;  /* 0x00010000050c7824 */ /* 0x000fe200078e00ff */
[----:B------:R-:W-:Y:S01]  /*90a0*/  LOP3.LUT R9, R9, 0xffff0000, RZ, 0xc0, !PT ;  /* 0xffff000009097812 */ /* 0x000fe200078ec0ff */
[-C--:B------:R-:W-:Y:S01]  /*90b0*/  FMUL.FTZ R23, R23, R0.reuse ;  /* 0x0000000017177220 */ /* 0x080fe20000410000 */
[----:B------:R-:W-:Y:S01]  /*90c0*/  LOP3.LUT R3, R4, 0xffff0000, RZ, 0xc0, !PT ;  /* 0xffff000004037812 */ /* 0x000fe200078ec0ff */
[C---:B------:R-:W-:Y:S01]  /*90d0*/  FFMA.FTZ R20, R13.reuse, R0, -R20 ;  /* 0x000000000d147223 */ /* 0x040fe20000010814 */
[----:B------:R-:W-:Y:S01]  /*90e0*/  LOP3.LUT R28, R28, 0xffff0000, RZ, 0xc0, !PT ;  /* 0xffff00001c1c7812 */ /* 0x000fe200078ec0ff */
[----:B------:R-:W-:Y:S01]  /*90f0*/  FMUL.FTZ R0, R8, R31 ;  /* 0x0000001f08007220 */ /* 0x000fe20000410000 */
[C---:B------:R-:W-:Y:S01]  /*9100*/  FFMA.FTZ R41, R12.reuse, R27, -R41 ;  /* 0x0000001b0c297223 */ /* 0x040fe20000010829 */
[----:B------:R-:W-:Y:S01]  /*9110*/  FFMA.FTZ R33, R12, R35, R33 ;  /* 0x000000230c217223 */ /* 0x000fe20000010021 */
[----:B------:R-:W-:Y:S01]  /*9120*/  FFMA.FTZ R23, R13, R14, R23 ;  /* 0x0000000e0d177223 */ /* 0x000fe20000010017 */
[----:B------:R-:W-:Y:S01]  /*9130*/  LOP3.LUT R4, R5, 0xffff0000, RZ, 0xc0, !PT ;  /* 0xffff000005047812 */ /* 0x000fe200078ec0ff */
[----:B------:R-:W-:Y:S01]  /*9140*/  FMUL.FTZ R12, R8, R26 ;  /* 0x0000001a080c7220 */ /* 0x000fe20000410000 */
[----:B------:R-:W-:Y:S01]  /*9150*/  FMUL.FTZ R13, R9, R32 ;  /* 0x00000020090d7220 */ /* 0x000fe20000410000 */
[----:B------:R-:W-:-:S02]  /*9160*/  IMAD.U32 R21, R10, 0x10000, RZ ;  /* 0x000100000a157824 */ /* 0x000fc400078e00ff */
[----:B------:R-:W-:Y:S01]  /*9170*/  FFMA.FTZ R26, R3, R26, -R0 ;  /* 0x0000001a031a7223 */ /* 0x000fe20000010800 */
[----:B------:R-:W-:Y:S02]  /*9180*/  IMAD.U32 R8, R34, 0x10000, RZ ;  /* 0x0001000022087824 */ /* 0x000fe400078e00ff */
[----:B------:R-:W-:Y:S01]  /*9190*/  FMUL.FTZ R9, R9, R28 ;  /* 0x0000001c09097220 */ /* 0x000fe20000410000 */
[----:B------:R-:W-:Y:S02]  /*91a0*/  IMAD.U32 R0, R29, 0x10000, RZ ;  /* 0x000100001d007824 */ /* 0x000fe400078e00ff */
[----:B------:R-:W-:Y:S01]  /*91b0*/  FFMA.FTZ R12, R3, R31, R12 ;  /* 0x0000001f030c7223 */ /* 0x000fe2000001000c */
[----:B------:R-:W-:Y:S02]  /*91c0*/  IMAD.U32 R5, R6, 0x10000, RZ ;  /* 0x0001000006057824 */ /* 0x000fe400078e00ff */
[C---:B------:R-:W-:Y:S01]  /*91d0*/  FMUL.FTZ R14, R21.reuse, R8 ;  /* 0x00000008150e7220 */ /* 0x040fe20000410000 */
[C---:B------:R-:W-:Y:S01]  /*91e0*/  FFMA.FTZ R28, R4.reuse, R28, -R13 ;  /* 0x0000001c041c7223 */ /* 0x040fe2000001080d */
[----:B------:R-:W-:Y:S01]  /*91f0*/  FFMA.FTZ R32, R4, R32, R9 ;  /* 0x0000002004207223 */ /* 0x000fe20000010009 */
[----:B------:R-:W-:Y:S01]  /*9200*/  LOP3.LUT R10, R10, 0xffff0000, RZ, 0xc0, !PT ;  /* 0xffff00000a0a7812 */ /* 0x000fe200078ec0ff */
[----:B------:R-:W-:Y:S01]  /*9210*/  FMUL.FTZ R4, R21, R0 ;  /* 0x0000000015047220 */ /* 0x000fe20000410000 */
[----:B------:R-:W-:-:S02]  /*9220*/  LOP3.LUT R11, R11, 0xffff0000, RZ, 0xc0, !PT ;  /* 0xffff00000b0b7812 */ /* 0x000fc400078ec0ff */
[----:B------:R-:W-:Y:S02]  /*9230*/  LOP3.LUT R3, R34, 0xffff0000, RZ, 0xc0, !PT ;  /* 0xffff000022037812 */ /* 0x000fe400078ec0ff */
[----:B------:R-:W-:Y:S02]  /*9240*/  LOP3.LUT R36, R36, 0xffff0000, RZ, 0xc0, !PT ;  /* 0xffff000024247812 */ /* 0x000fe400078ec0ff */
[----:B------:R-:W-:Y:S02]  /*9250*/  LOP3.LUT R29, R29, 0xffff0000, RZ, 0xc0, !PT ;  /* 0xffff00001d1d7812 */ /* 0x000fe400078ec0ff */
[----:B------:R-:W-:Y:S01]  /*9260*/  LOP3.LUT R30, R30, 0xffff0000, RZ, 0xc0, !PT ;  /* 0xffff00001e1e7812 */ /* 0x000fe200078ec0ff */
[C---:B------:R-:W-:Y:S01]  /*9270*/  FFMA.FTZ R14, R5.reuse, R0, -R14 ;  /* 0x00000000050e7223 */ /* 0x040fe2000001080e */
[----:B------:R-:W-:Y:S01]  /*9280*/  LOP3.LUT R6, R6, 0xffff0000, RZ, 0xc0, !PT ;  /* 0xffff000006067812 */ /* 0x000fe200078ec0ff */
[----:B------:R-:W-:Y:S01]  /*9290*/  FFMA.FTZ R0, R5, R8, R4 ;  /* 0x0000000805007223 */ /* 0x000fe20000010004 */
[----:B------:R-:W-:Y:S01]  /*92a0*/  LOP3.LUT R7, R7, 0xffff0000, RZ, 0xc0, !PT ;  /* 0xffff000007077812 */ /* 0x000fe200078ec0ff */
        /* <DEDUP_REMOVED lines=18> */
.L_x_1203:
[----:B------:R-:W-:Y:S05]  /*93d0*/  BSYNC B0 ;  /* 0x0000000000007941 */ /* 0x000fea0003800000 */
.L_x_1183:
[----:B------:R-:W-:Y:S01]  /*93e0*/  @!PT LDS RZ, [RZ] ;  /* 0x00000000fffff984 */ /* 0x000fe20000000800 */
[----:B------:R-:W-:Y:S01]  /*93f0*/  @!PT LDS RZ, [RZ] ;  /* 0x00000000fffff984 */ /* 0x000fe20000000800 */
[----:B------:R-:W-:Y:S01]  /*9400*/  @!PT LDS RZ, [RZ] ;  /* 0x00000000fffff984 */ /* 0x000fe20000000800 */
[----:B------:R-:W-:Y:S01]  /*9410*/  @!PT LDS RZ, [RZ] ;  /* 0x00000000fffff984 */ /* 0x000fe20000000800 */
[----:B------:R4:W-:Y:S06]  /*9420*/  MEMBAR.ALL.CTA ;  /* 0x0000000000007992 */ /* 0x0009ec0000008000 */
[----:B----4-:R-:W4:Y:S01]  /*9430*/  FENCE.VIEW.ASYNC.S ;  /* 0x00000000000073c6 */ /* 0x010f220000000000 */
[----:B------:R-:W-:Y:S05]  /*9440*/  WARPSYNC.ALL ;  /* 0x0000000000007948 */ /* 0x000fea0003800000 */
[----:B----4-:R-:W-:Y:S06]  /*9450*/  BAR.SYNC.DEFER_BLOCKING 0xd, 0x180 ;  /* 0x0346000000007b1d */ /* 0x010fec0000010000 */
.L_x_1180:
[----:B-12---:R-:W-:-:S05]  /*9460*/  IMAD.U32 R0, RZ, RZ, UR37 ;  /* 0x00000025ff007e24 */ /* 0x006fca000f8e00ff */
[----:B------:R-:W-:-:S13]  /*9470*/  ISETP.NE.AND P0, PT, R0, 0x3, PT ;  /* 0x000000030000780c */ /* 0x000fda0003f05270 */
[----:B------:R-:W-:Y:S05]  /*9480*/  @!P0 BRA `(.L_x_1218) ;  /* 0x0000000000048947 */ /* 0x000fea0003800000 */
[----:B------:R-:W-:Y:S01]  /*9490*/  BPT.TRAP 0x1 ;  /* 0x000000040000795c */ /* 0x000fe20000300000 */
.L_x_1218:
[----:B------:R-:W-:Y:S01]  /*94a0*/  IMAD R89, R16, 0x8, R2 ;  /* 0x0000000810597824 */ /* 0x000fe200078e0202 */
[----:B------:R-:W-:-:S04]  /*94b0*/  SHF.L.U32 R0, R19, 0x1f, RZ ;  /* 0x0000001f13007819 */ /* 0x000fc800000006ff */
[----:B------:R1:W2:Y:S01]  /*94c0*/  SYNCS.PHASECHK.TRANS64.TRYWAIT P2, [R89+URZ+0x16830], R0 ;  /* 0x01683000590075a7 */ /* 0x0002a2000804017f */
[----:B------:R-:W-:Y:S05]  /*94d0*/  @!P0 BRA `(.L_x_1219) ;  /* 0x0000000000048947 */ /* 0x000fea0003800000 */
[----:B------:R-:W-:Y:S01]  /*94e0*/  BPT.TRAP 0x1 ;  /* 0x000000040000795c */ /* 0x000fe20000300000 */
.L_x_1219:
[----:B0--3--:R-:W0:Y:S01]  /*94f0*/  S2R R7, SR_TID.X ;  /* 0x0000000000077919 */ /* 0x009e220000002100 */
[----:B------:R-:W-:-:S05]  /*9500*/  LOP3.LUT R44, R44, 0xffffff80, RZ, 0xc0, !PT ;  /* 0xffffff802c2c7812 */ /* 0x000fca00078ec0ff */
[----:B------:R-:W-:-:S05]  /*9510*/  IMAD.IADD R44, R45, 0x1, -R44 ;  /* 0x000000012d2c7824 */ /* 0x000fca00078e0a2c */
[----:B------:R-:W-:-:S04]  /*9520*/  SHF.R.S32.HI R5, RZ, 0x1f, R44 ;  /* 0x0000001fff057819 */ /* 0x000fc8000001142c */
[CC--:B------:R-:W-:Y:S02]  /*9530*/  LEA.HI R3, R5.reuse, R44.reuse, RZ, 0x2 ;  /* 0x0000002c05037211 */ /* 0x0c0fe400078f10ff */
[----:B------:R-:W-:Y:S02]  /*9540*/  LEA.HI R5, R5, R44, RZ, 0x5 ;  /* 0x0000002c05057211 */ /* 0x000fe400078f28ff */
[--C-:B------:R-:W-:Y:S02]  /*9550*/  SHF.R.S32.HI R4, RZ, 0x2, R3.reuse ;  /* 0x00000002ff047819 */ /* 0x100fe40000011403 */
[----:B------:R-:W-:Y:S02]  /*9560*/  SHF.R.S32.HI R3, RZ, 0x1f, R3 ;  /* 0x0000001fff037819 */ /* 0x000fe40000011403 */
[----:B------:R-:W-:Y:S02]  /*9570*/  SHF.R.S32.HI R5, RZ, 0x5, R5 ;  /* 0x00000005ff057819 */ /* 0x000fe40000011405 */
[----:B------:R-:W-:Y:S01]  /*9580*/  LEA.HI R6, R3, R4, RZ, 0x3 ;  /* 0x0000000403067211 */ /* 0x000fe200078f18ff */
[----:B------:R-:W-:-:S05]  /*9590*/  IMAD.HI R3, R24, 0x55555556, RZ ;  /* 0x5555555618037827 */ /* 0x000fca00078e02ff */
[----:B------:R-:W-:Y:S02]  /*95a0*/  LEA.HI R3, R3, R3, RZ, 0x1 ;  /* 0x0000000303037211 */ /* 0x000fe400078f08ff */
[----:B0-----:R-:W-:Y:S02]  /*95b0*/  LOP3.LUT R8, R7, 0x7f, RZ, 0xc0, !PT ;  /* 0x0000007f07087812 */ /* 0x001fe400078ec0ff */
[----:B------:R-:W-:Y:S01]  /*95c0*/  LOP3.LUT R7, R6, 0xfffffff8, RZ, 0xc0, !PT ;  /* 0xfffffff806077812 */ /* 0x000fe200078ec0ff */
[----:B------:R-:W-:Y:S01]  /*95d0*/  IMAD R3, R3, -0x3, R24 ;  /* 0xfffffffd03037824 */ /* 0x000fe200078e0218 */
[----:B------:R-:W-:-:S03]  /*95e0*/  ISETP.NE.AND P1, PT, R8, RZ, PT ;  /* 0x000000ff0800720c */ /* 0x000fc60003f25270 */
[----:B------:R-:W-:-:S04]  /*95f0*/  IMAD.IADD R4, R4, 0x1, -R7 ;  /* 0x0000000104047824 */ /* 0x000fc800078e0a07 */
[----:B------:R-:W-:Y:S01]  /*9600*/  IMAD R4, R5, 0x10, R4 ;  /* 0x0000001005047824 */ /* 0x000fe200078e0204 */
[----:B--2---:R-:W-:Y:S06]  /*9610*/  @P2 BRA `(.L_x_1220) ;  /* 0x0000000000082947 */ /* 0x004fec0003800000 */
[----:B------:R-:W0:Y:S02]  /*9620*/  SYNCS.PHASECHK.TRANS64.TRYWAIT P2, [R89+URZ+0x16830], R0 ;  /* 0x01683000590075a7 */ /* 0x000e24000804017f */
[----:B0-----:R-:W-:Y:S05]  /*9630*/  @!P2 BRA `(.L_x_1221) ;  /* 0x0000015400eca947 */ /* 0x001fea0003800000 */
.L_x_1220:
[----:B------:R-:W-:Y:S05]  /*9640*/  WARPSYNC.ALL ;  /* 0x0000000000007948 */ /* 0x000fea0003800000 */
[----:B------:R-:W-:Y:S02]  /*9650*/  IMAD R156, R3, 0x40, R4 ;  /* 0x00000040039c7824 */ /* 0x000fe400078e0204 */
[----:B01----:R-:W-:Y:S01]  /*9660*/  VIADD R0, R2, 0xe400 ;  /* 0x0000e40002007836 */ /* 0x003fe20000000000 */
[----:B------:R-:W-:-:S04]  /*9670*/  LOP3.LUT R6, R25, 0x10000, RZ, 0xfc, !PT ;  /* 0x0001000019067812 */ /* 0x000fc800078efcff */
[----:B------:R-:W-:-:S04]  /*9680*/  SHF.R.U32.HI R0, RZ, 0x4, R0 ;  /* 0x00000004ff007819 */ /* 0x000fc80000011600 */
[----:B------:R-:W-:-:S04]  /*9690*/  LOP3.LUT R0, R0, 0x3fff, RZ, 0xc0, !PT ;  /* 0x00003fff00007812 */ /* 0x000fc800078ec0ff */
[----:B------:R-:W-:Y:S01]  /*96a0*/  LOP3.LUT R3, R0, 0x10000, RZ, 0xfc, !PT ;  /* 0x0001000000037812 */ /* 0x000fe200078efcff */
[----:B------:R-:W-:Y:S02]  /*96b0*/  IMAD.MOV.U32 R7, RZ, RZ, 0x40000040 ;  /* 0x40000040ff077424 */ /* 0x000fe400078e00ff */
[----:B------:R-:W-:Y:S02]  /*96c0*/  IMAD.MOV.U32 R5, RZ, RZ, 0x40000040 ;  /* 0x40000040ff057424 */ /* 0x000fe400078e00ff */
[----:B------:R-:W-:Y:S01]  /*96d0*/  IMAD R4, R16, 0x400, R3 ;  /* 0x0000040010047824 */ /* 0x000fe200078e0203 */
[C---:B------:R-:W-:Y:S01]  /*96e0*/  R2UR UR4, R6.reuse ;  /* 0x00000000060472ca */ /* 0x040fe200000e0000 */
[----:B------:R-:W-:Y:S01]  /*96f0*/  WARPGROUP.ARRIVE ;  /* 0x00000000000079c5 */ /* 0x000fe20000000000 */
[----:B------:R-:W-:Y:S01]  /*9700*/  R2UR UR5, R7 ;  /* 0x00000000070572ca */ /* 0x000fe200000e0000 */
[----:B------:R-:W-:Y:S01]  /*9710*/  VIADD R12, R6, 0x2 ;  /* 0x00000002060c7836 */ /* 0x000fe20000000000 */
[C---:B------:R-:W-:Y:S01]  /*9720*/  R2UR UR6, R4.reuse ;  /* 0x00000000040672ca */ /* 0x040fe200000e0000 */
[----:B------:R-:W-:Y:S01]  /*9730*/  IMAD.MOV.U32 R13, RZ, RZ, 0x40000040 ;  /* 0x40000040ff0d7424 */ /* 0x000fe200078e00ff */
[----:B------:R-:W-:Y:S01]  /*9740*/  R2UR UR7, R5 ;  /* 0x00000000050772ca */ /* 0x000fe200000e0000 */
[----:B------:R-:W-:Y:S01]  /*9750*/  IMAD.MOV.U32 R9, RZ, RZ, 0x40000040 ;  /* 0x40000040ff097424 */ /* 0x000fe200078e00ff */
[----:B------:R0:W-:Y:S01]  /*9760*/  STL [R1+0xc], R3 ;  /* 0x00000c0301007387 */ /* 0x0001e20000100800 */
[----:B------:R-:W-:-:S03]  /*9770*/  VIADD R8, R4, 0x2 ;  /* 0x0000000204087836 */ /* 0x000fc60000000000 */
[----:B------:R-:W2:Y:S04]  /*9780*/  LDL R110, [R1+0x20] ;  /* 0x00002000016e7983 */ /* 0x000ea80000100800 */
[----:B------:R-:W3:Y:S03]  /*9790*/  LDL R111, [R1+0x24] ;  /* 0x00002400016f7983 */ /* 0x000ee60000100800 */
[----:B------:R-:W-:Y:S01]  /*97a0*/  HGMMA.64x128x16.F32.BF16 R24, gdesc[UR4], RZ, !UPT, gsb0 ;  /* 0x01e00000041879f0 */ /* 0x000fe2000c0018ff */
[----:B------:R-:W-:Y:S01]  /*97b0*/  R2UR UR4, R12 ;  /* 0x000000000c0472ca */ /* 0x000fe200000e0000 */
[----:B------:R-:W4:Y:S01]  /*97c0*/  LDL R109, [R1+0x14] ;  /* 0x00001400016d7983 */ /* 0x000f220000100800 */
[----:B------:R-:W-:-:S02]  /*97d0*/  R2UR UR5, R13 ;  /* 0x000000000d0572ca */ /* 0x000fc400000e0000 */
[----:B------:R-:W-:Y:S02]  /*97e0*/  R2UR UR6, R8 ;  /* 0x00000000080672ca */ /* 0x000fe400000e0000 */
[----:B------:R-:W-:Y:S01]  /*97f0*/  R2UR UR7, R9 ;  /* 0x00000000090772ca */ /* 0x000fe200000e0000 */
[----:B------:R-:W-:Y:S02]  /*9800*/  VIADD R10, R6, 0x4 ;  /* 0x00000004060a7836 */ /* 0x000fe40000000000 */
[----:B------:R-:W-:Y:S02]  /*9810*/  VIADD R8, R4, 0x4 ;  /* 0x0000000404087836 */ /* 0x000fe40000000000 */
[----:B------:R-:W-:Y:S02]  /*9820*/  IMAD.MOV.U32 R11, RZ, RZ, 0x40000040 ;  /* 0x40000040ff0b7424 */ /* 0x000fe400078e00ff */
[----:B------:R-:W-:Y:S01]  /*9830*/  IMAD.MOV.U32 R9, RZ, RZ, 0x40000040 ;  /* 0x40000040ff097424 */ /* 0x000fe200078e00ff */
[----:B------:R-:W-:-:S02]  /*9840*/  WARPGROUP.DEPBAR.LE gsb0, 0x0 ;  /* 0x00008000000079c5 */ /* 0x000fc40000010000 */
[----:B------:R-:W-:-:S06]  /*9850*/  WARPGROUP.ARRIVE ;  /* 0x00000000000079c5 */ /* 0x000fcc0000000000 */
[----:B------:R-:W-:Y:S01]  /*9860*/  HGMMA.64x128x16.F32.BF16 R24, gdesc[UR4], R24, gsb0 ;  /* 0x01e00000041879f0 */ /* 0x000fe20008001818 */
[----:B------:R-:W-:Y:S02]  /*9870*/  R2UR UR4, R10 ;  /* 0x000000000a0472ca */ /* 0x000fe400000e0000 */
[----:B------:R-:W-:Y:S02]  /*9880*/  R2UR UR5, R11 ;  /* 0x000000000b0572ca */ /* 0x000fe400000e0000 */
[----:B------:R-:W-:Y:S02]  /*9890*/  R2UR UR6, R8 ;  /* 0x00000000080672ca */ /* 0x000fe400000e0000 */
[----:B------:R-:W-:Y:S01]  /*98a0*/  R2UR UR7, R9 ;  /* 0x00000000090772ca */ /* 0x000fe200000e0000 */
[----:B------:R-:W-:Y:S02]  /*98b0*/  VIADD R8, R6, 0x6 ;  /* 0x0000000606087836 */ /* 0x000fe40000000000 */
[----:B------:R-:W-:-:S02]  /*98c0*/  VIADD R4, R4, 0x6 ;  /* 0x0000000604047836 */ /* 0x000fc40000000000 */
[----:B------:R-:W-:Y:S02]  /*98d0*/  IMAD.MOV.U32 R9, RZ, RZ, 0x40000040 ;  /* 0x40000040ff097424 */ /* 0x000fe400078e00ff */
[----:B------:R-:W-:Y:S01]  /*98e0*/  IMAD.MOV.U32 R5, RZ, RZ, 0x40000040 ;  /* 0x40000040ff057424 */ /* 0x000fe200078e00ff */
[----:B------:R-:W-:Y:S02]  /*98f0*/  WARPGROUP.DEPBAR.LE gsb0, 0x0 ;  /* 0x00008000000079c5 */ /* 0x000fe40000010000 */
[----:B------:R-:W-:-:S06]  /*9900*/  WARPGROUP.ARRIVE ;  /* 0x00000000000079c5 */ /* 0x000fcc0000000000 */
[----:B------:R-:W-:Y:S01]  /*9910*/  HGMMA.64x128x16.F32.BF16 R24, gdesc[UR4], R24, gsb0 ;  /* 0x01e00000041879f0 */ /* 0x000fe20008001818 */
[----:B------:R-:W-:Y:S02]  /*9920*/  R2UR UR4, R8 ;  /* 0x00000000080472ca */ /* 0x000fe400000e0000 */
[----:B------:R-:W-:Y:S02]  /*9930*/  R2UR UR5, R9 ;  /* 0x00000000090572ca */ /* 0x000fe400000e0000 */
[----:B------:R-:W-:Y:S02]  /*9940*/  R2UR UR6, R4 ;  /* 0x00000000040672ca */ /* 0x000fe400000e0000 */
[----:B------:R-:W-:Y:S01]  /*9950*/  R2UR UR7, R5 ;  /* 0x00000000050772ca */ /* 0x000fe200000e0000 */
[----:B------:R-:W-:Y:S02]  /*9960*/  WARPGROUP.DEPBAR.LE gsb0, 0x0 ;  /* 0x00008000000079c5 */ /* 0x000fe40000010000 */
[----:B------:R-:W-:-:S10]  /*9970*/  WARPGROUP.ARRIVE ;  /* 0x00000000000079c5 */ /* 0x000fd40000000000 */
[----:B------:R-:W-:Y:S01]  /*9980*/  HGMMA.64x128x16.F32.BF16 R24, gdesc[UR4], R24, gsb0 ;  /* 0x01e00000041879f0 */ /* 0x000fe20008001818 */
[----:B------:R-:W-:Y:S01]  /*9990*/  ULDC.64 UR4, c[0x0][0x9d8] ;  /* 0x0002760000047ab9 */ /* 0x000fe20000000a00 */
[----:B------:R-:W-:Y:S02]  /*99a0*/  ULDC.64 UR6, c[0x0][0x9e0] ;  /* 0x0002780000067ab9 */ /* 0x000fe40000000a00 */
[----:B------:R-:W-:Y:S01]  /*99b0*/  UISETP.GE.AND UP0, UPT, UR7, 0x1, UPT ;  /* 0x000000010700788c */ /* 0x000fe2000bf06270 */
[----:B------:R-:W-:-:S05]  /*99c0*/  @!P1 VIADD R89, R89, 0x16840 ;  /* 0x0001684059599836 */ /* 0x000fca0000000000 */
[----:B------:R-:W-:Y:S01]  /*99d0*/  PLOP3.LUT P2, PT, PT, PT, UP0, 0x40, 0x0 ;  /* 0x000000000000781c */ /* 0x000fe20003f4e808 */
[----:B------:R-:W-:Y:S01]  /*99e0*/  ULOP3.LUT UR30, URZ, UR5, URZ, 0x33, !UPT ;  /* 0x000000053f1e7292 */ /* 0x000fe2000f8e333f */
[----:B------:R-:W-:Y:S01]  /*99f0*/  @!P1 PRMT R89, RZ, 0x654, R89 ;  /* 0x00000654ff599816 */ /* 0x000fe20000000059 */
[----:B----4-:R-:W-:Y:S01]  /*9a00*/  IMAD R156, R109, 0xc0, R156 ;  /* 0x000000c06d9c7824 */ /* 0x010fe200078e029c */
[----:B------:R-:W-:Y:S02]  /*9a10*/  WARPGROUP.DEPBAR.LE gsb0, 0x0 ;  /* 0x00008000000079c5 */ /* 0x000fe40000010000 */
[----:B------:R-:W-:Y:S01]  /*9a20*/  FMUL.FTZ R96, R37, UR4 ;  /* 0x0000000425607c20 */ /* 0x000fe20008410000 */
[----:B------:R-:W-:Y:S02]  /*9a30*/  IMAD.MOV.U32 R37, RZ, RZ, -0x80 ;  /* 0xffffff80ff257424 */ /* 0x000fe400078e00ff */
[----:B------:R-:W-:Y:S01]  /*9a40*/  FMUL.FTZ R99, R44, UR4 ;  /* 0x000000042c637c20 */ /* 0x000fe20008410000 */
[----:B------:R-:W-:Y:S01]  /*9a50*/  FMUL.FTZ R44, R74, UR4 ;  /* 0x000000044a2c7c20 */ /* 0x000fe20008410000 */
[----:B0-----:R-:W-:Y:S01]  /*9a60*/  FMUL.FTZ R3, R24, UR4 ;  /* 0x0000000418037c20 */ /* 0x001fe20008410000 */
        /* <DEDUP_REMOVED lines=21> */
[----:B-----5:R-:W-:Y:S01]  /*9bc0*/  FMUL.FTZ R23, R39, UR4 ;  /* 0x0000000427177c20 */ /* 0x020fe20008410000 */
[----:B------:R-:W-:Y:S01]  /*9bd0*/  FMUL.FTZ R97, R40, UR4 ;  /* 0x0000000428617c20 */ /* 0x000fe20008410000 */
[----:B------:R-:W-:Y:S01]  /*9be0*/  FMUL.FTZ R98, R41, UR4 ;  /* 0x0000000429627c20 */ /* 0x000fe20008410000 */
[----:B------:R-:W-:Y:S01]  /*9bf0*/  FMUL.FTZ R25, R43, UR4 ;  /* 0x000000042b197c20 */ /* 0x000fe20008410000 */
[----:B------:R-:W-:Y:S01]  /*9c00*/  FMUL.FTZ R26, R46, UR4 ;  /* 0x000000042e1a7c20 */ /* 0x000fe20008410000 */
[----:B------:R-:W-:Y:S01]  /*9c10*/  FMUL.FTZ R27, R47, UR4 ;  /* 0x000000042f1b7c20 */ /* 0x000fe20008410000 */
[----:B------:R-:W-:Y:S01]  /*9c20*/  FMUL.FTZ R45, R75, UR4 ;  /* 0x000000044b2d7c20 */ /* 0x000fe20008410000 */
[----:B------:R-:W-:Y:S01]  /*9c30*/  FMUL.FTZ R73, R76, UR4 ;  /* 0x000000044c497c20 */ /* 0x000fe20008410000 */
[----:B--2---:R-:W-:-:S02]  /*9c40*/  IMAD.IADD R48, R110, 0x1, R80 ;  /* 0x000000016e307824 */ /* 0x004fc400078e0250 */
        /* <DEDUP_REMOVED lines=32> */
[----:B---3--:R-:W-:Y:S01]  /*9e50*/  IADD3 R50, -R111, 0x1, R48 ;  /* 0x000000016f327810 */ /* 0x008fe20007ffe130 */
[----:B------:R-:W0:Y:S01]  /*9e60*/  MUFU.TANH R3, R3 ;  /* 0x0000000300037308 */ /* 0x000e220000002400 */
[----:B------:R1:W-:Y:S03]  /*9e70*/  @!P1 SYNCS.ARRIVE.TRANS64.RED.A1T0 RZ, [R89+URZ], RZ ;  /* 0x000000ff59ff99a7 */ /* 0x0003e6000810043f */
[----:B------:R-:W-:-:S04]  /*9e80*/  IMAD R50, R155, -0x2, R50 ;  /* 0xfffffffe9b327824 */ /* 0x000fc800078e0232 */
[----:B------:R-:W2:Y:S01]  /*9e90*/  MUFU.TANH R90, R90 ;  /* 0x0000005a005a7308 */ /* 0x000ea20000002400 */
[----:B------:R-:W-:-:S07]  /*9ea0*/  IMAD R81, R155, -0x2, R48 ;  /* 0xfffffffe9b517824 */ /* 0x000fce00078e0230 */
[----:B------:R-:W3:Y:S01]  /*9eb0*/  MUFU.TANH R0, R0 ;  /* 0x0000000000007308 */ /* 0x000ee20000002400 */
[----:B------:R-:W-:-:S07]  /*9ec0*/  VIADD R82, R50, UR6 ;  /* 0x0000000632527c36 */ /* 0x000fce0008000000 */
        /* <DEDUP_REMOVED lines=57> */
[----:B------:R1:W0:Y:S08]  /*a260*/  MUFU.TANH R71, R84 ;  /* 0x0000005400477308 */ /* 0x0002300000002400 */
[----:B------:R-:W0:Y:S08]  /*a270*/  MUFU.TANH R85, R85 ;  /* 0x0000005500557308 */ /* 0x000e300000002400 */
[----:B------:R-:W0:Y:S08]  /*a280*/  MUFU.TANH R34, R34 ;  /* 0x0000002200227308 */ /* 0x000e300000002400 */
[----:B------:R-:W0:Y:S01]  /*a290*/  MUFU.TANH R37, R37 ;  /* 0x0000002500257308 */ /* 0x000e220000002400 */
[----:B------:R-:W-:Y:S01]  /*a2a0*/  VIADD R83, R50, UR30 ;  /* 0x0000001e32537c36 */ /* 0x000fe20008000000 */
[----:B------:R-:W-:-:S02]  /*a2b0*/  LEA R79, R88, 0xffffff80, 0x7 ;  /* 0xffffff80584f7811 */ /* 0x000fc400078e38ff */
[----:B------:R-:W-:Y:S01]  /*a2c0*/  VIADDMNMX R77, R156, R82, R81, PT ;  /* 0x000000529c4d7246 */ /* 0x000fe20003800151 */
[----:B------:R-:W-:Y:S01]  /*a2d0*/  IMAD.IADD R78, R83, 0x1, R156 ;  /* 0x00000001534e7824 */ /* 0x000fe200078e029c */
        /* <DEDUP_REMOVED lines=13> */
.L_x_1224:
[----:B------:R-:W-:-:S06]  /*a3b0*/  UISETP.NE.AND UP1, UPT, UR7, 0x1, UPT ;  /* 0x000000010700788c */ /* 0x000fcc000bf25270 */
[----:B------:R-:W-:-:S05]  /*a3c0*/  PLOP3.LUT P2, PT, PT, PT, UP1, 0x80, 0x0 ;  /* 0x000000000000781c */ /* 0x000fca0003f4f018 */
[----:B------:R-:W-:-:S08]  /*a3d0*/  @UP1 ULDC.64 UR4, c[0x0][0x9e8] ;  /* 0x00027a0000041ab9 */ /* 0x000fd00000000a00 */
[----:B------:R-:W-:-:S05]  /*a3e0*/  @P2 IMAD.HI.U32 R49, R48, UR4, RZ ;  /* 0x0000000430312c27 */ /* 0x000fca000f8e00ff */
[----:B------:R-:W-:-:S07]  /*a3f0*/  @P2 SHF.R.U32.HI R48, RZ, UR5, R49 ;  /* 0x00000005ff302c19 */ /* 0x000fce0008011631 */
.L_x_1225:
[----:B------:R-:W-:Y:S05]  /*a400*/  BSYNC B0 ;  /* 0x0000000000007941 */ /* 0x000fea0003800000 */
.L_x_1223:
[----:B------:R-:W-:-:S04]  /*a410*/  IMAD R48, R48, UR7, -R79 ;  /* 0x0000000730307c24 */ /* 0x000fc8000f8e0a4f */
[----:B------:R-:W-:-:S05]  /*a420*/  IMAD R48, R155, -0x2, R48 ;  /* 0xfffffffe9b307824 */ /* 0x000fca00078e0230 */
[----:B------:R-:W-:Y:S02]  /*a430*/  VIMNMX R78, R78, R48, !PT ;  /* 0x000000304e4e7248 */ /* 0x000fe40007fe0100 */
[----:B------:R-:W-:-:S07]  /*a440*/  VIADDMNMX R77, R48, UR7, R77, PT ;  /* 0x00000007304d7c46 */ /* 0x000fce000b80014d */
.L_x_1222:
[----:B------:R-:W-:Y:S01]  /*a450*/  ISETP.GE.AND P3, PT, R80, 0x9, PT ;  /* 0x000000095000780c */ /* 0x000fe20003f66270 */
[----:B------:R-:W-:Y:S01]  /*a460*/  VIADD R157, R156, 0x8 ;  /* 0x000000089c9d7836 */ /* 0x000fe20000000000 */
[----:B------:R-:W-:Y:S02]  /*a470*/  ISETP.GE.AND P2, PT, R80, 0x2, PT ;  /* 0x000000025000780c */ /* 0x000fe40003f46270 */
[----:B------:R-:W-:Y:S02]  /*a480*/  LOP3.LUT R22, R22, 0xfffffffd, RZ, 0xc0, !PT ;  /* 0xfffffffd16167812 */ /* 0x000fe400078ec0ff */
[----:B------:R-:W-:Y:S02]  /*a490*/  ISETP.GT.AND P4, PT, R78, 0x1, !P2 ;  /* 0x000000014e00780c */ /* 0x000fe40005784270 */
[----:B------:R-:W-:Y:S02]  /*a4a0*/  ISETP.GE.AND P5, PT, R80, 0xa, PT ;  /* 0x0000000a5000780c */ /* 0x000fe40003fa6270 */
[----:B------:R-:W-:-:S03]  /*a4b0*/  ISETP.LT.OR P4, PT, R77, 0x2, P4 ;  /* 0x000000024d00780c */ /* 0x000fc60002781670 */
[----:B------:R-:W-:Y:S02]  /*a4c0*/  @P3 LOP3.LUT R22, R22, 0x2, RZ, 0xfc, !PT ;  /* 0x0000000216163812 */ /* 0x000fe400078efcff */
[----:B------:R-:W-:Y:S02]  /*a4d0*/  ISETP.GT.AND P3, PT, R78, 0x8, !P3 ;  /* 0x000000084e00780c */ /* 0x000fe40005f64270 */
[----:B------:R-:W-:Y:S02]  /*a4e0*/  FSEL R90, R90, -INF , !P4 ;  /* 0xff8000005a5a7808 */ /* 0x000fe40006000000 */
[----:B------:R-:W-:Y:S02]  /*a4f0*/  ISETP.LT.OR P3, PT, R77, 0x9, P3 ;  /* 0x000000094d00780c */ /* 0x000fe40001f61670 */
[----:B------:R-:W-:Y:S02]  /*a500*/  ISETP.GE.AND P4, PT, R80, 0x11, PT ;  /* 0x000000115000780c */ /* 0x000fe40003f86270 */
[----:B------:R-:W-:-:S02]  /*a510*/  LOP3.LUT R22, R22, 0xfffffffb, RZ, 0xc0, !PT ;  /* 0xfffffffb16167812 */ /* 0x000fc400078ec0ff */
[----:B0-----:R-:W-:Y:S02]  /*a520*/  FSEL R49, R92, -INF , !P3 ;  /* 0xff8000005c317808 */ /* 0x001fe40005800000 */
[----:B------:R-:W-:Y:S02]  /*a530*/  ISETP.GT.AND P3, PT, R78, 0x9, !P5 ;  /* 0x000000094e00780c */ /* 0x000fe40006f64270 */
[----:B------:R-:W-:Y:S02]  /*a540*/  @P5 LOP3.LUT R22, R22, 0x4, RZ, 0xfc, !PT ;  /* 0x0000000416165812 */ /* 0x000fe400078efcff */
[----:B------:R-:W-:Y:S02]  /*a550*/  ISETP.LT.OR P3, PT, R77, 0xa, P3 ;  /* 0x0000000a4d00780c */ /* 0x000fe40001f61670 */
[----:B------:R-:W-:Y:S02]  /*a560*/  LOP3.LUT R22, R22, 0xfffffff7, RZ, 0xc0, !PT ;  /* 0xfffffff716167812 */ /* 0x000fe400078ec0ff */
[----:B------:R-:W-:-:S02]  /*a570*/  FSEL R63, R91, -INF , !P3 ;  /* 0xff8000005b3f7808 */ /* 0x000fc40005800000 */
[----:B------:R-:W-:Y:S02]  /*a580*/  @P4 LOP3.LUT R22, R22, 0x8, RZ, 0xfc, !PT ;  /* 0x0000000816164812 */ /* 0x000fe400078efcff */
[----:B------:R-:W-:Y:S02]  /*a590*/  ISETP.GT.AND P3, PT, R78, 0x10, !P4 ;  /* 0x000000104e00780c */ /* 0x000fe40006764270 */
[----:B------:R-:W-:Y:S02]  /*a5a0*/  ISETP.GE.AND P4, PT, R80, 0x12, PT ;  /* 0x000000125000780c */ /* 0x000fe40003f86270 */
[----:B------:R-:W-:Y:S02]  /*a5b0*/  ISETP.LT.OR P3, PT, R77, 0x11, P3 ;  /* 0x000000114d00780c */ /* 0x000fe40001f61670 */
[----:B------:R-:W-:Y:S02]  /*a5c0*/  LOP3.LUT R22, R22, 0xfbffffff, RZ, 0xc0, !PT ;  /* 0xfbffffff16167812 */ /* 0x000fe400078ec0ff */
[----:B------:R-:W-:-:S02]  /*a5d0*/  FSEL R62, R94, -INF , !P3 ;  /* 0xff8000005e3e7808 */ /* 0x000fc40005800000 */
        /* <DEDUP_REMOVED lines=155> */
[----:B------:R-:W-:Y:S02]  /*af90*/  ISETP.GE.AND P6, PT, R80, 0x7a, PT ;  /* 0x0000007a5000780c */ /* 0x000fe40003fc6270 */
[----:B------:R-:W-:Y:S01]  /*afa0*/  VIADDMNMX R80, R157, R82, R81, PT ;  /* 0x000000529d507246 */ /* 0x000fe20003800151 */
[----:B------:R-:W-:-:S10]  /*afb0*/  IMAD.IADD R82, R83, 0x1, R157 ;  /* 0x0000000153527824 */ /* 0x000fd400078e029d */
[----:B------:R-:W-:Y:S02]  /*afc0*/  @P6 LOP3.LUT R22, R22, 0x8000000, RZ, 0xfc, !PT ;  /* 0x0800000016166812 */ /* 0x000fe400078efcff */
[----:B------:R-:W-:-:S04]  /*afd0*/  ISETP.GT.AND P6, PT, R78, 0x79, !P6 ;  /* 0x000000794e00780c */ /* 0x000fc800077c4270 */
[----:B------:R-:W-:-:S04]  /*afe0*/  ISETP.LT.OR P6, PT, R77, 0x7a, P6 ;  /* 0x0000007a4d00780c */ /* 0x000fc800037c1670 */
        /* <DEDUP_REMOVED lines=17> */
.L_x_1228:
[----:B------:R-:W-:-:S06]  /*b100*/  UISETP.NE.AND UP1, UPT, UR7, 0x1, UPT ;  /* 0x000000010700788c */ /* 0x000fcc000bf25270 */
[----:B------:R-:W-:-:S05]  /*b110*/  PLOP3.LUT P6, PT, PT, PT, UP1, 0x80, 0x0 ;  /* 0x000000000000781c */ /* 0x000fca0003fcf018 */
[----:B------:R-:W-:-:S08]  /*b120*/  @UP1 ULDC.64 UR4, c[0x0][0x9e8] ;  /* 0x00027a0000041ab9 */ /* 0x000fd00000000a00 */
[----:B------:R-:W-:Y:S01]  /*b130*/  @P6 IMAD.HI.U32 R78, R77, UR4, RZ ;  /* 0x000000044d4e6c27 */ /* 0x000fe2000f8e00ff */
[----:B------:R-:W-:-:S13]  /*b140*/  PLOP3.LUT P6, PT, PT, PT, UP1, 0x80, 0x0 ;  /* 0x000000000000781c */ /* 0x000fda0003fcf018 */
[----:B------:R-:W-:-:S07]  /*b150*/  @P6 SHF.R.U32.HI R77, RZ, UR5, R78 ;  /* 0x00000005ff4d6c19 */ /* 0x000fce000801164e */
.L_x_1229:
[----:B------:R-:W-:Y:S05]  /*b160*/  BSYNC B0 ;  /* 0x0000000000007941 */ /* 0x000fea0003800000 */
.L_x_1227:
[----:B------:R-:W-:-:S04]  /*b170*/  IMAD R78, R77, UR7, -R79 ;  /* 0x000000074d4e7c24 */ /* 0x000fc8000f8e0a4f */
[----:B------:R-:W-:-:S05]  /*b180*/  IMAD R77, R155, -0x2, R78 ;  /* 0xfffffffe9b4d7824 */ /* 0x000fca00078e024e */
[----:B------:R-:W-:Y:S02]  /*b190*/  VIMNMX R82, R82, R77, !PT ;  /* 0x0000004d52527248 */ /* 0x000fe40007fe0100 */
[----:B------:R-:W-:-:S07]  /*b1a0*/  VIADDMNMX R80, R77, UR7, R80, PT ;  /* 0x000000074d507c46 */ /* 0x000fce000b800150 */
.L_x_1226:
        /* <DEDUP_REMOVED lines=20> */
[----:B------:R-:W-:Y:S02]  /*b2f0*/  LOP3.LUT P2, RZ, R22, 0x8, RZ, 0xc0, !PT ;  /* 0x0000000816ff7812 */ /* 0x000fe4000784c0ff */
[----:B------:R-:W-:Y:S02]  /*b300*/  FMNMX.FTZ R14, R84, R90, !PT ;  /* 0x0000005a540e7209 */ /* 0x000fe40007810000 */
[----:B------:R-:W-:Y:S02]  /*b310*/  ISETP.GT.AND P2, PT, R82, 0x10, !P2 ;  /* 0x000000105200780c */ /* 0x000fe40005744270 */
[----:B------:R-:W-:Y:S02]  /*b320*/  FMNMX.FTZ R14, R49, R14, !PT ;  /* 0x0000000e310e7209 */ /* 0x000fe40007810000 */
[----:B------:R-:W-:-:S02]  /*b330*/  ISETP.LT.OR P2, PT, R80, 0x11, P2 ;  /* 0x000000115000780c */ /* 0x000fc40001741670 */
[----:B------:R-:W-:Y:S02]  /*b340*/  FSEL R34, R34, -INF , !P5 ;  /* 0xff80000022227808 */ /* 0x000fe40006800000 */
[----:B------:R-:W-:Y:S02]  /*b350*/  FSEL R78, R15, -INF , !P2 ;  /* 0xff8000000f4e7808 */ /* 0x000fe40005000000 */
        /* <DEDUP_REMOVED lines=15> */
[----:B------:R-:W-:-:S02]  /*b450*/  LOP3.LUT P6, RZ, R22, 0x8000, RZ, 0xc0, !PT ;  /* 0x0000800016ff7812 */ /* 0x000fc400078cc0ff */
        /* <DEDUP_REMOVED lines=54> */
[----:B------:R-:W-:-:S03]  /*b7c0*/  ISETP.GT.AND P2, PT, R82, 0x39, !P2 ;  /* 0x000000395200780c */ /* 0x000fc60005744270 */
[----:B------:R-:W0:Y:S01]  /*b7d0*/  SHFL.BFLY PT, R14, R15, 0x2, 0x1f ;  /* 0x0c401f000f0e7f89 */ /* 0x000e2200000e0000 */
[----:B------:R-:W-:-:S04]  /*b7e0*/  ISETP.LT.OR P2, PT, R80, 0x3a, P2 ;  /* 0x0000003a5000780c */ /* 0x000fc80001741670 */
[----:B------:R-:W-:Y:S02]  /*b7f0*/  FSEL R33, R33, -INF , !P2 ;  /* 0xff80000021217808 */ /* 0x000fe40005000000 */
[----:B------:R-:W-:Y:S02]  /*b800*/  ISETP.GT.AND P2, PT, R82, 0x40, !P6 ;  /* 0x000000405200780c */ /* 0x000fe40007744270 */
[----:B------:R-:W-:Y:S02]  /*b810*/  LOP3.LUT P6, RZ, R22, 0x10, RZ, 0xc0, !PT ;  /* 0x0000001016ff7812 */ /* 0x000fe400078cc0ff */
[----:B------:R-:W-:-:S04]  /*b820*/  ISETP.LT.OR P2, PT, R80, 0x41, P2 ;  /* 0x000000415000780c */ /* 0x000fc80001741670 */
[----:B------:R-:W-:Y:S02]  /*b830*/  FSEL R35, R35, -INF , !P2 ;  /* 0xff80000023237808 */ /* 0x000fe40005000000 */
[----:B------:R-:W-:-:S04]  /*b840*/  LOP3.LUT P2, RZ, R22, 0x4000, RZ, 0xc0, !PT ;  /* 0x0000400016ff7812 */ /* 0x000fc8000784c0ff */
[----:B------:R-:W-:Y:S02]  /*b850*/  ISETP.GT.AND P2, PT, R82, 0x41, !P2 ;  /* 0x000000415200780c */ /* 0x000fe40005744270 */
[----:B0-----:R-:W-:Y:S02]  /*b860*/  FMNMX.FTZ R79, R15, R14, !PT ;  /* 0x0000000e0f4f7209 */ /* 0x001fe40007810000 */
[----:B------:R-:W-:-:S03]  /*b870*/  ISETP.LT.OR P2, PT, R80, 0x42, P2 ;  /* 0x000000425000780c */ /* 0x000fc60001741670 */
[----:B------:R-:W0:Y:S01]  /*b880*/  SHFL.BFLY PT, R14, R79, 0x1, 0x1f ;  /* 0x0c201f004f0e7f89 */ /* 0x000e2200000e0000 */
[----:B------:R-:W-:Y:S02]  /*b890*/  FSEL R36, R36, -INF , !P2 ;  /* 0xff80000024247808 */ /* 0x000fe40005000000 */
[----:B------:R-:W-:-:S04]  /*b8a0*/  LOP3.LUT P2, RZ, R22, 0x2000, RZ, 0xc0, !PT ;  /* 0x0000200016ff7812 */ /* 0x000fc8000784c0ff */
[----:B------:R-:W-:-:S04]  /*b8b0*/  ISETP.GT.AND P2, PT, R82, 0x48, !P2 ;  /* 0x000000485200780c */ /* 0x000fc80005744270 */
[----:B------:R-:W-:-:S04]  /*b8c0*/  ISETP.LT.OR P2, PT, R80, 0x49, P2 ;  /* 0x000000495000780c */ /* 0x000fc80001741670 */
[----:B------:R-:W-:Y:S02]  /*b8d0*/  FSEL R38, R38, -INF , !P2 ;  /* 0xff80000026267808 */ /* 0x000fe40005000000 */
[----:B------:R-:W-:-:S04]  /*b8e0*/  LOP3.LUT P2, RZ, R22, 0x1000, RZ, 0xc0, !PT ;  /* 0x0000100016ff7812 */ /* 0x000fc8000784c0ff */
[----:B------:R-:W-:Y:S02]  /*b8f0*/  ISETP.GT.AND P2, PT, R82, 0x49, !P2 ;  /* 0x000000495200780c */ /* 0x000fe40005744270 */
[----:B0-----:R-:W-:Y:S02]  /*b900*/  FMNMX.FTZ R14, R79, R14, !PT ;  /* 0x0000000e4f0e7209 */ /* 0x001fe40007810000 */
[----:B------:R-:W-:-:S03]  /*b910*/  ISETP.LT.OR P2, PT, R80, 0x4a, P2 ;  /* 0x0000004a5000780c */ /* 0x000fc60001741670 */
[----:B------:R-:W-:Y:S01]  /*b920*/  FMUL.FTZ R85, R14, UR41 ;  /* 0x000000290e557c20 */ /* 0x000fe20008410000 */
        /* <DEDUP_REMOVED lines=40> */
[--C-:B------:R-:W-:Y:S01]  /*bbb0*/  FFMA.FTZ R63, R48, UR41, -R85.reuse ;  /* 0x00000029303f7c23 */ /* 0x100fe20008010855 */
[--C-:B------:R-:W-:Y:S01]  /*bbc0*/  FFMA.FTZ R142, R59, UR41, -R85.reuse ;  /* 0x000000293b8e7c23 */ /* 0x100fe20008010855 */
[----:B------:R-:W-:Y:S01]  /*bbd0*/  FSEL R83, R0, -INF , !P2 ;  /* 0xff80000000537808 */ /* 0x000fe20005000000 */
[--C-:B------:R-:W-:Y:S01]  /*bbe0*/  FFMA.FTZ R59, R50, UR41, -R85.reuse ;  /* 0x00000029323b7c23 */ /* 0x100fe20008010855 */
[----:B------:R-:W-:Y:S01]  /*bbf0*/  ISETP.GT.AND P2, PT, R82, 0x79, !P6 ;  /* 0x000000795200780c */ /* 0x000fe20007744270 */
[--C-:B------:R-:W-:Y:S01]  /*bc00*/  FFMA.FTZ R148, R84, UR41, -R85.reuse ;  /* 0x0000002954947c23 */ /* 0x100fe20008010855 */
[----:B------:R-:W-:Y:S01]  /*bc10*/  FMNMX.FTZ R0, R83, R4, !PT ;  /* 0x0000000453007209 */ /* 0x000fe20007810000 */
[--C-:B------:R-:W-:Y:S01]  /*bc20*/  FFMA.FTZ R79, R90, UR41, -R85.reuse ;  /* 0x000000295a4f7c23 */ /* 0x100fe20008010855 */
[----:B------:R-:W-:Y:S01]  /*bc30*/  ISETP.LT.OR P2, PT, R80, 0x7a, P2 ;  /* 0x0000007a5000780c */ /* 0x000fe20001741670 */
[----:B------:R-:W-:Y:S01]  /*bc40*/  MUFU.EX2 R150, R150 ;  /* 0x0000009600967308 */ /* 0x000fe20000000800 */
[----:B------:R-:W-:Y:S01]  /*bc50*/  FMNMX.FTZ R0, R5, R0, !PT ;  /* 0x0000000005007209 */ /* 0x000fe20007810000 */
[--C-:B------:R-:W-:Y:S01]  /*bc60*/  FFMA.FTZ R122, R71, UR41, -R85.reuse ;  /* 0x00000029477a7c23 */ /* 0x100fe20008010855 */
[----:B------:R-:W-:Y:S01]  /*bc70*/  FSEL R48, R37, -INF , !P2 ;  /* 0xff80000025307808 */ /* 0x000fe20005000000 */
[--C-:B------:R-:W-:Y:S01]  /*bc80*/  FFMA.FTZ R144, R62, UR41, -R85.reuse ;  /* 0x000000293e907c23 */ /* 0x100fe20008010855 */
[----:B------:R-:W-:Y:S01]  /*bc90*/  FMNMX.FTZ R15, R77, R0, !PT ;  /* 0x000000004d0f7209 */ /* 0x000fe20007810000 */
[--C-:B------:R-:W-:Y:S01]  /*bca0*/  FFMA.FTZ R146, R61, UR41, -R85.reuse ;  /* 0x000000293d927c23 */ /* 0x100fe20008010855 */
[--C-:B------:R-:W-:Y:S01]  /*bcb0*/  FFMA.FTZ R51, R51, UR41, -R85.reuse ;  /* 0x0000002933337c23 */ /* 0x100fe20008010855 */
[----:B------:R-:W-:Y:S01]  /*bcc0*/  MUFU.EX2 R148, R148 ;  /* 0x0000009400947308 */ /* 0x000fe20000000800 */
[----:B------:R-:W-:Y:S01]  /*bcd0*/  FMNMX.FTZ R15, R78, R15, !PT ;  /* 0x0000000f4e0f7209 */ /* 0x000fe20007810000 */
[--C-:B------:R-:W-:Y:S01]  /*bce0*/  FFMA.FTZ R140, R60, UR41, -R85.reuse ;  /* 0x000000293c8c7c23 */ /* 0x100fe20008010855 */
[--C-:B------:R-:W-:Y:S01]  /*bcf0*/  FFMA.FTZ R61, R54, UR41, -R85.reuse ;  /* 0x00000029363d7c23 */ /* 0x100fe20008010855 */
[--C-:B------:R-:W-:Y:S01]  /*bd00*/  FFMA.FTZ R81, R52, UR41, -R85.reuse ;  /* 0x0000002934517c23 */ /* 0x100fe20008010855 */
[----:B------:R-:W-:Y:S01]  /*bd10*/  FMNMX.FTZ R0, R20, R15, !PT ;  /* 0x0000000f14007209 */ /* 0x000fe20007810000 */
[--C-:B------:R-:W-:Y:S01]  /*bd20*/  FFMA.FTZ R136, R58, UR41, -R85.reuse ;  /* 0x000000293a887c23 */ /* 0x100fe20008010855 */
[--C-:B------:R-:W-:Y:S01]  /*bd30*/  FFMA.FTZ R132, R56, UR41, -R85.reuse ;  /* 0x0000002938847c23 */ /* 0x100fe20008010855 */
[----:B------:R-:W0:Y:S01]  /*bd40*/  MUFU.EX2 R79, R79 ;  /* 0x0000004f004f7308 */ /* 0x000e220000000800 */
[----:B------:R-:W-:Y:S01]  /*bd50*/  FMNMX.FTZ R0, R21, R0, !PT ;  /* 0x0000000015007209 */ /* 0x000fe20007810000 */
[--C-:B------:R-:W-:Y:S01]  /*bd60*/  FFMA.FTZ R138, R57, UR41, -R85.reuse ;  /* 0x00000029398a7c23 */ /* 0x100fe20008010855 */
[--C-:B------:R-:W-:Y:S01]  /*bd70*/  FFMA.FTZ R55, R55, UR41, -R85.reuse ;  /* 0x0000002937377c23 */ /* 0x100fe20008010855 */
[--C-:B------:R-:W-:Y:S01]  /*bd80*/  FFMA.FTZ R134, R64, UR41, -R85.reuse ;  /* 0x0000002940867c23 */ /* 0x100fe20008010855 */
[----:B------:R-:W-:Y:S01]  /*bd90*/  FMNMX.FTZ R15, R23, R0, !PT ;  /* 0x00000000170f7209 */ /* 0x000fe20007810000 */
[--C-:B------:R-:W-:Y:S01]  /*bda0*/  FFMA.FTZ R37, R65, UR41, -R85.reuse ;  /* 0x0000002941257c23 */ /* 0x100fe20008010855 */
[--C-:B------:R-:W-:Y:S01]  /*bdb0*/  FFMA.FTZ R128, R66, UR41, -R85.reuse ;  /* 0x0000002942807c23 */ /* 0x100fe20008010855 */
[----:B------:R-:W1:Y:S01]  /*bdc0*/  MUFU.EX2 R49, R49 ;  /* 0x0000003100317308 */ /* 0x000e620000000800 */
[----:B------:R-:W-:Y:S01]  /*bdd0*/  FMNMX.FTZ R0, R24, R15, !PT ;  /* 0x0000000f18007209 */ /* 0x000fe20007810000 */
[--C-:B------:R-:W-:Y:S01]  /*bde0*/  FFMA.FTZ R130, R68, UR41, -R85.reuse ;  /* 0x0000002944827c23 */ /* 0x100fe20008010855 */
[--C-:B------:R-:W-:Y:S01]  /*bdf0*/  FFMA.FTZ R57, R69, UR41, -R85.reuse ;  /* 0x0000002945397c23 */ /* 0x100fe20008010855 */
[--C-:B------:R-:W-:Y:S01]  /*be00*/  FFMA.FTZ R124, R70, UR41, -R85.reuse ;  /* 0x00000029467c7c23 */ /* 0x100fe20008010855 */
[----:B------:R-:W-:Y:S01]  /*be10*/  FMNMX.FTZ R15, R25, R0, !PT ;  /* 0x00000000190f7209 */ /* 0x000fe20007810000 */
[--C-:B------:R-:W-:Y:S01]  /*be20*/  FFMA.FTZ R65, R72, UR41, -R85.reuse ;  /* 0x0000002948417c23 */ /* 0x100fe20008010855 */
[--C-:B------:R-:W-:Y:S01]  /*be30*/  FFMA.FTZ R126, R73, UR41, -R85.reuse ;  /* 0x00000029497e7c23 */ /* 0x100fe20008010855 */
[----:B------:R-:W2:Y:S01]  /*be40*/  MUFU.EX2 R144, R144 ;  /* 0x0000009000907308 */ /* 0x000ea20000000800 */
[----:B------:R-:W-:Y:S01]  /*be50*/  FMNMX.FTZ R0, R26, R15, !PT ;  /* 0x0000000f1a007209 */ /* 0x000fe20007810000 */
[--C-:B------:R-:W-:Y:S01]  /*be60*/  FFMA.FTZ R120, R74, UR41, -R85.reuse ;  /* 0x000000294a787c23 */ /* 0x100fe20008010855 */
[--C-:B------:R-:W-:Y:S01]  /*be70*/  FFMA.FTZ R69, R75, UR41, -R85.reuse ;  /* 0x000000294b457c23 */ /* 0x100fe20008010855 */
[----:B------:R-:W-:Y:S01]  /*be80*/  FFMA.FTZ R3, R3, UR41, -R85 ;  /* 0x0000002903037c23 */ /* 0x000fe20008010855 */
[----:B------:R-:W-:-:S03]  /*be90*/  FMNMX.FTZ R15, R27, R0, !PT ;  /* 0x000000001b0f7209 */ /* 0x000fc60007810000 */
[----:B------:R-:W3:Y:S01]  /*bea0*/  MUFU.EX2 R63, R63 ;  /* 0x0000003f003f7308 */ /* 0x000ee20000000800 */
[----:B------:R-:W-:-:S04]  /*beb0*/  FMNMX.FTZ R0, R30, R15, !PT ;  /* 0x0000000f1e007209 */ /* 0x000fc80007810000 */
[----:B------:R-:W-:-:S03]  /*bec0*/  FMNMX.FTZ R15, R31, R0, !PT ;  /* 0x000000001f0f7209 */ /* 0x000fc60007810000 */
[----:B------:R-:W4:Y:S01]  /*bed0*/  MUFU.EX2 R146, R146 ;  /* 0x0000009200927308 */ /* 0x000f220000000800 */
[----:B------:R-:W-:-:S04]  /*bee0*/  FMNMX.FTZ R0, R32, R15, !PT ;  /* 0x0000000f20007209 */ /* 0x000fc80007810000 */
[----:B------:R-:W-:-:S03]  /*bef0*/  FMNMX.FTZ R0, R33, R0, !PT ;  /* 0x0000000021007209 */ /* 0x000fc60007810000 */
[----:B------:R-:W5:Y:S01]  /*bf00*/  MUFU.EX2 R51, R51 ;  /* 0x0000003300337308 */ /* 0x000f620000000800 */
        /* <DEDUP_REMOVED lines=11> */
[----:B------:R-:W-:Y:S01]  /*bfc0*/  MUFU.EX2 R59, R59 ;  /* 0x0000003b003b7308 */ /* 0x000fe20000000800 */
[----:B------:R-:W-:-:S04]  /*bfd0*/  FMNMX.FTZ R0, R44, R15, !PT ;  /* 0x0000000f2c007209 */ /* 0x000fc80007810000 */
[----:B------:R-:W-:-:S03]  /*bfe0*/  FMNMX.FTZ R15, R45, R0, !PT ;  /* 0x000000002d0f7209 */ /* 0x000fc60007810000 */
[----:B------:R-:W-:Y:S01]  /*bff0*/  MUFU.EX2 R136, R136 ;  /* 0x0000008800887308 */ /* 0x000fe20000000800 */
[----:B------:R-:W-:-:S04]  /*c000*/  FMNMX.FTZ R0, R46, R15, !PT ;  /* 0x0000000f2e007209 */ /* 0x000fc80007810000 */
[----:B------:R-:W-:Y:S02]  /*c010*/  FMNMX.FTZ R15, R47, R0, !PT ;  /* 0x000000002f0f7209 */ /* 0x000fe40007810000 */
[----:B------:R-:W-:Y:S01]  /*c020*/  FSEL R0, R29, -INF , !P4 ;  /* 0xff8000001d007808 */ /* 0x000fe20006000000 */
[----:B------:R-:W-:Y:S01]  /*c030*/  MUFU.EX2 R81, R81 ;  /* 0x0000005100517308 */ /* 0x000fe20000000800 */
[----:B------:R-:W-:Y:S01]  /*c040*/  FMNMX.FTZ R15, R28, R15, !PT ;  /* 0x0000000f1c0f7209 */ /* 0x000fe20007810000 */
[--C-:B------:R-:W-:Y:S01]  /*c050*/  FFMA.FTZ R29, R53, UR41, -R85.reuse ;  /* 0x00000029351d7c23 */ /* 0x100fe20008010855 */
[--C-:B------:R-:W-:Y:S01]  /*c060*/  FFMA.FTZ R53, R67, UR41, -R85.reuse ;  /* 0x0000002943357c23 */ /* 0x100fe20008010855 */
[----:B------:R-:W-:Y:S01]  /*c070*/  FFMA.FTZ R67, R76, UR41, -R85 ;  /* 0x000000294c437c23 */ /* 0x000fe20008010855 */
[----:B------:R-:W-:-:S03]  /*c080*/  FMNMX.FTZ R15, R0, R15, !PT ;  /* 0x0000000f000f7209 */ /* 0x000fc60007810000 */
[----:B------:R-:W-:Y:S01]  /*c090*/  MUFU.EX2 R138, R138 ;  /* 0x0000008a008a7308 */ /* 0x000fe20000000800 */
[----:B------:R-:W-:-:S04]  /*c0a0*/  FMNMX.FTZ R15, R34, R15, !PT ;  /* 0x0000000f220f7209 */ /* 0x000fc80007810000 */
[----:B------:R-:W-:-:S03]  /*c0b0*/  FMNMX.FTZ R15, R48, R15, !PT ;  /* 0x0000000f300f7209 */ /* 0x000fc60007810000 */
[----:B------:R-:W-:Y:S02]  /*c0c0*/  MUFU.EX2 R55, R55 ;  /* 0x0000003700377308 */ /* 0x000fe40000000800 */
[----:B------:R-:W0:Y:S06]  /*c0d0*/  SHFL.BFLY PT, R50, R15, 0x2, 0x1f ;  /* 0x0c401f000f327f89 */ /* 0x000e2c00000e0000 */
[----:B------:R-:W-:Y:S08]  /*c0e0*/  MUFU.EX2 R132, R132 ;  /* 0x0000008400847308 */ /* 0x000ff00000000800 */
[----:B------:R-:W-:Y:S08]  /*c0f0*/  MUFU.EX2 R29, R29 ;  /* 0x0000001d001d7308 */ /* 0x000ff00000000800 */
[----:B------:R-:W-:Y:S01]  /*c100*/  MUFU.EX2 R134, R134 ;  /* 0x0000008600867308 */ /* 0x000fe20000000800 */
[----:B0-----:R-:W-:-:S05]  /*c110*/  FMNMX.FTZ R50, R15, R50, !PT ;  /* 0x000000320f327209 */ /* 0x001fca0007810000 */
[----:B------:R-:W0:Y:S02]  /*c120*/  SHFL.BFLY PT, R15, R50, 0x1, 0x1f ;  /* 0x0c201f00320f7f89 */ /* 0x000e2400000e0000 */
[----:B------:R-:W-:Y:S08]  /*c130*/  MUFU.EX2 R37, R37 ;  /* 0x0000002500257308 */ /* 0x000ff00000000800 */
[----:B------:R-:W-:Y:S08]  /*c140*/  MUFU.EX2 R128, R128 ;  /* 0x0000008000807308 */ /* 0x000ff00000000800 */
[----:B------:R-:W-:Y:S01]  /*c150*/  MUFU.EX2 R53, R53 ;  /* 0x0000003500357308 */ /* 0x000fe20000000800 */
[----:B0-----:R-:W-:-:S07]  /*c160*/  FMNMX.FTZ R15, R50, R15, !PT ;  /* 0x0000000f320f7209 */ /* 0x001fce0007810000 */
[----:B------:R-:W-:Y:S01]  /*c170*/  MUFU.EX2 R130, R130 ;  /* 0x0000008200827308 */ /* 0x000fe20000000800 */
[C---:B------:R-:W-:Y:S01]  /*c180*/  FSETP.NEU.FTZ.AND P2, PT, R15.reuse, -INF , PT ;  /* 0xff8000000f00780b */ /* 0x040fe20003f5d000 */
[----:B------:R-:W-:-:S06]  /*c190*/  FMUL.FTZ R71, R15, UR41 ;  /* 0x000000290f477c20 */ /* 0x000fcc0008410000 */
[----:B------:R-:W-:Y:S01]  /*c1a0*/  MUFU.EX2 R57, R57 ;  /* 0x0000003900397308 */ /* 0x000fe20000000800 */
[----:B------:R-:W-:Y:S02]  /*c1b0*/  FSEL R71, R71, RZ, P2 ;  /* 0x000000ff47477208 */ /* 0x000fe40001000000 */
[----:B------:R-:W-:-:S03]  /*c1c0*/  PLOP3.LUT P2, PT, PT, PT, UP0, 0x40, 0x0 ;  /* 0x000000000000781c */ /* 0x000fc60003f4e808 */
[----:B------:R-:W-:Y:S01]  /*c1d0*/  FFMA.FTZ R151, R5, UR41, -R71 ;  /* 0x0000002905977c23 */ /* 0x000fe20008010847 */
[----:B------:R-:W-:Y:S01]  /*c1e0*/  FADD.FTZ R5, R148, R79 ;  /* 0x0000004f94057221 */ /* 0x000fe20000010000 */
[--C-:B------:R-:W-:Y:S01]  /*c1f0*/  FFMA.FTZ R149, R83, UR41, -R71.reuse ;  /* 0x0000002953957c23 */ /* 0x100fe20008010847 */
[--C-:B------:R-:W-:Y:S01]  /*c200*/  FFMA.FTZ R50, R4, UR41, -R71.reuse ;  /* 0x0000002904327c23 */ /* 0x100fe20008010847 */
[----:B------:R-:W-:Y:S01]  /*c210*/  FFMA.FTZ R52, R77, UR41, -R71 ;  /* 0x000000294d347c23 */ /* 0x000fe20008010847 */
[----:B------:R-:W-:Y:S01]  /*c220*/  FADD.FTZ R4, R150, R5 ;  /* 0x0000000596047221 */ /* 0x000fe20000010000 */
[----:B------:R-:W-:Y:S01]  /*c230*/  MUFU.EX2 R151, R151 ;  /* 0x0000009700977308 */ /* 0x000fe20000000800 */
[--C-:B------:R-:W-:Y:S01]  /*c240*/  FFMA.FTZ R145, R78, UR41, -R71.reuse ;  /* 0x000000294e917c23 */ /* 0x100fe20008010847 */
[--C-:B------:R-:W-:Y:S01]  /*c250*/  FFMA.FTZ R20, R20, UR41, -R71.reuse ;  /* 0x0000002914147c23 */ /* 0x100fe20008010847 */
[----:B-1----:R-:W-:Y:S01]  /*c260*/  FADD.FTZ R5, R49, R4 ;  /* 0x0000000431057221 */ /* 0x002fe20000010000 */
[--C-:B------:R-:W-:Y:S01]  /*c270*/  FFMA.FTZ R147, R21, UR41, -R71.reuse ;  /* 0x0000002915937c23 */ /* 0x100fe20008010847 */
[--C-:B------:R-:W-:Y:S01]  /*c280*/  FFMA.FTZ R54, R23, UR41, -R71.reuse ;  /* 0x0000002917367c23 */ /* 0x100fe20008010847 */
[----:B------:R-:W-:Y:S01]  /*c290*/  FFMA.FTZ R141, R24, UR41, -R71 ;  /* 0x00000029188d7c23 */ /* 0x000fe20008010847 */
[----:B--2---:R-:W-:Y:S01]  /*c2a0*/  FADD.FTZ R4, R144, R5 ;  /* 0x0000000590047221 */ /* 0x004fe20000010000 */
[----:B------:R-:W-:Y:S01]  /*c2b0*/  MUFU.EX2 R149, R149 ;  /* 0x0000009500957308 */ /* 0x000fe20000000800 */
[--C-:B------:R-:W-:Y:S01]  /*c2c0*/  FFMA.FTZ R24, R25, UR41, -R71.reuse ;  /* 0x0000002919187c23 */ /* 0x100fe20008010847 */
[--C-:B------:R-:W-:Y:S01]  /*c2d0*/  FFMA.FTZ R143, R26, UR41, -R71.reuse ;  /* 0x000000291a8f7c23 */ /* 0x100fe20008010847 */
[----:B---3--:R-:W-:Y:S01]  /*c2e0*/  FADD.FTZ R5, R63, R4 ;  /* 0x000000043f057221 */ /* 0x008fe20000010000 */
[--C-:B------:R-:W-:Y:S01]  /*c2f0*/  FFMA.FTZ R26, R27, UR41, -R71.reuse ;  /* 0x000000291b1a7c23 */ /* 0x100fe20008010847 */
[--C-:B------:R-:W-:Y:S01]  /*c300*/  FFMA.FTZ R137, R30, UR41, -R71.reuse ;  /* 0x000000291e897c23 */ /* 0x100fe20008010847 */
[----:B------:R-:W-:Y:S01]  /*c310*/  FFMA.FTZ R30, R31, UR41, -R71 ;  /* 0x000000291f1e7c23 */ /* 0x000fe20008010847 */
[----:B----4-:R-:W-:Y:S01]  /*c320*/  FADD.FTZ R4, R146, R5 ;  /* 0x0000000592047221 */ /* 0x010fe20000010000 */
[----:B------:R-:W0:Y:S01]  /*c330*/  MUFU.EX2 R50, R50 ;  /* 0x0000003200327308 */ /* 0x000e220000000800 */
[--C-:B------:R-:W-:Y:S01]  /*c340*/  FFMA.FTZ R139, R32, UR41, -R71.reuse ;  /* 0x00000029208b7c23 */ /* 0x100fe20008010847 */
[--C-:B------:R-:W-:Y:S01]  /*c350*/  FFMA.FTZ R32, R33, UR41, -R71.reuse ;  /* 0x0000002921207c23 */ /* 0x100fe20008010847 */
[----:B-----5:R-:W-:Y:S01]  /*c360*/  FADD.FTZ R5, R51, R4 ;  /* 0x0000000433057221 */ /* 0x020fe20000010000 */
[--C-:B------:R-:W-:Y:S01]  /*c370*/  FFMA.FTZ R133, R35, UR41, -R71.reuse ;  /* 0x0000002923857c23 */ /* 0x100fe20008010847 */
[--C-:B------:R-:W-:Y:S01]  /*c380*/  FFMA.FTZ R36, R36, UR41, -R71.reuse ;  /* 0x0000002924247c23 */ /* 0x100fe20008010847 */
[----:B------:R-:W-:Y:S01]  /*c390*/  FFMA.FTZ R125, R44, UR41, -R71 ;  /* 0x000000292c7d7c23 */ /* 0x000fe20008010847 */
[----:B------:R-:W-:Y:S01]  /*c3a0*/  FADD.FTZ R56, R140, R5 ;  /* 0x000000058c387221 */ /* 0x000fe20000010000 */
[----:B------:R-:W1:Y:S01]  /*c3b0*/  MUFU.EX2 R52, R52 ;  /* 0x0000003400347308 */ /* 0x000e620000000800 */
[--C-:B------:R-:W-:Y:S01]  /*c3c0*/  FFMA.FTZ R135, R38, UR41, -R71.reuse ;  /* 0x0000002926877c23 */ /* 0x100fe20008010847 */
[--C-:B------:R-:W-:Y:S01]  /*c3d0*/  FFMA.FTZ R38, R39, UR41, -R71.reuse ;  /* 0x0000002927267c23 */ /* 0x100fe20008010847 */
[----:B------:R-:W-:Y:S01]  /*c3e0*/  FADD.FTZ R21, R61, R56 ;  /* 0x000000383d157221 */ /* 0x000fe20000010000 */
[--C-:B------:R-:W-:Y:S01]  /*c3f0*/  FFMA.FTZ R129, R40, UR41, -R71.reuse ;  /* 0x0000002928817c23 */ /* 0x100fe20008010847 */
[--C-:B------:R-:W-:Y:S01]  /*c400*/  FFMA.FTZ R40, R41, UR41, -R71.reuse ;  /* 0x0000002929287c23 */ /* 0x100fe20008010847 */
[----:B------:R-:W-:Y:S01]  /*c410*/  FFMA.FTZ R131, R42, UR41, -R71 ;  /* 0x000000292a837c23 */ /* 0x000fe20008010847 */
[----:B------:R-:W-:Y:S01]  /*c420*/  FADD.FTZ R56, R142, R21 ;  /* 0x000000158e387221 */ /* 0x000fe20000010000 */
[----:B------:R-:W2:Y:S01]  /*c430*/  MUFU.EX2 R145, R145 ;  /* 0x0000009100917308 */ /* 0x000ea20000000800 */
[----:B0-----:R-:W-:Y:S01]  /*c440*/  FADD.FTZ R4, R149, R50 ;  /* 0x0000003295047221 */ /* 0x001fe20000010000 */
[--C-:B------:R-:W-:Y:S01]  /*c450*/  FFMA.FTZ R42, R43, UR41, -R71.reuse ;  /* 0x000000292b2a7c23 */ /* 0x100fe20008010847 */
[----:B------:R-:W-:Y:S01]  /*c460*/  FADD.FTZ R21, R59, R56 ;  /* 0x000000383b157221 */ /* 0x000fe20000010000 */
[--C-:B------:R-:W-:Y:S01]  /*c470*/  FFMA.FTZ R45, R45, UR41, -R71.reuse ;  /* 0x000000292d2d7c23 */ /* 0x100fe20008010847 */
[----:B------:R-:W-:Y:S01]  /*c480*/  FADD.FTZ R5, R151, R4 ;  /* 0x0000000497057221 */ /* 0x000fe20000010000 */
[----:B------:R-:W-:Y:S01]  /*c490*/  FFMA.FTZ R46, R46, UR41, -R71 ;  /* 0x000000292e2e7c23 */ /* 0x000fe20008010847 */
[----:B------:R-:W-:Y:S01]  /*c4a0*/  FADD.FTZ R56, R136, R21 ;  /* 0x0000001588387221 */ /* 0x000fe20000010000 */
[----:B------:R-:W0:Y:S01]  /*c4b0*/  MUFU.EX2 R20, R20 ;  /* 0x0000001400147308 */ /* 0x000e220000000800 */
[----:B-1----:R-:W-:Y:S01]  /*c4c0*/  FADD.FTZ R4, R52, R5 ;  /* 0x0000000534047221 */ /* 0x002fe20000010000 */
[--C-:B------:R-:W-:Y:S01]  /*c4d0*/  FFMA.FTZ R47, R47, UR41, -R71.reuse ;  /* 0x000000292f2f7c23 */ /* 0x100fe20008010847 */
[----:B------:R-:W-:Y:S01]  /*c4e0*/  FADD.FTZ R21, R81, R56 ;  /* 0x0000003851157221 */ /* 0x000fe20000010000 */
[--C-:B------:R-:W-:Y:S01]  /*c4f0*/  FFMA.FTZ R28, R28, UR41, -R71.reuse ;  /* 0x000000291c1c7c23 */ /* 0x100fe20008010847 */
[--C-:B------:R-:W-:Y:S01]  /*c500*/  FFMA.FTZ R34, R34, UR41, -R71.reuse ;  /* 0x0000002922227c23 */ /* 0x100fe20008010847 */
[----:B------:R-:W-:Y:S01]  /*c510*/  FFMA.FTZ R48, R48, UR41, -R71 ;  /* 0x0000002930307c23 */ /* 0x000fe20008010847 */
[----:B------:R-:W-:Y:S01]  /*c520*/  FADD.FTZ R56, R138, R21 ;  /* 0x000000158a387221 */ /* 0x000fe20000010000 */
[----:B------:R-:W1:Y:S01]  /*c530*/  MUFU.EX2 R147, R147 ;  /* 0x0000009300937308 */ /* 0x000e620000000800 */
[----:B--2---:R-:W-:Y:S01]  /*c540*/  FADD.FTZ R5, R145, R4 ;  /* 0x0000000491057221 */ /* 0x004fe20000010000 */
[----:B------:R-:W-:Y:S01]  /*c550*/  F2FP.BF16.F32.PACK_AB R148, R79, R148 ;  /* 0x000000944f94723e */ /* 0x000fe200000010ff */
[----:B------:R-:W-:Y:S01]  /*c560*/  FADD.FTZ R21, R55, R56 ;  /* 0x0000003837157221 */ /* 0x000fe20000010000 */
[----:B------:R-:W-:-:S02]  /*c570*/  F2FP.BF16.F32.PACK_AB R150, R49, R150 ;  /* 0x000000963196723e */ /* 0x000fc400000010ff */
[----:B------:R-:W-:Y:S01]  /*c580*/  F2FP.BF16.F32.PACK_AB R144, R63, R144 ;  /* 0x000000903f90723e */ /* 0x000fe200000010ff */
[----:B------:R-:W-:Y:S01]  /*c590*/  FADD.FTZ R56, R132, R21 ;  /* 0x0000001584387221 */ /* 0x000fe20000010000 */
[----:B------:R-:W2:Y:S01]  /*c5a0*/  MUFU.EX2 R54, R54 ;  /* 0x0000003600367308 */ /* 0x000ea20000000800 */
[C---:B0-----:R-:W-:Y:S01]  /*c5b0*/  FADD.FTZ R4, R20.reuse, R5 ;  /* 0x0000000514047221 */ /* 0x041fe20000010000 */
[----:B------:R-:W-:Y:S01]  /*c5c0*/  F2FP.BF16.F32.PACK_AB R145, R20, R145 ;  /* 0x000000911491723e */ /* 0x000fe200000010ff */
[----:B------:R-:W-:Y:S01]  /*c5d0*/  FADD.FTZ R21, R29, R56 ;  /* 0x000000381d157221 */ /* 0x000fe20000010000 */
[----:B------:R-:W-:Y:S02]  /*c5e0*/  F2FP.BF16.F32.PACK_AB R146, R51, R146 ;  /* 0x000000923392723e */ /* 0x000fe400000010ff */
[----:B------:R-:W-:Y:S01]  /*c5f0*/  F2FP.BF16.F32.PACK_AB R140, R61, R140 ;  /* 0x0000008c3d8c723e */ /* 0x000fe200000010ff */
[----:B------:R-:W-:Y:S01]  /*c600*/  FADD.FTZ R44, R134, R21 ;  /* 0x00000015862c7221 */ /* 0x000fe20000010000 */
[----:B------:R-:W0:Y:S01]  /*c610*/  MUFU.EX2 R141, R141 ;  /* 0x0000008d008d7308 */ /* 0x000e220000000800 */
[----:B-1----:R-:W-:Y:S01]  /*c620*/  FADD.FTZ R5, R147, R4 ;  /* 0x0000000493057221 */ /* 0x002fe20000010000 */
[----:B------:R-:W-:Y:S01]  /*c630*/  F2FP.BF16.F32.PACK_AB R142, R59, R142 ;  /* 0x0000008e3b8e723e */ /* 0x000fe200000010ff */
[----:B------:R-:W-:Y:S01]  /*c640*/  FADD.FTZ R23, R37, R44 ;  /* 0x0000002c25177221 */ /* 0x000fe20000010000 */
[----:B------:R-:W-:-:S02]  /*c650*/  F2FP.BF16.F32.PACK_AB R136, R81, R136 ;  /* 0x000000885188723e */ /* 0x000fc400000010ff */
[----:B------:R-:W-:Y:S02]  /*c660*/  F2FP.BF16.F32.PACK_AB R138, R55, R138 ;  /* 0x0000008a378a723e */ /* 0x000fe400000010ff */
[----:B------:R-:W1:Y:S01]  /*c670*/  MUFU.EX2 R24, R24 ;  /* 0x0000001800187308 */ /* 0x000e620000000800 */
[----:B--2---:R-:W-:Y:S01]  /*c680*/  FADD.FTZ R4, R54, R5 ;  /* 0x0000000536047221 */ /* 0x004fe20000010000 */
[----:B------:R-:W-:Y:S02]  /*c690*/  F2FP.BF16.F32.PACK_AB R132, R29, R132 ;  /* 0x000000841d84723e */ /* 0x000fe400000010ff */
[----:B------:R-:W-:Y:S02]  /*c6a0*/  F2FP.BF16.F32.PACK_AB R134, R37, R134 ;  /* 0x000000862586723e */ /* 0x000fe400000010ff */
[----:B------:R-:W-:Y:S02]  /*c6b0*/  F2FP.BF16.F32.PACK_AB R149, R50, R149 ;  /* 0x000000953295723e */ /* 0x000fe400000010ff */
[----:B------:R-:W2:Y:S01]  /*c6c0*/  MUFU.EX2 R143, R143 ;  /* 0x0000008f008f7308 */ /* 0x000ea20000000800 */
[----:B0-----:R-:W-:Y:S01]  /*c6d0*/  FADD.FTZ R5, R141, R4 ;  /* 0x000000048d057221 */ /* 0x001fe20000010000 */
[----:B------:R-:W-:-:S02]  /*c6e0*/  F2FP.BF16.F32.PACK_AB R151, R52, R151 ;  /* 0x000000973497723e */ /* 0x000fc400000010ff */
[----:B------:R-:W-:-:S04]  /*c6f0*/  F2FP.BF16.F32.PACK_AB R147, R54, R147 ;  /* 0x000000933693723e */ /* 0x000fc800000010ff */
[----:B------:R-:W0:Y:S01]  /*c700*/  MUFU.EX2 R26, R26 ;  /* 0x0000001a001a7308 */ /* 0x000e220000000800 */
[C---:B-1----:R-:W-:Y:S01]  /*c710*/  FADD.FTZ R4, R24.reuse, R5 ;  /* 0x0000000518047221 */ /* 0x042fe20000010000 */
[----:B------:R-:W-:-:S06]  /*c720*/  F2FP.BF16.F32.PACK_AB R141, R24, R141 ;  /* 0x0000008d188d723e */ /* 0x000fcc00000010ff */
[----:B------:R-:W1:Y:S01]  /*c730*/  MUFU.EX2 R137, R137 ;  /* 0x0000008900897308 */ /* 0x000e620000000800 */
[----:B--2---:R-:W-:-:S07]  /*c740*/  FADD.FTZ R5, R143, R4 ;  /* 0x000000048f057221 */ /* 0x004fce0000010000 */
[----:B------:R-:W2:Y:S01]  /*c750*/  MUFU.EX2 R30, R30 ;  /* 0x0000001e001e7308 */ /* 0x000ea20000000800 */
[----:B0-----:R-:W-:Y:S01]  /*c760*/  FADD.FTZ R4, R26, R5 ;  /* 0x000000051a047221 */ /* 0x001fe20000010000 */
[----:B------:R-:W-:Y:S01]  /*c770*/  FFMA.FTZ R5, R0, UR41, -R71 ;  /* 0x0000002900057c23 */ /* 0x000fe20008010847 */
[----:B------:R-:W-:-:S05]  /*c780*/  F2FP.BF16.F32.PACK_AB R143, R26, R143 ;  /* 0x0000008f1a8f723e */ /* 0x000fca00000010ff */
[----:B------:R-:W0:Y:S01]  /*c790*/  MUFU.EX2 R139, R139 ;  /* 0x0000008b008b7308 */ /* 0x000e220000000800 */
[----:B-1----:R-:W-:Y:S01]  /*c7a0*/  FADD.FTZ R21, R137, R4 ;  /* 0x0000000489157221 */ /* 0x002fe20000010000 */
[----:B------:R-:W-:Y:S01]  /*c7b0*/  FADD.FTZ R4, R128, R23 ;  /* 0x0000001780047221 */ /* 0x000fe20000010000 */
[----:B------:R-:W-:-:S03]  /*c7c0*/  F2FP.BF16.F32.PACK_AB R128, R53, R128 ;  /* 0x000000803580723e */ /* 0x000fc600000010ff */
[----:B------:R-:W-:Y:S02]  /*c7d0*/  FADD.FTZ R23, R53, R4 ;  /* 0x0000000435177221 */ /* 0x000fe40000010000 */
[----:B------:R-:W1:Y:S01]  /*c7e0*/  MUFU.EX2 R32, R32 ;  /* 0x0000002000207308 */ /* 0x000e620000000800 */
[----:B--2---:R-:W-:Y:S01]  /*c7f0*/  FADD.FTZ R0, R30, R21 ;  /* 0x000000151e007221 */ /* 0x004fe20000010000 */
[----:B------:R-:W-:Y:S01]  /*c800*/  FADD.FTZ R44, R130, R23 ;  /* 0x00000017822c7221 */ /* 0x000fe20000010000 */
[C---:B------:R-:W-:Y:S02]  /*c810*/  F2FP.BF16.F32.PACK_AB R130, R57.reuse, R130 ;  /* 0x000000823982723e */ /* 0x040fe400000010ff */
[----:B------:R-:W-:Y:S01]  /*c820*/  F2FP.BF16.F32.PACK_AB R137, R30, R137 ;  /* 0x000000891e89723e */ /* 0x000fe200000010ff */
[----:B------:R-:W-:Y:S02]  /*c830*/  FADD.FTZ R23, R57, R44 ;  /* 0x0000002c39177221 */ /* 0x000fe40000010000 */
        /* <DEDUP_REMOVED lines=48> */
[----:B-1----:R-:W-:Y:S01]  /*cb40*/  FADD.FTZ R20, R46, R21 ;  /* 0x000000152e147221 */ /* 0x002fe20000010000 */
[----:B------:R-:W-:-:S04]  /*cb50*/  IMAD.IADD R21, R110, 0x1, -R111 ;  /* 0x000000016e157824 */ /* 0x000fc800078e0a6f */
[----:B------:R-:W-:Y:S02]  /*cb60*/  IMAD R23, R109, 0xc0, R21 ;  /* 0x000000c06d177824 */ /* 0x000fe400078e0215 */
        /* <DEDUP_REMOVED lines=9> */
[C---:B--2---:R-:W-:Y:S01]  /*cc00*/  FADD.FTZ R3, R5.reuse, R20 ;  /* 0x0000001405037221 */ /* 0x044fe20000010000 */
[----:B------:R-:W-:Y:S01]  /*cc10*/  F2FP.BF16.F32.PACK_AB R121, R5, R28 ;  /* 0x0000001c0579723e */ /* 0x000fe200000010ff */
[----:B------:R-:W-:Y:S02]  /*cc20*/  VIADD R5, R23, UR6 ;  /* 0x0000000617057c36 */ /* 0x000fe40008000000 */
[----:B0-----:R-:W-:-:S04]  /*cc30*/  FADD.FTZ R0, R34, R3 ;  /* 0x0000000322007221 */ /* 0x001fc80000010000 */
[C---:B-1----:R-:W-:Y:S01]  /*cc40*/  FADD.FTZ R3, R123.reuse, R0 ;  /* 0x000000007b037221 */ /* 0x042fe20000010000 */
[----:B------:R-:W-:Y:S01]  /*cc50*/  F2FP.BF16.F32.PACK_AB R123, R123, R34 ;  /* 0x000000227b7b723e */ /* 0x000fe200000010ff */
[----:B------:R-:W-:Y:S01]  /*cc60*/  VIADD R0, R88, 0xfffffffe ;  /* 0xfffffffe58007836 */ /* 0x000fe20000000000 */
[----:B------:R-:W-:Y:S06]  /*cc70*/  @P2 BRA `(.L_x_1230) ;  /* 0x0000000000542947 */ /* 0x000fec0003800000 */
[C---:B------:R-:W-:Y:S01]  /*cc80*/  ISETP.GT.AND P2, PT, R23.reuse, RZ, PT ;  /* 0x000000ff1700720c */ /* 0x040fe20003f44270 */
[----:B------:R-:W-:Y:S01]  /*cc90*/  BSSY B0, `(.L_x_1231) ;  /* 0x0000010000007945 */ /* 0x000fe20003800000 */
[----:B------:R-:W-:-:S11]  /*cca0*/  VIADD R20, R23, 0xffffffff ;  /* 0xffffffff17147836 */ /* 0x000fd60000000000 */
[----:B------:R-:W-:Y:S05]  /*ccb0*/  @P2 BRA `(.L_x_1232) ;  /* 0x0000000000202947 */ /* 0x000fea0003800000 */
[----:B------:R-:W-:Y:S01]  /*ccc0*/  UISETP.NE.AND UP1, UPT, UR7, 0x1, UPT ;  /* 0x000000010700788c */ /* 0x000fe2000bf25270 */
[----:B------:R-:W-:-:S05]  /*ccd0*/  IMAD.MOV R20, RZ, RZ, -R23 ;  /* 0x000000ffff147224 */ /* 0x000fca00078e0a17 */
[----:B------:R-:W-:-:S05]  /*cce0*/  PLOP3.LUT P2, PT, PT, PT, UP1, 0x80, 0x0 ;  /* 0x000000000000781c */ /* 0x000fca0003f4f018 */
[----:B------:R-:W-:-:S08]  /*ccf0*/  @UP1 ULDC.64 UR4, c[0x0][0x9e8] ;  /* 0x00027a0000041ab9 */ /* 0x000fd00000000a00 */
[----:B------:R-:W-:-:S05]  /*cd00*/  @P2 IMAD.HI.U32 R23, R20, UR4, RZ ;  /* 0x0000000414172c27 */ /* 0x000fca000f8e00ff */
[----:B------:R-:W-:-:S04]  /*cd10*/  @P2 SHF.R.U32.HI R20, RZ, UR5, R23 ;  /* 0x00000005ff142c19 */ /* 0x000fc80008011617 */
[----:B------:R-:W-:Y:S01]  /*cd20*/  LOP3.LUT R20, RZ, R20, RZ, 0x33, !PT ;  /* 0x00000014ff147212 */ /* 0x000fe200078e33ff */
[----:B------:R-:W-:Y:S06]  /*cd30*/  BRA `(.L_x_1233) ;  /* 0x0000000000147947 */ /* 0x000fec0003800000 */
.L_x_1232:
[----:B------:R-:W-:-:S06]  /*cd40*/  UISETP.NE.AND UP1, UPT, UR7, 0x1, UPT ;  /* 0x000000010700788c */ /* 0x000fcc000bf25270 */
[----:B------:R-:W-:-:S05]  /*cd50*/  PLOP3.LUT P2, PT, PT, PT, UP1, 0x80, 0x0 ;  /* 0x000000000000781c */ /* 0x000fca0003f4f018 */
[----:B------:R-:W-:-:S08]  /*cd60*/  @UP1 ULDC.64 UR4, c[0x0][0x9e8] ;  /* 0x00027a0000041ab9 */ /* 0x000fd00000000a00 */
[----:B------:R-:W-:-:S05]  /*cd70*/  @P2 IMAD.HI.U32 R23, R20, UR4, RZ ;  /* 0x0000000414172c27 */ /* 0x000fca000f8e00ff */
[----:B------:R-:W-:-:S07]  /*cd80*/  @P2 SHF.R.U32.HI R20, RZ, UR5, R23 ;  /* 0x00000005ff142c19 */ /* 0x000fce0008011617 */
.L_x_1233:
[----:B------:R-:W-:Y:S05]  /*cd90*/  BSYNC B0 ;  /* 0x0000000000007941 */ /* 0x000fea0003800000 */
.L_x_1231:
[----:B------:R-:W-:-:S04]  /*cda0*/  IMAD.U32 R23, RZ, RZ, UR7 ;  /* 0x00000007ff177e24 */ /* 0x000fc8000f8e00ff */
[----:B------:R-:W-:-:S05]  /*cdb0*/  IMAD R20, R20, UR7, R23 ;  /* 0x0000000714147c24 */ /* 0x000fca000f8e0217 */
[----:B------:R-:W-:-:S07]  /*cdc0*/  VIMNMX R5, R5, R20, PT ;  /* 0x0000001405057248 */ /* 0x000fce0003fe0100 */
.L_x_1230:
[----:B------:R-:W2:Y:S01]  /*cdd0*/  LDL R23, [R1+0x18] ;  /* 0x0000180001177983 */ /* 0x000ea20000100800 */
[----:B------:R-:W-:Y:S01]  /*cde0*/  SHF.R.S32.HI R20, RZ, 0x1f, R5 ;  /* 0x0000001fff147819 */ /* 0x000fe20000011405 */
[----:B------:R-:W-:Y:S01]  /*cdf0*/  ULDC UR24, c[0x0][0x9e4] ;  /* 0x0002790000187ab9 */ /* 0x000fe20000000800 */
[----:B------:R-:W-:Y:S01]  /*ce00*/  ULDC UR4, c[0x0][0x9e4] ;  /* 0x0002790000047ab9 */ /* 0x000fe20000000800 */
[----:B------:R-:W-:Y:S01]  /*ce10*/  ULDC UR5, c[0x0][0x988] ;  /* 0x0002620000057ab9 */ /* 0x000fe20000000800 */
[----:B------:R-:W-:Y:S01]  /*ce20*/  LEA.HI R20, R20, R5, RZ, 0x7 ;  /* 0x0000000514147211 */ /* 0x000fe200078f38ff */
[----:B------:R-:W-:Y:S01]  /*ce30*/  ULDC UR7, c[0x0][0x988] ;  /* 0x0002620000077ab9 */ /* 0x000fe20000000800 */
[----:B------:R-:W-:Y:S01]  /*ce40*/  ULDC UR6, c[0x0][0x988] ;  /* 0x0002620000067ab9 */ /* 0x000fe20000000800 */
[----:B------:R-:W-:Y:S01]  /*ce50*/  ULDC UR29, c[0x0][0x9d8] ;  /* 0x00027600001d7ab9 */ /* 0x000fe20000000800 */
[----:B------:R-:W-:Y:S01]  /*ce60*/  SHF.R.S32.HI R20, RZ, 0x7, R20 ;  /* 0x00000007ff147819 */ /* 0x000fe20000011414 */
[----:B------:R-:W-:Y:S01]  /*ce70*/  ULDC UR27, c[0x0][0x9d8] ;  /* 0x00027600001b7ab9 */ /* 0x000fe20000000800 */
[----:B------:R-:W-:Y:S01]  /*ce80*/  ULDC UR26, c[0x0][0x9d8] ;  /* 0x00027600001a7ab9 */ /* 0x000fe20000000800 */
[----:B------:R-:W-:Y:S01]  /*ce90*/  ULDC UR28, c[0x0][0x9e0] ;  /* 0x00027800001c7ab9 */ /* 0x000fe20000000800 */
[----:B------:R-:W-:Y:S01]  /*cea0*/  ULDC UR25, c[0x0][0x9e0] ;  /* 0x0002780000197ab9 */ /* 0x000fe20000000800 */
        /* <DEDUP_REMOVED lines=16> */
[----:B--2---:R-:W-:-:S04]  /*cfb0*/  VIMNMX R23, R23, R20, !PT ;  /* 0x0000001417177248 */ /* 0x004fc80007fe0100 */
[----:B------:R-:W-:Y:S01]  /*cfc0*/  ISETP.GE.AND P2, PT, R0, R23, PT ;  /* 0x000000170000720c */ /* 0x000fe20003f46270 */
[----:B------:R0:W-:-:S12]  /*cfd0*/  STL [R1+0x8], R23 ;  /* 0x0000081701007387 */ /* 0x0001d80000100800 */
[----:B0-----:R-:W-:Y:S05]  /*cfe0*/  @!P2 BRA `(.L_x_1234) ;  /* 0x0000003400e8a947 */ /* 0x001fea0003800000 */
[----:B------:R-:W-:Y:S02]  /*cff0*/  IMAD.IADD R5, R156, 0x1, R21 ;  /* 0x000000019c057824 */ /* 0x000fe400078e0215 */
[----:B------:R-:W-:Y:S02]  /*d000*/  IMAD.MOV.U32 R119, RZ, RZ, RZ ;  /* 0x000000ffff777224 */ /* 0x000fe400078e00ff */
[----:B------:R-:W-:Y:S01]  /*d010*/  VIADD R23, R5, 0x8 ;  /* 0x0000000805177836 */ /* 0x000fe20000000000 */
[----:B------:R-:W-:-:S04]  /*d020*/  LOP3.LUT R20, RZ, R5, RZ, 0x33, !PT ;  /* 0x00000005ff147212 */ /* 0x000fc800078e33ff */
[----:B------:R-:W-:Y:S01]  /*d030*/  LOP3.LUT R154, RZ, R23, RZ, 0x33, !PT ;  /* 0x00000017ff9a7212 */ /* 0x000fe200078e33ff */
[----:B------:R0:W-:Y:S06]  /*d040*/  STL [R1+0x4], R20 ;  /* 0x0000041401007387 */ /* 0x0001ec0000100800 */
.L_x_1252:
[----:B------:R-:W2:Y:S01]  /*d050*/  LDL R21, [R1+0x10] ;  /* 0x0000100001157983 */ /* 0x000ea20000100800 */
[----:B------:R-:W-:Y:S01]  /*d060*/  VIADD R152, R16, 0x1 ;  /* 0x0000000110987836 */ /* 0x000fe20000000000 */
[----:B------:R-:W-:Y:S05]  /*d070*/  YIELD ;  /* 0x0000000000007946 */ /* 0x000fea0003800000 */
[----:B------:R-:W-:-:S04]  /*d080*/  ISETP.NE.AND P3, PT, R152, 0x2, PT ;  /* 0x000000029800780c */ /* 0x000fc80003f65270 */
[----:B0-----:R-:W-:Y:S02]  /*d090*/  SEL R20, RZ, 0x1, P3 ;  /* 0x00000001ff147807 */ /* 0x001fe40001800000 */
[----:B------:R-:W-:Y:S02]  /*d0a0*/  SEL R152, R152, RZ, P3 ;  /* 0x000000ff98987207 */ /* 0x000fe40001800000 */
[----:B------:R-:W-:Y:S02]  /*d0b0*/  LOP3.LUT R153, R19, R20, RZ, 0x3c, !PT ;  /* 0x0000001413997212 */ /* 0x000fe400078e3cff */
[----:B--2---:R-:W-:-:S13]  /*d0c0*/  ISETP.NE.AND P2, PT, R21, RZ, PT ;  /* 0x000000ff1500720c */ /* 0x004fda0003f45270 */
[----:B------:R-:W-:Y:S05]  /*d0d0*/  @P2 BRA `(.L_x_1235) ;  /* 0x0000000000302947 */ /* 0x000fea0003800000 */
[----:B------:R-:W-:Y:S05]  /*d0e0*/  @!P0 BRA `(.L_x_1236) ;  /* 0x0000000000048947 */ /* 0x000fea0003800000 */
[----:B------:R-:W-:Y:S01]  /*d0f0*/  BPT.TRAP 0x1 ;  /* 0x000000040000795c */ /* 0x000fe20000300000 */
.L_x_1236:
[----:B------:R-:W-:Y:S01]  /*d100*/  IMAD R21, R152, 0x8, R2 ;  /* 0x0000000898157824 */ /* 0x000fe200078e0202 */
[----:B------:R-:W-:-:S04]  /*d110*/  SHF.L.U32 R20, R153, 0x1f, RZ ;  /* 0x0000001f99147819 */ /* 0x000fc800000006ff */
[----:B------:R0:W1:Y:S01]  /*d120*/  SYNCS.PHASECHK.TRANS64.TRYWAIT P3, [R21+URZ+0x16830], R20 ;  /* 0x01683014150075a7 */ /* 0x000062000806017f */
[----:B------:R-:W-:Y:S05]  /*d130*/  @!P0 BRA `(.L_x_1237) ;  /* 0x0000000000048947 */ /* 0x000fea0003800000 */
[----:B------:R-:W-:Y:S01]  /*d140*/  BPT.TRAP 0x1 ;  /* 0x000000040000795c */ /* 0x000fe20000300000 */
.L_x_1237:
[----:B------:R-:W-:Y:S04]  /*d150*/  BSSY B0, `(.L_x_1235) ;  /* 0x0000004000007945 */ /* 0x000fe80003800000 */
[----:B-1----:R-:W-:Y:S05]  /*d160*/  @P3 BRA `(.L_x_1238) ;  /* 0x0000000000083947 */ /* 0x002fea0003800000 */
[----:B------:R-:W1:Y:S02]  /*d170*/  SYNCS.PHASECHK.TRANS64.TRYWAIT P3, [R21+URZ+0x16830], R20 ;  /* 0x01683014150075a7 */ /* 0x000e64000806017f */
[----:B-1----:R-:W-:Y:S05]  /*d180*/  @!P3 BRA `(.L_x_1239) ;  /* 0x0000011c002cb947 */ /* 0x002fea0003800000 */
.L_x_1238:
[----:B------:R-:W-:Y:S05]  /*d190*/  BSYNC B0 ;  /* 0x0000000000007941 */ /* 0x000fea0003800000 */
.L_x_1235:
[----:B01----:R-:W2:Y:S01]  /*d1a0*/  LDL R21, [R1+0xc] ;  /* 0x00000c0001157983 */ /* 0x003ea20000100800 */
[----:B------:R-:W0:Y:S01]  /*d1b0*/  S2R R20, SR_TID.X ;  /* 0x0000000000147919 */ /* 0x000e220000002100 */
[----:B------:R-:W-:Y:S05]  /*d1c0*/  WARPSYNC.ALL ;  /* 0x0000000000007948 */ /* 0x000fea0003800000 */
[----:B------:R-:W-:Y:S01]  /*d1d0*/  IMAD.MOV.U32 R27, RZ, RZ, 0x40000040 ;  /* 0x40000040ff1b7424 */ /* 0x000fe200078e00ff */
[----:B0-----:R-:W-:Y:S01]  /*d1e0*/  SHF.R.U32.HI R20, RZ, 0x7, R20 ;  /* 0x00000007ff147819 */ /* 0x001fe20000011614 */
[----:B------:R-:W-:Y:S01]  /*d1f0*/  IMAD.MOV.U32 R25, RZ, RZ, 0x40000040 ;  /* 0x40000040ff197424 */ /* 0x000fe200078e00ff */
[----:B------:R-:W-:-:S02]  /*d200*/  R2UR UR8, R6 ;  /* 0x00000000060872ca */ /* 0x000fc400000e0000 */
[----:B------:R-:W-:Y:S02]  /*d210*/  R2UR UR9, R7 ;  /* 0x00000000070972ca */ /* 0x000fe400000e0000 */
[----:B------:R-:W-:Y:S02]  /*d220*/  R2UR UR11, R27 ;  /* 0x000000001b0b72ca */ /* 0x000fe400000e0000 */
[----:B------:R-:W-:Y:S02]  /*d230*/  R2UR UR15, R25 ;  /* 0x00000000190f72ca */ /* 0x000fe400000e0000 */
[----:B------:R-:W-:Y:S02]  /*d240*/  R2UR UR23, R27 ;  /* 0x000000001b1772ca */ /* 0x000fe400000e0000 */
[----:B------:R-:W-:Y:S02]  /*d250*/  R2UR UR12, R12 ;  /* 0x000000000c0c72ca */ /* 0x000fe400000e0000 */
[----:B------:R-:W-:Y:S01]  /*d260*/  R2UR UR13, R13 ;  /* 0x000000000d0d72ca */ /* 0x000fe200000e0000 */
[----:B--2---:R-:W-:-:S02]  /*d270*/  IMAD R26, R152, 0x400, R21 ;  /* 0x00000400981a7824 */ /* 0x004fc400078e0215 */
[----:B------:R-:W-:-:S05]  /*d280*/  VIADD R21, R20, 0x8 ;  /* 0x0000000814157836 */ /* 0x000fca0000000000 */
[----:B------:R0:W-:Y:S01]  /*d290*/  BAR.SYNC.DEFER_BLOCKING R21, 0x100 ;  /* 0x000400150000751d */ /* 0x0001e20000010000 */
[C---:B------:R-:W-:Y:S01]  /*d2a0*/  R2UR UR10, R26.reuse ;  /* 0x000000001a0a72ca */ /* 0x040fe200000e0000 */
[C---:B------:R-:W-:Y:S02]  /*d2b0*/  VIADD R24, R26.reuse, 0x2 ;  /* 0x000000021a187836 */ /* 0x040fe40000000000 */
[C---:B------:R-:W-:Y:S02]  /*d2c0*/  VIADD R20, R26.reuse, 0x4 ;  /* 0x000000041a147836 */ /* 0x040fe40000000000 */
[----:B------:R-:W-:Y:S01]  /*d2d0*/  VIADD R26, R26, 0x6 ;  /* 0x000000061a1a7836 */ /* 0x000fe20000000000 */
[----:B------:R-:W-:-:S04]  /*d2e0*/  R2UR UR14, R24 ;  /* 0x00000000180e72ca */ /* 0x000fc800000e0000 */
[----:B------:R-:W-:Y:S02]  /*d2f0*/  R2UR UR22, R26 ;  /* 0x000000001a1672ca */ /* 0x000fe400000e0000 */
[----:B------:R-:W-:-:S06]  /*d300*/  WARPGROUP.ARRIVE ;  /* 0x00000000000079c5 */ /* 0x000fcc0000000000 */
[----:B------:R-:W-:Y:S01]  /*d310*/  HGMMA.64x128x16.F32.BF16 R24, gdesc[UR8], RZ, !UPT, gsb0 ;  /* 0x01e00000081879f0 */ /* 0x000fe2000c0018ff */
[----:B0-----:R-:W-:Y:S01]  /*d320*/  IMAD.MOV.U32 R21, RZ, RZ, 0x40000040 ;  /* 0x40000040ff157424 */ /* 0x001fe200078e00ff */
[----:B------:R-:W-:Y:S02]  /*d330*/  R2UR UR18, R20 ;  /* 0x00000000141272ca */ /* 0x000fe400000e0000 */
[----:B------:R-:W-:Y:S02]  /*d340*/  R2UR UR16, R10 ;  /* 0x000000000a1072ca */ /* 0x000fe400000e0000 */
[----:B------:R-:W-:Y:S02]  /*d350*/  R2UR UR19, R21 ;  /* 0x00000000151372ca */ /* 0x000fe400000e0000 */
[----:B------:R-:W-:Y:S01]  /*d360*/  R2UR UR17, R11 ;  /* 0x000000000b1172ca */ /* 0x000fe200000e0000 */
[----:B------:R-:W-:Y:S02]  /*d370*/  WARPGROUP.DEPBAR.LE gsb0, 0x0 ;  /* 0x00008000000079c5 */ /* 0x000fe40000010000 */
[----:B------:R-:W-:-:S06]  /*d380*/  WARPGROUP.ARRIVE ;  /* 0x00000000000079c5 */ /* 0x000fcc0000000000 */
[----:B------:R-:W-:Y:S01]  /*d390*/  HGMMA.64x128x16.F32.BF16 R24, gdesc[UR12], R24, gsb0 ;  /* 0x01e000000c1879f0 */ /* 0x000fe20008001818 */
[----:B------:R-:W-:Y:S02]  /*d3a0*/  R2UR UR20, R8 ;  /* 0x00000000081472ca */ /* 0x000fe400000e0000 */
[----:B------:R-:W-:Y:S01]  /*d3b0*/  R2UR UR21, R9 ;  /* 0x00000000091572ca */ /* 0x000fe200000e0000 */
[----:B------:R-:W-:Y:S02]  /*d3c0*/  WARPGROUP.DEPBAR.LE gsb0, 0x0 ;  /* 0x00008000000079c5 */ /* 0x000fe40000010000 */
[----:B------:R-:W-:-:S06]  /*d3d0*/  WARPGROUP.ARRIVE ;  /* 0x00000000000079c5 */ /* 0x000fcc0000000000 */
[----:B------:R-:W-:Y:S03]  /*d3e0*/  HGMMA.64x128x16.F32.BF16 R24, gdesc[UR16], R24, gsb0 ;  /* 0x01e00000101879f0 */ /* 0x000fe60008001818 */
[----:B------:R-:W-:Y:S02]  /*d3f0*/  WARPGROUP.DEPBAR.LE gsb0, 0x0 ;  /* 0x00008000000079c5 */ /* 0x000fe40000010000 */
[----:B------:R-:W-:-:S07]  /*d400*/  WARPGROUP.ARRIVE ;  /* 0x00000000000079c5 */ /* 0x000fce0000000000 */
[----:B------:R-:W-:Y:S03]  /*d410*/  HGMMA.64x128x16.F32.BF16 R24, gdesc[UR20], R24, gsb0 ;  /* 0x01e00000141879f0 */ /* 0x000fe60008001818 */
[----:B------:R-:W-:Y:S02]  /*d420*/  WARPGROUP.DEPBAR.LE gsb0, 0x0 ;  /* 0x00008000000079c5 */ /* 0x000fe40000010000 */
[----:B------:R-:W-:Y:S05]  /*d430*/  @P2 BRA `(.L_x_1240) ;  /* 0x0000000000282947 */ /* 0x000fea0003800000 */
[----:B------:R-:W-:Y:S05]  /*d440*/  @!P0 BRA `(.L_x_1241) ;  /* 0x0000000000048947 */ /* 0x000fea0003800000 */
[----:B------:R-:W-:Y:S01]  /*d450*/  BPT.TRAP 0x1 ;  /* 0x000000040000795c */ /* 0x000fe20000300000 */
.L_x_1241:
[----:B------:R-:W-:Y:S01]  /*d460*/  SHF.L.U32 R19, R19, 0x1f, RZ ;  /* 0x0000001f13137819 */ /* 0x000fe200000006ff */
[----:B------:R-:W-:-:S04]  /*d470*/  IMAD R20, R16, 0x8, R2 ;  /* 0x0000000810147824 */ /* 0x000fc800078e0202 */
[----:B------:R0:W1:Y:S01]  /*d480*/  SYNCS.PHASECHK.TRANS64.TRYWAIT P2, [R20+URZ+0x16850], R19 ;  /* 0x01685013140075a7 */ /* 0x000062000804017f */
[----:B------:R-:W-:Y:S05]  /*d490*/  @!P0 BRA `(.L_x_1242) ;  /* 0x0000000000048947 */ /* 0x000fea0003800000 */
[----:B------:R-:W-:Y:S01]  /*d4a0*/  BPT.TRAP 0x1 ;  /* 0x000000040000795c */ /* 0x000fe20000300000 */
.L_x_1242:
[----:B-1----:R-:W-:Y:S05]  /*d4b0*/  @P2 BRA `(.L_x_1240) ;  /* 0x0000000000082947 */ /* 0x002fea0003800000 */
[----:B------:R-:W1:Y:S02]  /*d4c0*/  SYNCS.PHASECHK.TRANS64.TRYWAIT P2, [R20+URZ+0x16850], R19 ;  /* 0x01685013140075a7 */ /* 0x000e64000804017f */
[----:B-1----:R-:W-:Y:S05]  /*d4d0*/  @!P2 BRA `(.L_x_1243) ;  /* 0x00000118006ca947 */ /* 0x002fea0003800000 */
.L_x_1240:
[----:B01----:R-:W-:Y:S01]  /*d4e0*/  VIADD R19, R2, 0x400 ;  /* 0x0000040002137836 */ /* 0x003fe20000000000 */
[----:B------:R-:W-:Y:S05]  /*d4f0*/  WARPSYNC.ALL ;  /* 0x0000000000007948 */ /* 0x000fea0003800000 */
[----:B------:R-:W-:Y:S01]  /*d500*/  SHF.R.U32.HI R19, RZ, 0x4, R19 ;  /* 0x00000004ff137819 */ /* 0x000fe20000011613 */
[----:B------:R-:W-:Y:S01]  /*d510*/  IMAD.MOV.U32 R21, RZ, RZ, 0x40000040 ;  /* 0x40000040ff157424 */ /* 0x000fe200078e00ff */
[----:B------:R-:W-:Y:S02]  /*d520*/  WARPGROUP.ARRIVE ;  /* 0x00000000000079c5 */ /* 0x000fe40000000000 */
[----:B------:R-:W-:-:S02]  /*d530*/  LOP3.LUT R19, R19, 0x3fff, RZ, 0xc0, !PT ;  /* 0x00003fff13137812 */ /* 0x000fc400078ec0ff */
[----:B------:R-:W-:-:S03]  /*d540*/  R2UR UR11, R21 ;  /* 0x00000000150b72ca */ /* 0x000fc600000e0000 */
[----:B------:R-:W-:-:S05]  /*d550*/  IMAD R20, R16, 0x400, R19 ;  /* 0x0000040010147824 */ /* 0x000fca00078e0213 */
[----:B------:R-:W-:-:S13]  /*d560*/  R2UR UR10, R20 ;  /* 0x00000000140a72ca */ /* 0x000fda00000e0000 */
[----:B------:R-:W-:Y:S03]  /*d570*/  HGMMA.64x64x16.F32.BF16 R88, R148, gdesc[UR8].tnspB, R88, gsb0 ;  /* 0x40e0000894587df0 */ /* 0x000fe60008001858 */
[----:B------:R-:W-:Y:S02]  /*d580*/  WARPGROUP.DEPBAR.LE gsb0, 0x0 ;  /* 0x00008000000079c5 */ /* 0x000fe40000010000 */
[----:B------:R-:W-:Y:S02]  /*d590*/  VIADD R148, R20, 0x80 ;  /* 0x0000008014947836 */ /* 0x000fe40000000000 */
[----:B------:R-:W-:Y:S01]  /*d5a0*/  FMUL.FTZ R19, R24, UR29 ;  /* 0x0000001d18137c20 */ /* 0x000fe20008410000 */
[----:B------:R-:W-:Y:S02]  /*d5b0*/  IMAD.MOV.U32 R149, RZ, RZ, 0x40000040 ;  /* 0x40000040ff957424 */ /* 0x000fe400078e00ff */
[----:B------:R-:W-:Y:S01]  /*d5c0*/  FMUL.FTZ R21, R25, UR29 ;  /* 0x0000001d19157c20 */ /* 0x000fe20008410000 */
[----:B------:R-:W2:Y:S01]  /*d5d0*/  LDL R150, [R1+0x20] ;  /* 0x0000200001967983 */ /* 0x000ea20000100800 */
[----:B------:R-:W-:-:S02]  /*d5e0*/  R2UR UR10, R148 ;  /* 0x00000000940a72ca */ /* 0x000fc400000e0000 */
[----:B------:R-:W-:Y:S01]  /*d5f0*/  R2UR UR11, R149 ;  /* 0x00000000950b72ca */ /* 0x000fe200000e0000 */
[----:B------:R-:W-:Y:S01]  /*d600*/  WARPGROUP.ARRIVE ;  /* 0x00000000000079c5 */ /* 0x000fe20000000000 */
[----:B------:R-:W3:Y:S01]  /*d610*/  LDL R151, [R1+0x24] ;  /* 0x0000240001977983 */ /* 0x000ee20000100800 */
[----:B------:R-:W-:Y:S02]  /*d620*/  VIADD R24, R20, 0x200 ;  /* 0x0000020014187836 */ /* 0x000fe40000000000 */
[----:B------:R-:W-:Y:S01]  /*d630*/  FMUL.FTZ R26, R26, UR29 ;  /* 0x0000001d1a1a7c20 */ /* 0x000fe20008410000 */
[----:B------:R-:W-:Y:S01]  /*d640*/  IMAD.MOV.U32 R25, RZ, RZ, 0x40000040 ;  /* 0x40000040ff197424 */ /* 0x000fe200078e00ff */
[----:B------:R-:W0:Y:S01]  /*d650*/  S2R R148, SR_TID.X ;  /* 0x0000000000947919 */ /* 0x000e220000002100 */
[----:B------:R-:W-:Y:S01]  /*d660*/  FMUL.FTZ R27, R27, UR29 ;  /* 0x0000001d1b1b7c20 */ /* 0x000fe20008410000 */
[----:B------:R-:W-:Y:S01]  /*d670*/  FMUL.FTZ R28, R28, UR29 ;  /* 0x0000001d1c1c7c20 */ /* 0x000fe20008410000 */
[----:B------:R-:W-:Y:S01]  /*d680*/  FMUL.FTZ R29, R29, UR29 ;  /* 0x0000001d1d1d7c20 */ /* 0x000fe20008410000 */
[----:B------:R-:W-:Y:S01]  /*d690*/  FMUL.FTZ R30, R30, UR29 ;  /* 0x0000001d1e1e7c20 */ /* 0x000fe20008410000 */
[----:B------:R-:W-:Y:S01]  /*d6a0*/  FMUL.FTZ R31, R31, UR29 ;  /* 0x0000001d1f1f7c20 */ /* 0x000fe20008410000 */
[----:B------:R-:W-:Y:S01]  /*d6b0*/  FMUL.FTZ R32, R32, UR29 ;  /* 0x0000001d20207c20 */ /* 0x000fe20008410000 */
[----:B------:R-:W-:Y:S01]  /*d6c0*/  HGMMA.64x64x16.F32.BF16 R88, R144, gdesc[UR8].tnspB, R88, gsb0 ;  /* 0x40e0000890587df0 */ /* 0x000fe20008001858 */
        /* <DEDUP_REMOVED lines=24> */
[----:B0-----:R-:W-:Y:S01]  /*d850*/  SHF.R.U32.HI R149, RZ, 0x7, R148 ;  /* 0x00000007ff957819 */ /* 0x001fe20000011694 */
        /* <DEDUP_REMOVED lines=22> */
[----:B------:R-:W0:Y:S08]  /*d9c0*/  MUFU.TANH R19, R19 ;  /* 0x0000001300137308 */ /* 0x000e300000002400 */
[----:B------:R-:W1:Y:S08]  /*d9d0*/  MUFU.TANH R21, R21 ;  /* 0x0000001500157308 */ /* 0x000e700000002400 */
[----:B------:R-:W4:Y:S08]  /*d9e0*/  MUFU.TANH R26, R26 ;  /* 0x0000001a001a7308 */ /* 0x000f300000002400 */
[----:B------:R-:W0:Y:S01]  /*d9f0*/  MUFU.TANH R27, R27 ;  /* 0x0000001b001b7308 */ /* 0x000e220000002400 */
[----:B------:R-:W-:-:S02]  /*da00*/  WARPGROUP.DEPBAR.LE gsb0, 0x0 ;  /* 0x00008000000079c5 */ /* 0x000fc40000010000 */
[----:B------:R-:W-:Y:S01]  /*da10*/  VIADD R144, R20, 0x100 ;  /* 0x0000010014907836 */ /* 0x000fe20000000000 */
[----:B------:R-:W-:Y:S01]  /*da20*/  WARPGROUP.ARRIVE ;  /* 0x00000000000079c5 */ /* 0x000fe20000000000 */
[----:B------:R-:W-:-:S03]  /*da30*/  IMAD.MOV.U32 R145, RZ, RZ, 0x40000040 ;  /* 0x40000040ff917424 */ /* 0x000fc600078e00ff */
[----:B------:R-:W0:Y:S01]  /*da40*/  MUFU.TANH R28, R28 ;  /* 0x0000001c001c7308 */ /* 0x000e220000002400 */
[----:B------:R-:W-:Y:S02]  /*da50*/  R2UR UR10, R144 ;  /* 0x00000000900a72ca */ /* 0x000fe400000e0000 */
[----:B------:R-:W-:-:S05]  /*da60*/  R2UR UR11, R145 ;  /* 0x00000000910b72ca */ /* 0x000fca00000e0000 */
[----:B------:R-:W0:Y:S08]  /*da70*/  MUFU.TANH R29, R29 ;  /* 0x0000001d001d7308 */ /* 0x000e300000002400 */
[----:B------:R-:W0:Y:S01]  /*da80*/  MUFU.TANH R30, R30 ;  /* 0x0000001e001e7308 */ /* 0x000e220000002400 */
[----:B------:R-:W-:Y:S07]  /*da90*/  HGMMA.64x64x16.F32.BF16 R88, R140, gdesc[UR8].tnspB, R88, gsb0 ;  /* 0x40e000088c587df0 */ /* 0x000fee0008001858 */
        /* <DEDUP_REMOVED lines=18> */
[----:B------:R-:W-:Y:S01]  /*dbc0*/  HGMMA.64x64x16.F32.BF16 R88, R136, gdesc[UR8].tnspB, R88, gsb0 ;  /* 0x40e0000888587df0 */ /* 0x000fe20008001858 */
[----:B------:R-:W-:Y:S01]  /*dbd0*/  R2UR UR10, R24 ;  /* 0x00000000180a72ca */ /* 0x000fe200000e0000 */
[----:B------:R-:W-:Y:S01]  /*dbe0*/  VIADD R24, R20, 0x280 ;  /* 0x0000028014187836 */ /* 0x000fe20000000000 */
[----:B------:R-:W-:Y:S01]  /*dbf0*/  R2UR UR11, R25 ;  /* 0x00000000190b72ca */ /* 0x000fe200000e0000 */
[----:B------:R-:W-:-:S03]  /*dc00*/  IMAD.MOV.U32 R25, RZ, RZ, 0x40000040 ;  /* 0x40000040ff197424 */ /* 0x000fc600078e00ff */
        /* <DEDUP_REMOVED lines=51> */
[----:B------:R-:W-:-:S03]  /*df40*/  @!P1 IMAD R25, R152, 0x8, R2 ;  /* 0x0000000898199824 */ /* 0x000fc600078e0202 */
[----:B------:R-:W0:Y:S01]  /*df50*/  MUFU.TANH R74, R74 ;  /* 0x0000004a004a7308 */ /* 0x000e220000002400 */
[----:B------:R-:W-:Y:S01]  /*df60*/  SEL R24, R24, 0x9, !P2 ;  /* 0x0000000918187807 */ /* 0x000fe20005000000 */
[----:B------:R-:W-:Y:S01]  /*df70*/  @!P1 VIADD R25, R25, 0x16840 ;  /* 0x0001684019199836 */ /* 0x000fe20000000000 */
[----:B------:R-:W-:-:S05]  /*df80*/  PLOP3.LUT P2, PT, PT, PT, UP0, 0x40, 0x0 ;  /* 0x000000000000781c */ /* 0x000fca0003f4e808 */
[----:B------:R-:W0:Y:S01]  /*df90*/  MUFU.TANH R75, R75 ;  /* 0x0000004b004b7308 */ /* 0x000e220000002400 */
[----:B------:R-:W-:-:S07]  /*dfa0*/  @!P1 PRMT R25, RZ, 0x654, R25 ;  /* 0x00000654ff199816 */ /* 0x000fce0000000019 */
[----:B------:R-:W0:Y:S08]  /*dfb0*/  MUFU.TANH R76, R76 ;  /* 0x0000004c004c7308 */ /* 0x000e300000002400 */
[----:B------:R-:W0:Y:S01]  /*dfc0*/  MUFU.TANH R77, R77 ;  /* 0x0000004d004d7308 */ /* 0x000e220000002400 */
[----:B------:R-:W-:Y:S02]  /*dfd0*/  WARPGROUP.DEPBAR.LE gsb0, 0x0 ;  /* 0x00008000000079c5 */ /* 0x000fe40000010000 */
[----:B------:R-:W-:Y:S01]  /*dfe0*/  WARPGROUP.ARRIVE ;  /* 0x00000000000079c5 */ /* 0x000fe20000000000 */
        /* <DEDUP_REMOVED lines=8> */
[----:B------:R0:W0:Y:S08]  /*e070*/  MUFU.TANH R20, R124 ;  /* 0x0000007c00147308 */ /* 0x0000300000002400 */
[----:B------:R-:W0:Y:S08]  /*e080*/  MUFU.TANH R78, R78 ;  /* 0x0000004e004e7308 */ /* 0x000e300000002400 */
[----:B------:R-:W0:Y:S08]  /*e090*/  MUFU.TANH R79, R79 ;  /* 0x0000004f004f7308 */ /* 0x000e300000002400 */
[----:B------:R-:W0:Y:S08]  /*e0a0*/  MUFU.TANH R80, R80 ;  /* 0x0000005000507308 */ /* 0x000e300000002400 */
[----:B------:R-:W0:Y:S08]  /*e0b0*/  MUFU.TANH R81, R81 ;  /* 0x0000005100517308 */ /* 0x000e300000002400 */
[----:B------:R-:W0:Y:S08]  /*e0c0*/  MUFU.TANH R82, R82 ;  /* 0x0000005200527308 */ /* 0x000e300000002400 */
[----:B------:R-:W0:Y:S01]  /*e0d0*/  MUFU.TANH R83, R83 ;  /* 0x0000005300537308 */ /* 0x000e220000002400 */
[----:B------:R-:W-:-:S02]  /*e0e0*/  WARPGROUP.DEPBAR.LE gsb0, 0x0 ;  /* 0x00008000000079c5 */ /* 0x000fc40000010000 */
[----:B------:R-:W-:Y:S01]  /*e0f0*/  FMUL.FTZ R120, R84, UR29 ;  /* 0x0000001d54787c20 */ /* 0x000fe20008410000 */
[----:B------:R-:W-:Y:S02]  /*e100*/  IMAD.SHL.U32 R84, R0, 0x80, RZ ;  /* 0x0000008000547824 */ /* 0x000fe400078e00ff */
[----:B------:R-:W-:Y:S01]  /*e110*/  FMUL.FTZ R121, R85, UR29 ;  /* 0x0000001d55797c20 */ /* 0x000fe20008410000 */
[----:B------:R-:W-:Y:S01]  /*e120*/  FMUL.FTZ R85, R87, UR29 ;  /* 0x0000001d57557c20 */ /* 0x000fe20008410000 */
[----:B------:R0:W-:Y:S06]  /*e130*/  BAR.ARV R24, 0x100 ;  /* 0x000400180000751d */ /* 0x0001ec0000002000 */
[----:B--2---:R-:W-:Y:S01]  /*e140*/  IADD3 R86, R150, 0x1, -R84 ;  /* 0x0000000196567810 */ /* 0x004fe20007ffe854 */
[----:B------:R-:W2:Y:S01]  /*e150*/  MUFU.TANH R120, R120 ;  /* 0x0000007800787308 */ /* 0x000ea20000002400 */
[----:B------:R0:W-:Y:S03]  /*e160*/  @!P1 SYNCS.ARRIVE.TRANS64.RED.A1T0 RZ, [R25+URZ], RZ ;  /* 0x000000ff19ff99a7 */ /* 0x0001e6000810043f */
[----:B---3--:R-:W-:-:S04]  /*e170*/  IMAD.IADD R86, R86, 0x1, -R151 ;  /* 0x0000000156567824 */ /* 0x008fc800078e0a97 */
[----:B------:R-:W3:Y:S01]  /*e180*/  MUFU.TANH R121, R121 ;  /* 0x0000007900797308 */ /* 0x000ee20000002400 */
[----:B------:R-:W-:-:S04]  /*e190*/  IMAD R86, R155, -0x2, R86 ;  /* 0xfffffffe9b567824 */ /* 0x000fc800078e0256 */
[C---:B------:R-:W-:Y:S02]  /*e1a0*/  VIADD R123, R86.reuse, UR28 ;  /* 0x0000001c567b7c36 */ /* 0x040fe40008000000 */
[----:B------:R-:W-:Y:S01]  /*e1b0*/  VIADD R122, R86, UR30 ;  /* 0x0000001e567a7c36 */ /* 0x000fe20008000000 */
[----:B------:R-:W0:Y:S01]  /*e1c0*/  MUFU.TANH R85, R85 ;  /* 0x0000005500557308 */ /* 0x000e220000002400 */
[C---:B------:R-:W-:Y:S02]  /*e1d0*/  IMAD.IADD R87, R156.reuse, 0x1, R123 ;  /* 0x000000019c577824 */ /* 0x040fe400078e027b */
[----:B------:R-:W-:Y:S01]  /*e1e0*/  IMAD.IADD R86, R156, 0x1, R122 ;  /* 0x000000019c567824 */ /* 0x000fe200078e027a */
[----:B-12-4-:R-:W-:Y:S06]  /*e1f0*/  @P2 BRA `(.L_x_1244) ;  /* 0x00000000005c2947 */ /* 0x016fec0003800000 */
[----:B------:R-:W-:Y:S01]  /*e200*/  ISETP.GT.AND P2, PT, R5, -0x1, PT ;  /* 0xffffffff0500780c */ /* 0x000fe20003f44270 */
[----:B------:R-:W-:-:S12]  /*e210*/  BSSY B0, `(.L_x_1245) ;  /* 0x0000011000007945 */ /* 0x000fd80003800000 */
[----:B------:R-:W-:Y:S05]  /*e220*/  @P2 BRA `(.L_x_1246) ;  /* 0x0000000000242947 */ /* 0x000fea0003800000 */
[----:B------:R-:W2:Y:S01]  /*e230*/  LDL R151, [R1+0x4] ;  /* 0x0000040001977983 */ /* 0x000ea20000100800 */
[----:B0-----:R-:W-:-:S05]  /*e240*/  IMAD.U32 R124, RZ, RZ, UR24 ;  /* 0x00000018ff7c7e24 */ /* 0x001fca000f8e00ff */
[----:B------:R-:W-:-:S13]  /*e250*/  ISETP.NE.AND P2, PT, R124, 0x1, PT ;  /* 0x000000017c00780c */ /* 0x000fda0003f45270 */
[----:B------:R-:W2:Y:S02]  /*e260*/  @P2 LDC.64 R24, c[0x0][0x9e8] ;  /* 0x00027a00ff182b82 */ /* 0x000ea40000000a00 */
[----:B--2---:R-:W-:-:S04]  /*e270*/  @P2 IMAD.HI.U32 R126, R151, R24, RZ ;  /* 0x00000018977e2227 */ /* 0x004fc800078e00ff */
[----:B------:R-:W-:Y:S01]  /*e280*/  IMAD.MOV.U32 R24, RZ, RZ, R151 ;  /* 0x000000ffff187224 */ /* 0x000fe200078e0097 */
[----:B------:R-:W-:-:S04]  /*e290*/  @P2 SHF.R.U32.HI R24, RZ, R25, R126 ;  /* 0x00000019ff182219 */ /* 0x000fc8000001167e */
[----:B------:R-:W-:Y:S01]  /*e2a0*/  LOP3.LUT R125, RZ, R24, RZ, 0x33, !PT ;  /* 0x00000018ff7d7212 */ /* 0x000fe200078e33ff */
[----:B------:R-:W-:Y:S06]  /*e2b0*/  BRA `(.L_x_1247) ;  /* 0x0000000000187947 */ /* 0x000fec0003800000 */
.L_x_1246:
[----:B0-----:R-:W-:Y:S02]  /*e2c0*/  IMAD.U32 R124, RZ, RZ, UR24 ;  /* 0x00000018ff7c7e24 */ /* 0x001fe4000f8e00ff */
[----:B------:R-:W-:-:S03]  /*e2d0*/  IMAD.MOV.U32 R125, RZ, RZ, R5 ;  /* 0x000000ffff7d7224 */ /* 0x000fc600078e0005 */
[----:B------:R-:W-:-:S13]  /*e2e0*/  ISETP.NE.AND P2, PT, R124, 0x1, PT ;  /* 0x000000017c00780c */ /* 0x000fda0003f45270 */
[----:B------:R-:W0:Y:S02]  /*e2f0*/  @P2 LDC.64 R24, c[0x0][0x9e8] ;  /* 0x00027a00ff182b82 */ /* 0x000e240000000a00 */
[----:B0-----:R-:W-:-:S05]  /*e300*/  @P2 IMAD.HI.U32 R24, R5, R24, RZ ;  /* 0x0000001805182227 */ /* 0x001fca00078e00ff */
[----:B------:R-:W-:-:S07]  /*e310*/  @P2 SHF.R.U32.HI R125, RZ, R25, R24 ;  /* 0x00000019ff7d2219 */ /* 0x000fce0000011618 */
.L_x_1247:
[----:B------:R-:W-:Y:S05]  /*e320*/  BSYNC B0 ;  /* 0x0000000000007941 */ /* 0x000fea0003800000 */
.L_x_1245:
[----:B------:R-:W-:-:S04]  /*e330*/  IMAD R24, R125, R124, -R84 ;  /* 0x0000007c7d187224 */ /* 0x000fc800078e0a54 */
[----:B------:R-:W-:-:S05]  /*e340*/  IMAD R25, R155, -0x2, R24 ;  /* 0xfffffffe9b197824 */ /* 0x000fca00078e0218 */
[----:B------:R-:W-:Y:S02]  /*e350*/  VIADDMNMX R87, R25, R124, R87, PT ;  /* 0x0000007c19577246 */ /* 0x000fe40003800157 */
[----:B------:R-:W-:-:S07]  /*e360*/  VIMNMX R86, R86, R25, !PT ;  /* 0x0000001956567248 */ /* 0x000fce0007fe0100 */
.L_x_1244:
[----:B------:R-:W-:Y:S01]  /*e370*/  ISETP.GT.AND P2, PT, R0, -0x1, PT ;  /* 0xffffffff0000780c */ /* 0x000fe20003f44270 */
[C---:B------:R-:W-:Y:S02]  /*e380*/  IMAD.IADD R123, R157.reuse, 0x1, R123 ;  /* 0x000000019d7b7824 */ /* 0x040fe400078e027b */
[----:B------:R-:W-:Y:S01]  /*e390*/  IMAD.IADD R122, R157, 0x1, R122 ;  /* 0x000000019d7a7824 */ /* 0x000fe200078e027a */
[C---:B------:R-:W-:Y:S02]  /*e3a0*/  ISETP.GT.AND P5, PT, R86.reuse, 0x8, P2 ;  /* 0x000000085600780c */ /* 0x040fe400017a4270 */
[C---:B------:R-:W-:Y:S02]  /*e3b0*/  ISETP.GT.AND P4, PT, R86.reuse, RZ, P2 ;  /* 0x000000ff5600720c */ /* 0x040fe40001784270 */
[----:B------:R-:W-:Y:S02]  /*e3c0*/  ISETP.LT.OR P5, PT, R87, 0x9, P5 ;  /* 0x000000095700780c */ /* 0x000fe40002fa1670 */
[----:B------:R-:W-:-:S02]  /*e3d0*/  ISETP.GT.AND P3, PT, R86, 0x1, P2 ;  /* 0x000000015600780c */ /* 0x000fc40001764270 */
[----:B0-----:R-:W-:Y:S02]  /*e3e0*/  FSEL R28, R28, -INF , !P5 ;  /* 0xff8000001c1c7808 */ /* 0x001fe40006800000 */
[----:B------:R-:W-:Y:S02]  /*e3f0*/  ISETP.GT.AND P5, PT, R86, 0x11, P2 ;  /* 0x000000115600780c */ /* 0x000fe400017a4270 */
[C---:B------:R-:W-:Y:S02]  /*e400*/  ISETP.LT.OR P4, PT, R87.reuse, 0x1, P4 ;  /* 0x000000015700780c */ /* 0x040fe40002781670 */
[C---:B------:R-:W-:Y:S02]  /*e410*/  ISETP.LT.OR P3, PT, R87.reuse, 0x2, P3 ;  /* 0x000000025700780c */ /* 0x040fe40001f61670 */
[----:B------:R-:W-:Y:S02]  /*e420*/  ISETP.LT.OR P5, PT, R87, 0x12, P5 ;  /* 0x000000125700780c */ /* 0x000fe40002fa1670 */
[----:B------:R-:W-:-:S02]  /*e430*/  FSEL R19, R19, -INF , !P4 ;  /* 0xff80000013137808 */ /* 0x000fc40006000000 */
[----:B------:R-:W-:Y:S02]  /*e440*/  FSEL R21, R21, -INF , !P3 ;  /* 0xff80000015157808 */ /* 0x000fe40005800000 */
[C---:B------:R-:W-:Y:S02]  /*e450*/  ISETP.GT.AND P4, PT, R86.reuse, 0x9, P2 ;  /* 0x000000095600780c */ /* 0x040fe40001784270 */
[C---:B------:R-:W-:Y:S02]  /*e460*/  ISETP.GT.AND P3, PT, R86.reuse, 0x10, P2 ;  /* 0x000000105600780c */ /* 0x040fe40001764270 */
[----:B------:R-:W-:Y:S02]  /*e470*/  FSEL R33, R33, -INF , !P5 ;  /* 0xff80000021217808 */ /* 0x000fe40006800000 */
[----:B------:R-:W-:Y:S02]  /*e480*/  ISETP.GT.AND P5, PT, R86, 0x20, P2 ;  /* 0x000000205600780c */ /* 0x000fe400017a4270 */
[----:B------:R-:W-:-:S02]  /*e490*/  ISETP.LT.OR P4, PT, R87, 0xa, P4 ;  /* 0x0000000a5700780c */ /* 0x000fc40002781670 */
[C---:B------:R-:W-:Y:S02]  /*e4a0*/  ISETP.LT.OR P3, PT, R87.reuse, 0x11, P3 ;  /* 0x000000115700780c */ /* 0x040fe40001f61670 */
[----:B------:R-:W-:Y:S02]  /*e4b0*/  ISETP.LT.OR P5, PT, R87, 0x21, P5 ;  /* 0x000000215700780c */ /* 0x000fe40002fa1670 */
[----:B------:R-:W-:Y:S02]  /*e4c0*/  FSEL R29, R29, -INF , !P4 ;  /* 0xff8000001d1d7808 */ /* 0x000fe40006000000 */
[----:B------:R-:W-:Y:S02]  /*e4d0*/  FSEL R32, R32, -INF , !P3 ;  /* 0xff80000020207808 */ /* 0x000fe40005800000 */
[C---:B------:R-:W-:Y:S02]  /*e4e0*/  ISETP.GT.AND P4, PT, R86.reuse, 0x18, P2 ;  /* 0x000000185600780c */ /* 0x040fe40001784270 */
[----:B------:R-:W-:-:S02]  /*e4f0*/  ISETP.GT.AND P3, PT, R86, 0x19, P2 ;  /* 0x000000195600780c */ /* 0x000fc40001764270 */
[----:B------:R-:W-:Y:S02]  /*e500*/  FSEL R40, R40, -INF , !P5 ;  /* 0xff80000028287808 */ /* 0x000fe40006800000 */
        /* <DEDUP_REMOVED lines=61> */
[----:B------:R-:W-:Y:S02]  /*e8e0*/  ISETP.GT.AND P3, PT, R86, 0x70, P2 ;  /* 0x000000705600780c */ /* 0x000fe40001764270 */
[----:B------:R-:W-:Y:S02]  /*e8f0*/  FSEL R80, R80, -INF , !P5 ;  /* 0xff80000050507808 */ /* 0x000fe40006800000 */
[----:B------:R-:W-:Y:S02]  /*e900*/  PLOP3.LUT P5, PT, PT, PT, UP0, 0x40, 0x0 ;  /* 0x000000000000781c */ /* 0x000fe40003fae808 */
[----:B------:R-:W-:-:S02]  /*e910*/  ISETP.LT.OR P4, PT, R87, 0x6a, P4 ;  /* 0x0000006a5700780c */ /* 0x000fc40002781670 */
[----:B------:R-:W-:Y:S02]  /*e920*/  ISETP.LT.OR P3, PT, R87, 0x71, P3 ;  /* 0x000000715700780c */ /* 0x000fe40001f61670 */
[----:B------:R-:W-:Y:S02]  /*e930*/  FSEL R77, R77, -INF , !P4 ;  /* 0xff8000004d4d7808 */ /* 0x000fe40006000000 */
[----:B------:R-:W-:Y:S02]  /*e940*/  FSEL R79, R79, -INF , !P3 ;  /* 0xff8000004f4f7808 */ /* 0x000fe40005800000 */
[C---:B------:R-:W-:Y:S02]  /*e950*/  ISETP.GT.AND P4, PT, R86.reuse, 0x78, P2 ;  /* 0x000000785600780c */ /* 0x040fe40001784270 */
[----:B------:R-:W-:Y:S02]  /*e960*/  ISETP.GT.AND P3, PT, R86, 0x79, P2 ;  /* 0x000000795600780c */ /* 0x000fe40001764270 */
[----:B------:R-:W-:-:S02]  /*e970*/  ISETP.LT.OR P4, PT, R87, 0x79, P4 ;  /* 0x000000795700780c */ /* 0x000fc40002781670 */
[----:B------:R-:W-:Y:S02]  /*e980*/  ISETP.LT.OR P3, PT, R87, 0x7a, P3 ;  /* 0x0000007a5700780c */ /* 0x000fe40001f61670 */
[----:B------:R-:W-:Y:S02]  /*e990*/  FSEL R120, R120, -INF , !P4 ;  /* 0xff80000078787808 */ /* 0x000fe40006000000 */
[----:B---3--:R-:W-:Y:S01]  /*e9a0*/  FSEL R121, R121, -INF , !P3 ;  /* 0xff80000079797808 */ /* 0x008fe20005800000 */
[----:B------:R-:W-:Y:S08]  /*e9b0*/  @P5 BRA `(.L_x_1248) ;  /* 0x0000000000585947 */ /* 0x000ff00003800000 */
        /* <DEDUP_REMOVED lines=11> */
.L_x_1250:
[----:B------:R-:W-:Y:S02]  /*ea70*/  IMAD.U32 R124, RZ, RZ, UR24 ;  /* 0x00000018ff7c7e24 */ /* 0x000fe4000f8e00ff */
[----:B------:R-:W-:-:S03]  /*ea80*/  IMAD.MOV.U32 R87, RZ, RZ, R23 ;  /* 0x000000ffff577224 */ /* 0x000fc600078e0017 */
[----:B------:R-:W-:-:S13]  /*ea90*/  ISETP.NE.AND P3, PT, R124, 0x1, PT ;  /* 0x000000017c00780c */ /* 0x000fda0003f65270 */
[----:B------:R-:W0:Y:S02]  /*eaa0*/  @P3 LDC.64 R24, c[0x0][0x9e8] ;  /* 0x00027a00ff183b82 */ /* 0x000e240000000a00 */
[----:B0-----:R-:W-:-:S05]  /*eab0*/  @P3 IMAD.HI.U32 R24, R23, R24, RZ ;  /* 0x0000001817183227 */ /* 0x001fca00078e00ff */
[----:B------:R-:W-:-:S07]  /*eac0*/  @P3 SHF.R.U32.HI R87, RZ, R25, R24 ;  /* 0x00000019ff573219 */ /* 0x000fce0000011618 */
.L_x_1251:
[----:B------:R-:W-:Y:S05]  /*ead0*/  BSYNC B0 ;  /* 0x0000000000007941 */ /* 0x000fea0003800000 */
.L_x_1249:
[----:B------:R-:W-:-:S04]  /*eae0*/  IMAD R84, R87, R124, -R84 ;  /* 0x0000007c57547224 */ /* 0x000fc800078e0a54 */
[----:B------:R-:W-:-:S05]  /*eaf0*/  IMAD R84, R155, -0x2, R84 ;  /* 0xfffffffe9b547824 */ /* 0x000fca00078e0254 */
[----:B------:R-:W-:Y:S02]  /*eb00*/  VIADDMNMX R123, R84, R124, R123, PT ;  /* 0x0000007c547b7246 */ /* 0x000fe4000380017b */
[----:B------:R-:W-:-:S07]  /*eb10*/  VIMNMX R122, R122, R84, !PT ;  /* 0x000000547a7a7248 */ /* 0x000fce0007fe0100 */
.L_x_1248:
[----:B------:R-:W-:Y:S01]  /*eb20*/  FMNMX.FTZ R24, R19, R14, !PT ;  /* 0x0000000e13187209 */ /* 0x000fe20007810000 */
[----:B------:R-:W2:Y:S01]  /*eb30*/  LDL R86, [R1+0x8] ;  /* 0x0000080001567983 */ /* 0x000ea20000100800 */
[----:B------:R-:W-:Y:S01]  /*eb40*/  ISETP.GT.AND P5, PT, R122, 0x9, P2 ;  /* 0x000000097a00780c */ /* 0x000fe200017a4270 */
[----:B------:R-:W-:Y:S01]  /*eb50*/  UMOV UR41, UR7 ;  /* 0x0000000700297c82 */ /* 0x000fe20008000000 */
[----:B------:R-:W-:Y:S01]  /*eb60*/  FMNMX.FTZ R25, R21, R24, !PT ;  /* 0x0000001815197209 */ /* 0x000fe20007810000 */
[----:B------:R-:W-:Y:S01]  /*eb70*/  @!P1 IMAD R16, R16, 0x8, R2 ;  /* 0x0000000810109824 */ /* 0x000fe200078e0202 */
[----:B------:R-:W-:Y:S02]  /*eb80*/  ISETP.LT.OR P5, PT, R123, 0xa, P5 ;  /* 0x0000000a7b00780c */ /* 0x000fe40002fa1670 */
[----:B------:R-:W-:Y:S01]  /*eb90*/  FMNMX.FTZ R24, R28, R25, !PT ;  /* 0x000000191c187209 */ /* 0x000fe20007810000 */
[----:B------:R-:W-:Y:S01]  /*eba0*/  @!P1 VIADD R16, R16, 0x16860 ;  /* 0x0001686010109836 */ /* 0x000fe20000000000 */
        /* <DEDUP_REMOVED lines=59> */
[----:B------:R-:W-:Y:S01]  /*ef60*/  ISETP.GT.AND P5, PT, R122, 0x59, P2 ;  /* 0x000000597a00780c */ /* 0x000fe200017a4270 */
[----:B------:R-:W0:Y:S01]  /*ef70*/  SHFL.BFLY PT, R24, R25, 0x2, 0x1f ;  /* 0x0c401f0019187f89 */ /* 0x000e2200000e0000 */
[----:B------:R-:W-:-:S02]  /*ef80*/  FSEL R46, R46, -INF , !P3 ;  /* 0xff8000002e2e7808 */ /* 0x000fc40005800000 */
[C---:B------:R-:W-:Y:S02]  /*ef90*/  ISETP.GT.AND P3, PT, R122.reuse, 0x31, P2 ;  /* 0x000000317a00780c */ /* 0x040fe40001764270 */
[C---:B------:R-:W-:Y:S02]  /*efa0*/  ISETP.LT.OR P5, PT, R123.reuse, 0x5a, P5 ;  /* 0x0000005a7b00780c */ /* 0x040fe40002fa1670 */
[----:B------:R-:W-:Y:S02]  /*efb0*/  ISETP.LT.OR P3, PT, R123, 0x32, P3 ;  /* 0x000000327b00780c */ /* 0x000fe40001f61670 */
[----:B------:R-:W-:Y:S02]  /*efc0*/  FSEL R71, R71, -INF , !P5 ;  /* 0xff80000047477808 */ /* 0x000fe40006800000 */
[----:B------:R-:W-:Y:S02]  /*efd0*/  ISETP.GT.AND P5, PT, R122, 0x61, P2 ;  /* 0x000000617a00780c */ /* 0x000fe400017a4270 */
[----:B------:R-:W-:-:S02]  /*efe0*/  FSEL R51, R51, -INF , !P3 ;  /* 0xff80000033337808 */ /* 0x000fc40005800000 */
[C---:B------:R-:W-:Y:S02]  /*eff0*/  ISETP.GT.AND P3, PT, R122.reuse, 0x40, P2 ;  /* 0x000000407a00780c */ /* 0x040fe40001764270 */
[C---:B------:R-:W-:Y:S02]  /*f000*/  ISETP.LT.OR P5, PT, R123.reuse, 0x62, P5 ;  /* 0x000000627b00780c */ /* 0x040fe40002fa1670 */
[----:B------:R-:W-:Y:S02]  /*f010*/  ISETP.LT.OR P3, PT, R123, 0x41, P3 ;  /* 0x000000417b00780c */ /* 0x000fe40001f61670 */
[----:B------:R-:W-:Y:S02]  /*f020*/  FSEL R75, R75, -INF , !P5 ;  /* 0xff8000004b4b7808 */ /* 0x000fe40006800000 */
[----:B------:R-:W-:Y:S02]  /*f030*/  ISETP.GT.AND P5, PT, R122, 0x69, P2 ;  /* 0x000000697a00780c */ /* 0x000fe400017a4270 */
[----:B0-----:R-:W-:-:S02]  /*f040*/  FMNMX.FTZ R84, R25, R24, !PT ;  /* 0x0000001819547209 */ /* 0x001fc40007810000 */
[----:B------:R-:W-:Y:S02]  /*f050*/  FSEL R58, R58, -INF , !P3 ;  /* 0xff8000003a3a7808 */ /* 0x000fe40005800000 */
[----:B------:R-:W-:Y:S01]  /*f060*/  ISETP.GT.AND P3, PT, R122, 0x49, P2 ;  /* 0x000000497a00780c */ /* 0x000fe20001764270 */
[----:B------:R-:W0:Y:S01]  /*f070*/  SHFL.BFLY PT, R87, R84, 0x1, 0x1f ;  /* 0x0c201f0054577f89 */ /* 0x000e2200000e0000 */
[C---:B------:R-:W-:Y:S02]  /*f080*/  ISETP.LT.OR P5, PT, R123.reuse, 0x6a, P5 ;  /* 0x0000006a7b00780c */ /* 0x040fe40002fa1670 */
[----:B------:R-:W-:Y:S02]  /*f090*/  ISETP.LT.OR P3, PT, R123, 0x4a, P3 ;  /* 0x0000004a7b00780c */ /* 0x000fe40001f61670 */
[----:B------:R-:W-:Y:S02]  /*f0a0*/  FSEL R78, R78, -INF , !P5 ;  /* 0xff8000004e4e7808 */ /* 0x000fe40006800000 */
[----:B------:R-:W-:-:S02]  /*f0b0*/  ISETP.GT.AND P5, PT, R122, RZ, P2 ;  /* 0x000000ff7a00720c */ /* 0x000fc400017a4270 */
[----:B------:R-:W-:Y:S02]  /*f0c0*/  FSEL R63, R63, -INF , !P3 ;  /* 0xff8000003f3f7808 */ /* 0x000fe40005800000 */
[C---:B------:R-:W-:Y:S02]  /*f0d0*/  ISETP.LT.OR P5, PT, R123.reuse, 0x1, P5 ;  /* 0x000000017b00780c */ /* 0x040fe40002fa1670 */
[----:B------:R-:W-:Y:S02]  /*f0e0*/  ISETP.GT.AND P4, PT, R122, 0x8, P2 ;  /* 0x000000087a00780c */ /* 0x000fe40001784270 */
[----:B------:R-:W-:Y:S02]  /*f0f0*/  FSEL R26, R26, -INF , !P5 ;  /* 0xff8000001a1a7808 */ /* 0x000fe40006800000 */
[----:B------:R-:W-:Y:S02]  /*f100*/  ISETP.LT.OR P4, PT, R123, 0x9, P4 ;  /* 0x000000097b00780c */ /* 0x000fe40002781670 */
[----:B------:R-:W-:-:S02]  /*f110*/  ISETP.GT.AND P5, PT, R122, 0x78, P2 ;  /* 0x000000787a00780c */ /* 0x000fc400017a4270 */
[----:B------:R-:W-:Y:S02]  /*f120*/  FSEL R30, R30, -INF , !P4 ;  /* 0xff8000001e1e7808 */ /* 0x000fe40006000000 */
[----:B------:R-:W-:Y:S02]  /*f130*/  ISETP.GT.AND P4, PT, R122, 0x11, P2 ;  /* 0x000000117a00780c */ /* 0x000fe40001784270 */
[----:B0-----:R-:W-:Y:S02]  /*f140*/  FMNMX.FTZ R24, R84, R87, !PT ;  /* 0x0000005754187209 */ /* 0x001fe40007810000 */
[----:B------:R-:W-:Y:S02]  /*f150*/  ISETP.LT.OR P4, PT, R123, 0x12, P4 ;  /* 0x000000127b00780c */ /* 0x000fe40002781670 */
[C---:B------:R-:W-:Y:S01]  /*f160*/  FSETP.NEU.FTZ.AND P3, PT, R24.reuse, -INF , PT ;  /* 0xff8000001800780b */ /* 0x040fe20003f7d000 */
[----:B------:R-:W-:Y:S01]  /*f170*/  FMUL.FTZ R84, R24, UR41 ;  /* 0x0000002918547c20 */ /* 0x000fe20008410000 */
[----:B------:R-:W-:-:S02]  /*f180*/  FSEL R35, R35, -INF , !P4 ;  /* 0xff80000023237808 */ /* 0x000fc40006000000 */
[----:B------:R-:W-:Y:S02]  /*f190*/  ISETP.GT.AND P4, PT, R122, 0x20, P2 ;  /* 0x000000207a00780c */ /* 0x000fe40001784270 */
[----:B------:R-:W-:Y:S02]  /*f1a0*/  FSEL R84, R84, RZ, P3 ;  /* 0x000000ff54547208 */ /* 0x000fe40001800000 */
[C---:B------:R-:W-:Y:S02]  /*f1b0*/  ISETP.LT.OR P4, PT, R123.reuse, 0x21, P4 ;  /* 0x000000217b00780c */ /* 0x040fe40002781670 */
        /* <DEDUP_REMOVED lines=17> */
[----:B------:R-:W-:Y:S01]  /*f2d0*/  MUFU.EX2 R148, R148 ;  /* 0x0000009400947308 */ /* 0x000fe20000000800 */
[----:B------:R-:W-:Y:S01]  /*f2e0*/  FMNMX.FTZ R32, R34, R25, !PT ;  /* 0x0000001922207209 */ /* 0x000fe20007810000 */
[--C-:B------:R-:W-:Y:S01]  /*f2f0*/  FFMA.FTZ R21, R29, UR41, -R84.reuse ;  /* 0x000000291d157c23 */ /* 0x100fe20008010854 */
[----:B------:R-:W-:Y:S01]  /*f300*/  ISETP.GT.AND P4, PT, R122, 0x38, P2 ;  /* 0x000000387a00780c */ /* 0x000fe20001784270 */
        /* <DEDUP_REMOVED lines=48> */
[----:B------:R-:W-:Y:S01]  /*f610*/  FFMA.FTZ R53, R80, UR41, -R84 ;  /* 0x0000002950357c23 */ /* 0x000fe20008010854 */
[----:B------:R-:W-:-:S02]  /*f620*/  FMNMX.FTZ R25, R59, R40, !PT ;  /* 0x000000283b197209 */ /* 0x000fc40007810000 */
[----:B------:R-:W-:Y:S01]  /*f630*/  ISETP.LT.OR P4, PT, R123, 0x61, P4 ;  /* 0x000000617b00780c */ /* 0x000fe20002781670 */
[----:B------:R-:W-:Y:S01]  /*f640*/  MUFU.EX2 R29, R29 ;  /* 0x0000001d001d7308 */ /* 0x000fe20000000800 */
[----:B------:R-:W-:Y:S02]  /*f650*/  FMNMX.FTZ R40, R62, R25, !PT ;  /* 0x000000193e287209 */ /* 0x000fe40007810000 */
[----:B------:R-:W-:Y:S02]  /*f660*/  FSEL R74, R74, -INF , !P4 ;  /* 0xff8000004a4a7808 */ /* 0x000fe40006000000 */
[----:B------:R-:W-:Y:S02]  /*f670*/  FMNMX.FTZ R25, R63, R40, !PT ;  /* 0x000000283f197209 */ /* 0x000fe40007810000 */
[----:B------:R-:W-:Y:S01]  /*f680*/  ISETP.GT.AND P4, PT, R122, 0x68, P2 ;  /* 0x000000687a00780c */ /* 0x000fe20001784270 */
[----:B------:R-:W-:Y:S01]  /*f690*/  MUFU.EX2 R140, R140 ;  /* 0x0000008c008c7308 */ /* 0x000fe20000000800 */
[----:B------:R-:W-:-:S02]  /*f6a0*/  FMNMX.FTZ R40, R66, R25, !PT ;  /* 0x0000001942287209 */ /* 0x000fc40007810000 */
[----:B------:R-:W-:Y:S02]  /*f6b0*/  ISETP.LT.OR P4, PT, R123, 0x69, P4 ;  /* 0x000000697b00780c */ /* 0x000fe40002781670 */
[----:B------:R-:W-:Y:S02]  /*f6c0*/  FMNMX.FTZ R25, R67, R40, !PT ;  /* 0x0000002843197209 */ /* 0x000fe40007810000 */
[----:B------:R-:W-:Y:S01]  /*f6d0*/  FSEL R20, R20, -INF , !P4 ;  /* 0xff80000014147808 */ /* 0x000fe20006000000 */
[----:B------:R-:W-:Y:S01]  /*f6e0*/  MUFU.EX2 R32, R32 ;  /* 0x0000002000207308 */ /* 0x000fe20000000800 */
[----:B------:R-:W-:Y:S02]  /*f6f0*/  FMNMX.FTZ R40, R70, R25, !PT ;  /* 0x0000001946287209 */ /* 0x000fe40007810000 */
[----:B------:R-:W-:Y:S02]  /*f700*/  ISETP.GT.AND P4, PT, R122, 0x70, P2 ;  /* 0x000000707a00780c */ /* 0x000fe40001784270 */
[----:B------:R-:W-:Y:S01]  /*f710*/  FMNMX.FTZ R25, R71, R40, !PT ;  /* 0x0000002847197209 */ /* 0x000fe20007810000 */
[----:B------:R-:W-:Y:S01]  /*f720*/  FFMA.FTZ R40, R57, UR41, -R84 ;  /* 0x0000002939287c23 */ /* 0x000fe20008010854 */
[----:B------:R-:W-:Y:S01]  /*f730*/  ISETP.LT.OR P4, PT, R123, 0x71, P4 ;  /* 0x000000717b00780c */ /* 0x000fe20002781670 */
[----:B------:R-:W-:Y:S01]  /*f740*/  MUFU.EX2 R142, R142 ;  /* 0x0000008e008e7308 */ /* 0x000fe20000000800 */
[----:B------:R-:W-:-:S02]  /*f750*/  FMNMX.FTZ R44, R74, R25, !PT ;  /* 0x000000194a2c7209 */ /* 0x000fc40007810000 */
[----:B------:R-:W-:Y:S02]  /*f760*/  FSEL R81, R81, -INF , !P4 ;  /* 0xff80000051517808 */ /* 0x000fe40006000000 */
[----:B------:R-:W-:Y:S02]  /*f770*/  FMNMX.FTZ R25, R75, R44, !PT ;  /* 0x0000002c4b197209 */ /* 0x000fe40007810000 */
[----:B------:R-:W-:Y:S01]  /*f780*/  ISETP.GT.AND P4, PT, R122, 0x71, P2 ;  /* 0x000000717a00780c */ /* 0x000fe20001784270 */
[----:B------:R-:W-:Y:S01]  /*f790*/  MUFU.EX2 R33, R33 ;  /* 0x0000002100217308 */ /* 0x000fe20000000800 */
[----:B------:R-:W-:Y:S02]  /*f7a0*/  FMNMX.FTZ R25, R20, R25, !PT ;  /* 0x0000001914197209 */ /* 0x000fe40007810000 */
[----:B------:R-:W-:Y:S02]  /*f7b0*/  ISETP.LT.OR P4, PT, R123, 0x72, P4 ;  /* 0x000000727b00780c */ /* 0x000fe40002781670 */
[----:B------:R-:W-:-:S02]  /*f7c0*/  FMNMX.FTZ R44, R78, R25, !PT ;  /* 0x000000194e2c7209 */ /* 0x000fc40007810000 */
[----:B------:R-:W-:Y:S01]  /*f7d0*/  ISETP.GT.AND P2, PT, R122, 0x79, P2 ;  /* 0x000000797a00780c */ /* 0x000fe20001744270 */
[----:B------:R-:W-:Y:S01]  /*f7e0*/  MUFU.EX2 R136, R136 ;  /* 0x0000008800887308 */ /* 0x000fe20000000800 */
[----:B------:R-:W-:Y:S01]  /*f7f0*/  FSEL R82, R82, -INF , !P4 ;  /* 0xff80000052527808 */ /* 0x000fe20006000000 */
[----:B------:R-:W-:Y:S01]  /*f800*/  FFMA.FTZ R122, R120, UR41, -R84 ;  /* 0x00000029787a7c23 */ /* 0x000fe20008010854 */
[----:B------:R-:W-:Y:S02]  /*f810*/  FMNMX.FTZ R25, R81, R44, !PT ;  /* 0x0000002c51197209 */ /* 0x000fe40007810000 */
[----:B------:R-:W-:Y:S02]  /*f820*/  ISETP.LT.OR P2, PT, R123, 0x7a, P2 ;  /* 0x0000007a7b00780c */ /* 0x000fe40001741670 */
[----:B------:R-:W-:Y:S01]  /*f830*/  FSEL R83, R83, -INF , !P5 ;  /* 0xff80000053537808 */ /* 0x000fe20006800000 */
[----:B------:R-:W-:Y:S01]  /*f840*/  MUFU.EX2 R36, R36 ;  /* 0x0000002400247308 */ /* 0x000fe20000000800 */
[----:B------:R-:W-:-:S02]  /*f850*/  FMNMX.FTZ R44, R82, R25, !PT ;  /* 0x00000019522c7209 */ /* 0x000fc40007810000 */
[----:B------:R-:W-:Y:S02]  /*f860*/  FSEL R85, R85, -INF , !P2 ;  /* 0xff80000055557808 */ /* 0x000fe40005000000 */
[----:B------:R-:W-:Y:S02]  /*f870*/  FMNMX.FTZ R44, R83, R44, !PT ;  /* 0x0000002c532c7209 */ /* 0x000fe40007810000 */
[----:B------:R-:W-:Y:S01]  /*f880*/  FSEL R57, R24, RZ, P3 ;  /* 0x000000ff18397208 */ /* 0x000fe20001800000 */
[----:B------:R-:W-:Y:S01]  /*f890*/  MUFU.EX2 R138, R138 ;  /* 0x0000008a008a7308 */ /* 0x000fe20000000800 */
[----:B------:R-:W-:Y:S01]  /*f8a0*/  FMNMX.FTZ R25, R85, R44, !PT ;  /* 0x0000002c55197209 */ /* 0x000fe20007810000 */
[--C-:B------:R-:W-:Y:S01]  /*f8b0*/  FFMA.FTZ R44, R65, UR41, -R84.reuse ;  /* 0x00000029412c7c23 */ /* 0x100fe20008010854 */
[----:B------:R-:W-:Y:S01]  /*f8c0*/  FFMA.FTZ R84, R121, UR41, -R84 ;  /* 0x0000002979547c23 */ /* 0x000fe20008010854 */
[----:B------:R-:W-:Y:S02]  /*f8d0*/  FADD.FTZ R57, -R57, R14 ;  /* 0x0000000e39397221 */ /* 0x000fe40000010100 */
[----:B------:R-:W0:Y:S02]  /*f8e0*/  SHFL.BFLY PT, R56, R25, 0x2, 0x1f ;  /* 0x0c401f0019387f89 */ /* 0x000e2400000e0000 */
[----:B------:R-:W-:Y:S01]  /*f8f0*/  FMUL.FTZ R14, R57, UR41 ;  /* 0x00000029390e7c20 */ /* 0x000fe20008410000 */
[----:B------:R-:W-:Y:S08]  /*f900*/  MUFU.EX2 R37, R37 ;  /* 0x0000002500257308 */ /* 0x000ff00000000800 */
[----:B------:R-:W1:Y:S08]  /*f910*/  MUFU.EX2 R14, R14 ;  /* 0x0000000e000e7308 */ /* 0x000e700000000800 */
[----:B------:R-:W-:Y:S01]  /*f920*/  MUFU.EX2 R132, R132 ;  /* 0x0000008400847308 */ /* 0x000fe20000000800 */
[----:B0-----:R-:W-:-:S07]  /*f930*/  FMNMX.FTZ R56, R25, R56, !PT ;  /* 0x0000003819387209 */ /* 0x001fce0007810000 */
[----:B------:R-:W-:Y:S01]  /*f940*/  MUFU.EX2 R40, R40 ;  /* 0x0000002800287308 */ /* 0x000fe20000000800 */
[----:B-1----:R-:W-:Y:S01]  /*f950*/  FFMA.FTZ R4, R14, R4, R148 ;  /* 0x000000040e047223 */ /* 0x002fe20000010094 */
[----:B------:R-:W0:Y:S01]  /*f960*/  SHFL.BFLY PT, R25, R56, 0x1, 0x1f ;  /* 0x0c201f0038197f89 */ /* 0x000e2200000e0000 */
[----:B------:R-:W-:Y:S01]  /*f970*/  F2FP.BF16.F32.PACK_AB R148, R19, R148 ;  /* 0x000000941394723e */ /* 0x000fe200000010ff */
        /* <DEDUP_REMOVED lines=17> */
[----:B------:R-:W-:Y:S01]  /*fa90*/  FMUL.FTZ R117, R117, R14 ;  /* 0x0000000e75757220 */ /* 0x000fe20000410000 */
[----:B------:R-:W-:-:S02]  /*faa0*/  IMAD.MOV.U32 R14, RZ, RZ, R24 ;  /* 0x000000ffff0e7224 */ /* 0x000fc400078e0018 */
[----:B------:R-:W-:Y:S01]  /*fab0*/  MUFU.EX2 R128, R128 ;  /* 0x0000008000807308 */ /* 0x000fe20000000800 */
[----:B0-----:R-:W-:-:S04]  /*fac0*/  FMNMX.FTZ R25, R56, R25, !PT ;  /* 0x0000001938197209 */ /* 0x001fc80007810000 */
[C---:B------:R-:W-:Y:S01]  /*fad0*/  FSETP.NEU.FTZ.AND P2, PT, R25.reuse, -INF , PT ;  /* 0xff8000001900780b */ /* 0x040fe20003f5d000 */
[----:B------:R-:W-:Y:S02]  /*fae0*/  FMUL.FTZ R60, R25, UR41 ;  /* 0x00000029193c7c20 */ /* 0x000fe40008410000 */
[----:B------:R-:W-:Y:S03]  /*faf0*/  MUFU.EX2 R44, R44 ;  /* 0x0000002c002c7308 */ /* 0x000fe60000000800 */
[----:B------:R-:W-:-:S05]  /*fb00*/  FSEL R57, R60, RZ, P2 ;  /* 0x000000ff3c397208 */ /* 0x000fca0001000000 */
[----:B------:R-:W-:Y:S01]  /*fb10*/  MUFU.EX2 R130, R130 ;  /* 0x0000008200827308 */ /* 0x000fe20000000800 */
[--C-:B------:R-:W-:Y:S01]  /*fb20*/  FFMA.FTZ R149, R26, UR41, -R57.reuse ;  /* 0x000000291a957c23 */ /* 0x100fe20008010839 */
        /* <DEDUP_REMOVED lines=11> */
[----:B------:R-:W-:Y:S01]  /*fbe0*/  FADD.FTZ R43, R21, R4 ;  /* 0x00000004152b7221 */ /* 0x000fe20000010000 */
[----:B------:R-:W-:Y:S01]  /*fbf0*/  FSEL R4, R25, RZ, P2 ;  /* 0x000000ff19047208 */ /* 0x000fe20001000000 */
[--C-:B------:R-:W-:Y:S01]  /*fc00*/  FFMA.FTZ R35, R47, UR41, -R57.reuse ;  /* 0x000000292f237c23 */ /* 0x100fe20008010839 */
[----:B------:R-:W-:Y:S01]  /*fc10*/  FFMA.FTZ R147, R38, UR41, -R57 ;  /* 0x0000002926937c23 */ /* 0x000fe20008010839 */
[----:B------:R-:W-:Y:S01]  /*fc20*/  FADD.FTZ R43, R144, R43 ;  /* 0x0000002b902b7221 */ /* 0x000fe20000010000 */
[----:B------:R-:W-:Y:S01]  /*fc30*/  MUFU.EX2 R26, R26 ;  /* 0x0000001a001a7308 */ /* 0x000fe20000000800 */
[----:B------:R-:W-:Y:S01]  /*fc40*/  FADD.FTZ R4, -R4, R15 ;  /* 0x0000000f04047221 */ /* 0x000fe20000010100 */
[----:B------:R-:W-:Y:S01]  /*fc50*/  FFMA.FTZ R143, R46, UR41, -R57 ;  /* 0x000000292e8f7c23 */ /* 0x000fe20008010839 */
[----:B------:R-:W-:Y:S01]  /*fc60*/  FADD.FTZ R43, R28, R43 ;  /* 0x0000002b1c2b7221 */ /* 0x000fe20000010000 */
[----:B------:R-:W-:Y:S01]  /*fc70*/  @!P1 PRMT R46, RZ, 0x654, R16 ;  /* 0x00000654ff2e9816 */ /* 0x000fe20000000010 */
[----:B------:R-:W-:Y:S01]  /*fc80*/  FMUL.FTZ R4, R4, UR41 ;  /* 0x0000002904047c20 */ /* 0x000fe20008410000 */
[----:B------:R-:W-:Y:S01]  /*fc90*/  FFMA.FTZ R137, R50, UR41, -R57 ;  /* 0x0000002932897c23 */ /* 0x000fe20008010839 */
[----:B------:R-:W-:Y:S01]  /*fca0*/  FADD.FTZ R42, R146, R43 ;  /* 0x0000002b922a7221 */ /* 0x000fe20000010000 */
[----:B------:R-:W-:Y:S01]  /*fcb0*/  MUFU.EX2 R151, R151 ;  /* 0x0000009700977308 */ /* 0x000fe20000000800 */
[----:B------:R0:W-:Y:S01]  /*fcc0*/  @!P1 SYNCS.ARRIVE.TRANS64.RED.A1T0 RZ, [R46+URZ], RZ ;  /* 0x000000ff2eff99a7 */ /* 0x0001e2000810043f */
[--C-:B------:R-:W-:Y:S01]  /*fcd0*/  FFMA.FTZ R38, R51, UR41, -R57.reuse ;  /* 0x0000002933267c23 */ /* 0x100fe20008010839 */
[----:B------:R-:W-:Y:S01]  /*fce0*/  FADD.FTZ R43, R29, R42 ;  /* 0x0000002a1d2b7221 */ /* 0x000fe20000010000 */
[--C-:B------:R-:W-:Y:S01]  /*fcf0*/  FFMA.FTZ R139, R54, UR41, -R57.reuse ;  /* 0x00000029368b7c23 */ /* 0x100fe20008010839 */
[--C-:B------:R-:W-:Y:S01]  /*fd00*/  FFMA.FTZ R39, R55, UR41, -R57.reuse ;  /* 0x0000002937277c23 */ /* 0x100fe20008010839 */
[----:B------:R-:W-:Y:S01]  /*fd10*/  FFMA.FTZ R133, R58, UR41, -R57 ;  /* 0x000000293a857c23 */ /* 0x000fe20008010839 */
[----:B------:R-:W-:Y:S01]  /*fd20*/  FADD.FTZ R43, R140, R43 ;  /* 0x0000002b8c2b7221 */ /* 0x000fe20000010000 */
[----:B------:R-:W1:Y:S01]  /*fd30*/  MUFU.EX2 R15, R4 ;  /* 0x00000004000f7308 */ /* 0x000e620000000800 */
[----:B------:R-:W-:Y:S01]  /*fd40*/  FFMA.FTZ R16, R59, UR41, -R57 ;  /* 0x000000293b107c23 */ /* 0x000fe20008010839 */
[----:B------:R-:W-:Y:S01]  /*fd50*/  F2FP.BF16.F32.PACK_AB R150, R21, R150 ;  /* 0x000000961596723e */ /* 0x000fe200000010ff */
[----:B------:R-:W-:Y:S01]  /*fd60*/  FADD.FTZ R43, R32, R43 ;  /* 0x0000002b202b7221 */ /* 0x000fe20000010000 */
[--C-:B------:R-:W-:Y:S01]  /*fd70*/  FFMA.FTZ R135, R62, UR41, -R57.reuse ;  /* 0x000000293e877c23 */ /* 0x100fe20008010839 */
[----:B------:R-:W-:Y:S01]  /*fd80*/  F2FP.BF16.F32.PACK_AB R144, R28, R144 ;  /* 0x000000901c90723e */ /* 0x000fe200000010ff */
[----:B------:R-:W-:Y:S01]  /*fd90*/  FFMA.FTZ R129, R66, UR41, -R57 ;  /* 0x0000002942817c23 */ /* 0x000fe20008010839 */
[----:B------:R-:W-:Y:S01]  /*fda0*/  FADD.FTZ R42, R142, R43 ;  /* 0x0000002b8e2a7221 */ /* 0x000fe20000010000 */
[----:B------:R-:W3:Y:S01]  /*fdb0*/  MUFU.EX2 R27, R27 ;  /* 0x0000001b001b7308 */ /* 0x000ee20000000800 */
[----:B------:R-:W-:Y:S01]  /*fdc0*/  F2FP.BF16.F32.PACK_AB R140, R32, R140 ;  /* 0x0000008c208c723e */ /* 0x000fe200000010ff */
[--C-:B------:R-:W-:Y:S01]  /*fdd0*/  FFMA.FTZ R67, R67, UR41, -R57.reuse ;  /* 0x0000002943437c23 */ /* 0x100fe20008010839 */
[----:B------:R-:W-:Y:S01]  /*fde0*/  FADD.FTZ R47, R33, R42 ;  /* 0x0000002a212f7221 */ /* 0x000fe20000010000 */
[----:B------:R-:W-:Y:S01]  /*fdf0*/  F2FP.BF16.F32.PACK_AB R146, R29, R146 ;  /* 0x000000921d92723e */ /* 0x000fe200000010ff */
[--C-:B------:R-:W-:Y:S01]  /*fe00*/  FFMA.FTZ R131, R70, UR41, -R57.reuse ;  /* 0x0000002946837c23 */ /* 0x100fe20008010839 */
[----:B------:R-:W-:Y:S01]  /*fe10*/  FFMA.FTZ R71, R71, UR41, -R57 ;  /* 0x0000002947477c23 */ /* 0x000fe20008010839 */
[----:B------:R-:W-:Y:S01]  /*fe20*/  FADD.FTZ R47, R136, R47 ;  /* 0x0000002f882f7221 */ /* 0x000fe20000010000 */
[----:B------:R-:W4:Y:S01]  /*fe30*/  MUFU.EX2 R145, R145 ;  /* 0x0000009100917308 */ /* 0x000f220000000800 */
[----:B-1----:R-:W-:Y:S01]  /*fe40*/  FFMA.FTZ R43, R15, R3, R149 ;  /* 0x000000030f2b7223 */ /* 0x002fe20000010095 */
[----:B------:R-:W-:Y:S01]  /*fe50*/  FFMA.FTZ R3, R63, UR41, -R57 ;  /* 0x000000293f037c23 */ /* 0x000fe20008010839 */
[C---:B------:R-:W-:Y:S01]  /*fe60*/  FADD.FTZ R47, R36.reuse, R47 ;  /* 0x0000002f242f7221 */ /* 0x040fe20000010000 */
[----:B------:R-:W-:Y:S01]  /*fe70*/  F2FP.BF16.F32.PACK_AB R136, R36, R136 ;  /* 0x000000882488723e */ /* 0x000fe200000010ff */
[----:B------:R-:W-:Y:S01]  /*fe80*/  FADD.FTZ R4, R26, R43 ;  /* 0x0000002b1a047221 */ /* 0x000fe20000010000 */
[----:B------:R-:W-:Y:S01]  /*fe90*/  FFMA.FTZ R125, R74, UR41, -R57 ;  /* 0x000000294a7d7c23 */ /* 0x000fe20008010839 */
[----:B------:R-:W-:Y:S01]  /*fea0*/  FADD.FTZ R42, R138, R47 ;  /* 0x0000002f8a2a7221 */ /* 0x000fe20000010000 */
[----:B------:R-:W1:Y:S01]  /*feb0*/  MUFU.EX2 R30, R30 ;  /* 0x0000001e001e7308 */ /* 0x000e620000000800 */
[----:B------:R-:W-:Y:S01]  /*fec0*/  FADD.FTZ R4, R151, R4 ;  /* 0x0000000497047221 */ /* 0x000fe20000010000 */
[--C-:B------:R-:W-:Y:S01]  /*fed0*/  FFMA.FTZ R75, R75, UR41, -R57.reuse ;  /* 0x000000294b4b7c23 */ /* 0x100fe20008010839 */
[----:B------:R-:W-:Y:S01]  /*fee0*/  FADD.FTZ R47, R37, R42 ;  /* 0x0000002a252f7221 */ /* 0x000fe20000010000 */
[--C-:B------:R-:W-:Y:S01]  /*fef0*/  FFMA.FTZ R78, R78, UR41, -R57.reuse ;  /* 0x000000294e4e7c23 */ /* 0x100fe20008010839 */
[----:B---3--:R-:W-:Y:S01]  /*ff00*/  FADD.FTZ R4, R27, R4 ;  /* 0x000000041b047221 */ /* 0x008fe20000010000 */
[----:B------:R-:W-:Y:S01]  /*ff10*/  FFMA.FTZ R81, R81, UR41, -R57 ;  /* 0x0000002951517c23 */ /* 0x000fe20008010839 */
[----:B------:R-:W-:Y:S01]  /*ff20*/  FADD.FTZ R47, R132, R47 ;  /* 0x0000002f842f7221 */ /* 0x000fe20000010000 */
[----:B------:R-:W3:Y:S01]  /*ff30*/  MUFU.EX2 R147, R147 ;  /* 0x0000009300937308 */ /* 0x000ee20000000800 */
[----:B----4-:R-:W-:Y:S01]  /*ff40*/  FADD.FTZ R43, R145, R4 ;  /* 0x00000004912b7221 */ /* 0x010fe20000010000 */
[----:B------:R-:W-:Y:S01]  /*ff50*/  FFMA.FTZ R4, R20, UR41, -R57 ;  /* 0x0000002914047c23 */ /* 0x000fe20008010839 */
[----:B------:R-:W-:Y:S01]  /*ff60*/  FADD.FTZ R47, R40, R47 ;  /* 0x0000002f282f7221 */ /* 0x000fe20000010000 */
[--C-:B------:R-:W-:Y:S01]  /*ff70*/  FFMA.FTZ R82, R82, UR41, -R57.reuse ;  /* 0x0000002952527c23 */ /* 0x100fe20008010839 */
[--C-:B------:R-:W-:Y:S01]  /*ff80*/  FFMA.FTZ R83, R83, UR41, -R57.reuse ;  /* 0x0000002953537c23 */ /* 0x100fe20008010839 */
[----:B------:R-:W-:Y:S01]  /*ff90*/  FFMA.FTZ R57, R85, UR41, -R57 ;  /* 0x0000002955397c23 */ /* 0x000fe20008010839 */
[----:B0-----:R-:W-:Y:S01]  /*ffa0*/  FADD.FTZ R46, R134, R47 ;  /* 0x0000002f862e7221 */ /* 0x001fe20000010000 */
[----:B------:R-:W0:Y:S01]  /*ffb0*/  MUFU.EX2 R31, R31 ;  /* 0x0000001f001f7308 */ /* 0x000e220000000800 */
[----:B-1----:R-:W-:Y:S01]  /*ffc0*/  FADD.FTZ R42, R30, R43 ;  /* 0x0000002b1e2a7221 */ /* 0x002fe20000010000 */
[----:B------:R-:W-:Y:S01]  /*ffd0*/  F2FP.BF16.F32.PACK_AB R132, R40, R132 ;  /* 0x000000842884723e */ /* 0x000fe200000010ff */
[----:B------:R-:W-:Y:S01]  /*ffe0*/  FADD.FTZ R47, R41, R46 ;  /* 0x0000002e292f7221 */ /* 0x000fe20000010000 */
[----:B--2---:R-:W-:Y:S01]  /*fff0*/  ISETP.GT.AND P2, PT, R0, R86, PT ;  /* 0x000000560000720c */ /* 0x004fe20003f44270 */
[-C--:B------:R-:W-:Y:S01]  /*10000*/  FMUL.FTZ R90, R90, R15.reuse ;  /* 0x0000000f5a5a7220 */ /* 0x080fe20000410000 */
[-C--:B------:R-:W-:Y:S01]  /*10010*/  FMUL.FTZ R91, R91, R15.reuse ;  /* 0x0000000f5b5b7220 */ /* 0x080fe20000410000 */
[----:B------:R-:W-:Y:S01]  /*10020*/  FADD.FTZ R47, R128, R47 ;  /* 0x0000002f802f7221 */ /* 0x000fe20000010000 */
[----:B------:R-:W1:Y:S01]  /*10030*/  MUFU.EX2 R141, R141 ;  /* 0x0000008d008d7308 */ /* 0x000e620000000800 */
[----:B---3--:R-:W-:Y:S01]  /*10040*/  FADD.FTZ R42, R147, R42 ;  /* 0x0000002a932a7221 */ /* 0x008fe20000010000 */
[-C--:B------:R-:W-:Y:S01]  /*10050*/  FMUL.FTZ R94, R94, R15.reuse ;  /* 0x0000000f5e5e7220 */ /* 0x080fe20000410000 */
[----:B------:R-:W-:Y:S01]  /*10060*/  FADD.FTZ R47, R44, R47 ;  /* 0x0000002f2c2f7221 */ /* 0x000fe20000010000 */
[-C--:B------:R-:W-:Y:S01]  /*10070*/  FMUL.FTZ R95, R95, R15.reuse ;  /* 0x0000000f5f5f7220 */ /* 0x080fe20000410000 */
[-C--:B------:R-:W-:Y:S01]  /*10080*/  FMUL.FTZ R98, R98, R15.reuse ;  /* 0x0000000f62627220 */ /* 0x080fe20000410000 */
[-C--:B------:R-:W-:Y:S01]  /*10090*/  FMUL.FTZ R99, R99, R15.reuse ;  /* 0x0000000f63637220 */ /* 0x080fe20000410000 */
[----:B------:R-:W-:Y:S01]  /*100a0*/  FADD.FTZ R46, R130, R47 ;  /* 0x0000002f822e7221 */ /* 0x000fe20000010000 */
[----:B------:R-:W2:Y:S01]  /*100b0*/  MUFU.EX2 R34, R34 ;  /* 0x0000002200227308 */ /* 0x000ea20000000800 */
[----:B0-----:R-:W-:Y:S01]  /*100c0*/  FADD.FTZ R42, R31, R42 ;  /* 0x0000002a1f2a7221 */ /* 0x001fe20000010000 */
[-C--:B------:R-:W-:Y:S01]  /*100d0*/  FMUL.FTZ R102, R102, R15.reuse ;  /* 0x0000000f66667220 */ /* 0x080fe20000410000 */
[-C--:B------:R-:W-:Y:S01]  /*100e0*/  FMUL.FTZ R103, R103, R15.reuse ;  /* 0x0000000f67677220 */ /* 0x080fe20000410000 */
        /* <DEDUP_REMOVED lines=9> */
[----:B------:R-:W-:Y:S01]  /*10180*/  FMUL.FTZ R119, R119, R15 ;  /* 0x0000000f77777220 */ /* 0x000fe20000410000 */
[----:B------:R-:W-:Y:S01]  /*10190*/  F2FP.BF16.F32.PACK_AB R142, R33, R142 ;  /* 0x0000008e218e723e */ /* 0x000fe200000010ff */
[----:B------:R-:W-:Y:S01]  /*101a0*/  VIADD R0, R0, 0xffffffff ;  /* 0xffffffff00007836 */ /* 0x000fe20000000000 */
[----:B------:R-:W1:Y:S01]  /*101b0*/  MUFU.EX2 R35, R35 ;  /* 0x0000002300237308 */ /* 0x000e620000000800 */
[----:B--2---:R-:W-:Y:S01]  /*101c0*/  FADD.FTZ R42, R34, R43 ;  /* 0x0000002b222a7221 */ /* 0x004fe20000010000 */
[----:B------:R-:W-:Y:S01]  /*101d0*/  F2FP.BF16.F32.PACK_AB R138, R37, R138 ;  /* 0x0000008a258a723e */ /* 0x000fe200000010ff */
[----:B------:R-:W-:Y:S01]  /*101e0*/  IMAD.MOV.U32 R15, RZ, RZ, R25 ;  /* 0x000000ffff0f7224 */ /* 0x000fe200078e0019 */
[----:B------:R-:W-:-:S02]  /*101f0*/  F2FP.BF16.F32.PACK_AB R134, R41, R134 ;  /* 0x000000862986723e */ /* 0x000fc400000010ff */
[----:B------:R-:W-:Y:S02]  /*10200*/  F2FP.BF16.F32.PACK_AB R128, R44, R128 ;  /* 0x000000802c80723e */ /* 0x000fe400000010ff */
[----:B------:R-:W2:Y:S01]  /*10210*/  MUFU.EX2 R45, R45 ;  /* 0x0000002d002d7308 */ /* 0x000ea20000000800 */
[----:B0-----:R-:W-:Y:S01]  /*10220*/  FADD.FTZ R42, R143, R42 ;  /* 0x0000002a8f2a7221 */ /* 0x001fe20000010000 */
[----:B------:R-:W-:Y:S02]  /*10230*/  F2FP.BF16.F32.PACK_AB R149, R26, R149 ;  /* 0x000000951a95723e */ /* 0x000fe400000010ff */
[----:B------:R-:W-:Y:S02]  /*10240*/  F2FP.BF16.F32.PACK_AB R151, R27, R151 ;  /* 0x000000971b97723e */ /* 0x000fe400000010ff */
[----:B------:R-:W-:Y:S02]  /*10250*/  F2FP.BF16.F32.PACK_AB R145, R30, R145 ;  /* 0x000000911e91723e */ /* 0x000fe400000010ff */
[----:B------:R-:W0:Y:S01]  /*10260*/  MUFU.EX2 R137, R137 ;  /* 0x0000008900897308 */ /* 0x000e220000000800 */
[----:B-1----:R-:W-:Y:S01]  /*10270*/  FADD.FTZ R42, R35, R42 ;  /* 0x0000002a232a7221 */ /* 0x002fe20000010000 */
[----:B------:R-:W-:-:S02]  /*10280*/  F2FP.BF16.F32.PACK_AB R147, R31, R147 ;  /* 0x000000931f93723e */ /* 0x000fc400000010ff */
[----:B------:R-:W-:Y:S02]  /*10290*/  F2FP.BF16.F32.PACK_AB R141, R34, R141 ;  /* 0x0000008d228d723e */ /* 0x000fe400000010ff */
[----:B------:R-:W-:Y:S02]  /*102a0*/  F2FP.BF16.F32.PACK_AB R143, R35, R143 ;  /* 0x0000008f238f723e */ /* 0x000fe400000010ff */
        /* <DEDUP_REMOVED lines=29> */
[----:B------:R-:W-:Y:S01]  /*10480*/  F2FP.BF16.F32.PACK_AB R133, R16, R133 ;  /* 0x000000851085723e */ /* 0x000fe200000010ff */
[----:B------:R-:W-:-:S05]  /*10490*/  IMAD.MOV.U32 R16, RZ, RZ, R152 ;  /* 0x000000ffff107224 */ /* 0x000fca00078e0098 */
        /* <DEDUP_REMOVED lines=11> */
[----:B0-----:R-:W-:-:S07]  /*10550*/  F2FP.BF16.F32.PACK_AB R122, R56, R122 ;  /* 0x0000007a387a723e */ /* 0x001fce00000010ff */
[----:B------:R-:W0:Y:S08]  /*10560*/  MUFU.EX2 R131, R131 ;  /* 0x0000008300837308 */ /* 0x000e300000000800 */
[----:B------:R-:W3:Y:S08]  /*10570*/  MUFU.EX2 R19, R71 ;  /* 0x0000004700137308 */ /* 0x000ef00000000800 */
[----:B------:R4:W-:Y:S08]  /*10580*/  MUFU.EX2 R127, R4 ;  /* 0x00000004007f7308 */ /* 0x0009f00000000800 */
[----:B------:R-:W5:Y:S01]  /*10590*/  MUFU.EX2 R125, R125 ;  /* 0x0000007d007d7308 */ /* 0x000f620000000800 */
[----:B----4-:R-:W-:Y:S01]  /*105a0*/  FADD.FTZ R4, R56, R21 ;  /* 0x0000001538047221 */ /* 0x010fe20000010000 */
[----:B-1----:R-:W-:Y:S01]  /*105b0*/  FADD.FTZ R21, R129, R32 ;  /* 0x0000002081157221 */ /* 0x002fe20000010000 */
[----:B--2---:R-:W-:-:S03]  /*105c0*/  F2FP.BF16.F32.PACK_AB R129, R20, R129 ;  /* 0x000000811481723e */ /* 0x004fc600000010ff */
[----:B------:R-:W-:Y:S02]  /*105d0*/  FADD.FTZ R32, R20, R21 ;  /* 0x0000001514207221 */ /* 0x000fe40000010000 */
[----:B------:R-:W1:Y:S02]  /*105e0*/  MUFU.EX2 R28, R75 ;  /* 0x0000004b001c7308 */ /* 0x000e640000000800 */
[----:B0-----:R-:W-:Y:S01]  /*105f0*/  FADD.FTZ R32, R131, R32 ;  /* 0x0000002083207221 */ /* 0x001fe20000010000 */
[----:B---3--:R-:W-:-:S03]  /*10600*/  F2FP.BF16.F32.PACK_AB R131, R19, R131 ;  /* 0x000000831383723e */ /* 0x008fc600000010ff */
[----:B------:R-:W-:Y:S01]  /*10610*/  FADD.FTZ R32, R19, R32 ;  /* 0x0000002013207221 */ /* 0x000fe20000010000 */
[----:B------:R-:W-:Y:S01]  /*10620*/  IMAD.MOV.U32 R19, RZ, RZ, R153 ;  /* 0x000000ffff137224 */ /* 0x000fe200078e0099 */
[----:B------:R-:W0:Y:S02]  /*10630*/  MUFU.EX2 R78, R78 ;  /* 0x0000004e004e7308 */ /* 0x000e240000000800 */
[----:B-----5:R-:W-:-:S06]  /*10640*/  FADD.FTZ R21, R125, R32 ;  /* 0x000000207d157221 */ /* 0x020fcc0000010000 */
[----:B------:R-:W2:Y:S01]  /*10650*/  MUFU.EX2 R36, R81 ;  /* 0x0000005100247308 */ /* 0x000ea20000000800 */
[C---:B-1----:R-:W-:Y:S01]  /*10660*/  FADD.FTZ R32, R28.reuse, R21 ;  /* 0x000000151c207221 */ /* 0x042fe20000010000 */
[----:B------:R-:W-:-:S03]  /*10670*/  F2FP.BF16.F32.PACK_AB R125, R28, R125 ;  /* 0x0000007d1c7d723e */ /* 0x000fc600000010ff */
[----:B------:R-:W-:-:S03]  /*10680*/  FADD.FTZ R21, R127, R32 ;  /* 0x000000207f157221 */ /* 0x000fc60000010000 */
[----:B------:R-:W1:Y:S01]  /*10690*/  MUFU.EX2 R82, R82 ;  /* 0x0000005200527308 */ /* 0x000e620000000800 */
[C---:B0-----:R-:W-:Y:S01]  /*106a0*/  FADD.FTZ R21, R78.reuse, R21 ;  /* 0x000000154e157221 */ /* 0x041fe20000010000 */
[----:B------:R-:W-:-:S06]  /*106b0*/  F2FP.BF16.F32.PACK_AB R127, R78, R127 ;  /* 0x0000007f4e7f723e */ /* 0x000fcc00000010ff */
[----:B------:R-:W0:Y:S01]  /*106c0*/  MUFU.EX2 R40, R83 ;  /* 0x0000005300287308 */ /* 0x000e220000000800 */
[----:B--2---:R-:W-:-:S07]  /*106d0*/  FADD.FTZ R21, R36, R21 ;  /* 0x0000001524157221 */ /* 0x004fce0000010000 */
[----:B------:R-:W2:Y:S01]  /*106e0*/  MUFU.EX2 R57, R57 ;  /* 0x0000003900397308 */ /* 0x000ea20000000800 */
[C---:B-1----:R-:W-:Y:S01]  /*106f0*/  FADD.FTZ R21, R82.reuse, R21 ;  /* 0x0000001552157221 */ /* 0x042fe20000010000 */
[----:B------:R-:W-:-:S03]  /*10700*/  F2FP.BF16.F32.PACK_AB R121, R82, R36 ;  /* 0x000000245279723e */ /* 0x000fc600000010ff */
[----:B0-----:R-:W-:-:S04]  /*10710*/  FADD.FTZ R21, R40, R21 ;  /* 0x0000001528157221 */ /* 0x001fc80000010000 */
[C---:B--2---:R-:W-:Y:S01]  /*10720*/  FADD.FTZ R3, R57.reuse, R21 ;  /* 0x0000001539037221 */ /* 0x044fe20000010000 */
[----:B------:R-:W-:Y:S01]  /*10730*/  F2FP.BF16.F32.PACK_AB R123, R57, R40 ;  /* 0x00000028397b723e */ /* 0x000fe200000010ff */
[----:B------:R-:W-:Y:S06]  /*10740*/  @P2 BRA `(.L_x_1252) ;  /* 0xffffffc800402947 */ /* 0x000fec000383ffff */
[----:B------:R-:W-:Y:S02]  /*10750*/  IMAD.MOV.U32 R15, RZ, RZ, R25 ;  /* 0x000000ffff0f7224 */ /* 0x000fe400078e0019 */
[----:B------:R-:W-:Y:S02]  /*10760*/  IMAD.MOV.U32 R14, RZ, RZ, R24 ;  /* 0x000000ffff0e7224 */ /* 0x000fe400078e0018 */
[----:B------:R-:W-:Y:S02]  /*10770*/  IMAD.MOV.U32 R16, RZ, RZ, R152 ;  /* 0x000000ffff107224 */ /* 0x000fe400078e0098 */
[----:B------:R-:W-:-:S07]  /*10780*/  IMAD.MOV.U32 R19, RZ, RZ, R153 ;  /* 0x000000ffff137224 */ /* 0x000fce00078e0099 */
.L_x_1234:
[----:B------:R-:W2:Y:S01]  /*10790*/  LDL R21, [R1+0x24] ;  /* 0x0000240001157983 */ /* 0x000ea20000100800 */
[----:B------:R-:W0:Y:S01]  /*107a0*/  LDC R26, c[0x0][0x9e4] ;  /* 0x00027900ff1a7b82 */ /* 0x000e220000000800 */
[----:B------:R-:W-:Y:S02]  /*107b0*/  ULDC UR8, c[0x0][0x9dc] ;  /* 0x0002770000087ab9 */ /* 0x000fe40000000800 */
[----:B------:R-:W2:Y:S04]  /*107c0*/  LDL R5, [R1+0x20] ;  /* 0x0000200001057983 */ /* 0x000ea80000100800 */
[----:B------:R-:W3:Y:S01]  /*107d0*/  LDL.LU R20, [R1+0x14] ;  /* 0x0000140001147983 */ /* 0x000ee20000300800 */
[----:B0-----:R-:W-:Y:S02]  /*107e0*/  ISETP.GE.AND P5, PT, R26, 0x1, PT ;  /* 0x000000011a00780c */ /* 0x001fe40003fa6270 */
[----:B--2---:R-:W-:-:S05]  /*107f0*/  IADD3 R5, R5, 0xc0, -R21 ;  /* 0x000000c005057810 */ /* 0x004fca0007ffe815 */
[----:B---3--:R-:W-:-:S04]  /*10800*/  IMAD R5, R20, 0xc0, R5 ;  /* 0x000000c014057824 */ /* 0x008fc800078e0205 */
[----:B------:R-:W-:Y:S02]  /*10810*/  VIADD R20, R5, -UR8 ;  /* 0x8000000805147c36 */ /* 0x000fe40008000000 */
[----:B------:R-:W-:Y:S05]  /*10820*/  @!P5 BRA `(.L_x_1253) ;  /* 0x000000000044d947 */ /* 0x000fea0003800000 */
        /* <DEDUP_REMOVED lines=10> */
.L_x_1255:
[----:B------:R-:W-:-:S13]  /*108d0*/  ISETP.NE.AND P2, PT, R26, 0x1, PT ;  /* 0x000000011a00780c */ /* 0x000fda0003f45270 */
[----:B------:R-:W0:Y:S02]  /*108e0*/  @P2 LDC.64 R24, c[0x0][0x9e8] ;  /* 0x00027a00ff182b82 */ /* 0x000e240000000a00 */
[----:B0-----:R-:W-:-:S05]  /*108f0*/  @P2 IMAD.HI.U32 R24, R5, R24, RZ ;  /* 0x0000001805182227 */ /* 0x001fca00078e00ff */
[----:B------:R-:W-:-:S07]  /*10900*/  @P2 SHF.R.U32.HI R5, RZ, R25, R24 ;  /* 0x00000019ff052219 */ /* 0x000fce0000011618 */
.L_x_1256:
[----:B------:R-:W-:Y:S05]  /*10910*/  BSYNC B0 ;  /* 0x0000000000007941 */ /* 0x000fea0003800000 */
.L_x_1254:
[----:B------:R-:W-:-:S05]  /*10920*/  IMAD R5, R5, R26, RZ ;  /* 0x0000001a05057224 */ /* 0x000fca00078e02ff */
[----:B------:R-:W-:-:S07]  /*10930*/  VIMNMX R20, R20, R5, !PT ;  /* 0x0000000514147248 */ /* 0x000fce0007fe0100 */
.L_x_1253:
[----:B------:R-:W2:Y:S01]  /*10940*/  LDL R21, [R1+0x18] ;  /* 0x0000180001157983 */ /* 0x000ea20000100800 */
[----:B------:R-:W-:-:S05]  /*10950*/  VIADD R20, R20, 0x7f ;  /* 0x0000007f14147836 */ /* 0x000fca0000000000 */
[----:B------:R-:W-:-:S04]  /*10960*/  SHF.R.S32.HI R5, RZ, 0x1f, R20 ;  /* 0x0000001fff057819 */ /* 0x000fc80000011414 */
[----:B------:R-:W-:-:S04]  /*10970*/  LEA.HI R5, R5, R20, RZ, 0x7 ;  /* 0x0000001405057211 */ /* 0x000fc800078f38ff */
[----:B------:R-:W-:-:S04]  /*10980*/  SHF.R.S32.HI R5, RZ, 0x7, R5 ;  /* 0x00000007ff057819 */ /* 0x000fc80000011405 */
[----:B--2---:R-:W-:-:S04]  /*10990*/  VIMNMX R21, R21, R5, !PT ;  /* 0x0000000515157248 */ /* 0x004fc80007fe0100 */
[----:B------:R-:W-:Y:S01]  /*109a0*/  ISETP.GE.AND P2, PT, R0, R21, PT ;  /* 0x000000150000720c */ /* 0x000fe20003f46270 */
[----:B------:R0:W-:-:S12]  /*109b0*/  STL [R1+0x4], R21 ;  /* 0x0000041501007387 */ /* 0x0001d80000100800 */
[----:B0-----:R-:W-:Y:S05]  /*109c0*/  @!P2 BRA `(.L_x_1257) ;  /* 0x0000002400c0a947 */ /* 0x001fea0003800000 */
[----:B------:R-:W-:Y:S02]  /*109d0*/  IMAD.MOV.U32 R23, RZ, RZ, R15 ;  /* 0x000000ffff177224 */ /* 0x000fe400078e000f */
[----:B------:R-:W-:Y:S02]  /*109e0*/  IMAD.MOV.U32 R5, RZ, RZ, R14 ;  /* 0x000000ffff057224 */ /* 0x000fe400078e000e */
[----:B------:R-:W-:Y:S02]  /*109f0*/  IMAD.MOV.U32 R20, RZ, RZ, R19 ;  /* 0x000000ffff147224 */ /* 0x000fe400078e0013 */
[----:B------:R-:W-:-:S07]  /*10a00*/  IMAD.MOV.U32 R152, RZ, RZ, R16 ;  /* 0x000000ffff987224 */ /* 0x000fce00078e0010 */
.L_x_1267:
[----:B------:R-:W2:Y:S01]  /*10a10*/  LDL R14, [R1+0x10] ;  /* 0x00001000010e7983 */ /* 0x000ea20000100800 */
[----:B------:R-:W-:Y:S01]  /*10a20*/  VIADD R16, R152, 0x1 ;  /* 0x0000000198107836 */ /* 0x000fe20000000000 */
[----:B------:R-:W-:Y:S05]  /*10a30*/  YIELD ;  /* 0x0000000000007946 */ /* 0x000fea0003800000 */
[----:B------:R-:W-:-:S04]  /*10a40*/  ISETP.NE.AND P3, PT, R16, 0x2, PT ;  /* 0x000000021000780c */ /* 0x000fc80003f65270 */
[----:B------:R-:W-:Y:S02]  /*10a50*/  SEL R19, RZ, 0x1, P3 ;  /* 0x00000001ff137807 */ /* 0x000fe40001800000 */
[----:B------:R-:W-:Y:S02]  /*10a60*/  SEL R16, R16, RZ, P3 ;  /* 0x000000ff10107207 */ /* 0x000fe40001800000 */
[----:B------:R-:W-:Y:S02]  /*10a70*/  LOP3.LUT R19, R20, R19, RZ, 0x3c, !PT ;  /* 0x0000001314137212 */ /* 0x000fe400078e3cff */
[----:B--2---:R-:W-:-:S13]  /*10a80*/  ISETP.NE.AND P2, PT, R14, RZ, PT ;  /* 0x000000ff0e00720c */ /* 0x004fda0003f45270 */
[----:B------:R-:W-:Y:S05]  /*10a90*/  @P2 BRA `(.L_x_1258) ;  /* 0x0000000000302947 */ /* 0x000fea0003800000 */
[----:B------:R-:W-:Y:S05]  /*10aa0*/  @!P0 BRA `(.L_x_1259) ;  /* 0x0000000000048947 */ /* 0x000fea0003800000 */
[----:B------:R-:W-:Y:S01]  /*10ab0*/  BPT.TRAP 0x1 ;  /* 0x000000040000795c */ /* 0x000fe20000300000 */
.L_x_1259:
[----:B------:R-:W-:Y:S01]  /*10ac0*/  IMAD R14, R16, 0x8, R2 ;  /* 0x00000008100e7824 */ /* 0x000fe200078e0202 */
[----:B------:R-:W-:-:S04]  /*10ad0*/  SHF.L.U32 R15, R19, 0x1f, RZ ;  /* 0x0000001f130f7819 */ /* 0x000fc800000006ff */
[----:B------:R0:W1:Y:S01]  /*10ae0*/  SYNCS.PHASECHK.TRANS64.TRYWAIT P3, [R14+URZ+0x16830], R15 ;  /* 0x0168300f0e0075a7 */ /* 0x000062000806017f */
[----:B------:R-:W-:Y:S05]  /*10af0*/  @!P0 BRA `(.L_x_1260) ;  /* 0x0000000000048947 */ /* 0x000fea0003800000 */
[----:B------:R-:W-:Y:S01]  /*10b00*/  BPT.TRAP 0x1 ;  /* 0x000000040000795c */ /* 0x000fe20000300000 */
.L_x_1260:
[----:B------:R-:W-:Y:S04]  /*10b10*/  BSSY B0, `(.L_x_1258) ;  /* 0x0000004000007945 */ /* 0x000fe80003800000 */
[----:B-1----:R-:W-:Y:S05]  /*10b20*/  @P3 BRA `(.L_x_1261) ;  /* 0x0000000000083947 */ /* 0x002fea0003800000 */
[----:B------:R-:W1:Y:S02]  /*10b30*/  SYNCS.PHASECHK.TRANS64.TRYWAIT P3, [R14+URZ+0x16830], R15 ;  /* 0x0168300f0e0075a7 */ /* 0x000e64000806017f */
[----:B-1----:R-:W-:Y:S05]  /*10b40*/  @!P3 BRA `(.L_x_1262) ;  /* 0x000000e000e4b947 */ /* 0x002fea0003800000 */
.L_x_1261:
[----:B------:R-:W-:Y:S05]  /*10b50*/  BSYNC B0 ;  /* 0x0000000000007941 */ /* 0x000fea0003800000 */
.L_x_1258:
[----:B01----:R-:W2:Y:S01]  /*10b60*/  LDL R14, [R1+0xc] ;  /* 0x00000c00010e7983 */ /* 0x003ea20000100800 */
[----:B------:R-:W0:Y:S01]  /*10b70*/  S2R R21, SR_TID.X ;  /* 0x0000000000157919 */ /* 0x000e220000002100 */
[----:B------:R-:W-:Y:S05]  /*10b80*/  WARPSYNC.ALL ;  /* 0x0000000000007948 */ /* 0x000fea0003800000 */
[----:B------:R-:W-:Y:S01]  /*10b90*/  IMAD.MOV.U32 R15, RZ, RZ, 0x40000040 ;  /* 0x40000040ff0f7424 */ /* 0x000fe200078e00ff */
[----:B0-----:R-:W-:-:S05]  /*10ba0*/  SHF.R.U32.HI R21, RZ, 0x7, R21 ;  /* 0x00000007ff157819 */ /* 0x001fca0000011615 */
[----:B------:R-:W-:Y:S01]  /*10bb0*/  VIADD R21, R21, 0x8 ;  /* 0x0000000815157836 */ /* 0x000fe20000000000 */
[----:B------:R-:W-:Y:S01]  /*10bc0*/  R2UR UR8, R6 ;  /* 0x00000000060872ca */ /* 0x000fe200000e0000 */
[----:B------:R-:W-:Y:S01]  /*10bd0*/  IMAD.MOV.U32 R25, RZ, RZ, 0x40000040 ;  /* 0x40000040ff197424 */ /* 0x000fe200078e00ff */
[----:B------:R-:W-:Y:S01]  /*10be0*/  R2UR UR9, R7 ;  /* 0x00000000070972ca */ /* 0x000fe200000e0000 */
[----:B------:R-:W-:Y:S01]  /*10bf0*/  IMAD.MOV.U32 R27, RZ, RZ, 0x40000040 ;  /* 0x40000040ff1b7424 */ /* 0x000fe200078e00ff */
[----:B------:R-:W-:Y:S02]  /*10c00*/  R2UR UR11, R15 ;  /* 0x000000000f0b72ca */ /* 0x000fe400000e0000 */
[----:B------:R-:W-:Y:S02]  /*10c10*/  R2UR UR15, R25 ;  /* 0x00000000190f72ca */ /* 0x000fe400000e0000 */
[----:B------:R-:W-:Y:S02]  /*10c20*/  R2UR UR19, R27 ;  /* 0x000000001b1372ca */ /* 0x000fe400000e0000 */
[----:B------:R-:W-:-:S02]  /*10c30*/  R2UR UR12, R12 ;  /* 0x000000000c0c72ca */ /* 0x000fc400000e0000 */
[----:B------:R-:W-:Y:S01]  /*10c40*/  R2UR UR13, R13 ;  /* 0x000000000d0d72ca */ /* 0x000fe200000e0000 */
[----:B------:R0:W-:Y:S01]  /*10c50*/  BAR.SYNC.DEFER_BLOCKING R21, 0x100 ;  /* 0x000400150000751d */ /* 0x0001e20000010000 */
[----:B------:R-:W-:Y:S02]  /*10c60*/  R2UR UR16, R10 ;  /* 0x000000000a1072ca */ /* 0x000fe400000e0000 */
[----:B------:R-:W-:Y:S01]  /*10c70*/  R2UR UR17, R11 ;  /* 0x000000000b1172ca */ /* 0x000fe200000e0000 */
[----:B--2---:R-:W-:-:S04]  /*10c80*/  IMAD R14, R16, 0x400, R14 ;  /* 0x00000400100e7824 */ /* 0x004fc800078e020e */
[C---:B------:R-:W-:Y:S01]  /*10c90*/  VIADD R24, R14.reuse, 0x2 ;  /* 0x000000020e187836 */ /* 0x040fe20000000000 */
[C---:B------:R-:W-:Y:S01]  /*10ca0*/  R2UR UR10, R14.reuse ;  /* 0x000000000e0a72ca */ /* 0x040fe200000e0000 */
[----:B------:R-:W-:-:S03]  /*10cb0*/  VIADD R26, R14, 0x4 ;  /* 0x000000040e1a7836 */ /* 0x000fc60000000000 */
[----:B------:R-:W-:Y:S02]  /*10cc0*/  R2UR UR14, R24 ;  /* 0x00000000180e72ca */ /* 0x000fe400000e0000 */
[----:B------:R-:W-:Y:S02]  /*10cd0*/  R2UR UR18, R26 ;  /* 0x000000001a1272ca */ /* 0x000fe400000e0000 */
[----:B------:R-:W-:-:S06]  /*10ce0*/  WARPGROUP.ARRIVE ;  /* 0x00000000000079c5 */ /* 0x000fcc0000000000 */
[----:B------:R-:W-:Y:S03]  /*10cf0*/  HGMMA.64x128x16.F32.BF16 R24, gdesc[UR8], RZ, !UPT, gsb0 ;  /* 0x01e00000081879f0 */ /* 0x000fe6000c0018ff */
[----:B------:R-:W-:Y:S02]  /*10d00*/  WARPGROUP.DEPBAR.LE gsb0, 0x0 ;  /* 0x00008000000079c5 */ /* 0x000fe40000010000 */
[----:B------:R-:W-:-:S07]  /*10d10*/  WARPGROUP.ARRIVE ;  /* 0x00000000000079c5 */ /* 0x000fce0000000000 */
[----:B------:R-:W-:Y:S01]  /*10d20*/  HGMMA.64x128x16.F32.BF16 R24, gdesc[UR12], R24, gsb0 ;  /* 0x01e000000c1879f0 */ /* 0x000fe20008001818 */
[----:B------:R-:W-:Y:S01]  /*10d30*/  VIADD R14, R14, 0x6 ;  /* 0x000000060e0e7836 */ /* 0x000fe20000000000 */
[----:B------:R-:W-:Y:S02]  /*10d40*/  R2UR UR23, R15 ;  /* 0x000000000f1772ca */ /* 0x000fe400000e0000 */
[----:B------:R-:W-:Y:S02]  /*10d50*/  R2UR UR20, R8 ;  /* 0x00000000081472ca */ /* 0x000fe400000e0000 */
        /* <DEDUP_REMOVED lines=12> */
.L_x_1264:
[----:B------:R-:W-:Y:S01]  /*10e20*/  SHF.L.U32 R14, R20, 0x1f, RZ ;  /* 0x0000001f140e7819 */ /* 0x000fe200000006ff */
[----:B------:R-:W-:-:S04]  /*10e30*/  IMAD R15, R152, 0x8, R2 ;  /* 0x00000008980f7824 */ /* 0x000fc800078e0202 */
[----:B------:R0:W1:Y:S01]  /*10e40*/  SYNCS.PHASECHK.TRANS64.TRYWAIT P2, [R15+URZ+0x16850], R14 ;  /* 0x0168500e0f0075a7 */ /* 0x000062000804017f */
[----:B------:R-:W-:Y:S05]  /*10e50*/  @!P0 BRA `(.L_x_1265) ;  /* 0x0000000000048947 */ /* 0x000fea0003800000 */
[----:B------:R-:W-:Y:S01]  /*10e60*/  BPT.TRAP 0x1 ;  /* 0x000000040000795c */ /* 0x000fe20000300000 */
.L_x_1265:
[----:B-1----:R-:W-:Y:S05]  /*10e70*/  @P2 BRA `(.L_x_1263) ;  /* 0x0000000000082947 */ /* 0x002fea0003800000 */
[----:B------:R-:W1:Y:S02]  /*10e80*/  SYNCS.PHASECHK.TRANS64.TRYWAIT P2, [R15+URZ+0x16850], R14 ;  /* 0x0168500e0f0075a7 */ /* 0x000e64000804017f */
[----:B-1----:R-:W-:Y:S05]  /*10e90*/  @!P2 BRA `(.L_x_1266) ;  /* 0x000000e00024a947 */ /* 0x002fea0003800000 */
.L_x_1263:
[----:B01----:R-:W-:Y:S01]  /*10ea0*/  VIADD R14, R2, 0x400 ;  /* 0x00000400020e7836 */ /* 0x003fe20000000000 */
[----:B------:R-:W-:Y:S05]  /*10eb0*/  WARPSYNC.ALL ;  /* 0x0000000000007948 */ /* 0x000fea0003800000 */
[----:B------:R-:W-:-:S04]  /*10ec0*/  SHF.R.U32.HI R14, RZ, 0x4, R14 ;  /* 0x00000004ff0e7819 */ /* 0x000fc8000001160e */
[----:B------:R-:W-:-:S05]  /*10ed0*/  LOP3.LUT R20, R14, 0x3fff, RZ, 0xc0, !PT ;  /* 0x00003fff0e147812 */ /* 0x000fca00078ec0ff */
[----:B------:R-:W-:Y:S01]  /*10ee0*/  IMAD R20, R152, 0x400, R20 ;  /* 0x0000040098147824 */ /* 0x000fe200078e0214 */
[----:B------:R-:W-:Y:S01]  /*10ef0*/  WARPGROUP.ARRIVE ;  /* 0x00000000000079c5 */ /* 0x000fe20000000000 */
[----:B------:R-:W-:Y:S02]  /*10f00*/  IMAD.MOV.U32 R21, RZ, RZ, 0x40000040 ;  /* 0x40000040ff157424 */ /* 0x000fe400078e00ff */
[----:B------:R-:W-:Y:S01]  /*10f10*/  FMUL.FTZ R154, R26, UR27 ;  /* 0x0000001b1a9a7c20 */ /* 0x000fe20008410000 */
[C---:B------:R-:W-:Y:S01]  /*10f20*/  VIADD R14, R20.reuse, 0x80 ;  /* 0x00000080140e7836 */ /* 0x040fe20000000000 */
[----:B------:R-:W-:Y:S01]  /*10f30*/  R2UR UR10, R20 ;  /* 0x00000000140a72ca */ /* 0x000fe200000e0000 */
[----:B------:R-:W-:Y:S01]  /*10f40*/  IMAD.MOV.U32 R15, RZ, RZ, 0x40000040 ;  /* 0x40000040ff0f7424 */ /* 0x000fe200078e00ff */
[----:B------:R-:W-:Y:S01]  /*10f50*/  R2UR UR11, R21 ;  /* 0x00000000150b72ca */ /* 0x000fe200000e0000 */
[----:B------:R-:W-:Y:S01]  /*10f60*/  FMUL.FTZ R21, R25, UR27 ;  /* 0x0000001b19157c20 */ /* 0x000fe20008410000 */
[----:B------:R-:W-:Y:S01]  /*10f70*/  FMUL.FTZ R25, R29, UR27 ;  /* 0x0000001b1d197c20 */ /* 0x000fe20008410000 */
[----:B------:R-:W-:Y:S01]  /*10f80*/  FMUL.FTZ R26, R32, UR27 ;  /* 0x0000001b201a7c20 */ /* 0x000fe20008410000 */
[----:B------:R-:W-:Y:S01]  /*10f90*/  FMUL.FTZ R153, R27, UR27 ;  /* 0x0000001b1b997c20 */ /* 0x000fe20008410000 */
[----:B------:R-:W-:Y:S01]  /*10fa0*/  FMUL.FTZ R27, R33, UR27 ;  /* 0x0000001b211b7c20 */ /* 0x000fe20008410000 */
[----:B------:R-:W-:Y:S01]  /*10fb0*/  FMUL.FTZ R29, R37, UR27 ;  /* 0x0000001b251d7c20 */ /* 0x000fe20008410000 */
[----:B------:R-:W-:Y:S01]  /*10fc0*/  MUFU.TANH R21, R21 ;  /* 0x0000001500157308 */ /* 0x000fe20000002400 */
[----:B------:R-:W-:Y:S01]  /*10fd0*/  FMUL.FTZ R32, R42, UR27 ;  /* 0x0000001b2a207c20 */ /* 0x000fe20008410000 */
[----:B------:R-:W-:Y:S01]  /*10fe0*/  FMUL.FTZ R42, R52, UR27 ;  /* 0x0000001b342a7c20 */ /* 0x000fe20008410000 */
[----:B------:R-:W-:Y:S01]  /*10ff0*/  FMUL.FTZ R33, R43, UR27 ;  /* 0x0000001b2b217c20 */ /* 0x000fe20008410000 */
[----:B------:R-:W-:Y:S01]  /*11000*/  FMUL.FTZ R43, R53, UR27 ;  /* 0x0000001b352b7c20 */ /* 0x000fe20008410000 */
[----:B------:R-:W-:Y:S01]  /*11010*/  FMUL.FTZ R53, R64, UR27 ;  /* 0x0000001b40357c20 */ /* 0x000fe20008410000 */
[----:B------:R-:W-:Y:S01]  /*11020*/  HGMMA.64x64x16.F32.BF16 R88, R148, gdesc[UR8].tnspB, R88, gsb0 ;  /* 0x40e0000894587df0 */ /* 0x000fe20008001858 */
[----:B------:R-:W-:Y:S01]  /*11030*/  R2UR UR10, R14 ;  /* 0x000000000e0a72ca */ /* 0x000fe200000e0000 */
[----:B------:R-:W-:Y:S01]  /*11040*/  VIADD R14, R20, 0x100 ;  /* 0x00000100140e7836 */ /* 0x000fe20000000000 */
[----:B------:R-:W-:Y:S01]  /*11050*/  R2UR UR11, R15 ;  /* 0x000000000f0b72ca */ /* 0x000fe200000e0000 */
[----:B------:R-:W-:Y:S01]  /*11060*/  IMAD.MOV.U32 R15, RZ, RZ, 0x40000040 ;  /* 0x40000040ff0f7424 */ /* 0x000fe200078e00ff */
[----:B------:R-:W-:Y:S01]  /*11070*/  MUFU.TANH R25, R25 ;  /* 0x0000001900197308 */ /* 0x000fe20000002400 */
[----:B------:R-:W-:Y:S01]  /*11080*/  FMUL.FTZ R37, R47, UR27 ;  /* 0x0000001b2f257c20 */ /* 0x000fe20008410000 */
[----:B------:R-:W-:Y:S01]  /*11090*/  FMUL.FTZ R47, R58, UR27 ;  /* 0x0000001b3a2f7c20 */ /* 0x000fe20008410000 */
[----:B------:R-:W-:Y:S01]  /*110a0*/  FMUL.FTZ R58, R73, UR27 ;  /* 0x0000001b493a7c20 */ /* 0x000fe20008410000 */
[----:B------:R-:W-:Y:S01]  /*110b0*/  FMUL.FTZ R52, R62, UR27 ;  /* 0x0000001b3e347c20 */ /* 0x000fe20008410000 */
[----:B------:R-:W-:Y:S01]  /*110c0*/  FMUL.FTZ R62, R81, UR27 ;  /* 0x0000001b513e7c20 */ /* 0x000fe20008410000 */
[----:B------:R-:W-:Y:S01]  /*110d0*/  FMUL.FTZ R64, R85, UR27 ;  /* 0x0000001b55407c20 */ /* 0x000fe20008410000 */
[----:B------:R-:W-:Y:S01]  /*110e0*/  UMOV UR41, UR6 ;  /* 0x0000000600297c82 */ /* 0x000fe20008000000 */
[----:B------:R-:W-:Y:S01]  /*110f0*/  MUFU.TANH R26, R26 ;  /* 0x0000001a001a7308 */ /* 0x000fe20000002400 */
[----:B------:R-:W-:Y:S01]  /*11100*/  FMUL.FTZ R73, R79, UR27 ;  /* 0x0000001b4f497c20 */ /* 0x000fe20008410000 */
[----:B------:R-:W-:Y:S01]  /*11110*/  FMUL.FTZ R63, R63, UR27 ;  /* 0x0000001b3f3f7c20 */ /* 0x000fe20008410000 */
[----:B------:R-:W-:Y:S01]  /*11120*/  FMUL.FTZ R66, R66, UR27 ;  /* 0x0000001b42427c20 */ /* 0x000fe20008410000 */
[----:B------:R-:W-:Y:S01]  /*11130*/  FMUL.FTZ R67, R67, UR27 ;  /* 0x0000001b43437c20 */ /* 0x000fe20008410000 */
[----:B------:R-:W0:Y:S03]  /*11140*/  S2R R81, SR_TID.X ;  /* 0x0000000000517919 */ /* 0x000e260000002100 */
[----:B------:R-:W-:Y:S08]  /*11150*/  MUFU.TANH R27, R27 ;  /* 0x0000001b001b7308 */ /* 0x000ff00000002400 */
[----:B------:R-:W-:Y:S08]  /*11160*/  MUFU.TANH R29, R29 ;  /* 0x0000001d001d7308 */ /* 0x000ff00000002400 */
[----:B------:R-:W-:Y:S08]  /*11170*/  MUFU.TANH R42, R42 ;  /* 0x0000002a002a7308 */ /* 0x000ff00000002400 */
[----:B------:R-:W-:Y:S01]  /*11180*/  MUFU.TANH R43, R43 ;  /* 0x0000002b002b7308 */ /* 0x000fe20000002400 */
[----:B0-----:R-:W-:-:S07]  /*11190*/  ISETP.GE.U32.AND P2, PT, R81, 0x180, PT ;  /* 0x000001805100780c */ /* 0x001fce0003f46070 */
[----:B------:R-:W-:Y:S08]  /*111a0*/  MUFU.TANH R53, R53 ;  /* 0x0000003500357308 */ /* 0x000ff00000002400 */
[----:B------:R-:W-:Y:S08]  /*111b0*/  MUFU.TANH R58, R58 ;  /* 0x0000003a003a7308 */ /* 0x000ff00000002400 */
[----:B------:R-:W-:Y:S08]  /*111c0*/  MUFU.TANH R62, R62 ;  /* 0x0000003e003e7308 */ /* 0x000ff00000002400 */
[----:B------:R-:W-:Y:S01]  /*111d0*/  MUFU.TANH R64, R64 ;  /* 0x0000004000407308 */ /* 0x000fe20000002400 */
        /* <DEDUP_REMOVED lines=19> */
[----:B------:R-:W-:Y:S01]  /*11310*/  SHF.R.U32.HI R80, RZ, 0x7, R81 ;  /* 0x00000007ff507819 */ /* 0x000fe20000011651 */
[----:B------:R-:W-:Y:S08]  /*11320*/  MUFU.TANH R31, R31 ;  /* 0x0000001f001f7308 */ /* 0x000ff00000002400 */
[----:B------:R-:W-:Y:S08]  /*11330*/  MUFU.TANH R40, R40 ;  /* 0x0000002800287308 */ /* 0x000ff00000002400 */
[----:B------:R-:W-:Y:S08]  /*11340*/  MUFU.TANH R51, R51 ;  /* 0x0000003300337308 */ /* 0x000ff00000002400 */
[----:B------:R-:W-:Y:S08]  /*11350*/  MUFU.TANH R59, R59 ;  /* 0x0000003b003b7308 */ /* 0x000ff00000002400 */
[----:B------:R-:W-:Y:S08]  /*11360*/  MUFU.TANH R61, R61 ;  /* 0x0000003d003d7308 */ /* 0x000ff00000002400 */
        /* <DEDUP_REMOVED lines=13> */
[----:B------:R-:W-:Y:S01]  /*11440*/  FMUL.FTZ R15, R24, UR27 ;  /* 0x0000001b180f7c20 */ /* 0x000fe20008410000 */
[----:B------:R-:W-:Y:S01]  /*11450*/  FMUL.FTZ R24, R28, UR27 ;  /* 0x0000001b1c187c20 */ /* 0x000fe20008410000 */
[----:B------:R-:W-:Y:S01]  /*11460*/  R2UR UR10, R14 ;  /* 0x000000000e0a72ca */ /* 0x000fe200000e0000 */
        /* <DEDUP_REMOVED lines=15> */
[----:B------:R-:W-:-:S03]  /*11560*/  FMUL.FTZ R75, R83, UR27 ;  /* 0x0000001b534b7c20 */ /* 0x000fc60008410000 */
[----:B------:R-:W1:Y:S08]  /*11570*/  MUFU.TANH R24, R24 ;  /* 0x0000001800187308 */ /* 0x000e700000002400 */
[----:B------:R-:W2:Y:S01]  /*11580*/  MUFU.TANH R28, R28 ;  /* 0x0000001c001c7308 */ /* 0x000ea20000002400 */
[----:B0-----:R-:W-:-:S04]  /*11590*/  FMNMX.FTZ R14, R15, R5, !PT ;  /* 0x000000050f0e7209 */ /* 0x001fc80007810000 */
[----:B------:R-:W-:-:S03]  /*115a0*/  FMNMX.FTZ R14, R21, R14, !PT ;  /* 0x0000000e150e7209 */ /* 0x000fc60007810000 */
[----:B------:R-:W0:Y:S01]  /*115b0*/  MUFU.TANH R36, R36 ;  /* 0x0000002400247308 */ /* 0x000e220000002400 */
[----:B-1----:R-:W-:-:S04]  /*115c0*/  FMNMX.FTZ R14, R24, R14, !PT ;  /* 0x0000000e180e7209 */ /* 0x002fc80007810000 */
[----:B------:R-:W-:-:S03]  /*115d0*/  FMNMX.FTZ R14, R25, R14, !PT ;  /* 0x0000000e190e7209 */ /* 0x000fc60007810000 */
[----:B------:R-:W-:Y:S01]  /*115e0*/  MUFU.TANH R46, R46 ;  /* 0x0000002e002e7308 */ /* 0x000fe20000002400 */
[----:B------:R-:W-:-:S04]  /*115f0*/  FMNMX.FTZ R14, R26, R14, !PT ;  /* 0x0000000e1a0e7209 */ /* 0x000fc80007810000 */
[----:B------:R-:W-:-:S03]  /*11600*/  FMNMX.FTZ R14, R27, R14, !PT ;  /* 0x0000000e1b0e7209 */ /* 0x000fc60007810000 */
[----:B------:R-:W-:Y:S01]  /*11610*/  MUFU.TANH R54, R54 ;  /* 0x0000003600367308 */ /* 0x000fe20000002400 */
[----:B--2---:R-:W-:-:S04]  /*11620*/  FMNMX.FTZ R14, R28, R14, !PT ;  /* 0x0000000e1c0e7209 */ /* 0x004fc80007810000 */
[----:B------:R-:W-:-:S03]  /*11630*/  FMNMX.FTZ R14, R29, R14, !PT ;  /* 0x0000000e1d0e7209 */ /* 0x000fc60007810000 */
[----:B------:R-:W-:Y:S01]  /*11640*/  MUFU.TANH R55, R55 ;  /* 0x0000003700377308 */ /* 0x000fe20000002400 */
[----:B------:R-:W-:-:S04]  /*11650*/  FMNMX.FTZ R14, R30, R14, !PT ;  /* 0x0000000e1e0e7209 */ /* 0x000fc80007810000 */
[----:B------:R-:W-:-:S03]  /*11660*/  FMNMX.FTZ R14, R31, R14, !PT ;  /* 0x0000000e1f0e7209 */ /* 0x000fc60007810000 */
[----:B------:R-:W-:Y:S01]  /*11670*/  MUFU.TANH R56, R56 ;  /* 0x0000003800387308 */ /* 0x000fe20000002400 */
[----:B------:R-:W-:-:S04]  /*11680*/  FMNMX.FTZ R14, R34, R14, !PT ;  /* 0x0000000e220e7209 */ /* 0x000fc80007810000 */
[----:B0-----:R-:W-:Y:S01]  /*11690*/  FMNMX.FTZ R14, R36, R14, !PT ;  /* 0x0000000e240e7209 */ /* 0x001fe20007810000 */
[----:B------:R-:W-:Y:S02]  /*116a0*/  WARPGROUP.DEPBAR.LE gsb0, 0x0 ;  /* 0x00008000000079c5 */ /* 0x000fe40000010000 */
        /* <DEDUP_REMOVED lines=9> */
[----:B------:R-:W-:-:S06]  /*11740*/  WARPGROUP.ARRIVE ;  /* 0x00000000000079c5 */ /* 0x000fcc0000000000 */
[----:B------:R-:W1:Y:S01]  /*11750*/  MUFU.TANH R48, R48 ;  /* 0x0000003000307308 */ /* 0x000e620000002400 */
[----:B------:R-:W-:Y:S07]  /*11760*/  HGMMA.64x64x16.F32.BF16 R88, R136, gdesc[UR8].tnspB, R88, gsb0 ;  /* 0x40e0000888587df0 */ /* 0x000fee0008001858 */
[----:B------:R-:W2:Y:S01]  /*11770*/  MUFU.TANH R50, R50 ;  /* 0x0000003200327308 */ /* 0x000ea20000002400 */
[----:B0-----:R-:W-:-:S04]  /*11780*/  FMNMX.FTZ R14, R38, R14, !PT ;  /* 0x0000000e260e7209 */ /* 0x001fc80007810000 */
[----:B------:R-:W-:-:S03]  /*11790*/  FMNMX.FTZ R14, R40, R14, !PT ;  /* 0x0000000e280e7209 */ /* 0x000fc60007810000 */
[----:B------:R-:W0:Y:S01]  /*117a0*/  MUFU.TANH R57, R57 ;  /* 0x0000003900397308 */ /* 0x000e220000002400 */
[----:B------:R-:W-:-:S04]  /*117b0*/  FMNMX.FTZ R14, R42, R14, !PT ;  /* 0x0000000e2a0e7209 */ /* 0x000fc80007810000 */
[----:B------:R-:W-:-:S03]  /*117c0*/  FMNMX.FTZ R14, R43, R14, !PT ;  /* 0x0000000e2b0e7209 */ /* 0x000fc60007810000 */
[----:B------:R-:W3:Y:S01]  /*117d0*/  MUFU.TANH R60, R60 ;  /* 0x0000003c003c7308 */ /* 0x000ee20000002400 */
[----:B------:R-:W-:-:S04]  /*117e0*/  FMNMX.FTZ R14, R46, R14, !PT ;  /* 0x0000000e2e0e7209 */ /* 0x000fc80007810000 */
[----:B-1----:R-:W-:-:S03]  /*117f0*/  FMNMX.FTZ R14, R48, R14, !PT ;  /* 0x0000000e300e7209 */ /* 0x002fc60007810000 */
[----:B------:R-:W1:Y:S01]  /*11800*/  MUFU.TANH R65, R65 ;  /* 0x0000004100417308 */ /* 0x000e620000002400 */
[----:B--2---:R-:W-:-:S04]  /*11810*/  FMNMX.FTZ R14, R50, R14, !PT ;  /* 0x0000000e320e7209 */ /* 0x004fc80007810000 */
[----:B------:R-:W-:-:S03]  /*11820*/  FMNMX.FTZ R14, R51, R14, !PT ;  /* 0x0000000e330e7209 */ /* 0x000fc60007810000 */
[----:B------:R-:W2:Y:S01]  /*11830*/  MUFU.TANH R147, R147 ;  /* 0x0000009300937308 */ /* 0x000ea20000002400 */
[----:B------:R-:W-:-:S04]  /*11840*/  FMNMX.FTZ R14, R53, R14, !PT ;  /* 0x0000000e350e7209 */ /* 0x000fc80007810000 */
[----:B------:R-:W-:-:S03]  /*11850*/  FMNMX.FTZ R14, R54, R14, !PT ;  /* 0x0000000e360e7209 */ /* 0x000fc60007810000 */
[----:B------:R-:W4:Y:S01]  /*11860*/  MUFU.TANH R145, R145 ;  /* 0x0000009100917308 */ /* 0x000f220000002400 */
[----:B------:R-:W-:-:S04]  /*11870*/  FMNMX.FTZ R14, R55, R14, !PT ;  /* 0x0000000e370e7209 */ /* 0x000fc80007810000 */
[----:B------:R-:W-:-:S03]  /*11880*/  FMNMX.FTZ R14, R56, R14, !PT ;  /* 0x0000000e380e7209 */ /* 0x000fc60007810000 */
[----:B------:R-:W5:Y:S01]  /*11890*/  MUFU.TANH R143, R143 ;  /* 0x0000008f008f7308 */ /* 0x000f620000002400 */
[----:B0-----:R-:W-:-:S04]  /*118a0*/  FMNMX.FTZ R14, R57, R14, !PT ;  /* 0x0000000e390e7209 */ /* 0x001fc80007810000 */
[----:B------:R-:W-:-:S03]  /*118b0*/  FMNMX.FTZ R14, R58, R14, !PT ;  /* 0x0000000e3a0e7209 */ /* 0x000fc60007810000 */
[----:B------:R-:W0:Y:S01]  /*118c0*/  MUFU.TANH R141, R141 ;  /* 0x0000008d008d7308 */ /* 0x000e220000002400 */
[----:B------:R-:W-:-:S04]  /*118d0*/  FMNMX.FTZ R14, R59, R14, !PT ;  /* 0x0000000e3b0e7209 */ /* 0x000fc80007810000 */
[----:B---3--:R-:W-:-:S03]  /*118e0*/  FMNMX.FTZ R14, R60, R14, !PT ;  /* 0x0000000e3c0e7209 */ /* 0x008fc60007810000 */
[----:B------:R-:W3:Y:S01]  /*118f0*/  MUFU.TANH R32, R32 ;  /* 0x0000002000207308 */ /* 0x000ee20000002400 */
[----:B------:R-:W-:-:S04]  /*11900*/  FMNMX.FTZ R14, R61, R14, !PT ;  /* 0x0000000e3d0e7209 */ /* 0x000fc80007810000 */
[----:B------:R-:W-:Y:S01]  /*11910*/  FMNMX.FTZ R14, R62, R14, !PT ;  /* 0x0000000e3e0e7209 */ /* 0x000fe20007810000 */
[----:B------:R-:W-:-:S03]  /*11920*/  WARPGROUP.DEPBAR.LE gsb0, 0x0 ;  /* 0x00008000000079c5 */ /* 0x000fc60000010000 */
[----:B-1----:R-:W-:Y:S01]  /*11930*/  FMNMX.FTZ R14, R65, R14, !PT ;  /* 0x0000000e410e7209 */ /* 0x002fe20007810000 */
[----:B------:R-:W1:Y:S01]  /*11940*/  MUFU.TANH R33, R33 ;  /* 0x0000002100217308 */ /* 0x000e620000002400 */
[----:B------:R-:W-:Y:S02]  /*11950*/  WARPGROUP.ARRIVE ;  /* 0x00000000000079c5 */ /* 0x000fe40000000000 */
[----:B------:R-:W-:-:S05]  /*11960*/  FMNMX.FTZ R14, R64, R14, !PT ;  /* 0x0000000e400e7209 */ /* 0x000fca0007810000 */
[----:B------:R-:W2:Y:S01]  /*11970*/  SHFL.BFLY PT, R72, R14, 0x2, 0x1f ;  /* 0x0c401f000e487f89 */ /* 0x000ea200000e0000 */
[----:B------:R-:W1:Y:S08]  /*11980*/  MUFU.TANH R35, R35 ;  /* 0x0000002300237308 */ /* 0x000e700000002400 */
[----:B------:R-:W1:Y:S08]  /*11990*/  MUFU.TANH R37, R37 ;  /* 0x0000002500257308 */ /* 0x000e700000002400 */
[----:B------:R-:W1:Y:S01]  /*119a0*/  MUFU.TANH R39, R39 ;  /* 0x0000002700277308 */ /* 0x000e620000002400 */
[----:B--2---:R-:W-:-:S07]  /*119b0*/  FMNMX.FTZ R14, R14, R72, !PT ;  /* 0x000000480e0e7209 */ /* 0x004fce0007810000 */
[----:B------:R-:W2:Y:S01]  /*119c0*/  MUFU.TANH R41, R41 ;  /* 0x0000002900297308 */ /* 0x000ea20000002400 */
[----:B------:R-:W-:Y:S01]  /*119d0*/  FMUL.FTZ R72, R78, UR27 ;  /* 0x0000001b4e487c20 */ /* 0x000fe20008410000 */
[----:B------:R-:W4:Y:S06]  /*119e0*/  SHFL.BFLY PT, R77, R14, 0x1, 0x1f ;  /* 0x0c201f000e4d7f89 */ /* 0x000f2c00000e0000 */
[----:B------:R-:W2:Y:S08]  /*119f0*/  MUFU.TANH R44, R44 ;  /* 0x0000002c002c7308 */ /* 0x000eb00000002400 */
[----:B------:R-:W2:Y:S08]  /*11a00*/  MUFU.TANH R45, R45 ;  /* 0x0000002d002d7308 */ /* 0x000eb00000002400 */
[----:B------:R-:W2:Y:S01]  /*11a10*/  MUFU.TANH R47, R47 ;  /* 0x0000002f002f7308 */ /* 0x000ea20000002400 */
[----:B----4-:R-:W-:Y:S01]  /*11a20*/  FMNMX.FTZ R14, R14, R77, !PT ;  /* 0x0000004d0e0e7209 */ /* 0x010fe20007810000 */
[----:B------:R-:W-:-:S06]  /*11a30*/  FMUL.FTZ R77, R87, UR27 ;  /* 0x0000001b574d7c20 */ /* 0x000fcc0008410000 */
[----:B------:R-:W4:Y:S01]  /*11a40*/  MUFU.TANH R49, R49 ;  /* 0x0000003100317308 */ /* 0x000f220000002400 */
[C---:B------:R-:W-:Y:S01]  /*11a50*/  FMUL.FTZ R79, R14.reuse, UR41 ;  /* 0x000000290e4f7c20 */ /* 0x040fe20008410000 */
[----:B------:R-:W-:-:S03]  /*11a60*/  FADD.FTZ R5, -R14, R5 ;  /* 0x000000050e057221 */ /* 0x000fc60000010100 */
[--C-:B------:R-:W-:Y:S01]  /*11a70*/  FFMA.FTZ R148, R15, UR41, -R79.reuse ;  /* 0x000000290f947c23 */ /* 0x100fe2000801084f */
[----:B------:R-:W-:Y:S01]  /*11a80*/  FMNMX.FTZ R15, R154, R23, !PT ;  /* 0x000000179a0f7209 */ /* 0x000fe20007810000 */
[--C-:B------:R-:W-:Y:S01]  /*11a90*/  FFMA.FTZ R150, R24, UR41, -R79.reuse ;  /* 0x0000002918967c23 */ /* 0x100fe2000801084f */
[----:B------:R-:W4:Y:S01]  /*11aa0*/  MUFU.TANH R52, R52 ;  /* 0x0000003400347308 */ /* 0x000f220000002400 */
[--C-:B------:R-:W-:Y:S01]  /*11ab0*/  FFMA.FTZ R78, R25, UR41, -R79.reuse ;  /* 0x00000029194e7c23 */ /* 0x100fe2000801084f */
[----:B------:R-:W-:Y:S01]  /*11ac0*/  FMNMX.FTZ R15, R153, R15, !PT ;  /* 0x0000000f990f7209 */ /* 0x000fe20007810000 */
[----:B------:R-:W-:Y:S02]  /*11ad0*/  VIADD R24, R20, 0x200 ;  /* 0x0000020014187836 */ /* 0x000fe40000000000 */
[--C-:B------:R-:W-:Y:S01]  /*11ae0*/  FFMA.FTZ R144, R26, UR41, -R79.reuse ;  /* 0x000000291a907c23 */ /* 0x100fe2000801084f */
[----:B------:R-:W-:Y:S01]  /*11af0*/  IMAD.MOV.U32 R25, RZ, RZ, 0x40000040 ;  /* 0x40000040ff197424 */ /* 0x000fe200078e00ff */
[----:B------:R-:W-:Y:S01]  /*11b00*/  FMNMX.FTZ R15, R151, R15, !PT ;  /* 0x0000000f970f7209 */ /* 0x000fe20007810000 */
[--C-:B------:R-:W-:Y:S01]  /*11b10*/  FFMA.FTZ R26, R27, UR41, -R79.reuse ;  /* 0x000000291b1a7c23 */ /* 0x100fe2000801084f */
[----:B------:R-:W4:Y:S01]  /*11b20*/  MUFU.TANH R63, R63 ;  /* 0x0000003f003f7308 */ /* 0x000f220000002400 */
[----:B------:R-:W-:Y:S01]  /*11b30*/  R2UR UR10, R24 ;  /* 0x00000000180a72ca */ /* 0x000fe200000e0000 */
[--C-:B------:R-:W-:Y:S01]  /*11b40*/  FFMA.FTZ R27, R36, UR41, -R79.reuse ;  /* 0x00000029241b7c23 */ /* 0x100fe2000801084f */
[----:B------:R-:W-:Y:S01]  /*11b50*/  FMNMX.FTZ R15, R149, R15, !PT ;  /* 0x0000000f950f7209 */ /* 0x000fe20007810000 */
[--C-:B------:R-:W-:Y:S01]  /*11b60*/  FFMA.FTZ R36, R48, UR41, -R79.reuse ;  /* 0x0000002930247c23 */ /* 0x100fe2000801084f */
[----:B------:R-:W-:Y:S01]  /*11b70*/  R2UR UR11, R25 ;  /* 0x00000000190b72ca */ /* 0x000fe200000e0000 */
[----:B------:R-:W-:Y:S01]  /*11b80*/  IMAD.MOV.U32 R25, RZ, RZ, 0x40000040 ;  /* 0x40000040ff197424 */ /* 0x000fe200078e00ff */
[----:B------:R-:W-:Y:S01]  /*11b90*/  FMNMX.FTZ R15, R147, R15, !PT ;  /* 0x0000000f930f7209 */ /* 0x000fe20007810000 */
[----:B------:R-:W4:Y:S01]  /*11ba0*/  MUFU.TANH R66, R66 ;  /* 0x0000004200427308 */ /* 0x000f220000002400 */
[--C-:B------:R-:W-:Y:S01]  /*11bb0*/  FFMA.FTZ R146, R28, UR41, -R79.reuse ;  /* 0x000000291c927c23 */ /* 0x100fe2000801084f */
[--C-:B------:R-:W-:Y:S01]  /*11bc0*/  FFMA.FTZ R28, R29, UR41, -R79.reuse ;  /* 0x000000291d1c7c23 */ /* 0x100fe2000801084f */
[----:B------:R-:W-:Y:S01]  /*11bd0*/  FMNMX.FTZ R15, R145, R15, !PT ;  /* 0x0000000f910f7209 */ /* 0x000fe20007810000 */
[--C-:B------:R-:W-:Y:S01]  /*11be0*/  FFMA.FTZ R29, R31, UR41, -R79.reuse ;  /* 0x000000291f1d7c23 */ /* 0x100fe2000801084f */
[--C-:B------:R-:W-:Y:S01]  /*11bf0*/  FFMA.FTZ R31, R43, UR41, -R79.reuse ;  /* 0x000000292b1f7c23 */ /* 0x100fe2000801084f */
[--C-:B------:R-:W-:Y:S01]  /*11c00*/  FFMA.FTZ R43, R56, UR41, -R79.reuse ;  /* 0x00000029382b7c23 */ /* 0x100fe2000801084f */
[----:B-----5:R-:W-:Y:S01]  /*11c10*/  FMNMX.FTZ R15, R143, R15, !PT ;  /* 0x0000000f8f0f7209 */ /* 0x020fe20007810000 */
[----:B------:R-:W5:Y:S01]  /*11c20*/  MUFU.TANH R67, R67 ;  /* 0x0000004300437308 */ /* 0x000f620000002400 */
[----:B------:R-:W-:Y:S01]  /*11c30*/  FMUL.FTZ R5, R5, UR41 ;  /* 0x0000002905057c20 */ /* 0x000fe20008410000 */
[----:B------:R-:W-:Y:S01]  /*11c40*/  HGMMA.64x64x16.F32.BF16 R88, R132, gdesc[UR8].tnspB, R88, gsb0 ;  /* 0x40e0000884587df0 */ /* 0x000fe20008001858 */
[----:B0-----:R-:W-:Y:S01]  /*11c50*/  FMNMX.FTZ R15, R141, R15, !PT ;  /* 0x0000000f8d0f7209 */ /* 0x001fe20007810000 */
[--C-:B------:R-:W-:Y:S01]  /*11c60*/  FFMA.FTZ R21, R21, UR41, -R79.reuse ;  /* 0x0000002915157c23 */ /* 0x100fe2000801084f */
[----:B------:R-:W-:Y:S01]  /*11c70*/  R2UR UR11, R25 ;  /* 0x00000000190b72ca */ /* 0x000fe200000e0000 */
[----:B------:R-:W-:Y:S01]  /*11c80*/  IMAD.MOV.U32 R25, RZ, RZ, 0x40000040 ;  /* 0x40000040ff197424 */ /* 0x000fe200078e00ff */
[----:B---3--:R-:W-:Y:S01]  /*11c90*/  FMNMX.FTZ R15, R32, R15, !PT ;  /* 0x0000000f200f7209 */ /* 0x008fe20007810000 */
[----:B------:R-:W0:Y:S01]  /*11ca0*/  MUFU.TANH R68, R68 ;  /* 0x0000004400447308 */ /* 0x000e220000002400 */
[--C-:B------:R-:W-:Y:S01]  /*11cb0*/  FFMA.FTZ R142, R34, UR41, -R79.reuse ;  /* 0x00000029228e7c23 */ /* 0x100fe2000801084f */
[--C-:B------:R-:W-:Y:S01]  /*11cc0*/  FFMA.FTZ R140, R30, UR41, -R79.reuse ;  /* 0x000000291e8c7c23 */ /* 0x100fe2000801084f */
[----:B-1----:R-:W-:Y:S01]  /*11cd0*/  FMNMX.FTZ R15, R33, R15, !PT ;  /* 0x0000000f210f7209 */ /* 0x002fe20007810000 */
[--C-:B------:R-:W-:Y:S01]  /*11ce0*/  FFMA.FTZ R34, R53, UR41, -R79.reuse ;  /* 0x0000002935227c23 */ /* 0x100fe2000801084f */
[--C-:B------:R-:W-:Y:S01]  /*11cf0*/  FFMA.FTZ R30, R40, UR41, -R79.reuse ;  /* 0x00000029281e7c23 */ /* 0x100fe2000801084f */
[--C-:B------:R-:W-:Y:S01]  /*11d00*/  FFMA.FTZ R53, R61, UR41, -R79.reuse ;  /* 0x000000293d357c23 */ /* 0x100fe2000801084f */
[----:B------:R-:W-:Y:S01]  /*11d10*/  FMNMX.FTZ R15, R35, R15, !PT ;  /* 0x0000000f230f7209 */ /* 0x000fe20007810000 */
[----:B------:R-:W1:Y:S01]  /*11d20*/  MUFU.TANH R69, R69 ;  /* 0x0000004500457308 */ /* 0x000e620000002400 */
[--C-:B------:R-:W-:Y:S01]  /*11d30*/  FFMA.FTZ R40, R54, UR41, -R79.reuse ;  /* 0x0000002936287c23 */ /* 0x100fe2000801084f */
[--C-:B------:R-:W-:Y:S01]  /*11d40*/  FFMA.FTZ R136, R38, UR41, -R79.reuse ;  /* 0x0000002926887c23 */ /* 0x100fe2000801084f */
[----:B------:R-:W-:Y:S01]  /*11d50*/  FMNMX.FTZ R15, R37, R15, !PT ;  /* 0x0000000f250f7209 */ /* 0x000fe20007810000 */
[--C-:B------:R-:W-:Y:S01]  /*11d60*/  FFMA.FTZ R54, R62, UR41, -R79.reuse ;  /* 0x000000293e367c23 */ /* 0x100fe2000801084f */
[--C-:B------:R-:W-:Y:S01]  /*11d70*/  FFMA.FTZ R38, R51, UR41, -R79.reuse ;  /* 0x0000002933267c23 */ /* 0x100fe2000801084f */
[--C-:B------:R-:W-:Y:S01]  /*11d80*/  FFMA.FTZ R51, R60, UR41, -R79.reuse ;  /* 0x000000293c337c23 */ /* 0x100fe2000801084f */
[----:B------:R-:W-:Y:S01]  /*11d90*/  FMNMX.FTZ R15, R39, R15, !PT ;  /* 0x0000000f270f7209 */ /* 0x000fe20007810000 */
[----:B------:R-:W3:Y:S01]  /*11da0*/  MUFU.TANH R70, R70 ;  /* 0x0000004600467308 */ /* 0x000ee20000002400 */
[--C-:B------:R-:W-:Y:S01]  /*11db0*/  FFMA.FTZ R64, R64, UR41, -R79.reuse ;  /* 0x0000002940407c23 */ /* 0x100fe2000801084f */
[--C-:B------:R-:W-:Y:S01]  /*11dc0*/  FFMA.FTZ R138, R42, UR41, -R79.reuse ;  /* 0x000000292a8a7c23 */ /* 0x100fe2000801084f */
[----:B--2---:R-:W-:Y:S01]  /*11dd0*/  FMNMX.FTZ R15, R41, R15, !PT ;  /* 0x0000000f290f7209 */ /* 0x004fe20007810000 */
[--C-:B------:R-:W-:Y:S01]  /*11de0*/  FFMA.FTZ R42, R55, UR41, -R79.reuse ;  /* 0x00000029372a7c23 */ /* 0x100fe2000801084f */
[----:B------:R-:W-:-:S02]  /*11df0*/  FFMA.FTZ R55, R65, UR41, -R79 ;  /* 0x0000002941377c23 */ /* 0x000fc4000801084f */
[----:B------:R-:W-:Y:S01]  /*11e00*/  FMNMX.FTZ R15, R44, R15, !PT ;  /* 0x0000000f2c0f7209 */ /* 0x000fe20007810000 */
[----:B------:R-:W2:Y:S03]  /*11e10*/  MUFU.TANH R71, R71 ;  /* 0x0000004700477308 */ /* 0x000ea60000002400 */
[----:B------:R-:W-:-:S04]  /*11e20*/  FMNMX.FTZ R15, R45, R15, !PT ;  /* 0x0000000f2d0f7209 */ /* 0x000fc80007810000 */
[----:B------:R-:W-:Y:S01]  /*11e30*/  FMNMX.FTZ R15, R47, R15, !PT ;  /* 0x0000000f2f0f7209 */ /* 0x000fe20007810000 */
[----:B------:R-:W2:Y:S03]  /*11e40*/  MUFU.TANH R72, R72 ;  /* 0x0000004800487308 */ /* 0x000ea60000002400 */
[----:B----4-:R-:W-:-:S04]  /*11e50*/  FMNMX.FTZ R15, R49, R15, !PT ;  /* 0x0000000f310f7209 */ /* 0x010fc80007810000 */
[----:B------:R-:W-:Y:S01]  /*11e60*/  FMNMX.FTZ R15, R52, R15, !PT ;  /* 0x0000000f340f7209 */ /* 0x000fe20007810000 */
[----:B------:R-:W4:Y:S03]  /*11e70*/  MUFU.TANH R73, R73 ;  /* 0x0000004900497308 */ /* 0x000f260000002400 */
[----:B------:R-:W-:-:S04]  /*11e80*/  FMNMX.FTZ R15, R63, R15, !PT ;  /* 0x0000000f3f0f7209 */ /* 0x000fc80007810000 */
[----:B------:R-:W-:Y:S01]  /*11e90*/  FMNMX.FTZ R15, R66, R15, !PT ;  /* 0x0000000f420f7209 */ /* 0x000fe20007810000 */
[----:B------:R-:W4:Y:S03]  /*11ea0*/  MUFU.TANH R74, R74 ;  /* 0x0000004a004a7308 */ /* 0x000f260000002400 */
[----:B-----5:R-:W-:-:S04]  /*11eb0*/  FMNMX.FTZ R15, R67, R15, !PT ;  /* 0x0000000f430f7209 */ /* 0x020fc80007810000 */
[----:B0-----:R-:W-:Y:S01]  /*11ec0*/  FMNMX.FTZ R15, R68, R15, !PT ;  /* 0x0000000f440f7209 */ /* 0x001fe20007810000 */
[----:B------:R-:W0:Y:S03]  /*11ed0*/  MUFU.TANH R75, R75 ;  /* 0x0000004b004b7308 */ /* 0x000e260000002400 */
[----:B-1----:R-:W-:-:S04]  /*11ee0*/  FMNMX.FTZ R15, R69, R15, !PT ;  /* 0x0000000f450f7209 */ /* 0x002fc80007810000 */
[----:B---3--:R-:W-:Y:S01]  /*11ef0*/  FMNMX.FTZ R24, R70, R15, !PT ;  /* 0x0000000f46187209 */ /* 0x008fe20007810000 */
[----:B------:R-:W1:Y:S03]  /*11f00*/  MUFU.TANH R76, R76 ;  /* 0x0000004c004c7308 */ /* 0x000e660000002400 */
[----:B--2---:R-:W-:-:S04]  /*11f10*/  FMNMX.FTZ R15, R71, R24, !PT ;  /* 0x00000018470f7209 */ /* 0x004fc80007810000 */
[----:B------:R-:W-:Y:S01]  /*11f20*/  FMNMX.FTZ R24, R72, R15, !PT ;  /* 0x0000000f48187209 */ /* 0x000fe20007810000 */
[----:B------:R-:W2:Y:S01]  /*11f30*/  MUFU.TANH R77, R77 ;  /* 0x0000004d004d7308 */ /* 0x000ea20000002400 */
[----:B------:R-:W-:Y:S02]  /*11f40*/  WARPGROUP.DEPBAR.LE gsb0, 0x0 ;  /* 0x00008000000079c5 */ /* 0x000fe40000010000 */
[----:B----4-:R-:W-:Y:S01]  /*11f50*/  FMNMX.FTZ R15, R73, R24, !PT ;  /* 0x00000018490f7209 */ /* 0x010fe20007810000 */
[----:B------:R-:W-:Y:S01]  /*11f60*/  WARPGROUP.ARRIVE ;  /* 0x00000000000079c5 */ /* 0x000fe20000000000 */
[--C-:B------:R-:W-:Y:S01]  /*11f70*/  FFMA.FTZ R132, R46, UR41, -R79.reuse ;  /* 0x000000292e847c23 */ /* 0x100fe2000801084f */
[--C-:B------:R-:W-:Y:S01]  /*11f80*/  FFMA.FTZ R46, R57, UR41, -R79.reuse ;  /* 0x00000029392e7c23 */ /* 0x100fe2000801084f */
[----:B------:R-:W-:Y:S01]  /*11f90*/  FMNMX.FTZ R24, R74, R15, !PT ;  /* 0x0000000f4a187209 */ /* 0x000fe20007810000 */
[--C-:B------:R-:W-:Y:S01]  /*11fa0*/  FFMA.FTZ R134, R50, UR41, -R79.reuse ;  /* 0x0000002932867c23 */ /* 0x100fe2000801084f */
[----:B------:R-:W-:Y:S01]  /*11fb0*/  FFMA.FTZ R50, R59, UR41, -R79 ;  /* 0x000000293b327c23 */ /* 0x000fe2000801084f */
[----:B------:R-:W-:Y:S01]  /*11fc0*/  MUFU.EX2 R5, R5 ;  /* 0x0000000500057308 */ /* 0x000fe20000000800 */
[----:B0-----:R-:W-:-:S04]  /*11fd0*/  FMNMX.FTZ R15, R75, R24, !PT ;  /* 0x000000184b0f7209 */ /* 0x001fc80007810000 */
[----:B-1----:R-:W-:-:S03]  /*11fe0*/  FMNMX.FTZ R24, R76, R15, !PT ;  /* 0x0000000f4c187209 */ /* 0x002fc60007810000 */
[----:B------:R-:W0:Y:S01]  /*11ff0*/  MUFU.EX2 R148, R148 ;  /* 0x0000009400947308 */ /* 0x000e220000000800 */
[----:B--2---:R-:W-:Y:S01]  /*12000*/  FMNMX.FTZ R15, R77, R24, !PT ;  /* 0x000000184d0f7209 */ /* 0x004fe20007810000 */
[----:B------:R-:W-:-:S04]  /*12010*/  VIADD R24, R20, 0x280 ;  /* 0x0000028014187836 */ /* 0x000fc80000000000 */
[----:B------:R-:W1:Y:S01]  /*12020*/  SHFL.BFLY PT, R48, R15, 0x2, 0x1f ;  /* 0x0c401f000f307f89 */ /* 0x000e6200000e0000 */
[----:B------:R-:W-:Y:S01]  /*12030*/  R2UR UR10, R24 ;  /* 0x00000000180a72ca */ /* 0x000fe200000e0000 */
[----:B------:R-:W-:Y:S08]  /*12040*/  MUFU.EX2 R21, R21 ;  /* 0x0000001500157308 */ /* 0x000ff00000000800 */
[----:B------:R-:W-:Y:S04]  /*12050*/  MUFU.EX2 R150, R150 ;  /* 0x0000009600967308 */ /* 0x000fe80000000800 */
[----:B------:R-:W-:Y:S01]  /*12060*/  HGMMA.64x64x16.F32.BF16 R88, R128, gdesc[UR8].tnspB, R88, gsb0 ;  /* 0x40e0000880587df0 */ /* 0x000fe20008001858 */
[----:B------:R-:W-:Y:S01]  /*12070*/  R2UR UR11, R25 ;  /* 0x00000000190b72ca */ /* 0x000fe200000e0000 */
[----:B------:R-:W-:-:S02]  /*12080*/  IMAD.MOV.U32 R25, RZ, RZ, 0x40000040 ;  /* 0x40000040ff197424 */ /* 0x000fc400078e00ff */
[----:B------:R-:W-:Y:S01]  /*12090*/  MUFU.EX2 R78, R78 ;  /* 0x0000004e004e7308 */ /* 0x000fe20000000800 */
[----:B-1----:R-:W-:Y:S01]  /*120a0*/  FMNMX.FTZ R15, R15, R48, !PT ;  /* 0x000000300f0f7209 */ /* 0x002fe20007810000 */
[----:B------:R-:W-:-:S06]  /*120b0*/  FFMA.FTZ R48, R58, UR41, -R79 ;  /* 0x000000293a307c23 */ /* 0x000fcc000801084f */
[----:B------:R-:W-:Y:S01]  /*120c0*/  MUFU.EX2 R144, R144 ;  /* 0x0000009000907308 */ /* 0x000fe20000000800 */
[----:B------:R-:W1:Y:S01]  /*120d0*/  SHFL.BFLY PT, R24, R15, 0x1, 0x1f ;  /* 0x0c201f000f187f89 */ /* 0x000e6200000e0000 */
[----:B0-----:R-:W-:-:S06]  /*120e0*/  FFMA.FTZ R4, R5, R4, R148 ;  /* 0x0000000405047223 */ /* 0x001fcc0000010094 */
[----:B------:R-:W-:Y:S08]  /*120f0*/  MUFU.EX2 R26, R26 ;  /* 0x0000001a001a7308 */ /* 0x000ff00000000800 */
[----:B------:R-:W-:Y:S08]  /*12100*/  MUFU.EX2 R146, R146 ;  /* 0x0000009200927308 */ /* 0x000ff00000000800 */
[----:B------:R-:W-:Y:S01]  /*12110*/  MUFU.EX2 R28, R28 ;  /* 0x0000001c001c7308 */ /* 0x000fe20000000800 */
[----:B-1----:R-:W-:-:S05]  /*12120*/  FMNMX.FTZ R15, R15, R24, !PT ;  /* 0x000000180f0f7209 */ /* 0x002fca0007810000 */
[C---:B------:R-:W-:Y:S01]  /*12130*/  FMUL.FTZ R58, R15.reuse, UR41 ;  /* 0x000000290f3a7c20 */ /* 0x040fe20008410000 */
[----:B------:R-:W-:Y:S01]  /*12140*/  FADD.FTZ R24, -R15, R23 ;  /* 0x000000170f187221 */ /* 0x000fe20000010100 */
[----:B------:R-:W-:Y:S02]  /*12150*/  MUFU.EX2 R140, R140 ;  /* 0x0000008c008c7308 */ /* 0x000fe40000000800 */
[--C-:B------:R-:W-:Y:S01]  /*12160*/  FFMA.FTZ R137, R39, UR41, -R58.reuse ;  /* 0x0000002927897c23 */ /* 0x100fe2000801083a */
[----:B------:R-:W-:Y:S01]  /*12170*/  FMUL.FTZ R56, R24, UR41 ;  /* 0x0000002918387c20 */ /* 0x000fe20008410000 */
[----:B------:R-:W2:Y:S01]  /*12180*/  LDL R39, [R1+0x4] ;  /* 0x0000040001277983 */ /* 0x000ea20000100800 */
[----:B------:R-:W-:Y:S02]  /*12190*/  VIADD R24, R20, 0x300 ;  /* 0x0000030014187836 */ /* 0x000fe40000000000 */
[--C-:B------:R-:W-:Y:S01]  /*121a0*/  FFMA.FTZ R57, R154, UR41, -R58.reuse ;  /* 0x000000299a397c23 */ /* 0x100fe2000801083a */
[--C-:B------:R-:W-:Y:S01]  /*121b0*/  FFMA.FTZ R59, R153, UR41, -R58.reuse ;  /* 0x00000029993b7c23 */ /* 0x100fe2000801083a */
[----:B------:R-:W-:Y:S01]  /*121c0*/  FFMA.FTZ R151, R151, UR41, -R58 ;  /* 0x0000002997977c23 */ /* 0x000fe2000801083a */
[----:B------:R-:W-:Y:S01]  /*121d0*/  MUFU.EX2 R56, R56 ;  /* 0x0000003800387308 */ /* 0x000fe20000000800 */
[----:B------:R-:W-:Y:S01]  /*121e0*/  R2UR UR10, R24 ;  /* 0x00000000180a72ca */ /* 0x000fe200000e0000 */
[----:B------:R-:W-:-:S02]  /*121f0*/  VIADD R24, R20, 0x380 ;  /* 0x0000038014187836 */ /* 0x000fc40000000000 */
[--C-:B------:R-:W-:Y:S01]  /*12200*/  FFMA.FTZ R61, R149, UR41, -R58.reuse ;  /* 0x00000029953d7c23 */ /* 0x100fe2000801083a */
[--C-:B------:R-:W-:Y:S01]  /*12210*/  FFMA.FTZ R62, R141, UR41, -R58.reuse ;  /* 0x000000298d3e7c23 */ /* 0x100fe2000801083a */
[--C-:B------:R-:W-:Y:S01]  /*12220*/  FFMA.FTZ R141, R32, UR41, -R58.reuse ;  /* 0x00000029208d7c23 */ /* 0x100fe2000801083a */
[--C-:B------:R-:W-:Y:S01]  /*12230*/  FFMA.FTZ R60, R147, UR41, -R58.reuse ;  /* 0x00000029933c7c23 */ /* 0x100fe2000801083a */
[--C-:B------:R-:W-:Y:S01]  /*12240*/  FFMA.FTZ R32, R33, UR41, -R58.reuse ;  /* 0x0000002921207c23 */ /* 0x100fe2000801083a */
[----:B------:R-:W0:Y:S01]  /*12250*/  MUFU.EX2 R57, R57 ;  /* 0x0000003900397308 */ /* 0x000e220000000800 */
[--C-:B------:R-:W-:Y:S01]  /*12260*/  FFMA.FTZ R33, R37, UR41, -R58.reuse ;  /* 0x0000002925217c23 */ /* 0x100fe2000801083a */
[--C-:B------:R-:W-:Y:S01]  /*12270*/  FFMA.FTZ R145, R145, UR41, -R58.reuse ;  /* 0x0000002991917c23 */ /* 0x100fe2000801083a */
[--C-:B------:R-:W-:Y:S01]  /*12280*/  FFMA.FTZ R139, R44, UR41, -R58.reuse ;  /* 0x000000292c8b7c23 */ /* 0x100fe2000801083a */
[--C-:B------:R-:W-:Y:S01]  /*12290*/  FFMA.FTZ R147, R143, UR41, -R58.reuse ;  /* 0x000000298f937c23 */ /* 0x100fe2000801083a */
[----:B------:R-:W-:-:S03]  /*122a0*/  FFMA.FTZ R143, R35, UR41, -R58 ;  /* 0x00000029238f7c23 */ /* 0x000fc6000801083a */
[----:B------:R-:W-:Y:S01]  /*122b0*/  MUFU.EX2 R29, R29 ;  /* 0x0000001d001d7308 */ /* 0x000fe20000000800 */
[----:B------:R-:W-:Y:S02]  /*122c0*/  WARPGROUP.DEPBAR.LE gsb0, 0x0 ;  /* 0x00008000000079c5 */ /* 0x000fe40000010000 */
[----:B------:R-:W-:-:S05]  /*122d0*/  WARPGROUP.ARRIVE ;  /* 0x00000000000079c5 */ /* 0x000fca0000000000 */
[----:B------:R-:W1:Y:S01]  /*122e0*/  MUFU.EX2 R59, R59 ;  /* 0x0000003b003b7308 */ /* 0x000e620000000800 */
[--C-:B------:R-:W-:Y:S01]  /*122f0*/  FFMA.FTZ R135, R52, UR41, -R58.reuse ;  /* 0x0000002934877c23 */ /* 0x100fe2000801083a */
[----:B------:R-:W-:-:S06]  /*12300*/  FFMA.FTZ R133, R47, UR41, -R58 ;  /* 0x000000292f857c23 */ /* 0x000fcc000801083a */
[----:B------:R-:W3:Y:S01]  /*12310*/  MUFU.EX2 R151, R151 ;  /* 0x0000009700977308 */ /* 0x000ee20000000800 */
[----:B------:R-:W-:Y:S01]  /*12320*/  HGMMA.64x64x16.F32.BF16 R88, R124, gdesc[UR8].tnspB, R88, gsb0 ;  /* 0x40e000087c587df0 */ /* 0x000fe20008001858 */
[----:B------:R-:W-:Y:S01]  /*12330*/  R2UR UR10, R24 ;  /* 0x00000000180a72ca */ /* 0x000fe200000e0000 */
[----:B------:R-:W-:Y:S01]  /*12340*/  @!P1 IMAD R24, R16, 0x8, R2 ;  /* 0x0000000810189824 */ /* 0x000fe200078e0202 */
[----:B------:R-:W-:Y:S01]  /*12350*/  R2UR UR11, R25 ;  /* 0x00000000190b72ca */ /* 0x000fe200000e0000 */
[----:B------:R-:W-:Y:S02]  /*12360*/  VIADD R25, R80, 0x9 ;  /* 0x0000000950197836 */ /* 0x000fe40000000000 */
[--C-:B------:R-:W-:Y:S01]  /*12370*/  FFMA.FTZ R20, R45, UR41, -R58.reuse ;  /* 0x000000292d147c23 */ /* 0x100fe2000801083a */
[----:B------:R-:W-:Y:S01]  /*12380*/  @!P1 VIADD R24, R24, 0x16840 ;  /* 0x0001684018189836 */ /* 0x000fe20000000000 */
[----:B------:R-:W4:Y:S01]  /*12390*/  MUFU.EX2 R61, R61 ;  /* 0x0000003d003d7308 */ /* 0x000f220000000800 */
[----:B0-----:R-:W-:Y:S01]  /*123a0*/  FFMA.FTZ R44, R56, R3, R57 ;  /* 0x00000003382c7223 */ /* 0x001fe20000010039 */
[----:B------:R-:W-:Y:S01]  /*123b0*/  SEL R37, R25, 0x9, !P2 ;  /* 0x0000000919257807 */ /* 0x000fe20005000000 */
[----:B------:R-:W-:-:S05]  /*123c0*/  FFMA.FTZ R35, R41, UR41, -R58 ;  /* 0x0000002929237c23 */ /* 0x000fca000801083a */
[----:B------:R-:W0:Y:S08]  /*123d0*/  MUFU.EX2 R60, R60 ;  /* 0x0000003c003c7308 */ /* 0x000e300000000800 */
[----:B------:R-:W5:Y:S08]  /*123e0*/  MUFU.EX2 R145, R145 ;  /* 0x0000009100917308 */ /* 0x000f700000000800 */
[----:B------:R-:W5:Y:S08]  /*123f0*/  MUFU.EX2 R147, R147 ;  /* 0x0000009300937308 */ /* 0x000f700000000800 */
[----:B------:R-:W5:Y:S08]  /*12400*/  MUFU.EX2 R62, R62 ;  /* 0x0000003e003e7308 */ /* 0x000f700000000800 */
[----:B------:R-:W5:Y:S08]  /*12410*/  MUFU.EX2 R141, R141 ;  /* 0x0000008d008d7308 */ /* 0x000f700000000800 */
[----:B------:R-:W5:Y:S08]  /*12420*/  MUFU.EX2 R32, R32 ;  /* 0x0000002000207308 */ /* 0x000f700000000800 */
[----:B------:R-:W5:Y:S08]  /*12430*/  MUFU.EX2 R142, R142 ;  /* 0x0000008e008e7308 */ /* 0x000f700000000800 */
[----:B------:R-:W5:Y:S01]  /*12440*/  MUFU.EX2 R143, R143 ;  /* 0x0000008f008f7308 */ /* 0x000f620000000800 */
[----:B------:R-:W-:-:S02]  /*12450*/  WARPGROUP.DEPBAR.LE gsb0, 0x0 ;  /* 0x00008000000079c5 */ /* 0x000fc40000010000 */
[----:B------:R-:W-:Y:S01]  /*12460*/  WARPGROUP.ARRIVE ;  /* 0x00000000000079c5 */ /* 0x000fe20000000000 */
[----:B------:R-:W-:Y:S01]  /*12470*/  @!P1 PRMT R25, RZ, 0x654, R24 ;  /* 0x00000654ff199816 */ /* 0x000fe20000000018 */
[----:B------:R-:W-:Y:S01]  /*12480*/  FADD.FTZ R3, R21, R4 ;  /* 0x0000000415037221 */ /* 0x000fe20000010000 */
[----:B-1----:R-:W-:Y:S02]  /*12490*/  FADD.FTZ R44, R59, R44 ;  /* 0x0000002c3b2c7221 */ /* 0x002fe40000010000 */
[----:B------:R-:W1:Y:S01]  /*124a0*/  MUFU.EX2 R27, R27 ;  /* 0x0000001b001b7308 */ /* 0x000e620000000800 */
[----:B------:R-:W-:Y:S01]  /*124b0*/  HGMMA.64x64x16.F32.BF16 R88, R120, gdesc[UR8].tnspB, R88, gsb0 ;  /* 0x40e0000878587df0 */ /* 0x000fe20008001858 */
[----:B---3--:R-:W-:-:S06]  /*124c0*/  FADD.FTZ R44, R151, R44 ;  /* 0x0000002c972c7221 */ /* 0x008fcc0000010000 */
[----:B------:R-:W3:Y:S08]  /*124d0*/  MUFU.EX2 R33, R33 ;  /* 0x0000002100217308 */ /* 0x000ef00000000800 */
[----:B------:R-:W3:Y:S08]  /*124e0*/  MUFU.EX2 R136, R136 ;  /* 0x0000008800887308 */ /* 0x000ef00000000800 */
[----:B------:R1:W-:Y:S08]  /*124f0*/  MUFU.EX2 R23, R64 ;  /* 0x0000004000177308 */ /* 0x0003f00000000800 */
[----:B------:R-:W3:Y:S08]  /*12500*/  MUFU.EX2 R137, R137 ;  /* 0x0000008900897308 */ /* 0x000ef00000000800 */
[----:B------:R-:W3:Y:S08]  /*12510*/  MUFU.EX2 R30, R30 ;  /* 0x0000001e001e7308 */ /* 0x000ef00000000800 */
[----:B------:R-:W3:Y:S08]  /*12520*/  MUFU.EX2 R35, R35 ;  /* 0x0000002300237308 */ /* 0x000ef00000000800 */
[----:B------:R-:W3:Y:S08]  /*12530*/  MUFU.EX2 R138, R138 ;  /* 0x0000008a008a7308 */ /* 0x000ef00000000800 */
[----:B------:R-:W3:Y:S01]  /*12540*/  MUFU.EX2 R139, R139 ;  /* 0x0000008b008b7308 */ /* 0x000ee20000000800 */
[----:B------:R-:W-:-:S07]  /*12550*/  FFMA.FTZ R49, R49, UR41, -R58 ;  /* 0x0000002931317c23 */ /* 0x000fce000801083a */
[----:B------:R-:W3:Y:S01]  /*12560*/  MUFU.EX2 R31, R31 ;  /* 0x0000001f001f7308 */ /* 0x000ee20000000800 */
[----:B------:R-:W-:Y:S02]  /*12570*/  WARPGROUP.DEPBAR.LE gsb0, 0x0 ;  /* 0x00008000000079c5 */ /* 0x000fe40000010000 */
[----:B------:R4:W-:Y:S06]  /*12580*/  BAR.ARV R37, 0x100 ;  /* 0x000400250000751d */ /* 0x0009ec0000002000 */
[----:B------:R0:W-:Y:S01]  /*12590*/  @!P1 SYNCS.ARRIVE.TRANS64.RED.A1T0 RZ, [R25+URZ], RZ ;  /* 0x000000ff19ff99a7 */ /* 0x0001e2000810043f */
[----:B------:R-:W3:Y:S01]  /*125a0*/  MUFU.EX2 R20, R20 ;  /* 0x0000001400147308 */ /* 0x000ee20000000800 */
[----:B0-----:R-:W-:-:S07]  /*125b0*/  @!P1 IMAD R25, R152, 0x8, R2 ;  /* 0x0000000898199824 */ /* 0x001fce00078e0202 */
[----:B------:R-:W0:Y:S01]  /*125c0*/  MUFU.EX2 R132, R132 ;  /* 0x0000008400847308 */ /* 0x000e220000000800 */
[----:B------:R-:W-:Y:S02]  /*125d0*/  @!P1 VIADD R4, R25, 0x16860 ;  /* 0x0001686019049836 */ /* 0x000fe40000000000 */
[----:B------:R-:W-:Y:S01]  /*125e0*/  FADD.FTZ R25, R150, R3 ;  /* 0x0000000396197221 */ /* 0x000fe20000010000 */
[----:B----4-:R-:W-:-:S03]  /*125f0*/  FADD.FTZ R37, R61, R44 ;  /* 0x0000002c3d257221 */ /* 0x010fc60000010000 */
[----:B------:R-:W-:Y:S01]  /*12600*/  FADD.FTZ R25, R78, R25 ;  /* 0x000000194e197221 */ /* 0x000fe20000010000 */
[----:B------:R-:W-:Y:S01]  /*12610*/  FADD.FTZ R44, R60, R37 ;  /* 0x000000253c2c7221 */ /* 0x000fe20000010000 */
[----:B------:R-:W4:Y:S02]  /*12620*/  MUFU.EX2 R133, R133 ;  /* 0x0000008500857308 */ /* 0x000f240000000800 */
[----:B------:R-:W-:Y:S01]  /*12630*/  FADD.FTZ R25, R144, R25 ;  /* 0x0000001990197221 */ /* 0x000fe20000010000 */
[----:B-----5:R-:W-:-:S03]  /*12640*/  FADD.FTZ R52, R145, R44 ;  /* 0x0000002c91347221 */ /* 0x020fc60000010000 */
[----:B------:R-:W-:Y:S01]  /*12650*/  FADD.FTZ R25, R26, R25 ;  /* 0x000000191a197221 */ /* 0x000fe20000010000 */
[----:B------:R-:W-:Y:S01]  /*12660*/  FADD.FTZ R37, R147, R52 ;  /* 0x0000003493257221 */ /* 0x000fe20000010000 */
[----:B------:R-:W5:Y:S02]  /*12670*/  MUFU.EX2 R36, R36 ;  /* 0x0000002400247308 */ /* 0x000f640000000800 */
[----:B------:R-:W-:Y:S01]  /*12680*/  FADD.FTZ R25, R146, R25 ;  /* 0x0000001992197221 */ /* 0x000fe20000010000 */
[----:B------:R-:W-:-:S03]  /*12690*/  FADD.FTZ R52, R62, R37 ;  /* 0x000000253e347221 */ /* 0x000fc60000010000 */
[----:B------:R-:W-:Y:S02]  /*126a0*/  FADD.FTZ R25, R28, R25 ;  /* 0x000000191c197221 */ /* 0x000fe40000010000 */
[----:B------:R-:W-:Y:S02]  /*126b0*/  MUFU.EX2 R134, R134 ;  /* 0x0000008600867308 */ /* 0x000fe40000000800 */
[----:B-1----:R-:W-:Y:S01]  /*126c0*/  FADD.FTZ R64, R140, R25 ;  /* 0x000000198c407221 */ /* 0x002fe20000010000 */
[----:B------:R-:W-:-:S03]  /*126d0*/  FADD.FTZ R25, R141, R52 ;  /* 0x000000348d197221 */ /* 0x000fc60000010000 */
[----:B------:R-:W-:Y:S01]  /*126e0*/  FADD.FTZ R37, R29, R64 ;  /* 0x000000401d257221 */ /* 0x000fe20000010000 */
[----:B------:R-:W-:Y:S01]  /*126f0*/  FADD.FTZ R52, R32, R25 ;  /* 0x0000001920347221 */ /* 0x000fe20000010000 */
[----:B------:R-:W-:Y:S02]  /*12700*/  MUFU.EX2 R38, R38 ;  /* 0x0000002600267308 */ /* 0x000fe40000000800 */
[----:B------:R-:W-:Y:S01]  /*12710*/  FADD.FTZ R64, R142, R37 ;  /* 0x000000258e407221 */ /* 0x000fe20000010000 */
[----:B------:R-:W-:-:S03]  /*12720*/  FADD.FTZ R52, R143, R52 ;  /* 0x000000348f347221 */ /* 0x000fc60000010000 */
[----:B------:R-:W-:Y:S01]  /*12730*/  FADD.FTZ R25, R27, R64 ;  /* 0x000000401b197221 */ /* 0x000fe20000010000 */
[----:B---3--:R-:W-:Y:S01]  /*12740*/  FADD.FTZ R52, R33, R52 ;  /* 0x0000003421347221 */ /* 0x008fe20000010000 */
[----:B------:R-:W-:Y:S02]  /*12750*/  MUFU.EX2 R34, R34 ;  /* 0x0000002200227308 */ /* 0x000fe40000000800 */
[----:B------:R-:W-:Y:S01]  /*12760*/  FADD.FTZ R25, R136, R25 ;  /* 0x0000001988197221 */ /* 0x000fe20000010000 */
[----:B------:R-:W-:Y:S01]  /*12770*/  FADD.FTZ R52, R137, R52 ;  /* 0x0000003489347221 */ /* 0x000fe20000010000 */
[----:B------:R-:W-:Y:S02]  /*12780*/  FFMA.FTZ R3, R63, UR41, -R58 ;  /* 0x000000293f037c23 */ /* 0x000fe4000801083a */
[----:B------:R-:W-:Y:S01]  /*12790*/  FADD.FTZ R25, R30, R25 ;  /* 0x000000191e197221 */ /* 0x000fe20000010000 */
[----:B------:R-:W-:Y:S01]  /*127a0*/  FADD.FTZ R52, R35, R52 ;  /* 0x0000003423347221 */ /* 0x000fe20000010000 */
[----:B------:R-:W1:Y:S01]  /*127b0*/  MUFU.EX2 R24, R49 ;  /* 0x0000003100187308 */ /* 0x000e620000000800 */
[----:B------:R-:W-:Y:S01]  /*127c0*/  F2FP.BF16.F32.PACK_AB R148, R21, R148 ;  /* 0x000000941594723e */ /* 0x000fe200000010ff */
[----:B------:R-:W-:Y:S01]  /*127d0*/  FADD.FTZ R64, R138, R25 ;  /* 0x000000198a407221 */ /* 0x000fe20000010000 */
[----:B------:R-:W-:Y:S01]  /*127e0*/  @!P1 PRMT R4, RZ, 0x654, R4 ;  /* 0x00000654ff049816 */ /* 0x000fe20000000004 */
[----:B------:R-:W-:Y:S01]  /*127f0*/  FADD.FTZ R21, R139, R52 ;  /* 0x000000348b157221 */ /* 0x000fe20000010000 */
[----:B------:R-:W-:-:S03]  /*12800*/  FFMA.FTZ R129, R66, UR41, -R58 ;  /* 0x0000002942817c23 */ /* 0x000fc6000801083a */
[----:B------:R-:W3:Y:S01]  /*12810*/  MUFU.EX2 R135, R135 ;  /* 0x0000008700877308 */ /* 0x000ee20000000800 */
[----:B------:R-:W-:Y:S01]  /*12820*/  FADD.FTZ R25, R31, R64 ;  /* 0x000000401f197221 */ /* 0x000fe20000010000 */
[----:B------:R0:W-:Y:S01]  /*12830*/  @!P1 SYNCS.ARRIVE.TRANS64.RED.A1T0 RZ, [R4+URZ], RZ ;  /* 0x000000ff04ff99a7 */ /* 0x0001e2000810043f */
[----:B------:R-:W-:-:S05]  /*12840*/  FADD.FTZ R52, R20, R21 ;  /* 0x0000001514347221 */ /* 0x000fca0000010000 */
[----:B------:R-:W2:Y:S01]  /*12850*/  MUFU.EX2 R3, R3 ;  /* 0x0000000300037308 */ /* 0x000ea20000000800 */
[----:B0-----:R-:W-:Y:S01]  /*12860*/  FFMA.FTZ R4, R67, UR41, -R58 ;  /* 0x0000002943047c23 */ /* 0x001fe2000801083a */
[----:B------:R-:W-:Y:S01]  /*12870*/  FADD.FTZ R25, R132, R25 ;  /* 0x0000001984197221 */ /* 0x000fe20000010000 */
[----:B----4-:R-:W-:Y:S01]  /*12880*/  FADD.FTZ R21, R133, R52 ;  /* 0x0000003485157221 */ /* 0x010fe20000010000 */
[----:B------:R-:W-:-:S04]  /*12890*/  FFMA.FTZ R131, R68, UR41, -R58 ;  /* 0x0000002944837c23 */ /* 0x000fc8000801083a */
[----:B------:R-:W0:Y:S01]  /*128a0*/  MUFU.EX2 R129, R129 ;  /* 0x0000008100817308 */ /* 0x000e220000000800 */
[----:B------:R-:W-:Y:S01]  /*128b0*/  F2FP.BF16.F32.PACK_AB R146, R28, R146 ;  /* 0x000000921c92723e */ /* 0x000fe200000010ff */
[----:B-----5:R-:W-:Y:S01]  /*128c0*/  FADD.FTZ R25, R36, R25 ;  /* 0x0000001924197221 */ /* 0x020fe20000010000 */
[----:B-1----:R-:W-:Y:S01]  /*128d0*/  FADD.FTZ R28, R24, R21 ;  /* 0x00000015181c7221 */ /* 0x002fe20000010000 */
[----:B------:R-:W-:-:S04]  /*128e0*/  FFMA.FTZ R44, R69, UR41, -R58 ;  /* 0x00000029452c7c23 */ /* 0x000fc8000801083a */
[----:B------:R-:W1:Y:S01]  /*128f0*/  MUFU.EX2 R40, R40 ;  /* 0x0000002800287308 */ /* 0x000e620000000800 */
[----:B------:R-:W-:Y:S01]  /*12900*/  FADD.FTZ R25, R134, R25 ;  /* 0x0000001986197221 */ /* 0x000fe20000010000 */
[----:B---3--:R-:W-:-:S06]  /*12910*/  FADD.FTZ R28, R135, R28 ;  /* 0x0000001c871c7221 */ /* 0x008fcc0000010000 */
[----:B------:R-:W3:Y:S01]  /*12920*/  MUFU.EX2 R4, R4 ;  /* 0x0000000400047308 */ /* 0x000ee20000000800 */
[----:B------:R-:W-:Y:S01]  /*12930*/  FFMA.FTZ R125, R70, UR41, -R58 ;  /* 0x00000029467d7c23 */ /* 0x000fe2000801083a */
[----:B------:R-:W-:-:S06]  /*12940*/  FADD.FTZ R25, R38, R25 ;  /* 0x0000001926197221 */ /* 0x000fcc0000010000 */
[----:B------:R-:W4:Y:S01]  /*12950*/  MUFU.EX2 R42, R42 ;  /* 0x0000002a002a7308 */ /* 0x000f220000000800 */
[----:B--2---:R-:W-:-:S07]  /*12960*/  FADD.FTZ R28, R3, R28 ;  /* 0x0000001c031c7221 */ /* 0x004fce0000010000 */
[----:B------:R-:W2:Y:S01]  /*12970*/  MUFU.EX2 R131, R131 ;  /* 0x0000008300837308 */ /* 0x000ea20000000800 */
[----:B------:R-:W-:Y:S01]  /*12980*/  FFMA.FTZ R71, R71, UR41, -R58 ;  /* 0x0000002947477c23 */ /* 0x000fe2000801083a */
[----:B------:R-:W-:-:S06]  /*12990*/  FADD.FTZ R25, R34, R25 ;  /* 0x0000001922197221 */ /* 0x000fcc0000010000 */
[----:B------:R-:W5:Y:S01]  /*129a0*/  MUFU.EX2 R43, R43 ;  /* 0x0000002b002b7308 */ /* 0x000f620000000800 */
[----:B0-----:R-:W-:Y:S01]  /*129b0*/  FADD.FTZ R21, R129, R28 ;  /* 0x0000001c81157221 */ /* 0x001fe20000010000 */
[----:B------:R-:W-:-:S06]  /*129c0*/  FFMA.FTZ R72, R72, UR41, -R58 ;  /* 0x0000002948487c23 */ /* 0x000fcc000801083a */
[----:B------:R-:W0:Y:S01]  /*129d0*/  MUFU.EX2 R44, R44 ;  /* 0x0000002c002c7308 */ /* 0x000e220000000800 */
[----:B------:R-:W-:Y:S01]  /*129e0*/  F2FP.BF16.F32.PACK_AB R144, R26, R144 ;  /* 0x000000901a90723e */ /* 0x000fe200000010ff */
[----:B-1----:R-:W-:-:S06]  /*129f0*/  FADD.FTZ R25, R40, R25 ;  /* 0x0000001928197221 */ /* 0x002fcc0000010000 */
[----:B------:R-:W1:Y:S01]  /*12a00*/  MUFU.EX2 R46, R46 ;  /* 0x0000002e002e7308 */ /* 0x000e620000000800 */
[----:B---3--:R-:W-:Y:S01]  /*12a10*/  FADD.FTZ R28, R4, R21 ;  /* 0x00000015041c7221 */ /* 0x008fe20000010000 */
[----:B------:R-:W-:-:S06]  /*12a20*/  FFMA.FTZ R73, R73, UR41, -R58 ;  /* 0x0000002949497c23 */ /* 0x000fcc000801083a */
[----:B------:R-:W3:Y:S01]  /*12a30*/  MUFU.EX2 R125, R125 ;  /* 0x0000007d007d7308 */ /* 0x000ee20000000800 */
[----:B------:R-:W-:Y:S01]  /*12a40*/  F2FP.BF16.F32.PACK_AB R136, R30, R136 ;  /* 0x000000881e88723e */ /* 0x000fe200000010ff */
[----:B----4-:R-:W-:-:S06]  /*12a50*/  FADD.FTZ R30, R42, R25 ;  /* 0x000000192a1e7221 */ /* 0x010fcc0000010000 */
[----:B------:R-:W4:Y:S01]  /*12a60*/  MUFU.EX2 R48, R48 ;  /* 0x0000003000307308 */ /* 0x000f220000000800 */
[----:B--2---:R-:W-:Y:S01]  /*12a70*/  FADD.FTZ R21, R131, R28 ;  /* 0x0000001c83157221 */ /* 0x004fe20000010000 */
[----:B------:R-:W-:-:S06]  /*12a80*/  FFMA.FTZ R74, R74, UR41, -R58 ;  /* 0x000000294a4a7c23 */ /* 0x000fcc000801083a */
[----:B------:R-:W2:Y:S01]  /*12a90*/  MUFU.EX2 R26, R71 ;  /* 0x00000047001a7308 */ /* 0x000ea20000000800 */
[----:B------:R-:W-:Y:S01]  /*12aa0*/  F2FP.BF16.F32.PACK_AB R139, R20, R139 ;  /* 0x0000008b148b723e */ /* 0x000fe200000010ff */
[----:B-----5:R-:W-:-:S06]  /*12ab0*/  FADD.FTZ R25, R43, R30 ;  /* 0x0000001e2b197221 */ /* 0x020fcc0000010000 */
[----:B------:R-:W5:Y:S01]  /*12ac0*/  MUFU.EX2 R50, R50 ;  /* 0x0000003200327308 */ /* 0x000f620000000800 */
[----:B0-----:R-:W-:Y:S01]  /*12ad0*/  FADD.FTZ R20, R44, R21 ;  /* 0x000000152c147221 */ /* 0x001fe20000010000 */
[----:B------:R-:W-:-:S06]  /*12ae0*/  FFMA.FTZ R75, R75, UR41, -R58 ;  /* 0x000000294b4b7c23 */ /* 0x000fcc000801083a */
[----:B------:R-:W0:Y:S01]  /*12af0*/  MUFU.EX2 R72, R72 ;  /* 0x0000004800487308 */ /* 0x000e220000000800 */
[----:B-1----:R-:W-:Y:S01]  /*12b00*/  FADD.FTZ R25, R46, R25 ;  /* 0x000000192e197221 */ /* 0x002fe20000010000 */
[----:B---3--:R-:W-:-:S06]  /*12b10*/  FADD.FTZ R21, R125, R20 ;  /* 0x000000147d157221 */ /* 0x008fcc0000010000 */
[----:B------:R-:W1:Y:S01]  /*12b20*/  MUFU.EX2 R51, R51 ;  /* 0x0000003300337308 */ /* 0x000e620000000800 */
[----:B------:R-:W-:-:S07]  /*12b30*/  FFMA.FTZ R76, R76, UR41, -R58 ;  /* 0x000000294c4c7c23 */ /* 0x000fce000801083a */
[----:B------:R-:W3:Y:S01]  /*12b40*/  MUFU.EX2 R73, R73 ;  /* 0x0000004900497308 */ /* 0x000ee20000000800 */
[----:B----4-:R-:W-:Y:S01]  /*12b50*/  FADD.FTZ R25, R48, R25 ;  /* 0x0000001930197221 */ /* 0x010fe20000010000 */
[----:B--2---:R-:W-:-:S06]  /*12b60*/  FADD.FTZ R21, R26, R21 ;  /* 0x000000151a157221 */ /* 0x004fcc0000010000 */
[----:B------:R-:W2:Y:S01]  /*12b70*/  MUFU.EX2 R53, R53 ;  /* 0x0000003500357308 */ /* 0x000ea20000000800 */
[----:B------:R-:W-:-:S07]  /*12b80*/  FFMA.FTZ R58, R77, UR41, -R58 ;  /* 0x000000294d3a7c23 */ /* 0x000fce000801083a */
[----:B------:R-:W4:Y:S01]  /*12b90*/  MUFU.EX2 R74, R74 ;  /* 0x0000004a004a7308 */ /* 0x000f220000000800 */
[----:B-----5:R-:W-:Y:S01]  /*12ba0*/  FADD.FTZ R20, R50, R25 ;  /* 0x0000001932147221 */ /* 0x020fe20000010000 */
[----:B------:R-:W-:-:S06]  /*12bb0*/  F2FP.BF16.F32.PACK_AB R129, R4, R129 ;  /* 0x000000810481723e */ /* 0x000fcc00000010ff */
[----:B------:R-:W5:Y:S01]  /*12bc0*/  MUFU.EX2 R54, R54 ;  /* 0x0000003600367308 */ /* 0x000f620000000800 */
[----:B0-----:R-:W-:-:S07]  /*12bd0*/  FADD.FTZ R4, R72, R21 ;  /* 0x0000001548047221 */ /* 0x001fce0000010000 */
[----:B------:R-:W0:Y:S01]  /*12be0*/  MUFU.EX2 R75, R75 ;  /* 0x0000004b004b7308 */ /* 0x000e220000000800 */
[----:B------:R-:W-:Y:S01]  /*12bf0*/  F2FP.BF16.F32.PACK_AB R135, R3, R135 ;  /* 0x000000870387723e */ /* 0x000fe200000010ff */
[----:B-1----:R-:W-:-:S06]  /*12c00*/  FADD.FTZ R20, R51, R20 ;  /* 0x0000001433147221 */ /* 0x002fcc0000010000 */
[----:B------:R-:W1:Y:S01]  /*12c10*/  MUFU.EX2 R55, R55 ;  /* 0x0000003700377308 */ /* 0x000e620000000800 */
[----:B---3--:R-:W-:Y:S01]  /*12c20*/  FADD.FTZ R3, R73, R4 ;  /* 0x0000000449037221 */ /* 0x008fe20000010000 */
[----:B------:R-:W-:-:S06]  /*12c30*/  ISETP.GT.AND P2, PT, R0, R39, PT ;  /* 0x000000270000720c */ /* 0x000fcc0003f44270 */
[----:B------:R-:W3:Y:S01]  /*12c40*/  MUFU.EX2 R76, R76 ;  /* 0x0000004c004c7308 */ /* 0x000ee20000000800 */
[----:B--2---:R-:W-:Y:S01]  /*12c50*/  FADD.FTZ R21, R53, R20 ;  /* 0x0000001435157221 */ /* 0x004fe20000010000 */
[----:B----4-:R-:W-:-:S06]  /*12c60*/  FADD.FTZ R3, R74, R3 ;  /* 0x000000034a037221 */ /* 0x010fcc0000010000 */
[----:B------:R-:W2:Y:S01]  /*12c70*/  MUFU.EX2 R58, R58 ;  /* 0x0000003a003a7308 */ /* 0x000ea20000000800 */
[----:B-----5:R-:W-:Y:S01]  /*12c80*/  FADD.FTZ R4, R54, R21 ;  /* 0x0000001536047221 */ /* 0x020fe20000010000 */
[----:B0-----:R-:W-:-:S03]  /*12c90*/  FADD.FTZ R3, R75, R3 ;  /* 0x000000034b037221 */ /* 0x001fc60000010000 */
[----:B-1----:R-:W-:Y:S01]  /*12ca0*/  FADD.FTZ R4, R55, R4 ;  /* 0x0000000437047221 */ /* 0x002fe20000010000 */
[C---:B------:R-:W-:Y:S01]  /*12cb0*/  F2FP.BF16.F32.PACK_AB R122, R23.reuse, R55 ;  /* 0x00000037177a723e */ /* 0x040fe200000010ff */
[----:B---3--:R-:W-:Y:S02]  /*12cc0*/  FADD.FTZ R3, R76, R3 ;  /* 0x000000034c037221 */ /* 0x008fe40000010000 */
        /* <DEDUP_REMOVED lines=17> */
[----:B------:R-:W-:Y:S01]  /*12de0*/  F2FP.BF16.F32.PACK_AB R150, R78, R150 ;  /* 0x000000964e96723e */ /* 0x000fe200000010ff */
[----:B--2---:R-:W-:Y:S01]  /*12df0*/  FADD.FTZ R3, R58, R3 ;  /* 0x000000033a037221 */ /* 0x004fe20000010000 */
[----:B------:R-:W-:Y:S01]  /*12e00*/  F2FP.BF16.F32.PACK_AB R149, R59, R57 ;  /* 0x000000393b95723e */ /* 0x000fe200000010ff */
[----:B------:R-:W-:Y:S01]  /*12e10*/  VIADD R0, R0, 0xffffffff ;  /* 0xffffffff00007836 */ /* 0x000fe20000000000 */
[----:B------:R-:W-:Y:S01]  /*12e20*/  F2FP.BF16.F32.PACK_AB R151, R61, R151 ;  /* 0x000000973d97723e */ /* 0x000fe200000010ff */
[----:B------:R-:W-:Y:S01]  /*12e30*/  FMUL.FTZ R90, R90, R56 ;  /* 0x000000385a5a7220 */ /* 0x000fe20000410000 */
[----:B------:R-:W-:Y:S01]  /*12e40*/  F2FP.BF16.F32.PACK_AB R145, R145, R60 ;  /* 0x0000003c9191723e */ /* 0x000fe200000010ff */
[-C--:B------:R-:W-:Y:S01]  /*12e50*/  FMUL.FTZ R91, R91, R56.reuse ;  /* 0x000000385b5b7220 */ /* 0x080fe20000410000 */
        /* <DEDUP_REMOVED lines=9> */
[-C--:B------:R-:W-:Y:S01]  /*12ef0*/  FMUL.FTZ R102, R102, R56.reuse ;  /* 0x0000003866667220 */ /* 0x080fe20000410000 */
[----:B------:R-:W-:Y:S01]  /*12f00*/  F2FP.BF16.F32.PACK_AB R137, R35, R137 ;  /* 0x000000892389723e */ /* 0x000fe200000010ff */
[----:B------:R-:W-:Y:S01]  /*12f10*/  FMUL.FTZ R103, R103, R56 ;  /* 0x0000003867677220 */ /* 0x000fe20000410000 */
[----:B------:R-:W-:Y:S01]  /*12f20*/  F2FP.BF16.F32.PACK_AB R138, R31, R138 ;  /* 0x0000008a1f8a723e */ /* 0x000fe200000010ff */
[----:B------:R-:W-:Y:S01]  /*12f30*/  FMUL.FTZ R106, R106, R56 ;  /* 0x000000386a6a7220 */ /* 0x000fe20000410000 */
[----:B------:R-:W-:Y:S01]  /*12f40*/  F2FP.BF16.F32.PACK_AB R132, R36, R132 ;  /* 0x000000842484723e */ /* 0x000fe200000010ff */
        /* <DEDUP_REMOVED lines=21> */
[----:B------:R-:W-:-:S02]  /*130a0*/  F2FP.BF16.F32.PACK_AB R121, R75, R74 ;  /* 0x0000004a4b79723e */ /* 0x000fc400000010ff */
[----:B------:R-:W-:Y:S01]  /*130b0*/  F2FP.BF16.F32.PACK_AB R123, R58, R76 ;  /* 0x0000004c3a7b723e */ /* 0x000fe200000010ff */
[----:B------:R-:W-:Y:S06]  /*130c0*/  @P2 BRA `(.L_x_1267) ;  /* 0xffffffd800502947 */ /* 0x000fec000383ffff */
.L_x_1257:
[----:B------:R-:W2:Y:S02]  /*130d0*/  LDL R5, [R1+0x18] ;  /* 0x0000180001057983 */ /* 0x000ea40000100800 */
[----:B--2---:R-:W-:-:S13]  /*130e0*/  ISETP.GE.AND P2, PT, R0, R5, PT ;  /* 0x000000050000720c */ /* 0x004fda0003f46270 */
[----:B------:R-:W-:Y:S05]  /*130f0*/  @!P2 BRA `(.L_x_1268) ;  /* 0x0000003400f0a947 */ /* 0x000fea0003800000 */
[----:B------:R-:W2:Y:S04]  /*13100*/  LDL R20, [R1+0x24] ;  /* 0x0000240001147983 */ /* 0x000ea80000100800 */
[----:B------:R-:W2:Y:S01]  /*13110*/  LDL R5, [R1+0x20] ;  /* 0x0000200001057983 */ /* 0x000ea20000100800 */
[----:B------:R-:W-:Y:S02]  /*13120*/  IMAD.MOV.U32 R23, RZ, RZ, R14 ;  /* 0x000000ffff177224 */ /* 0x000fe400078e000e */
[----:B------:R-:W-:Y:S02]  /*13130*/  IMAD.MOV.U32 R154, RZ, RZ, R16 ;  /* 0x000000ffff9a7224 */ /* 0x000fe400078e0010 */
[----:B--2---:R-:W-:Y:S02]  /*13140*/  IMAD.IADD R153, R5, 0x1, -R20 ;  /* 0x0000000105997824 */ /* 0x004fe400078e0a14 */
[----:B------:R-:W-:-:S02]  /*13150*/  IMAD.MOV.U32 R5, RZ, RZ, R15 ;  /* 0x000000ffff057224 */ /* 0x000fc400078e000f */
[--C-:B------:R-:W-:Y:S02]  /*13160*/  IMAD.IADD R152, R156, 0x1, R153.reuse ;  /* 0x000000019c987824 */ /* 0x100fe400078e0299 */
[----:B------:R-:W-:Y:S02]  /*13170*/  IMAD.IADD R153, R157, 0x1, R153 ;  /* 0x000000019d997824 */ /* 0x000fe400078e0299 */
[----:B------:R-:W-:Y:S01]  /*13180*/  IMAD.MOV.U32 R20, RZ, RZ, R19 ;  /* 0x000000ffff147224 */ /* 0x000fe200078e0013 */
[----:B------:R-:W-:Y:S02]  /*13190*/  LOP3.LUT R15, RZ, R152, RZ, 0x33, !PT ;  /* 0x00000098ff0f7212 */ /* 0x000fe400078e33ff */
[----:B------:R-:W-:-:S05]  /*131a0*/  LOP3.LUT R14, RZ, R153, RZ, 0x33, !PT ;  /* 0x00000099ff0e7212 */ /* 0x000fca00078e33ff */
[----:B------:R0:W-:Y:S04]  /*131b0*/  STL [R1+0x4], R14 ;  /* 0x0000040e01007387 */ /* 0x0001e80000100800 */
[----:B------:R0:W-:Y:S02]  /*131c0*/  STL [R1+0x8], R15 ;  /* 0x0000080f01007387 */ /* 0x0001e40000100800 */
.L_x_1286:
[----:B0-----:R-:W2:Y:S01]  /*131d0*/  LDL R14, [R1+0x10] ;  /* 0x00001000010e7983 */ /* 0x001ea20000100800 */
        /* <DEDUP_REMOVED lines=10> */
.L_x_1270:
[----:B------:R-:W-:Y:S01]  /*13280*/  IMAD R14, R16, 0x8, R2 ;  /* 0x00000008100e7824 */ /* 0x000fe200078e0202 */
[----:B------:R-:W-:-:S04]  /*13290*/  SHF.L.U32 R15, R19, 0x1f, RZ ;  /* 0x0000001f130f7819 */ /* 0x000fc800000006ff */
[----:B------:R0:W1:Y:S01]  /*132a0*/  SYNCS.PHASECHK.TRANS64.TRYWAIT P3, [R14+URZ+0x16830], R15 ;  /* 0x0168300f0e0075a7 */ /* 0x000062000806017f */
[----:B------:R-:W-:Y:S05]  /*132b0*/  @!P0 BRA `(.L_x_1271) ;  /* 0x0000000000048947 */ /* 0x000fea0003800000 */
[----:B------:R-:W-:Y:S01]  /*132c0*/  BPT.TRAP 0x1 ;  /* 0x000000040000795c */ /* 0x000fe20000300000 */
.L_x_1271:
[----:B------:R-:W-:Y:S04]  /*132d0*/  BSSY B0, `(.L_x_1269) ;  /* 0x0000004000007945 */ /* 0x000fe80003800000 */
[----:B-1----:R-:W-:Y:S05]  /*132e0*/  @P3 BRA `(.L_x_1272) ;  /* 0x0000000000083947 */ /* 0x002fea0003800000 */
[----:B------:R-:W1:Y:S02]  /*132f0*/  SYNCS.PHASECHK.TRANS64.TRYWAIT P3, [R14+URZ+0x16830], R15 ;  /* 0x0168300f0e0075a7 */ /* 0x000e64000806017f */
[----:B-1----:R-:W-:Y:S05]  /*13300*/  @!P3 BRA `(.L_x_1273) ;  /* 0x000000bc001cb947 */ /* 0x002fea0003800000 */
.L_x_1272:
[----:B------:R-:W-:Y:S05]  /*13310*/  BSYNC B0 ;  /* 0x0000000000007941 */ /* 0x000fea0003800000 */
.L_x_1269:
[----:B------:R-:W2:Y:S01]  /*13320*/  LDL R21, [R1+0xc] ;  /* 0x00000c0001157983 */ /* 0x000ea20000100800 */
[----:B01----:R-:W0:Y:S01]  /*13330*/  S2R R14, SR_TID.X ;  /* 0x00000000000e7919 */ /* 0x003e220000002100 */
        /* <DEDUP_REMOVED lines=8> */
[----:B------:R-:W-:Y:S01]  /*133c0*/  R2UR UR23, R27 ;  /* 0x000000001b1772ca */ /* 0x000fe200000e0000 */
[----:B------:R-:W-:Y:S01]  /*133d0*/  IMAD.MOV.U32 R15, RZ, RZ, 0x40000040 ;  /* 0x40000040ff0f7424 */ /* 0x000fe200078e00ff */
[----:B------:R-:W-:Y:S02]  /*133e0*/  R2UR UR12, R12 ;  /* 0x000000000c0c72ca */ /* 0x000fe400000e0000 */
[----:B------:R-:W-:-:S02]  /*133f0*/  R2UR UR13, R13 ;  /* 0x000000000d0d72ca */ /* 0x000fc400000e0000 */
[----:B------:R-:W-:Y:S01]  /*13400*/  R2UR UR15, R15 ;  /* 0x000000000f0f72ca */ /* 0x000fe200000e0000 */
[----:B--2---:R-:W-:Y:S02]  /*13410*/  IMAD R26, R16, 0x400, R21 ;  /* 0x00000400101a7824 */ /* 0x004fe400078e0215 */
[----:B------:R-:W-:Y:S02]  /*13420*/  VIADD R21, R14, 0x8 ;  /* 0x000000080e157836 */ /* 0x000fe40000000000 */
[C---:B------:R-:W-:Y:S01]  /*13430*/  VIADD R14, R26.reuse, 0x2 ;  /* 0x000000021a0e7836 */ /* 0x040fe20000000000 */
[C---:B------:R-:W-:Y:S01]  /*13440*/  R2UR UR10, R26.reuse ;  /* 0x000000001a0a72ca */ /* 0x040fe200000e0000 */
[C---:B------:R-:W-:Y:S02]  /*13450*/  VIADD R24, R26.reuse, 0x4 ;  /* 0x000000041a187836 */ /* 0x040fe40000000000 */
[----:B------:R-:W-:-:S03]  /*13460*/  VIADD R26, R26, 0x6 ;  /* 0x000000061a1a7836 */ /* 0x000fc60000000000 */
[----:B------:R-:W-:Y:S02]  /*13470*/  R2UR UR18, R24 ;  /* 0x00000000181272ca */ /* 0x000fe400000e0000 */
[----:B------:R-:W-:Y:S01]  /*13480*/  R2UR UR22, R26 ;  /* 0x000000001a1672ca */ /* 0x000fe200000e0000 */
[----:B------:R0:W-:Y:S06]  /*13490*/  BAR.SYNC.DEFER_BLOCKING R21, 0x100 ;  /* 0x000400150000751d */ /* 0x0001ec0000010000 */
[----:B------:R-:W-:-:S06]  /*134a0*/  WARPGROUP.ARRIVE ;  /* 0x00000000000079c5 */ /* 0x000fcc0000000000 */
[----:B------:R-:W-:Y:S01]  /*134b0*/  HGMMA.64x128x16.F32.BF16 R24, gdesc[UR8], RZ, !UPT, gsb0 ;  /* 0x01e00000081879f0 */ /* 0x000fe2000c0018ff */
        /* <DEDUP_REMOVED lines=18> */
.L_x_1275:
[----:B------:R-:W-:Y:S01]  /*135e0*/  SHF.L.U32 R14, R20, 0x1f, RZ ;  /* 0x0000001f140e7819 */ /* 0x000fe200000006ff */
[----:B------:R-:W-:-:S04]  /*135f0*/  IMAD R15, R154, 0x8, R2 ;  /* 0x000000089a0f7824 */ /* 0x000fc800078e0202 */
[----:B------:R0:W1:Y:S01]  /*13600*/  SYNCS.PHASECHK.TRANS64.TRYWAIT P2, [R15+URZ+0x16850], R14 ;  /* 0x0168500e0f0075a7 */ /* 0x000062000804017f */
[----:B------:R-:W-:Y:S05]  /*13610*/  @!P0 BRA `(.L_x_1276) ;  /* 0x0000000000048947 */ /* 0x000fea0003800000 */
[----:B------:R-:W-:Y:S01]  /*13620*/  BPT.TRAP 0x1 ;  /* 0x000000040000795c */ /* 0x000fe20000300000 */
.L_x_1276:
[----:B-1----:R-:W-:Y:S05]  /*13630*/  @P2 BRA `(.L_x_1274) ;  /* 0x0000000000082947 */ /* 0x002fea0003800000 */
[----:B------:R-:W1:Y:S02]  /*13640*/  SYNCS.PHASECHK.TRANS64.TRYWAIT P2, [R15+URZ+0x16850], R14 ;  /* 0x0168500e0f0075a7 */ /* 0x000e64000804017f */
[----:B-1----:R-:W-:Y:S05]  /*13650*/  @!P2 BRA `(.L_x_1277) ;  /* 0x000000b8005ca947 */ /* 0x002fea0003800000 */
.L_x_1274:
        /* <DEDUP_REMOVED lines=9> */
[----:B------:R-:W-:Y:S01]  /*136f0*/  HGMMA.64x64x16.F32.BF16 R88, R148, gdesc[UR8].tnspB, R88, gsb0 ;  /* 0x40e0000894587df0 */ /* 0x000fe20008001858 */
[----:B------:R-:W-:Y:S02]  /*13700*/  VIADD R20, R14, 0x80 ;  /* 0x000000800e147836 */ /* 0x000fe40000000000 */
[----:B------:R-:W-:-:S03]  /*13710*/  IMAD.MOV.U32 R21, RZ, RZ, 0x40000040 ;  /* 0x40000040ff157424 */ /* 0x000fc600078e00ff */
[----:B------:R-:W-:Y:S02]  /*13720*/  R2UR UR10, R20 ;  /* 0x00000000140a72ca */ /* 0x000fe400000e0000 */
[----:B------:R-:W-:Y:S01]  /*13730*/  R2UR UR11, R21 ;  /* 0x00000000150b72ca */ /* 0x000fe200000e0000 */
[----:B------:R-:W-:Y:S02]  /*13740*/  VIADD R20, R14, 0x100 ;  /* 0x000001000e147836 */ /* 0x000fe40000000000 */
[----:B------:R-:W-:Y:S01]  /*13750*/  IMAD.MOV.U32 R21, RZ, RZ, 0x40000040 ;  /* 0x40000040ff157424 */ /* 0x000fe200078e00ff */
[----:B------:R-:W-:Y:S02]  /*13760*/  WARPGROUP.DEPBAR.LE gsb0, 0x0 ;  /* 0x00008000000079c5 */ /* 0x000fe40000010000 */
[----:B------:R-:W-:Y:S01]  /*13770*/  WARPGROUP.ARRIVE ;  /* 0x00000000000079c5 */ /* 0x000fe20000000000 */
[----:B------:R-:W2:Y:S04]  /*13780*/  LDL R148, [R1+0x20] ;  /* 0x0000200001947983 */ /* 0x000ea80000100800 */
[----:B------:R-:W3:Y:S02]  /*13790*/  LDL R151, [R1+0x24] ;  /* 0x0000240001977983 */ /* 0x000ee40000100800 */
[----:B------:R-:W-:Y:S01]  /*137a0*/  HGMMA.64x64x16.F32.BF16 R88, R144, gdesc[UR8].tnspB, R88, gsb0 ;  /* 0x40e0000890587df0 */ /* 0x000fe20008001858 */
[----:B------:R-:W-:Y:S01]  /*137b0*/  R2UR UR10, R20 ;  /* 0x00000000140a72ca */ /* 0x000fe200000e0000 */
[----:B------:R-:W-:Y:S01]  /*137c0*/  VIADD R20, R14, 0x180 ;  /* 0x000001800e147836 */ /* 0x000fe20000000000 */
[----:B------:R-:W-:Y:S01]  /*137d0*/  R2UR UR11, R21 ;  /* 0x00000000150b72ca */ /* 0x000fe200000e0000 */
[----:B------:R-:W-:-:S02]  /*137e0*/  IMAD.MOV.U32 R21, RZ, RZ, 0x40000040 ;  /* 0x40000040ff157424 */ /* 0x000fc400078e00ff */
        /* <DEDUP_REMOVED lines=25> */
[----:B------:R-:W0:Y:S01]  /*13980*/  S2R R149, SR_TID.X ;  /* 0x0000000000957919 */ /* 0x000e220000002100 */
        /* <DEDUP_REMOVED lines=27> */
[----:B------:R-:W-:-:S02]  /*13b40*/  @!P1 IMAD R83, R16, 0x8, R2 ;  /* 0x0000000810539824 */ /* 0x000fc400078e0202 */
[----:B------:R-:W-:Y:S01]  /*13b50*/  FMUL.FTZ R25, R25, UR26 ;  /* 0x0000001a19197c20 */ /* 0x000fe20008410000 */
[----:B------:R-:W-:Y:S01]  /*13b60*/  FMUL.FTZ R53, R53, UR26 ;  /* 0x0000001a35357c20 */ /* 0x000fe20008410000 */
[----:B------:R-:W-:Y:S01]  /*13b70*/  FMUL.FTZ R61, R61, UR26 ;  /* 0x0000001a3d3d7c20 */ /* 0x000fe20008410000 */
[----:B0-----:R-:W-:Y:S01]  /*13b80*/  SHF.R.U32.HI R150, RZ, 0x7, R149 ;  /* 0x00000007ff967819 */ /* 0x001fe20000011695 */
[----:B------:R-:W-:Y:S01]  /*13b90*/  FMUL.FTZ R65, R65, UR26 ;  /* 0x0000001a41417c20 */ /* 0x000fe20008410000 */
[----:B------:R-:W-:Y:S01]  /*13ba0*/  FMUL.FTZ R73, R73, UR26 ;  /* 0x0000001a49497c20 */ /* 0x000fe20008410000 */
[----:B------:R-:W-:Y:S01]  /*13bb0*/  FMUL.FTZ R77, R77, UR26 ;  /* 0x0000001a4d4d7c20 */ /* 0x000fe20008410000 */
[----:B------:R-:W-:Y:S01]  /*13bc0*/  FMUL.FTZ R85, R85, UR26 ;  /* 0x0000001a55557c20 */ /* 0x000fe20008410000 */
[----:B------:R-:W-:Y:S01]  /*13bd0*/  ISETP.GE.U32.AND P2, PT, R149, 0x180, PT ;  /* 0x000001809500780c */ /* 0x000fe20003f46070 */
[----:B------:R-:W0:Y:S08]  /*13be0*/  MUFU.TANH R15, R15 ;  /* 0x0000000f000f7308 */ /* 0x000e300000002400 */
[----:B------:R-:W1:Y:S01]  /*13bf0*/  MUFU.TANH R25, R25 ;  /* 0x0000001900197308 */ /* 0x000e620000002400 */
[----:B------:R-:W-:-:S02]  /*13c00*/  WARPGROUP.DEPBAR.LE gsb0, 0x0 ;  /* 0x00008000000079c5 */ /* 0x000fc40000010000 */
[----:B------:R-:W-:-:S05]  /*13c10*/  WARPGROUP.ARRIVE ;  /* 0x00000000000079c5 */ /* 0x000fca0000000000 */
[----:B------:R-:W4:Y:S01]  /*13c20*/  MUFU.TANH R24, R24 ;  /* 0x0000001800187308 */ /* 0x000f220000002400 */
        /* <DEDUP_REMOVED lines=56> */
[----:B------:R-:W-:Y:S02]  /*13fb0*/  IMAD.MOV.U32 R21, RZ, RZ, 0x40000040 ;  /* 0x40000040ff157424 */ /* 0x000fe400078e00ff */
[----:B------:R-:W-:Y:S01]  /*13fc0*/  FMUL.FTZ R14, R80, UR26 ;  /* 0x0000001a500e7c20 */ /* 0x000fe20008410000 */
[----:B------:R-:W-:Y:S01]  /*13fd0*/  FMUL.FTZ R80, R82, UR26 ;  /* 0x0000001a52507c20 */ /* 0x000fe20008410000 */
[----:B------:R-:W-:Y:S01]  /*13fe0*/  IMAD.SHL.U32 R82, R0, 0x80, RZ ;  /* 0x0000008000527824 */ /* 0x000fe200078e00ff */
        /* <DEDUP_REMOVED lines=13> */
[----:B------:R-:W-:Y:S02]  /*140c0*/  R2UR UR10, R20 ;  /* 0x00000000140a72ca */ /* 0x000fe400000e0000 */
[----:B------:R-:W-:Y:S01]  /*140d0*/  R2UR UR11, R21 ;  /* 0x00000000150b72ca */ /* 0x000fe200000e0000 */
[----:B------:R-:W-:Y:S01]  /*140e0*/  VIADD R21, R150, 0x9 ;  /* 0x0000000996157836 */ /* 0x000fe20000000000 */
[----:B--2---:R-:W-:Y:S02]  /*140f0*/  IADD3 R20, R148, 0x1, -R82 ;  /* 0x0000000194147810 */ /* 0x004fe40007ffe852 */
[----:B------:R-:W2:Y:S02]  /*14100*/  MUFU.TANH R67, R67 ;  /* 0x0000004300437308 */ /* 0x000ea40000002400 */
[----:B------:R-:W-:Y:S01]  /*14110*/  SEL R21, R21, 0x9, !P2 ;  /* 0x0000000915157807 */ /* 0x000fe20005000000 */
[----:B---3--:R-:W-:-:S05]  /*14120*/  IMAD.IADD R20, R20, 0x1, -R151 ;  /* 0x0000000114147824 */ /* 0x008fca00078e0a97 */
[----:B------:R-:W3:Y:S01]  /*14130*/  MUFU.TANH R68, R68 ;  /* 0x0000004400447308 */ /* 0x000ee20000002400 */
[----:B------:R-:W-:-:S07]  /*14140*/  IMAD R20, R155, -0x2, R20 ;  /* 0xfffffffe9b147824 */ /* 0x000fce00078e0214 */
        /* <DEDUP_REMOVED lines=20> */
[----:B------:R-:W-:Y:S01]  /*14290*/  FMUL.FTZ R84, R86, UR26 ;  /* 0x0000001a56547c20 */ /* 0x000fe20008410000 */
[----:B------:R-:W-:Y:S02]  /*142a0*/  @!P1 VIADD R86, R83, 0x16840 ;  /* 0x0001684053569836 */ /* 0x000fe40000000000 */
[----:B------:R-:W-:Y:S01]  /*142b0*/  FMUL.FTZ R83, R87, UR26 ;  /* 0x0000001a57537c20 */ /* 0x000fe20008410000 */
[C---:B------:R-:W-:Y:S01]  /*142c0*/  VIADD R122, R20.reuse, UR25 ;  /* 0x00000019147a7c36 */ /* 0x040fe20008000000 */
[----:B------:R-:W0:Y:S01]  /*142d0*/  MUFU.TANH R120, R120 ;  /* 0x0000007800787308 */ /* 0x000e220000002400 */
[----:B------:R-:W-:Y:S01]  /*142e0*/  @!P1 PRMT R86, RZ, 0x654, R86 ;  /* 0x00000654ff569816 */ /* 0x000fe20000000056 */
[----:B------:R0:W-:Y:S06]  /*142f0*/  BAR.ARV R21, 0x100 ;  /* 0x000400150000751d */ /* 0x0001ec0000002000 */
[----:B------:R-:W0:Y:S01]  /*14300*/  MUFU.TANH R84, R84 ;  /* 0x0000005400547308 */ /* 0x000e220000002400 */
[----:B------:R-:W-:Y:S01]  /*14310*/  VIADD R121, R20, UR30 ;  /* 0x0000001e14797c36 */ /* 0x000fe20008000000 */
[----:B------:R5:W-:Y:S01]  /*14320*/  @!P1 SYNCS.ARRIVE.TRANS64.RED.A1T0 RZ, [R86+URZ], RZ ;  /* 0x000000ff56ff99a7 */ /* 0x000be2000810043f */
[----:B------:R-:W-:-:S05]  /*14330*/  IMAD.IADD R87, R156, 0x1, R122 ;  /* 0x000000019c577824 */ /* 0x000fca00078e027a */
[----:B------:R-:W0:Y:S01]  /*14340*/  MUFU.TANH R83, R83 ;  /* 0x0000005300537308 */ /* 0x000e220000002400 */
[----:B-----5:R-:W-:Y:S01]  /*14350*/  IMAD.IADD R86, R156, 0x1, R121 ;  /* 0x000000019c567824 */ /* 0x020fe200078e0279 */
[----:B-1234-:R-:W-:Y:S06]  /*14360*/  @!P5 BRA `(.L_x_1278) ;  /* 0x00000000005cd947 */ /* 0x01efec0003800000 */
[----:B------:R-:W-:Y:S01]  /*14370*/  ISETP.GT.AND P2, PT, R152, -0x1, PT ;  /* 0xffffffff9800780c */ /* 0x000fe20003f44270 */
[----:B------:R-:W-:-:S12]  /*14380*/  BSSY B0, `(.L_x_1279) ;  /* 0x0000011000007945 */ /* 0x000fd80003800000 */
[----:B------:R-:W-:Y:S05]  /*14390*/  @P2 BRA `(.L_x_1280) ;  /* 0x0000000000242947 */ /* 0x000fea0003800000 */
[----:B------:R-:W2:Y:S01]  /*143a0*/  LDL R123, [R1+0x8] ;  /* 0x00000800017b7983 */ /* 0x000ea20000100800 */
[----:B------:R-:W-:-:S05]  /*143b0*/  IMAD.U32 R125, RZ, RZ, UR4 ;  /* 0x00000004ff7d7e24 */ /* 0x000fca000f8e00ff */
[----:B------:R-:W-:-:S13]  /*143c0*/  ISETP.NE.AND P2, PT, R125, 0x1, PT ;  /* 0x000000017d00780c */ /* 0x000fda0003f45270 */
[----:B0-----:R-:W2:Y:S02]  /*143d0*/  @P2 LDC.64 R20, c[0x0][0x9e8] ;  /* 0x00027a00ff142b82 */ /* 0x001ea40000000a00 */
[----:B--2---:R-:W-:-:S04]  /*143e0*/  @P2 IMAD.HI.U32 R124, R123, R20, RZ ;  /* 0x000000147b7c2227 */ /* 0x004fc800078e00ff */
[----:B------:R-:W-:Y:S01]  /*143f0*/  IMAD.MOV.U32 R20, RZ, RZ, R123 ;  /* 0x000000ffff147224 */ /* 0x000fe200078e007b */
[----:B------:R-:W-:-:S04]  /*14400*/  @P2 SHF.R.U32.HI R20, RZ, R21, R124 ;  /* 0x00000015ff142219 */ /* 0x000fc8000001167c */
[----:B------:R-:W-:Y:S01]  /*14410*/  LOP3.LUT R123, RZ, R20, RZ, 0x33, !PT ;  /* 0x00000014ff7b7212 */ /* 0x000fe200078e33ff */
[----:B------:R-:W-:Y:S06]  /*14420*/  BRA `(.L_x_1281) ;  /* 0x0000000000187947 */ /* 0x000fec0003800000 */
.L_x_1280:
[----:B------:R-:W-:Y:S02]  /*14430*/  IMAD.U32 R125, RZ, RZ, UR4 ;  /* 0x00000004ff7d7e24 */ /* 0x000fe4000f8e00ff */
[----:B------:R-:W-:-:S03]  /*14440*/  IMAD.MOV.U32 R123, RZ, RZ, R152 ;  /* 0x000000ffff7b7224 */ /* 0x000fc600078e0098 */
[----:B------:R-:W-:-:S13]  /*14450*/  ISETP.NE.AND P2, PT, R125, 0x1, PT ;  /* 0x000000017d00780c */ /* 0x000fda0003f45270 */
[----:B0-----:R-:W0:Y:S02]  /*14460*/  @P2 LDC.64 R20, c[0x0][0x9e8] ;  /* 0x00027a00ff142b82 */ /* 0x001e240000000a00 */
[----:B0-----:R-:W-:-:S05]  /*14470*/  @P2 IMAD.HI.U32 R20, R152, R20, RZ ;  /* 0x0000001498142227 */ /* 0x001fca00078e00ff */
[----:B------:R-:W-:-:S07]  /*14480*/  @P2 SHF.R.U32.HI R123, RZ, R21, R20 ;  /* 0x00000015ff7b2219 */ /* 0x000fce0000011614 */
.L_x_1281:
[----:B------:R-:W-:Y:S05]  /*14490*/  BSYNC B0 ;  /* 0x0000000000007941 */ /* 0x000fea0003800000 */
.L_x_1279:
[----:B------:R-:W-:-:S04]  /*144a0*/  IMAD R20, R123, R125, -R82 ;  /* 0x0000007d7b147224 */ /* 0x000fc800078e0a52 */
[----:B------:R-:W-:-:S05]  /*144b0*/  IMAD R20, R155, -0x2, R20 ;  /* 0xfffffffe9b147824 */ /* 0x000fca00078e0214 */
[----:B------:R-:W-:Y:S02]  /*144c0*/  VIADDMNMX R87, R20, R125, R87, PT ;  /* 0x0000007d14577246 */ /* 0x000fe40003800157 */
[----:B------:R-:W-:-:S07]  /*144d0*/  VIMNMX R86, R86, R20, !PT ;  /* 0x0000001456567248 */ /* 0x000fce0007fe0100 */
.L_x_1278:
        /* <DEDUP_REMOVED lines=10> */
[----:B------:R-:W-:Y:S02]  /*14580*/  ISETP.GT.AND P3, PT, R86, 0x9, P2 ;  /* 0x000000095600780c */ /* 0x000fe40001764270 */
[C---:B------:R-:W-:Y:S02]  /*14590*/  ISETP.LT.OR P4, PT, R87.reuse, 0x9, P4 ;  /* 0x000000095700780c */ /* 0x040fe40002781670 */
[----:B------:R-:W-:-:S02]  /*145a0*/  ISETP.LT.OR P3, PT, R87, 0xa, P3 ;  /* 0x0000000a5700780c */ /* 0x000fc40001f61670 */
[----:B------:R-:W-:Y:S02]  /*145b0*/  FSEL R27, R27, -INF , !P4 ;  /* 0xff8000001b1b7808 */ /* 0x000fe40006000000 */
        /* <DEDUP_REMOVED lines=84> */
[----:B------:R-:W-:Y:S01]  /*14b00*/  FSEL R85, R85, -INF , !P3 ;  /* 0xff80000055557808 */ /* 0x000fe20005800000 */
[----:B------:R-:W-:Y:S08]  /*14b10*/  @!P5 BRA `(.L_x_1282) ;  /* 0x00000000005cd947 */ /* 0x000ff00003800000 */
[----:B------:R-:W-:Y:S01]  /*14b20*/  ISETP.GT.AND P3, PT, R153, -0x1, PT ;  /* 0xffffffff9900780c */ /* 0x000fe20003f64270 */
[----:B------:R-:W-:-:S12]  /*14b30*/  BSSY B0, `(.L_x_1283) ;  /* 0x0000011000007945 */ /* 0x000fd80003800000 */
[----:B------:R-:W-:Y:S05]  /*14b40*/  @P3 BRA `(.L_x_1284) ;  /* 0x0000000000243947 */ /* 0x000fea0003800000 */
[----:B------:R-:W2:Y:S01]  /*14b50*/  LDL R124, [R1+0x4] ;  /* 0x00000400017c7983 */ /* 0x000ea20000100800 */
[----:B------:R-:W-:-:S05]  /*14b60*/  IMAD.U32 R123, RZ, RZ, UR4 ;  /* 0x00000004ff7b7e24 */ /* 0x000fca000f8e00ff */
[----:B------:R-:W-:-:S13]  /*14b70*/  ISETP.NE.AND P3, PT, R123, 0x1, PT ;  /* 0x000000017b00780c */ /* 0x000fda0003f65270 */
[----:B------:R-:W2:Y:S02]  /*14b80*/  @P3 LDC.64 R14, c[0x0][0x9e8] ;  /* 0x00027a00ff0e3b82 */ /* 0x000ea40000000a00 */
[----:B--2---:R-:W-:-:S04]  /*14b90*/  @P3 IMAD.HI.U32 R86, R124, R14, RZ ;  /* 0x0000000e7c563227 */ /* 0x004fc800078e00ff */
[----:B------:R-:W-:Y:S01]  /*14ba0*/  IMAD.MOV.U32 R14, RZ, RZ, R124 ;  /* 0x000000ffff0e7224 */ /* 0x000fe200078e007c */
[----:B------:R-:W-:-:S04]  /*14bb0*/  @P3 SHF.R.U32.HI R14, RZ, R15, R86 ;  /* 0x0000000fff0e3219 */ /* 0x000fc80000011656 */
[----:B------:R-:W-:Y:S01]  /*14bc0*/  LOP3.LUT R87, RZ, R14, RZ, 0x33, !PT ;  /* 0x0000000eff577212 */ /* 0x000fe200078e33ff */
[----:B------:R-:W-:Y:S06]  /*14bd0*/  BRA `(.L_x_1285) ;  /* 0x0000000000187947 */ /* 0x000fec0003800000 */
.L_x_1284:
[----:B------:R-:W-:Y:S02]  /*14be0*/  IMAD.U32 R123, RZ, RZ, UR4 ;  /* 0x00000004ff7b7e24 */ /* 0x000fe4000f8e00ff */
[----:B------:R-:W-:-:S03]  /*14bf0*/  IMAD.MOV.U32 R87, RZ, RZ, R153 ;  /* 0x000000ffff577224 */ /* 0x000fc600078e0099 */
[----:B------:R-:W-:-:S13]  /*14c00*/  ISETP.NE.AND P3, PT, R123, 0x1, PT ;  /* 0x000000017b00780c */ /* 0x000fda0003f65270 */
[----:B------:R-:W0:Y:S02]  /*14c10*/  @P3 LDC.64 R14, c[0x0][0x9e8] ;  /* 0x00027a00ff0e3b82 */ /* 0x000e240000000a00 */
[----:B0-----:R-:W-:-:S05]  /*14c20*/  @P3 IMAD.HI.U32 R14, R153, R14, RZ ;  /* 0x0000000e990e3227 */ /* 0x001fca00078e00ff */
[----:B------:R-:W-:-:S07]  /*14c30*/  @P3 SHF.R.U32.HI R87, RZ, R15, R14 ;  /* 0x0000000fff573219 */ /* 0x000fce000001160e */
.L_x_1285:
[----:B------:R-:W-:Y:S05]  /*14c40*/  BSYNC B0 ;  /* 0x0000000000007941 */ /* 0x000fea0003800000 */
.L_x_1283:
[----:B------:R-:W-:-:S04]  /*14c50*/  IMAD R82, R87, R123, -R82 ;  /* 0x0000007b57527224 */ /* 0x000fc800078e0a52 */
[----:B------:R-:W-:-:S05]  /*14c60*/  IMAD R82, R155, -0x2, R82 ;  /* 0xfffffffe9b527824 */ /* 0x000fca00078e0252 */
[----:B------:R-:W-:Y:S02]  /*14c70*/  VIADDMNMX R122, R82, R123, R122, PT ;  /* 0x0000007b527a7246 */ /* 0x000fe4000380017a */
[----:B------:R-:W-:-:S07]  /*14c80*/  VIMNMX R121, R121, R82, !PT ;  /* 0x0000005279797248 */ /* 0x000fce0007fe0100 */
.L_x_1282:
[----:B------:R-:W-:Y:S01]  /*14c90*/  FMNMX.FTZ R14, R20, R23, !PT ;  /* 0x00000017140e7209 */ /* 0x000fe20007810000 */
[----:B------:R-:W2:Y:S01]  /*14ca0*/  LDL R86, [R1+0x18] ;  /* 0x0000180001567983 */ /* 0x000ea20000100800 */
        /* <DEDUP_REMOVED lines=13> */
[C---:B------:R-:W-:Y:S02]  /*14d80*/  ISETP.GT.AND P4, PT, R121.reuse, 0x18, P2 ;  /* 0x000000187900780c */ /* 0x040fe40001784270 */
        /* <DEDUP_REMOVED lines=50> */
[C---:B------:R-:W-:Y:S01]  /*150b0*/  ISETP.LT.OR P4, PT, R122.reuse, 0x39, P4 ;  /* 0x000000397a00780c */ /* 0x040fe20002781670 */
[----:B------:R-:W0:Y:S01]  /*150c0*/  SHFL.BFLY PT, R15, R14, 0x2, 0x1f ;  /* 0x0c401f000e0f7f89 */ /* 0x000e2200000e0000 */
[----:B------:R-:W-:-:S02]  /*150d0*/  ISETP.LT.OR P3, PT, R122, 0x22, P3 ;  /* 0x000000227a00780c */ /* 0x000fc40001f61670 */
[----:B------:R-:W-:Y:S02]  /*150e0*/  FSEL R52, R52, -INF , !P4 ;  /* 0xff80000034347808 */ /* 0x000fe40006000000 */
[C---:B------:R-:W-:Y:S02]  /*150f0*/  ISETP.GT.AND P4, PT, R121.reuse, 0x40, P2 ;  /* 0x000000407900780c */ /* 0x040fe40001784270 */
[----:B------:R-:W-:Y:S02]  /*15100*/  FSEL R42, R42, -INF , !P3 ;  /* 0xff8000002a2a7808 */ /* 0x000fe40005800000 */
[----:B------:R-:W-:Y:S02]  /*15110*/  ISETP.GT.AND P3, PT, R121, 0x29, P2 ;  /* 0x000000297900780c */ /* 0x000fe40001764270 */
[C---:B------:R-:W-:Y:S02]  /*15120*/  ISETP.LT.OR P4, PT, R122.reuse, 0x41, P4 ;  /* 0x000000417a00780c */ /* 0x040fe40002781670 */
[----:B------:R-:W-:-:S02]  /*15130*/  ISETP.LT.OR P3, PT, R122, 0x2a, P3 ;  /* 0x0000002a7a00780c */ /* 0x000fc40001f61670 */
[----:B------:R-:W-:Y:S02]  /*15140*/  FSEL R57, R57, -INF , !P4 ;  /* 0xff80000039397808 */ /* 0x000fe40006000000 */
[C---:B------:R-:W-:Y:S02]  /*15150*/  ISETP.GT.AND P4, PT, R121.reuse, 0x41, P2 ;  /* 0x000000417900780c */ /* 0x040fe40001784270 */
[----:B------:R-:W-:Y:S02]  /*15160*/  FSEL R46, R46, -INF , !P3 ;  /* 0xff8000002e2e7808 */ /* 0x000fe40005800000 */
[----:B------:R-:W-:Y:S02]  /*15170*/  ISETP.GT.AND P3, PT, R121, 0x31, P2 ;  /* 0x000000317900780c */ /* 0x000fe40001764270 */
[----:B------:R-:W-:Y:S02]  /*15180*/  ISETP.LT.OR P4, PT, R122, 0x42, P4 ;  /* 0x000000427a00780c */ /* 0x000fe40002781670 */
[----:B0-----:R-:W-:-:S02]  /*15190*/  FMNMX.FTZ R14, R14, R15, !PT ;  /* 0x0000000f0e0e7209 */ /* 0x001fc40007810000 */
[----:B------:R-:W-:Y:S02]  /*151a0*/  ISETP.LT.OR P3, PT, R122, 0x32, P3 ;  /* 0x000000327a00780c */ /* 0x000fe40001f61670 */
[----:B------:R-:W-:Y:S01]  /*151b0*/  FSEL R58, R58, -INF , !P4 ;  /* 0xff8000003a3a7808 */ /* 0x000fe20006000000 */
[----:B------:R-:W0:Y:S01]  /*151c0*/  SHFL.BFLY PT, R15, R14, 0x1, 0x1f ;  /* 0x0c201f000e0f7f89 */ /* 0x000e2200000e0000 */
[C---:B------:R-:W-:Y:S02]  /*151d0*/  ISETP.GT.AND P4, PT, R121.reuse, 0x48, P2 ;  /* 0x000000487900780c */ /* 0x040fe40001784270 */
[----:B------:R-:W-:Y:S02]  /*151e0*/  FSEL R50, R50, -INF , !P3 ;  /* 0xff80000032327808 */ /* 0x000fe40005800000 */
[----:B------:R-:W-:Y:S02]  /*151f0*/  ISETP.GT.AND P3, PT, R121, 0x39, P2 ;  /* 0x000000397900780c */ /* 0x000fe40001764270 */
[----:B------:R-:W-:-:S02]  /*15200*/  ISETP.LT.OR P4, PT, R122, 0x49, P4 ;  /* 0x000000497a00780c */ /* 0x000fc40002781670 */
[----:B------:R-:W-:Y:S02]  /*15210*/  ISETP.LT.OR P3, PT, R122, 0x3a, P3 ;  /* 0x0000003a7a00780c */ /* 0x000fe40001f61670 */
[----:B------:R-:W-:Y:S02]  /*15220*/  FSEL R60, R60, -INF , !P4 ;  /* 0xff8000003c3c7808 */ /* 0x000fe40006000000 */
[----:B------:R-:W-:Y:S02]  /*15230*/  ISETP.GT.AND P4, PT, R121, RZ, P2 ;  /* 0x000000ff7900720c */ /* 0x000fe40001784270 */
[----:B------:R-:W-:Y:S02]  /*15240*/  FSEL R54, R54, -INF , !P3 ;  /* 0xff80000036367808 */ /* 0x000fe40005800000 */
[----:B------:R-:W-:-:S04]  /*15250*/  ISETP.LT.OR P4, PT, R122, 0x1, P4 ;  /* 0x000000017a00780c */ /* 0x000fc80002781670 */
[----:B------:R-:W-:Y:S02]  /*15260*/  FSEL R24, R24, -INF , !P4 ;  /* 0xff80000018187808 */ /* 0x000fe40006000000 */
[----:B------:R-:W-:Y:S02]  /*15270*/  ISETP.GT.AND P4, PT, R121, 0x49, P2 ;  /* 0x000000497900780c */ /* 0x000fe40001784270 */
[----:B0-----:R-:W-:Y:S02]  /*15280*/  FMNMX.FTZ R14, R14, R15, !PT ;  /* 0x0000000f0e0e7209 */ /* 0x001fe40007810000 */
[----:B------:R-:W-:Y:S02]  /*15290*/  FMNMX.FTZ R15, R24, R5, !PT ;  /* 0x00000005180f7209 */ /* 0x000fe40007810000 */
[C---:B------:R-:W-:Y:S01]  /*152a0*/  FSETP.NEU.FTZ.AND P3, PT, R14.reuse, -INF , PT ;  /* 0xff8000000e00780b */ /* 0x040fe20003f7d000 */
[----:B------:R-:W-:Y:S01]  /*152b0*/  FMUL.FTZ R82, R14, UR41 ;  /* 0x000000290e527c20 */ /* 0x000fe20008410000 */
[----:B------:R-:W-:-:S04]  /*152c0*/  ISETP.LT.OR P4, PT, R122, 0x4a, P4 ;  /* 0x0000004a7a00780c */ /* 0x000fc80002781670 */
[----:B------:R-:W-:Y:S02]  /*152d0*/  FSEL R82, R82, RZ, P3 ;  /* 0x000000ff52527208 */ /* 0x000fe40001800000 */
[----:B------:R-:W-:Y:S02]  /*152e0*/  FSEL R62, R62, -INF , !P4 ;  /* 0xff8000003e3e7808 */ /* 0x000fe40006000000 */
[----:B------:R-:W-:Y:S01]  /*152f0*/  ISETP.GT.AND P4, PT, R121, 0x50, P2 ;  /* 0x000000507900780c */ /* 0x000fe20001784270 */
[--C-:B------:R-:W-:Y:S01]  /*15300*/  FFMA.FTZ R148, R20, UR41, -R82.reuse ;  /* 0x0000002914947c23 */ /* 0x100fe20008010852 */
[--C-:B------:R-:W-:Y:S01]  /*15310*/  FFMA.FTZ R20, R25, UR41, -R82.reuse ;  /* 0x0000002919147c23 */ /* 0x100fe20008010852 */
[--C-:B------:R-:W-:Y:S01]  /*15320*/  FFMA.FTZ R25, R28, UR41, -R82.reuse ;  /* 0x000000291c197c23 */ /* 0x100fe20008010852 */
[----:B------:R-:W-:Y:S01]  /*15330*/  FMNMX.FTZ R28, R26, R15, !PT ;  /* 0x0000000f1a1c7209 */ /* 0x000fe20007810000 */
[--C-:B------:R-:W-:Y:S01]  /*15340*/  FFMA.FTZ R150, R27, UR41, -R82.reuse ;  /* 0x000000291b967c23 */ /* 0x100fe20008010852 */
        /* <DEDUP_REMOVED lines=16> */
[----:B------:R-:W-:Y:S01]  /*15450*/  MUFU.EX2 R148, R148 ;  /* 0x0000009400947308 */ /* 0x000fe20000000800 */
[----:B------:R-:W-:Y:S01]  /*15460*/  FSEL R66, R66, -INF , !P4 ;  /* 0xff80000042427808 */ /* 0x000fe20006000000 */
[--C-:B------:R-:W-:Y:S01]  /*15470*/  FFMA.FTZ R132, R55, UR41, -R82.reuse ;  /* 0x0000002937847c23 */ /* 0x100fe20008010852 */
[----:B------:R-:W-:Y:S01]  /*15480*/  FMNMX.FTZ R15, R37, R32, !PT ;  /* 0x00000020250f7209 */ /* 0x000fe20007810000 */
[--C-:B------:R-:W-:Y:S01]  /*15490*/  FFMA.FTZ R142, R43, UR41, -R82.reuse ;  /* 0x000000292b8e7c23 */ /* 0x100fe20008010852 */
[----:B------:R-:W-:Y:S01]  /*154a0*/  ISETP.GT.AND P4, PT, R121, 0x58, P2 ;  /* 0x000000587900780c */ /* 0x000fe20001784270 */
        /* <DEDUP_REMOVED lines=10> */
[----:B------:R-:W-:Y:S01]  /*15550*/  MUFU.EX2 R150, R150 ;  /* 0x0000009600967308 */ /* 0x000fe20000000800 */
        /* <DEDUP_REMOVED lines=21> */
[----:B------:R-:W-:Y:S01]  /*156b0*/  FFMA.FTZ R51, R79, UR41, -R82 ;  /* 0x000000294f337c23 */ /* 0x000fe20008010852 */
[----:B------:R-:W-:Y:S01]  /*156c0*/  FMNMX.FTZ R36, R54, R15, !PT ;  /* 0x0000000f36247209 */ /* 0x000fe20007810000 */
[----:B------:R-:W-:Y:S01]  /*156d0*/  MUFU.EX2 R27, R27 ;  /* 0x0000001b001b7308 */ /* 0x000fe20000000800 */
[----:B------:R-:W-:-:S02]  /*156e0*/  ISETP.GT.AND P4, PT, R121, 0x61, P2 ;  /* 0x000000617900780c */ /* 0x000fc40001784270 */
[----:B------:R-:W-:Y:S01]  /*156f0*/  FMNMX.FTZ R15, R57, R36, !PT ;  /* 0x00000024390f7209 */ /* 0x000fe20007810000 */
[----:B------:R-:W-:Y:S01]  /*15700*/  FFMA.FTZ R36, R53, UR41, -R82 ;  /* 0x0000002935247c23 */ /* 0x000fe20008010852 */
[----:B------:R-:W-:Y:S02]  /*15710*/  ISETP.LT.OR P4, PT, R122, 0x62, P4 ;  /* 0x000000627a00780c */ /* 0x000fe40002781670 */
[----:B------:R-:W-:Y:S01]  /*15720*/  FMNMX.FTZ R15, R58, R15, !PT ;  /* 0x0000000f3a0f7209 */ /* 0x000fe20007810000 */
[----:B------:R-:W-:Y:S01]  /*15730*/  MUFU.EX2 R146, R146 ;  /* 0x0000009200927308 */ /* 0x000fe20000000800 */
[----:B------:R-:W-:Y:S02]  /*15740*/  FSEL R74, R74, -INF , !P4 ;  /* 0xff8000004a4a7808 */ /* 0x000fe40006000000 */
[----:B------:R-:W-:Y:S02]  /*15750*/  ISETP.GT.AND P4, PT, R121, 0x68, P2 ;  /* 0x000000687900780c */ /* 0x000fe40001784270 */
        /* <DEDUP_REMOVED lines=13> */
[----:B------:R-:W-:Y:S02]  /*15830*/  ISETP.GT.AND P4, PT, R121, 0x70, P2 ;  /* 0x000000707900780c */ /* 0x000fe40001784270 */
[----:B------:R-:W-:Y:S02]  /*15840*/  FMNMX.FTZ R15, R70, R15, !PT ;  /* 0x0000000f460f7209 */ /* 0x000fe40007810000 */
[----:B------:R-:W-:-:S02]  /*15850*/  ISETP.LT.OR P4, PT, R122, 0x71, P4 ;  /* 0x000000717a00780c */ /* 0x000fc40002781670 */
[----:B------:R-:W-:Y:S01]  /*15860*/  FMNMX.FTZ R15, R72, R15, !PT ;  /* 0x0000000f480f7209 */ /* 0x000fe20007810000 */
[----:B------:R-:W-:Y:S01]  /*15870*/  MUFU.EX2 R142, R142 ;  /* 0x0000008e008e7308 */ /* 0x000fe20000000800 */
[----:B------:R-:W-:Y:S02]  /*15880*/  FSEL R80, R80, -INF , !P4 ;  /* 0xff80000050507808 */ /* 0x000fe40006000000 */
[----:B------:R-:W-:Y:S02]  /*15890*/  ISETP.GT.AND P4, PT, R121, 0x71, P2 ;  /* 0x000000717900780c */ /* 0x000fe40001784270 */
[----:B------:R-:W-:Y:S02]  /*158a0*/  FMNMX.FTZ R15, R74, R15, !PT ;  /* 0x0000000f4a0f7209 */ /* 0x000fe40007810000 */
[----:B------:R-:W-:Y:S01]  /*158b0*/  ISETP.LT.OR P4, PT, R122, 0x72, P4 ;  /* 0x000000727a00780c */ /* 0x000fe20002781670 */
[----:B------:R-:W-:Y:S01]  /*158c0*/  MUFU.EX2 R32, R32 ;  /* 0x0000002000207308 */ /* 0x000fe20000000800 */
[----:B------:R-:W-:-:S02]  /*158d0*/  FMNMX.FTZ R15, R76, R15, !PT ;  /* 0x0000000f4c0f7209 */ /* 0x000fc40007810000 */
[----:B------:R-:W-:Y:S02]  /*158e0*/  FSEL R81, R81, -INF , !P4 ;  /* 0xff80000051517808 */ /* 0x000fe40006000000 */
[C---:B------:R-:W-:Y:S02]  /*158f0*/  ISETP.GT.AND P4, PT, R121.reuse, 0x78, P2 ;  /* 0x000000787900780c */ /* 0x040fe40001784270 */
[----:B------:R-:W-:Y:S01]  /*15900*/  FMNMX.FTZ R15, R78, R15, !PT ;  /* 0x0000000f4e0f7209 */ /* 0x000fe20007810000 */
[----:B------:R-:W-:Y:S01]  /*15910*/  MUFU.EX2 R136, R136 ;  /* 0x0000008800887308 */ /* 0x000fe20000000800 */
[----:B------:R-:W-:Y:S02]  /*15920*/  ISETP.GT.AND P2, PT, R121, 0x79, P2 ;  /* 0x000000797900780c */ /* 0x000fe40001744270 */
[----:B------:R-:W-:Y:S02]  /*15930*/  ISETP.LT.OR P4, PT, R122, 0x79, P4 ;  /* 0x000000797a00780c */ /* 0x000fe40002781670 */
[----:B------:R-:W-:-:S02]  /*15940*/  FMNMX.FTZ R40, R80, R15, !PT ;  /* 0x0000000f50287209 */ /* 0x000fc40007810000 */
[----:B------:R-:W-:Y:S01]  /*15950*/  ISETP.LT.OR P2, PT, R122, 0x7a, P2 ;  /* 0x0000007a7a00780c */ /* 0x000fe20001741670 */
[----:B------:R-:W-:Y:S01]  /*15960*/  MUFU.EX2 R35, R35 ;  /* 0x0000002300237308 */ /* 0x000fe20000000800 */
[----:B------:R-:W-:Y:S01]  /*15970*/  FSEL R84, R84, -INF , !P4 ;  /* 0xff80000054547808 */ /* 0x000fe20006000000 */
[--C-:B------:R-:W-:Y:S01]  /*15980*/  FFMA.FTZ R122, R120, UR41, -R82.reuse ;  /* 0x00000029787a7c23 */ /* 0x100fe20008010852 */
[----:B------:R-:W-:Y:S02]  /*15990*/  FMNMX.FTZ R15, R81, R40, !PT ;  /* 0x00000028510f7209 */ /* 0x000fe40007810000 */
[----:B------:R-:W-:Y:S02]  /*159a0*/  FSEL R83, R83, -INF , !P2 ;  /* 0xff80000053537808 */ /* 0x000fe40005000000 */
[----:B------:R-:W-:Y:S01]  /*159b0*/  FMNMX.FTZ R44, R84, R15, !PT ;  /* 0x0000000f542c7209 */ /* 0x000fe20007810000 */
[----:B------:R-:W-:Y:S03]  /*159c0*/  MUFU.EX2 R138, R138 ;  /* 0x0000008a008a7308 */ /* 0x000fe60000000800 */
[----:B------:R-:W-:Y:S01]  /*159d0*/  FMNMX.FTZ R15, R83, R44, !PT ;  /* 0x0000002c530f7209 */ /* 0x000fe20007810000 */
[----:B------:R-:W-:Y:S01]  /*159e0*/  FFMA.FTZ R44, R68, UR41, -R82 ;  /* 0x00000029442c7c23 */ /* 0x000fe20008010852 */
[----:B------:R-:W-:-:S03]  /*159f0*/  FSEL R68, R14, RZ, P3 ;  /* 0x000000ff0e447208 */ /* 0x000fc60001800000 */
[----:B------:R-:W0:Y:S01]  /*15a00*/  SHFL.BFLY PT, R48, R15, 0x2, 0x1f ;  /* 0x0c401f000f307f89 */ /* 0x000e2200000e0000 */
[----:B------:R-:W-:Y:S01]  /*15a10*/  MUFU.EX2 R36, R36 ;  /* 0x0000002400247308 */ /* 0x000fe20000000800 */
[----:B------:R-:W-:-:S04]  /*15a20*/  FADD.FTZ R68, -R68, R23 ;  /* 0x0000001744447221 */ /* 0x000fc80000010100 */
[----:B------:R-:W-:-:S03]  /*15a30*/  FMUL.FTZ R23, R68, UR41 ;  /* 0x0000002944177c20 */ /* 0x000fc60008410000 */
[----:B------:R-:W-:Y:S08]  /*15a40*/  MUFU.EX2 R132, R132 ;  /* 0x0000008400847308 */ /* 0x000ff00000000800 */
[----:B------:R-:W1:Y:S01]  /*15a50*/  MUFU.EX2 R23, R23 ;  /* 0x0000001700177308 */ /* 0x000e620000000800 */
[----:B0-----:R-:W-:-:S07]  /*15a60*/  FMNMX.FTZ R53, R15, R48, !PT ;  /* 0x000000300f357209 */ /* 0x001fce0007810000 */
[----:B------:R-:W-:Y:S01]  /*15a70*/  MUFU.EX2 R39, R39 ;  /* 0x0000002700277308 */ /* 0x000fe20000000800 */
[--C-:B------:R-:W-:Y:S01]  /*15a80*/  FFMA.FTZ R48, R77, UR41, -R82.reuse ;  /* 0x000000294d307c23 */ /* 0x100fe20008010852 */
[----:B------:R-:W-:Y:S01]  /*15a90*/  FFMA.FTZ R82, R85, UR41, -R82 ;  /* 0x0000002955527c23 */ /* 0x000fe20008010852 */
[----:B------:R-:W0:Y:S05]  /*15aa0*/  SHFL.BFLY PT, R56, R53, 0x1, 0x1f ;  /* 0x0c201f0035387f89 */ /* 0x000e2a00000e0000 */
[----:B------:R-:W-:Y:S01]  /*15ab0*/  MUFU.EX2 R134, R134 ;  /* 0x0000008600867308 */ /* 0x000fe20000000800 */
[-C--:B-1----:R-:W-:Y:S01]  /*15ac0*/  FMUL.FTZ R88, R88, R23.reuse ;  /* 0x0000001758587220 */ /* 0x082fe20000410000 */
        /* <DEDUP_REMOVED lines=17> */
[----:B0-----:R-:W-:-:S04]  /*15be0*/  FMNMX.FTZ R15, R53, R56, !PT ;  /* 0x00000038350f7209 */ /* 0x001fc80007810000 */
[C---:B------:R-:W-:Y:S01]  /*15bf0*/  FSETP.NEU.FTZ.AND P2, PT, R15.reuse, -INF , PT ;  /* 0xff8000000f00780b */ /* 0x040fe20003f5d000 */
[----:B------:R-:W-:Y:S01]  /*15c00*/  FMUL.FTZ R55, R15, UR41 ;  /* 0x000000290f377c20 */ /* 0x000fe20008410000 */
[----:B------:R-:W-:Y:S04]  /*15c10*/  MUFU.EX2 R43, R43 ;  /* 0x0000002b002b7308 */ /* 0x000fe80000000800 */
[----:B------:R-:W-:-:S04]  /*15c20*/  FSEL R55, R55, RZ, P2 ;  /* 0x000000ff37377208 */ /* 0x000fc80001000000 */
[----:B------:R-:W-:Y:S01]  /*15c30*/  MUFU.EX2 R130, R130 ;  /* 0x0000008200827308 */ /* 0x000fe20000000800 */
[--C-:B------:R-:W-:Y:S01]  /*15c40*/  FFMA.FTZ R141, R41, UR41, -R55.reuse ;  /* 0x00000029298d7c23 */ /* 0x100fe20008010837 */
[----:B------:R-:W-:Y:S01]  /*15c50*/  FFMA.FTZ R41, R23, R4, R148 ;  /* 0x0000000417297223 */ /* 0x000fe20000010094 */
[--C-:B------:R-:W-:Y:S01]  /*15c60*/  FFMA.FTZ R145, R33, UR41, -R55.reuse ;  /* 0x0000002921917c23 */ /* 0x100fe20008010837 */
[--C-:B------:R-:W-:Y:S01]  /*15c70*/  FFMA.FTZ R33, R42, UR41, -R55.reuse ;  /* 0x000000292a217c23 */ /* 0x100fe20008010837 */
        /* <DEDUP_REMOVED lines=16> */
[--C-:B------:R-:W-:Y:S01]  /*15d80*/  FFMA.FTZ R30, R38, UR41, -R55.reuse ;  /* 0x00000029261e7c23 */ /* 0x100fe20008010837 */
[----:B------:R-:W-:Y:S01]  /*15d90*/  FADD.FTZ R5, R27, R42 ;  /* 0x0000002a1b057221 */ /* 0x000fe20000010000 */
[--C-:B------:R-:W-:Y:S01]  /*15da0*/  FFMA.FTZ R34, R46, UR41, -R55.reuse ;  /* 0x000000292e227c23 */ /* 0x100fe20008010837 */
[----:B------:R-:W-:Y:S01]  /*15db0*/  FMUL.FTZ R4, R4, UR41 ;  /* 0x0000002904047c20 */ /* 0x000fe20008410000 */
[----:B------:R-:W-:Y:S01]  /*15dc0*/  FFMA.FTZ R37, R50, UR41, -R55 ;  /* 0x0000002932257c23 */ /* 0x000fe20008010837 */
[----:B------:R-:W-:Y:S01]  /*15dd0*/  FADD.FTZ R41, R146, R5 ;  /* 0x0000000592297221 */ /* 0x000fe20000010000 */
[----:B------:R-:W-:Y:S01]  /*15de0*/  MUFU.EX2 R151, R151 ;  /* 0x0000009700977308 */ /* 0x000fe20000000800 */
[--C-:B------:R-:W-:Y:S01]  /*15df0*/  FFMA.FTZ R139, R52, UR41, -R55.reuse ;  /* 0x00000029348b7c23 */ /* 0x100fe20008010837 */
[----:B------:R-:W-:Y:S01]  /*15e00*/  FFMA.FTZ R38, R54, UR41, -R55 ;  /* 0x0000002936267c23 */ /* 0x000fe20008010837 */
[----:B------:R-:W-:Y:S01]  /*15e10*/  FADD.FTZ R41, R28, R41 ;  /* 0x000000291c297221 */ /* 0x000fe20000010000 */
[----:B------:R-:W-:Y:S01]  /*15e20*/  F2FP.BF16.F32.PACK_AB R150, R25, R150 ;  /* 0x000000961996723e */ /* 0x000fe200000010ff */
[--C-:B------:R-:W-:Y:S01]  /*15e30*/  FFMA.FTZ R133, R57, UR41, -R55.reuse ;  /* 0x0000002939857c23 */ /* 0x100fe20008010837 */
[----:B------:R-:W-:Y:S01]  /*15e40*/  FFMA.FTZ R135, R60, UR41, -R55 ;  /* 0x000000293c877c23 */ /* 0x000fe20008010837 */
[----:B------:R-:W-:Y:S01]  /*15e50*/  FADD.FTZ R42, R140, R41 ;  /* 0x000000298c2a7221 */ /* 0x000fe20000010000 */
[----:B------:R-:W0:Y:S01]  /*15e60*/  MUFU.EX2 R5, R4 ;  /* 0x0000000400057308 */ /* 0x000e220000000800 */
[----:B------:R-:W-:Y:S01]  /*15e70*/  @!P1 IMAD R41, R154, 0x8, R2 ;  /* 0x000000089a299824 */ /* 0x000fe200078e0202 */
[----:B------:R-:W-:Y:S01]  /*15e80*/  F2FP.BF16.F32.PACK_AB R146, R28, R146 ;  /* 0x000000921c92723e */ /* 0x000fe200000010ff */
[----:B------:R-:W-:Y:S01]  /*15e90*/  FADD.FTZ R45, R31, R42 ;  /* 0x0000002a1f2d7221 */ /* 0x000fe20000010000 */
[----:B------:R-:W-:Y:S01]  /*15ea0*/  FFMA.FTZ R129, R64, UR41, -R55 ;  /* 0x0000002940817c23 */ /* 0x000fe20008010837 */
[----:B------:R-:W-:-:S02]  /*15eb0*/  @!P1 VIADD R42, R41, 0x16860 ;  /* 0x00016860292a9836 */ /* 0x000fc40000000000 */
[----:B------:R-:W-:Y:S01]  /*15ec0*/  FFMA.FTZ R41, R58, UR41, -R55 ;  /* 0x000000293a297c23 */ /* 0x000fe20008010837 */
[----:B------:R-:W-:Y:S01]  /*15ed0*/  FADD.FTZ R45, R142, R45 ;  /* 0x0000002d8e2d7221 */ /* 0x000fe20000010000 */
[----:B------:R-:W1:Y:S01]  /*15ee0*/  MUFU.EX2 R26, R26 ;  /* 0x0000001a001a7308 */ /* 0x000e620000000800 */
[----:B------:R-:W-:Y:S01]  /*15ef0*/  F2FP.BF16.F32.PACK_AB R144, R27, R144 ;  /* 0x000000901b90723e */ /* 0x000fe200000010ff */
[----:B------:R-:W-:Y:S01]  /*15f00*/  FFMA.FTZ R131, R69, UR41, -R55 ;  /* 0x0000002945837c23 */ /* 0x000fe20008010837 */
[----:B------:R-:W-:Y:S01]  /*15f10*/  FADD.FTZ R49, R32, R45 ;  /* 0x0000002d20317221 */ /* 0x000fe20000010000 */
[----:B------:R-:W-:Y:S01]  /*15f20*/  @!P1 PRMT R42, RZ, 0x654, R42 ;  /* 0x00000654ff2a9816 */ /* 0x000fe2000000002a */
[--C-:B------:R-:W-:Y:S01]  /*15f30*/  FFMA.FTZ R70, R70, UR41, -R55.reuse ;  /* 0x0000002946467c23 */ /* 0x100fe20008010837 */
[----:B------:R-:W-:Y:S01]  /*15f40*/  FFMA.FTZ R125, R72, UR41, -R55 ;  /* 0x00000029487d7c23 */ /* 0x000fe20008010837 */
[----:B------:R-:W-:Y:S01]  /*15f50*/  F2FP.BF16.F32.PACK_AB R148, R20, R148 ;  /* 0x000000941494723e */ /* 0x000fe200000010ff */
[----:B------:R-:W3:Y:S01]  /*15f60*/  MUFU.EX2 R145, R145 ;  /* 0x0000009100917308 */ /* 0x000ee20000000800 */
[----:B0-----:R-:W-:Y:S01]  /*15f70*/  FFMA.FTZ R45, R5, R3, R149 ;  /* 0x00000003052d7223 */ /* 0x001fe20000010095 */
[----:B------:R0:W-:Y:S01]  /*15f80*/  @!P1 SYNCS.ARRIVE.TRANS64.RED.A1T0 RZ, [R42+URZ], RZ ;  /* 0x000000ff2aff99a7 */ /* 0x0001e2000810043f */
[--C-:B------:R-:W-:Y:S01]  /*15f90*/  FFMA.FTZ R3, R62, UR41, -R55.reuse ;  /* 0x000000293e037c23 */ /* 0x100fe20008010837 */
[----:B------:R-:W-:Y:S01]  /*15fa0*/  FFMA.FTZ R74, R74, UR41, -R55 ;  /* 0x000000294a4a7c23 */ /* 0x000fe20008010837 */
[----:B------:R-:W-:Y:S01]  /*15fb0*/  FADD.FTZ R4, R24, R45 ;  /* 0x0000002d18047221 */ /* 0x000fe20000010000 */
[--C-:B------:R-:W-:Y:S01]  /*15fc0*/  FFMA.FTZ R76, R76, UR41, -R55.reuse ;  /* 0x000000294c4c7c23 */ /* 0x100fe20008010837 */
[----:B------:R-:W-:Y:S01]  /*15fd0*/  FFMA.FTZ R78, R78, UR41, -R55 ;  /* 0x000000294e4e7c23 */ /* 0x000fe20008010837 */
[----:B------:R-:W4:Y:S01]  /*15fe0*/  MUFU.EX2 R29, R29 ;  /* 0x0000001d001d7308 */ /* 0x000f220000000800 */
[----:B------:R-:W-:Y:S01]  /*15ff0*/  FADD.FTZ R45, R151, R4 ;  /* 0x00000004972d7221 */ /* 0x000fe20000010000 */
[----:B0-----:R-:W-:Y:S01]  /*16000*/  FADD.FTZ R42, R136, R49 ;  /* 0x00000031882a7221 */ /* 0x001fe20000010000 */
[--C-:B------:R-:W-:Y:S01]  /*16010*/  FFMA.FTZ R80, R80, UR41, -R55.reuse ;  /* 0x0000002950507c23 */ /* 0x100fe20008010837 */
[----:B------:R-:W-:Y:S01]  /*16020*/  FFMA.FTZ R81, R81, UR41, -R55 ;  /* 0x0000002951517c23 */ /* 0x000fe20008010837 */
[----:B-1----:R-:W-:Y:S01]  /*16030*/  FADD.FTZ R4, R26, R45 ;  /* 0x0000002d1a047221 */ /* 0x002fe20000010000 */
[----:B------:R-:W-:Y:S01]  /*16040*/  FADD.FTZ R49, R35, R42 ;  /* 0x0000002a23317221 */ /* 0x000fe20000010000 */
[----:B------:R-:W-:Y:S01]  /*16050*/  FFMA.FTZ R42, R66, UR41, -R55 ;  /* 0x00000029422a7c23 */ /* 0x000fe20008010837 */
[----:B------:R-:W0:Y:S01]  /*16060*/  MUFU.EX2 R147, R147 ;  /* 0x0000009300937308 */ /* 0x000e220000000800 */
[----:B---3--:R-:W-:Y:S01]  /*16070*/  FADD.FTZ R4, R145, R4 ;  /* 0x0000000491047221 */ /* 0x008fe20000010000 */
[----:B------:R-:W-:Y:S01]  /*16080*/  FADD.FTZ R49, R138, R49 ;  /* 0x000000318a317221 */ /* 0x000fe20000010000 */
[--C-:B------:R-:W-:Y:S01]  /*16090*/  FFMA.FTZ R84, R84, UR41, -R55.reuse ;  /* 0x0000002954547c23 */ /* 0x100fe20008010837 */
[----:B------:R-:W-:Y:S01]  /*160a0*/  FFMA.FTZ R55, R83, UR41, -R55 ;  /* 0x0000002953377c23 */ /* 0x000fe20008010837 */
[----:B------:R-:W-:Y:S01]  /*160b0*/  F2FP.BF16.F32.PACK_AB R149, R24, R149 ;  /* 0x000000951895723e */ /* 0x000fe200000010ff */
[----:B------:R-:W-:Y:S01]  /*160c0*/  FADD.FTZ R49, R36, R49 ;  /* 0x0000003124317221 */ /* 0x000fe20000010000 */
[----:B--2---:R-:W-:Y:S01]  /*160d0*/  ISETP.GT.AND P2, PT, R0, R86, PT ;  /* 0x000000560000720c */ /* 0x004fe20003f44270 */
[----:B------:R-:W1:Y:S01]  /*160e0*/  MUFU.EX2 R30, R30 ;  /* 0x0000001e001e7308 */ /* 0x000e620000000800 */
[----:B----4-:R-:W-:Y:S01]  /*160f0*/  FADD.FTZ R4, R29, R4 ;  /* 0x000000041d047221 */ /* 0x010fe20000010000 */
[----:B------:R-:W-:Y:S01]  /*16100*/  FADD.FTZ R46, R132, R49 ;  /* 0x00000031842e7221 */ /* 0x000fe20000010000 */
[----:B------:R-:W-:Y:S01]  /*16110*/  F2FP.BF16.F32.PACK_AB R142, R32, R142 ;  /* 0x0000008e208e723e */ /* 0x000fe200000010ff */
[-C--:B------:R-:W-:Y:S01]  /*16120*/  FMUL.FTZ R90, R90, R5.reuse ;  /* 0x000000055a5a7220 */ /* 0x080fe20000410000 */
[-C--:B------:R-:W-:Y:S01]  /*16130*/  FMUL.FTZ R91, R91, R5.reuse ;  /* 0x000000055b5b7220 */ /* 0x080fe20000410000 */
[----:B------:R-:W-:Y:S01]  /*16140*/  FADD.FTZ R49, R39, R46 ;  /* 0x0000002e27317221 */ /* 0x000fe20000010000 */
[-C--:B------:R-:W-:Y:S01]  /*16150*/  FMUL.FTZ R94, R94, R5.reuse ;  /* 0x000000055e5e7220 */ /* 0x080fe20000410000 */
[----:B------:R-:W2:Y:S01]  /*16160*/  MUFU.EX2 R141, R141 ;  /* 0x0000008d008d7308 */ /* 0x000ea20000000800 */
[----:B0-----:R-:W-:Y:S01]  /*16170*/  FADD.FTZ R45, R147, R4 ;  /* 0x00000004932d7221 */ /* 0x001fe20000010000 */
[----:B------:R-:W-:Y:S01]  /*16180*/  FADD.FTZ R49, R134, R49 ;  /* 0x0000003186317221 */ /* 0x000fe20000010000 */
[-C--:B------:R-:W-:Y:S01]  /*16190*/  FMUL.FTZ R95, R95, R5.reuse ;  /* 0x000000055f5f7220 */ /* 0x080fe20000410000 */
[-C--:B------:R-:W-:Y:S01]  /*161a0*/  FMUL.FTZ R98, R98, R5.reuse ;  /* 0x0000000562627220 */ /* 0x080fe20000410000 */
[-C--:B------:R-:W-:Y:S01]  /*161b0*/  FMUL.FTZ R99, R99, R5.reuse ;  /* 0x0000000563637220 */ /* 0x080fe20000410000 */
[----:B------:R-:W-:Y:S01]  /*161c0*/  FADD.FTZ R49, R40, R49 ;  /* 0x0000003128317221 */ /* 0x000fe20000010000 */
[-C--:B------:R-:W-:Y:S01]  /*161d0*/  FMUL.FTZ R102, R102, R5.reuse ;  /* 0x0000000566667220 */ /* 0x080fe20000410000 */
[----:B------:R-:W0:Y:S01]  /*161e0*/  MUFU.EX2 R33, R33 ;  /* 0x0000002100217308 */ /* 0x000e220000000800 */
[----:B-1----:R-:W-:Y:S01]  /*161f0*/  FADD.FTZ R4, R30, R45 ;  /* 0x0000002d1e047221 */ /* 0x002fe20000010000 */
[----:B------:R-:W-:Y:S01]  /*16200*/  FADD.FTZ R46, R128, R49 ;  /* 0x00000031802e7221 */ /* 0x000fe20000010000 */
[-C--:B------:R-:W-:Y:S01]  /*16210*/  FMUL.FTZ R103, R103, R5.reuse ;  /* 0x0000000567677220 */ /* 0x080fe20000410000 */
[-C--:B------:R-:W-:Y:S01]  /*16220*/  FMUL.FTZ R106, R106, R5.reuse ;  /* 0x000000056a6a7220 */ /* 0x080fe20000410000 */
[-C--:B------:R-:W-:Y:S01]  /*16230*/  FMUL.FTZ R107, R107, R5.reuse ;  /* 0x000000056b6b7220 */ /* 0x080fe20000410000 */
[----:B------:R-:W-:Y:S01]  /*16240*/  FADD.FTZ R45, R43, R46 ;  /* 0x0000002e2b2d7221 */ /* 0x000fe20000010000 */
[-C--:B------:R-:W-:Y:S01]  /*16250*/  FMUL.FTZ R110, R110, R5.reuse ;  /* 0x000000056e6e7220 */ /* 0x080fe20000410000 */
[----:B------:R-:W1:Y:S01]  /*16260*/  MUFU.EX2 R143, R143 ;  /* 0x0000008f008f7308 */ /* 0x000e620000000800 */
[----:B--2---:R-:W-:Y:S01]  /*16270*/  FADD.FTZ R4, R141, R4 ;  /* 0x000000048d047221 */ /* 0x004fe20000010000 */
[----:B------:R-:W-:Y:S01]  /*16280*/  FADD.FTZ R45, R130, R45 ;  /* 0x0000002d822d7221 */ /* 0x000fe20000010000 */
[-C--:B------:R-:W-:Y:S01]  /*16290*/  FMUL.FTZ R111, R111, R5.reuse ;  /* 0x000000056f6f7220 */ /* 0x080fe20000410000 */
[-C--:B------:R-:W-:Y:S01]  /*162a0*/  FMUL.FTZ R114, R114, R5.reuse ;  /* 0x0000000572727220 */ /* 0x080fe20000410000 */
[-C--:B------:R-:W-:Y:S01]  /*162b0*/  FMUL.FTZ R115, R115, R5.reuse ;  /* 0x0000000573737220 */ /* 0x080fe20000410000 */
[-C--:B------:R-:W-:Y:S01]  /*162c0*/  FMUL.FTZ R118, R118, R5.reuse ;  /* 0x0000000576767220 */ /* 0x080fe20000410000 */
[----:B------:R-:W-:Y:S01]  /*162d0*/  FMUL.FTZ R119, R119, R5 ;  /* 0x0000000577777220 */ /* 0x000fe20000410000 */
[----:B------:R-:W2:Y:S01]  /*162e0*/  MUFU.EX2 R34, R34 ;  /* 0x0000002200227308 */ /* 0x000ea20000000800 */
[----:B0-----:R-:W-:Y:S01]  /*162f0*/  FADD.FTZ R4, R33, R4 ;  /* 0x0000000421047221 */ /* 0x001fe20000010000 */
[----:B------:R-:W-:Y:S01]  /*16300*/  F2FP.BF16.F32.PACK_AB R140, R31, R140 ;  /* 0x0000008c1f8c723e */ /* 0x000fe200000010ff */
[----:B------:R-:W-:Y:S01]  /*16310*/  VIADD R0, R0, 0xffffffff ;  /* 0xffffffff00007836 */ /* 0x000fe20000000000 */
[----:B------:R-:W-:Y:S01]  /*16320*/  F2FP.BF16.F32.PACK_AB R136, R35, R136 ;  /* 0x000000882388723e */ /* 0x000fe200000010ff */
[----:B------:R-:W-:Y:S01]  /*16330*/  IMAD.MOV.U32 R154, RZ, RZ, R16 ;  /* 0x000000ffff9a7224 */ /* 0x000fe200078e0010 */
[----:B------:R-:W-:Y:S01]  /*16340*/  F2FP.BF16.F32.PACK_AB R138, R36, R138 ;  /* 0x0000008a248a723e */ /* 0x000fe200000010ff */
[----:B------:R-:W-:Y:S01]  /*16350*/  IMAD.MOV.U32 R23, RZ, RZ, R14 ;  /* 0x000000ffff177224 */ /* 0x000fe200078e000e */
[----:B------:R-:W0:Y:S01]  /*16360*/  MUFU.EX2 R137, R137 ;  /* 0x0000008900897308 */ /* 0x000e220000000800 */
[----:B-1----:R-:W-:Y:S01]  /*16370*/  FADD.FTZ R25, R143, R4 ;  /* 0x000000048f197221 */ /* 0x002fe20000010000 */
[----:B------:R-:W-:Y:S01]  /*16380*/  F2FP.BF16.F32.PACK_AB R132, R39, R132 ;  /* 0x000000842784723e */ /* 0x000fe200000010ff */
[----:B------:R-:W-:Y:S01]  /*16390*/  IMAD.MOV.U32 R5, RZ, RZ, R15 ;  /* 0x000000ffff057224 */ /* 0x000fe200078e000f */
        /* <DEDUP_REMOVED lines=76> */
[----:B--2---:R-:W-:Y:S01]  /*16860*/  FADD.FTZ R24, R123, R24 ;  /* 0x000000187b187221 */ /* 0x004fe20000010000 */
[C---:B0-----:R-:W-:Y:S01]  /*16870*/  FADD.FTZ R4, R53.reuse, R32 ;  /* 0x0000002035047221 */ /* 0x041fe20000010000 */
[----:B------:R-:W-:Y:S02]  /*16880*/  F2FP.BF16.F32.PACK_AB R122, R53, R122 ;  /* 0x0000007a357a723e */ /* 0x000fe400000010ff */
[C---:B-1----:R-:W-:Y:S01]  /*16890*/  FADD.FTZ R3, R55.reuse, R24 ;  /* 0x0000001837037221 */ /* 0x042fe20000010000 */
[----:B------:R-:W-:Y:S01]  /*168a0*/  F2FP.BF16.F32.PACK_AB R123, R55, R123 ;  /* 0x0000007b377b723e */ /* 0x000fe200000010ff */
[----:B------:R-:W-:Y:S06]  /*168b0*/  @P2 BRA `(.L_x_1286) ;  /* 0xffffffc800442947 */ /* 0x000fec000383ffff */
.L_x_1268:
[----:B------:R-:W-:Y:S05]  /*168c0*/  WARPSYNC.ALL ;  /* 0x0000000000007948 */ /* 0x000fea0003800000 */
[----:B------:R-:W-:Y:S06]  /*168d0*/  BAR.ARV 0x8, 0x1a0 ;  /* 0x0206800000007b1d */ /* 0x000fec0000002000 */
[----:B------:R-:W-:Y:S05]  /*168e0*/  @!P0 BRA `(.L_x_1287) ;  /* 0x0000000000048947 */ /* 0x000fea0003800000 */
[----:B------:R-:W-:Y:S01]  /*168f0*/  BPT.TRAP 0x1 ;  /* 0x000000040000795c */ /* 0x000fe20000300000 */
.L_x_1287:
[----:B------:R-:W-:Y:S01]  /*16900*/  IMAD R9, R16, 0x8, R2 ;  /* 0x0000000810097824 */ /* 0x000fe200078e0202 */
[----:B------:R-:W-:-:S04]  /*16910*/  SHF.L.U32 R0, R19, 0x1f, RZ ;  /* 0x0000001f13007819 */ /* 0x000fc800000006ff */
[----:B------:R0:W1:Y:S01]  /*16920*/  SYNCS.PHASECHK.TRANS64.TRYWAIT P2, [R9+URZ+0x16850], R0 ;  /* 0x01685000090075a7 */ /* 0x000062000804017f */
[----:B------:R-:W-:Y:S05]  /*16930*/  @!P0 BRA `(.L_x_1288) ;  /* 0x0000000000048947 */ /* 0x000fea0003800000 */
[----:B------:R-:W-:Y:S01]  /*16940*/  BPT.TRAP 0x1 ;  /* 0x000000040000795c */ /* 0x000fe20000300000 */
.L_x_1288:
[----:B------:R-:W-:-:S05]  /*16950*/  VIADD R2, R2, 0x400 ;  /* 0x0000040002027836 */ /* 0x000fca0000000000 */
[----:B------:R-:W-:-:S04]  /*16960*/  SHF.R.U32.HI R2, RZ, 0x4, R2 ;  /* 0x00000004ff027819 */ /* 0x000fc80000011602 */
[----:B------:R-:W-:Y:S01]  /*16970*/  LOP3.LUT R7, R2, 0x3fff, RZ, 0xc0, !PT ;  /* 0x00003fff02077812 */ /* 0x000fe200078ec0ff */
[----:B-1----:R-:W-:Y:S06]  /*16980*/  @P2 BRA `(.L_x_1289) ;  /* 0x0000000000082947 */ /* 0x002fec0003800000 */
[----:B------:R-:W1:Y:S02]  /*16990*/  SYNCS.PHASECHK.TRANS64.TRYWAIT P0, [R9+URZ+0x16850], R0 ;  /* 0x01685000090075a7 */ /* 0x000e64000800017f */
[----:B-1----:R-:W-:Y:S05]  /*169a0*/  @!P0 BRA `(.L_x_1290) ;  /* 0x00000084009c8947 */ /* 0x002fea0003800000 */
.L_x_1289:
[----:B------:R-:W-:Y:S01]  /*169b0*/  IMAD R6, R16, 0x400, R7 ;  /* 0x0000040010067824 */ /* 0x000fe200078e0207 */
[----:B------:R-:W2:Y:S01]  /*169c0*/  LDL.LU R8, [R1+0x34] ;  /* 0x0000340001087983 */ /* 0x000ea20000300800 */
[----:B------:R-:W-:Y:S01]  /*169d0*/  IMAD.MOV.U32 R7, RZ, RZ, 0x40000040 ;  /* 0x40000040ff077424 */ /* 0x000fe200078e00ff */
[----:B------:R-:W-:Y:S05]  /*169e0*/  WARPSYNC.ALL ;  /* 0x0000000000007948 */ /* 0x000fea0003800000 */
[C---:B------:R-:W-:Y:S01]  /*169f0*/  R2UR UR6, R6.reuse ;  /* 0x00000000060672ca */ /* 0x040fe200000e0000 */
[----:B------:R-:W-:Y:S01]  /*16a00*/  WARPGROUP.ARRIVE ;  /* 0x00000000000079c5 */ /* 0x000fe20000000000 */
[----:B------:R-:W-:Y:S01]  /*16a10*/  R2UR UR7, R7 ;  /* 0x00000000070772ca */ /* 0x000fe200000e0000 */
[----:B------:R-:W-:Y:S01]  /*16a20*/  VIADD R10, R6, 0x80 ;  /* 0x00000080060a7836 */ /* 0x000fe20000000000 */
[----:B------:R-:W3:Y:S01]  /*16a30*/  SHFL.BFLY PT, R5, R4, 0x2, 0x1f ;  /* 0x0c401f0004057f89 */ /* 0x000ee200000e0000 */
[----:B------:R-:W-:Y:S01]  /*16a40*/  IMAD.MOV.U32 R11, RZ, RZ, 0x40000040 ;  /* 0x40000040ff0b7424 */ /* 0x000fe200078e00ff */
[----:B------:R-:W-:Y:S01]  /*16a50*/  CS2R R26, SRZ ;  /* 0x00000000001a7805 */ /* 0x000fe2000001ff00 */
[----:B------:R-:W-:Y:S01]  /*16a60*/  IMAD.MOV.U32 R7, RZ, RZ, 0x40000040 ;  /* 0x40000040ff077424 */ /* 0x000fe200078e00ff */
[----:B01----:R-:W0:Y:S01]  /*16a70*/  SHFL.BFLY PT, R0, R3, 0x2, 0x1f ;  /* 0x0c401f0003007f89 */ /* 0x003e2200000e0000 */
[----:B------:R-:W-:-:S02]  /*16a80*/  VIADD R16, R16, 0x1 ;  /* 0x0000000110107836 */ /* 0x000fc40000000000 */
[----:B------:R-:W-:-:S03]  /*16a90*/  IMAD.MOV.U32 R21, RZ, RZ, -0x800000 ;  /* 0xff800000ff157424 */ /* 0x000fc600078e00ff */
[----:B------:R-:W-:Y:S01]  /*16aa0*/  ISETP.NE.AND P2, PT, R16, 0x2, PT ;  /* 0x000000021000780c */ /* 0x000fe20003f45270 */
[----:B------:R-:W-:Y:S01]  /*16ab0*/  HGMMA.64x64x16.F32.BF16 R88, R148, gdesc[UR4].tnspB, R88, gsb0 ;  /* 0x40e0000494587df0 */ /* 0x000fe20008001858 */
[----:B------:R-:W-:Y:S01]  /*16ac0*/  R2UR UR6, R10 ;  /* 0x000000000a0672ca */ /* 0x000fe200000e0000 */
[----:B------:R-:W-:Y:S01]  /*16ad0*/  VIADD R10, R6, 0x100 ;  /* 0x00000100060a7836 */ /* 0x000fe20000000000 */
[----:B------:R-:W-:Y:S01]  /*16ae0*/  R2UR UR7, R11 ;  /* 0x000000000b0772ca */ /* 0x000fe200000e0000 */
[----:B------:R-:W-:Y:S01]  /*16af0*/  IMAD.MOV.U32 R11, RZ, RZ, 0x40000040 ;  /* 0x40000040ff0b7424 */ /* 0x000fe200078e00ff */
[----:B------:R-:W-:Y:S01]  /*16b00*/  SEL R16, R16, RZ, P2 ;  /* 0x000000ff10107207 */ /* 0x000fe20001000000 */
[----:B---3--:R-:W-:Y:S01]  /*16b10*/  FADD.FTZ R5, R5, R4 ;  /* 0x0000000405057221 */ /* 0x008fe20000010000 */
[----:B0-----:R-:W-:Y:S01]  /*16b20*/  FADD.FTZ R2, R0, R3 ;  /* 0x0000000300027221 */ /* 0x001fe20000010000 */
[----:B------:R-:W-:-:S03]  /*16b30*/  IMAD.MOV.U32 R3, RZ, RZ, -0x800000 ;  /* 0xff800000ff037424 */ /* 0x000fc600078e00ff */
[----:B------:R-:W0:Y:S01]  /*16b40*/  SHFL.BFLY PT, R0, R5, 0x1, 0x1f ;  /* 0x0c201f0005007f89 */ /* 0x000e2200000e0000 */
[----:B------:R-:W-:Y:S02]  /*16b50*/  WARPGROUP.DEPBAR.LE gsb0, 0x0 ;  /* 0x00008000000079c5 */ /* 0x000fe40000010000 */
[----:B------:R-:W-:-:S06]  /*16b60*/  WARPGROUP.ARRIVE ;  /* 0x00000000000079c5 */ /* 0x000fcc0000000000 */
[----:B------:R-:W-:Y:S01]  /*16b70*/  HGMMA.64x64x16.F32.BF16 R88, R144, gdesc[UR4].tnspB, R88, gsb0 ;  /* 0x40e0000490587df0 */ /* 0x000fe20008001858 */
[----:B------:R-:W-:Y:S01]  /*16b80*/  R2UR UR6, R10 ;  /* 0x000000000a0672ca */ /* 0x000fe200000e0000 */
[----:B------:R-:W-:Y:S01]  /*16b90*/  VIADD R10, R6, 0x180 ;  /* 0x00000180060a7836 */ /* 0x000fe20000000000 */
[----:B------:R-:W-:Y:S01]  /*16ba0*/  R2UR UR7, R11 ;  /* 0x000000000b0772ca */ /* 0x000fe200000e0000 */
[----:B------:R-:W-:Y:S01]  /*16bb0*/  IMAD.MOV.U32 R11, RZ, RZ, 0x40000040 ;  /* 0x40000040ff0b7424 */ /* 0x000fe200078e00ff */
[----:B------:R-:W-:Y:S02]  /*16bc0*/  WARPGROUP.DEPBAR.LE gsb0, 0x0 ;  /* 0x00008000000079c5 */ /* 0x000fe40000010000 */
[----:B------:R-:W-:-:S09]  /*16bd0*/  WARPGROUP.ARRIVE ;  /* 0x00000000000079c5 */ /* 0x000fd20000000000 */
        /* <DEDUP_REMOVED lines=11> */
[----:B------:R-:W-:Y:S02]  /*16c90*/  IMAD.MOV.U32 R11, RZ, RZ, 0x40000040 ;  /* 0x40000040ff0b7424 */ /* 0x000fe400078e00ff */
[----:B--2---:R-:W-:-:S05]  /*16ca0*/  VIADD R8, R8, 0x1 ;  /* 0x0000000108087836 */ /* 0x004fca0000000000 */
[----:B------:R-:W-:Y:S01]  /*16cb0*/  STL [R1+0x34], R8 ;  /* 0x0000340801007387 */ /* 0x000fe20000100800 */
[----:B------:R-:W-:Y:S02]  /*16cc0*/  WARPGROUP.DEPBAR.LE gsb0, 0x0 ;  /* 0x00008000000079c5 */ /* 0x000fe40000010000 */
[----:B------:R-:W-:-:S06]  /*16cd0*/  WARPGROUP.ARRIVE ;  /* 0x00000000000079c5 */ /* 0x000fcc0000000000 */
[----:B------:R-:W-:Y:S01]  /*16ce0*/  HGMMA.64x64x16.F32.BF16 R88, R132, gdesc[UR4].tnspB, R88, gsb0 ;  /* 0x40e0000484587df0 */ /* 0x000fe20008001858 */
[----:B------:R-:W-:Y:S01]  /*16cf0*/  R2UR UR6, R10 ;  /* 0x000000000a0672ca */ /* 0x000fe200000e0000 */
[C---:B------:R-:W-:Y:S01]  /*16d00*/  VIADD R10, R6.reuse, 0x300 ;  /* 0x00000300060a7836 */ /* 0x040fe20000000000 */
[----:B------:R-:W-:Y:S01]  /*16d10*/  R2UR UR7, R11 ;  /* 0x000000000b0772ca */ /* 0x000fe200000e0000 */
[----:B------:R-:W-:Y:S02]  /*16d20*/  IMAD.MOV.U32 R11, RZ, RZ, 0x40000040 ;  /* 0x40000040ff0b7424 */ /* 0x000fe400078e00ff */
[----:B------:R-:W-:Y:S01]  /*16d30*/  VIADD R6, R6, 0x380 ;  /* 0x0000038006067836 */ /* 0x000fe20000000000 */
[----:B------:R-:W-:Y:S02]  /*16d40*/  WARPGROUP.DEPBAR.LE gsb0, 0x0 ;  /* 0x00008000000079c5 */ /* 0x000fe40000010000 */
[----:B------:R-:W-:-:S07]  /*16d50*/  WARPGROUP.ARRIVE ;  /* 0x00000000000079c5 */ /* 0x000fce0000000000 */
[----:B------:R-:W-:Y:S01]  /*16d60*/  HGMMA.64x64x16.F32.BF16 R88, R128, gdesc[UR4].tnspB, R88, gsb0 ;  /* 0x40e0000480587df0 */ /* 0x000fe20008001858 */
[----:B------:R-:W-:Y:S02]  /*16d70*/  R2UR UR6, R10 ;  /* 0x000000000a0672ca */ /* 0x000fe400000e0000 */
[----:B------:R-:W-:Y:S01]  /*16d80*/  R2UR UR7, R11 ;  /* 0x000000000b0772ca */ /* 0x000fe200000e0000 */
[----:B------:R-:W-:Y:S02]  /*16d90*/  WARPGROUP.DEPBAR.LE gsb0, 0x0 ;  /* 0x00008000000079c5 */ /* 0x000fe40000010000 */
[----:B------:R-:W-:-:S10]  /*16da0*/  WARPGROUP.ARRIVE ;  /* 0x00000000000079c5 */ /* 0x000fd40000000000 */
[----:B------:R-:W-:Y:S01]  /*16db0*/  HGMMA.64x64x16.F32.BF16 R88, R124, gdesc[UR4].tnspB, R88, gsb0 ;  /* 0x40e000047c587df0 */ /* 0x000fe20008001858 */
[----:B------:R-:W-:Y:S01]  /*16dc0*/  R2UR UR6, R6 ;  /* 0x00000000060672ca */ /* 0x000fe200000e0000 */
[----:B0-----:R-:W-:Y:S01]  /*16dd0*/  FADD.FTZ R6, R5, R0 ;  /* 0x0000000005067221 */ /* 0x001fe20000010000 */
[----:B------:R-:W-:Y:S01]  /*16de0*/  R2UR UR7, R7 ;  /* 0x00000000070772ca */ /* 0x000fe200000e0000 */
[----:B------:R-:W-:Y:S01]  /*16df0*/  IMAD.U32 R5, RZ, RZ, UR41 ;  /* 0x00000029ff057e24 */ /* 0x000fe2000f8e00ff */
[----:B------:R-:W0:Y:S02]  /*16e00*/  SHFL.BFLY PT, R7, R2, 0x1, 0x1f ;  /* 0x0c201f0002077f89 */ /* 0x000e2400000e0000 */
[----:B------:R-:W-:-:S13]  /*16e10*/  FSETP.NE.FTZ.AND P0, PT, R6, RZ, PT ;  /* 0x000000ff0600720b */ /* 0x000fda0003f15000 */
[----:B------:R-:W1:Y:S01]  /*16e20*/  @P0 MUFU.LG2 R0, R6 ;  /* 0x0000000600000308 */ /* 0x000e620000000c00 */
[----:B------:R-:W-:-:S07]  /*16e30*/  @P0 FMUL.FTZ R5, R5, 0.69314718246459960938 ;  /* 0x3f31721805050820 */ /* 0x000fce0000410000 */
[----:B------:R-:W-:Y:S01]  /*16e40*/  @P0 MUFU.RCP R26, R6 ;  /* 0x00000006001a0308 */ /* 0x000fe20000001000 */
[----:B0-----:R-:W-:Y:S01]  /*16e50*/  FADD.FTZ R7, R2, R7 ;  /* 0x0000000702077221 */ /* 0x001fe20000010000 */
[----:B------:R-:W-:-:S04]  /*16e60*/  SEL R2, RZ, 0x1, P2 ;  /* 0x00000001ff027807 */ /* 0x000fc80001000000 */
[----:B------:R-:W-:Y:S02]  /*16e70*/  FSETP.NE.FTZ.AND P3, PT, R7, RZ, PT ;  /* 0x000000ff0700720b */ /* 0x000fe40003f75000 */
[----:B------:R-:W-:Y:S01]  /*16e80*/  LOP3.LUT R19, R19, R2, RZ, 0x3c, !PT ;  /* 0x0000000213137212 */ /* 0x000fe200078e3cff */
[----:B------:R-:W-:Y:S02]  /*16e90*/  @!P1 VIADD R2, R9, 0x16860 ;  /* 0x0001686009029836 */ /* 0x000fe40000000000 */
[----:B-1----:R-:W-:Y:S01]  /*16ea0*/  @P0 FMUL.FTZ R0, R0, 0.69314718246459960938 ;  /* 0x3f31721800000820 */ /* 0x002fe20000410000 */
[----:B------:R-:W-:Y:S02]  /*16eb0*/  IMAD.U32 R9, RZ, RZ, UR41 ;  /* 0x00000029ff097e24 */ /* 0x000fe4000f8e00ff */
[----:B------:R-:W-:Y:S01]  /*16ec0*/  @!P1 PRMT R2, RZ, 0x654, R2 ;  /* 0x00000654ff029816 */ /* 0x000fe20000000002 */
[----:B------:R-:W-:Y:S01]  /*16ed0*/  @P0 FFMA.FTZ R21, R5, R14, R0 ;  /* 0x0000000e05150223 */ /* 0x000fe20000010000 */
[----:B------:R-:W-:-:S03]  /*16ee0*/  PLOP3.LUT P0, PT, PT, PT, PT, 0x8, 0x0 ;  /* 0x000000000000781c */ /* 0x000fc60003f0e170 */
[----:B------:R-:W0:Y:S01]  /*16ef0*/  @P3 MUFU.LG2 R4, R7 ;  /* 0x0000000700043308 */ /* 0x000e220000000c00 */
[----:B------:R-:W-:-:S07]  /*16f00*/  @P3 FMUL.FTZ R9, R9, 0.69314718246459960938 ;  /* 0x3f31721809093820 */ /* 0x000fce0000410000 */
[----:B------:R-:W1:Y:S01]  /*16f10*/  @P3 MUFU.RCP R27, R7 ;  /* 0x00000007001b3308 */ /* 0x000e620000001000 */
[----:B0-----:R-:W-:-:S04]  /*16f20*/  @P3 FMUL.FTZ R4, R4, 0.69314718246459960938 ;  /* 0x3f31721804043820 */ /* 0x001fc80000410000 */
[----:B------:R-:W-:Y:S01]  /*16f30*/  @P3 FFMA.FTZ R3, R9, R15, R4 ;  /* 0x0000000f09033223 */ /* 0x000fe20000010004 */
        /* <DEDUP_REMOVED lines=36> */
[----:B--2---:R-:W-:-:S07]  /*17180*/  FMUL.FTZ R27, R119, R27 ;  /* 0x0000001b771b7220 */ /* 0x004fce0000410000 */
.L_x_1172:
[----:B------:R-:W-:Y:S05]  /*17190*/  WARPSYNC.ALL ;  /* 0x0000000000007948 */ /* 0x000fea0003800000 */
[----:B------:R-:W1:Y:S08]  /*171a0*/  S2UR UR5, SR_CgaCtaId ;  /* 0x00000000000579c3 */ /* 0x000e700000008800 */
[----:B------:R-:W-:Y:S06]  /*171b0*/  BAR.SYNC.DEFER_BLOCKING 0x5, 0x1a0 ;  /* 0x0146800000007b1d */ /* 0x000fec0000010000 */
[----:B------:R-:W-:Y:S01]  /*171c0*/  UMOV UR4, 0x400 ;  /* 0x0000040000047882 */ /* 0x000fe20000000000 */
[----:B------:R-:W-:Y:S01]  /*171d0*/  BSSY B0, `(.L_x_1291) ;  /* 0x00001a1000007945 */ /* 0x000fe20003800000 */
[----:B------:R-:W2:Y:S01]  /*171e0*/  S2R R39, SR_TID.X ;  /* 0x0000000000277919 */ /* 0x000ea20000002100 */
[----:B-1----:R-:W-:-:S06]  /*171f0*/  ULEA UR4, UR5, UR4, 0x18 ;  /* 0x0000000405047291 */ /* 0x002fcc000f8ec03f */
[----:B------:R-:W-:-:S05]  /*17200*/  IMAD.U32 R2, RZ, RZ, UR4 ;  /* 0x00000004ff027e24 */ /* 0x000fca000f8e00ff */
[----:B------:R-:W1:Y:S01]  /*17210*/  LDS.128 R8, [R2+0x168d0] ;  /* 0x0168d00002087984 */ /* 0x000e620000000c00 */
[----:B--2---:R-:W-:-:S05]  /*17220*/  VIADD R36, R39, 0xffffff80 ;  /* 0xffffff8027247836 */ /* 0x004fca0000000000 */
[----:B------:R-:W-:-:S04]  /*17230*/  SHF.R.S32.HI R37, RZ, 0x1f, R36 ;  /* 0x0000001fff257819 */ /* 0x000fc80000011424 */
[----:B------:R-:W-:-:S04]  /*17240*/  LEA.HI R20, R37, R36, RZ, 0x3 ;  /* 0x0000002425147211 */ /* 0x000fc800078f18ff */
[----:B------:R-:W-:Y:S02]  /*17250*/  LOP3.LUT R5, R20, 0x1ffffff8, RZ, 0xc0, !PT ;  /* 0x1ffffff814057812 */ /* 0x000fe400078ec0ff */
[----:B------:R-:W-:-:S03]  /*17260*/  SHF.R.S32.HI R20, RZ, 0x3, R20 ;  /* 0x00000003ff147819 */ /* 0x000fc60000011414 */
[----:B------:R-:W-:-:S04]  /*17270*/  IMAD.IADD R0, R36, 0x1, -R5 ;  /* 0x0000000124007824 */ /* 0x000fc800078e0a05 */
[----:B------:R-:W-:Y:S01]  /*17280*/  IMAD.SHL.U32 R0, R0, 0x8, RZ ;  /* 0x0000000800007824 */ /* 0x000fe200078e00ff */
[----:B-1----:R1:W-:Y:S04]  /*17290*/  STL.64 [R1+0x10], R8 ;  /* 0x0000100801007387 */ /* 0x0023e80000100a00 */
[----:B------:R1:W-:Y:S01]  /*172a0*/  STL.64 [R1+0x18], R10 ;  /* 0x0000180a01007387 */ /* 0x0003e20000100a00 */
[----:B------:R-:W-:Y:S06]  /*172b0*/  BAR.ARV 0x4, 0x1a0 ;  /* 0x0106800000007b1d */ /* 0x000fec0000002000 */
[----:B------:R-:W-:Y:S05]  /*172c0*/  @P0 BRA `(.L_x_1292) ;  /* 0x0000001000080947 */ /* 0x000fea0003800000 */
[----:B------:R-:W2:Y:S01]  /*172d0*/  LDL R41, [R1+0x30] ;  /* 0x0000300001297983 */ /* 0x000ea20000100800 */
[----:B------:R-:W-:Y:S01]  /*172e0*/  LEA.HI R4, R37, R36, RZ, 0x4 ;  /* 0x0000002425047211 */ /* 0x000fe200078f20ff */
[----:B-1----:R-:W1:Y:S03]  /*172f0*/  S2R R8, SR_TID.X ;  /* 0x0000000000087919 */ /* 0x002e660000002100 */
[----:B------:R-:W-:Y:S02]  /*17300*/  SHF.R.S32.HI R11, RZ, 0x4, R4 ;  /* 0x00000004ff0b7819 */ /* 0x000fe40000011404 */
[C---:B------:R-:W-:Y:S01]  /*17310*/  LOP3.LUT R9, R4.reuse, 0x3fffff0, RZ, 0xc0, !PT ;  /* 0x03fffff004097812 */ /* 0x040fe200078ec0ff */
[----:B------:R-:W3:Y:S01]  /*17320*/  S2R R5, SR_SWINHI ;  /* 0x0000000000057919 */ /* 0x000ee20000002f00 */
[----:B------:R-:W-:-:S03]  /*17330*/  LEA.HI R4, R4, R11, RZ, 0x1 ;  /* 0x0000000b04047211 */ /* 0x000fc600078f08ff */
[----:B------:R-:W-:Y:S01]  /*17340*/  IMAD.IADD R9, R36, 0x1, -R9 ;  /* 0x0000000124097824 */ /* 0x000fe200078e0a09 */
[----:B------:R-:W-:Y:S01]  /*17350*/  LOP3.LUT R4, R4, 0x1ffffffe, RZ, 0xc0, !PT ;  /* 0x1ffffffe04047812 */ /* 0x000fe200078ec0ff */
[C---:B-1----:R-:W-:Y:S02]  /*17360*/  VIADD R10, R8.reuse, 0xffffff80 ;  /* 0xffffff80080a7836 */ /* 0x042fe40000000000 */
[----:B------:R-:W-:-:S05]  /*17370*/  VIADD R8, R8, 0xffffff80 ;  /* 0xffffff8008087836 */ /* 0x000fca0000000000 */
[----:B------:R-:W-:-:S04]  /*17380*/  SHF.R.S32.HI R8, RZ, 0x1f, R8 ;  /* 0x0000001fff087819 */ /* 0x000fc80000011408 */
[----:B------:R-:W-:-:S04]  /*17390*/  LEA.HI R8, R8, R10, RZ, 0x5 ;  /* 0x0000000a08087211 */ /* 0x000fc800078f28ff */
[----:B------:R-:W-:Y:S01]  /*173a0*/  SHF.R.S32.HI R8, RZ, 0x5, R8 ;  /* 0x00000005ff087819 */ /* 0x000fe20000011408 */
[----:B------:R-:W-:-:S04]  /*173b0*/  IMAD.IADD R4, R11, 0x1, -R4 ;  /* 0x000000010b047824 */ /* 0x000fc800078e0a04 */
[----:B------:R-:W-:Y:S01]  /*173c0*/  IMAD R9, R8, 0x10, R9 ;  /* 0x0000001008097824 */ /* 0x000fe200078e0209 */
[----:B------:R-:W-:Y:S02]  /*173d0*/  MOV R12, R2 ;  /* 0x00000002000c7202 */ /* 0x000fe40000000f00 */
[----:B---3--:R-:W-:Y:S01]  /*173e0*/  MOV R13, R5 ;  /* 0x00000005000d7202 */ /* 0x008fe20000000f00 */
[----:B------:R-:W-:-:S04]  /*173f0*/  IMAD R4, R9, 0x8, R4 ;  /* 0x0000000809047824 */ /* 0x000fc800078e0204 */
[----:B------:R-:W-:-:S04]  /*17400*/  IMAD.SHL.U32 R5, R4, 0x8, RZ ;  /* 0x0000000804057824 */ /* 0x000fc800078e00ff */
[----:B------:R-:W-:-:S03]  /*17410*/  IMAD.WIDE R4, R5, 0x2, R12 ;  /* 0x0000000205047825 */ /* 0x000fc600078e020c */
[C---:B------:R-:W-:Y:S02]  /*17420*/  LOP3.LUT R9, R4.reuse, 0x380, RZ, 0xc0, !PT ;  /* 0x0000038004097812 */ /* 0x040fe400078ec0ff */
[C---:B------:R-:W-:Y:S02]  /*17430*/  IADD3 R11, P1, R4.reuse, 0x40, RZ ;  /* 0x00000040040b7810 */ /* 0x040fe40007f3e0ff */
[C---:B-----5:R-:W-:Y:S02]  /*17440*/  IADD3 R23, P0, R4.reuse, 0x60, RZ ;  /* 0x0000006004177810 */ /* 0x060fe40007f1e0ff */
[----:B------:R-:W-:Y:S01]  /*17450*/  SHF.R.U64 R9, R9, 0x3, RZ ;  /* 0x0000000309097819 */ /* 0x000fe200000012ff */
[----:B------:R-:W-:Y:S05]  /*17460*/  WARPSYNC.ALL ;  /* 0x0000000000007948 */ /* 0x000fea0003800000 */
[----:B------:R-:W-:Y:S01]  /*17470*/  IADD3 R15, P2, R4, 0x20, RZ ;  /* 0x00000020040f7810 */ /* 0x000fe20007f5e0ff */
[----:B------:R-:W-:Y:S01]  /*17480*/  ULDC.64 UR4, c[0x0][0xbd8] ;  /* 0x0002f60000047ab9 */ /* 0x000fe20000000a00 */
[----:B------:R-:W-:-:S02]  /*17490*/  LOP3.LUT R10, R11, 0x380, RZ, 0xc0, !PT ;  /* 0x000003800b0a7812 */ /* 0x000fc400078ec0ff */
[----:B------:R-:W-:Y:S01]  /*174a0*/  LOP3.LUT R4, R9, R4, RZ, 0x3c, !PT ;  /* 0x0000000409047212 */ /* 0x000fe200078e3cff */
[--C-:B------:R-:W-:Y:S01]  /*174b0*/  IMAD.X R9, RZ, RZ, R5.reuse, P0 ;  /* 0x000000ffff097224 */ /* 0x100fe200000e0605 */
[----:B------:R-:W-:Y:S02]  /*174c0*/  ISETP.NE.U32.AND P0, PT, RZ, UR4, PT ;  /* 0x00000004ff007c0c */ /* 0x000fe4000bf05070 */
[----:B------:R-:W-:Y:S02]  /*174d0*/  SHF.R.U64 R10, R10, 0x3, RZ ;  /* 0x000000030a0a7819 */ /* 0x000fe400000012ff */
[----:B------:R-:W-:Y:S01]  /*174e0*/  ISETP.NE.AND.EX P0, PT, RZ, UR5, PT, P0 ;  /* 0x00000005ff007c0c */ /* 0x000fe2000bf05300 */
[----:B------:R-:W-:Y:S01]  /*174f0*/  ULDC.64 UR4, c[0x0][0xbe0] ;  /* 0x0002f80000047ab9 */ /* 0x000fe20000000a00 */
[----:B------:R-:W-:Y:S01]  /*17500*/  LOP3.LUT R10, R10, R11, RZ, 0x3c, !PT ;  /* 0x0000000b0a0a7212 */ /* 0x000fe200078e3cff */
[----:B------:R-:W-:Y:S01]  /*17510*/  IMAD.X R11, RZ, RZ, R5, P1 ;  /* 0x000000ffff0b7224 */ /* 0x000fe200008e0605 */
[----:B0-----:R-:W-:-:S02]  /*17520*/  LOP3.LUT R14, R15, 0x380, RZ, 0xc0, !PT ;  /* 0x000003800f0e7812 */ /* 0x001fc400078ec0ff */
[----:B------:R-:W-:Y:S02]  /*17530*/  ISETP.NE.U32.AND P1, PT, RZ, UR4, PT ;  /* 0x00000004ff007c0c */ /* 0x000fe4000bf25070 */
[----:B------:R-:W-:Y:S02]  /*17540*/  LOP3.LUT R8, R23, 0x380, RZ, 0xc0, !PT ;  /* 0x0000038017087812 */ /* 0x000fe400078ec0ff */
[----:B------:R-:W-:Y:S02]  /*17550*/  SHF.R.U64 R14, R14, 0x3, RZ ;  /* 0x000000030e0e7819 */ /* 0x000fe400000012ff */
[----:B------:R-:W-:Y:S02]  /*17560*/  ISETP.NE.AND.EX P1, PT, RZ, UR5, PT, P1 ;  /* 0x00000005ff007c0c */ /* 0x000fe4000bf25310 */
[----:B------:R-:W-:Y:S02]  /*17570*/  SHF.R.U64 R8, R8, 0x3, RZ ;  /* 0x0000000308087819 */ /* 0x000fe400000012ff */
[----:B------:R-:W-:Y:S01]  /*17580*/  LOP3.LUT R14, R14, R15, RZ, 0x3c, !PT ;  /* 0x0000000f0e0e7212 */ /* 0x000fe200078e3cff */
[----:B------:R-:W-:Y:S01]  /*17590*/  IMAD.X R15, RZ, RZ, R5, P2 ;  /* 0x000000ffff0f7224 */ /* 0x000fe200010e0605 */
[----:B------:R-:W-:-:S02]  /*175a0*/  MOV R34, R4 ;  /* 0x0000000400227202 */ /* 0x000fc40000000f00 */
[----:B------:R-:W-:Y:S02]  /*175b0*/  LOP3.LUT R8, R8, R23, RZ, 0x3c, !PT ;  /* 0x0000001708087212 */ /* 0x000fe400078e3cff */
[----:B------:R-:W-:Y:S02]  /*175c0*/  F2FP.BF16.F32.PACK_AB R4, R89, R28 ;  /* 0x0000001c5904723e */ /* 0x000fe400000010ff */
[----:B------:R-:W-:Y:S02]  /*175d0*/  F2FP.BF16.F32.PACK_AB R5, R91, R90 ;  /* 0x0000005a5b05723e */ /* 0x000fe400000010ff */
[----:B------:R-:W-:Y:S02]  /*175e0*/  F2FP.BF16.F32.PACK_AB R6, R6, R29 ;  /* 0x0000001d0606723e */ /* 0x000fe400000010ff */
[----:B------:R-:W-:Y:S01]  /*175f0*/  F2FP.BF16.F32.PACK_AB R7, R7, R94 ;  /* 0x0000005e0707723e */ /* 0x000fe200000010ff */
[----:B------:R-:W-:Y:S01]  /*17600*/  BAR.SYNC.DEFER_BLOCKING 0x1, 0x180 ;  /* 0x0046000000007b1d */ /* 0x000fe20000010000 */
[----:B------:R-:W-:-:S02]  /*17610*/  MOV R23, R8 ;  /* 0x0000000800177202 */ /* 0x000fc40000000f00 */
[----:B------:R-:W-:Y:S02]  /*17620*/  MOV R30, R10 ;  /* 0x0000000a001e7202 */ /* 0x000fe40000000f00 */
[----:B------:R-:W-:-:S03]  /*17630*/  MOV R32, R14 ;  /* 0x0000000e00207202 */ /* 0x000fc60000000f00 */
[----:B------:R-:W2:Y:S01]  /*17640*/  LDC.64 R28, c[0x0][0xbd8] ;  /* 0x0002f600ff1c7b82 */ /* 0x000ea20000000a00 */
[----:B------:R-:W-:Y:S02]  /*17650*/  F2FP.BF16.F32.PACK_AB R8, R97, R96 ;  /* 0x000000606108723e */ /* 0x000fe400000010ff */
[----:B------:R-:W-:Y:S02]  /*17660*/  F2FP.BF16.F32.PACK_AB R9, R99, R98 ;  /* 0x000000626309723e */ /* 0x000fe400000010ff */
[----:B------:R-:W-:Y:S02]  /*17670*/  F2FP.BF16.F32.PACK_AB R10, R101, R100 ;  /* 0x00000064650a723e */ /* 0x000fe400000010ff */
[----:B------:R-:W-:Y:S01]  /*17680*/  F2FP.BF16.F32.PACK_AB R11, R103, R102 ;  /* 0x00000066670b723e */ /* 0x000fe200000010ff */
[----:B------:R-:W0:Y:S01]  /*17690*/  @P1 LDC.64 R14, c[0x0][0xbe0] ;  /* 0x0002f800ff0e1b82 */ /* 0x000e220000000a00 */
[----:B------:R-:W-:Y:S02]  /*176a0*/  F2FP.BF16.F32.PACK_AB R24, R24, R33 ;  /* 0x000000211818723e */ /* 0x000fe400000010ff */
[----:B------:R-:W-:-:S02]  /*176b0*/  F2FP.BF16.F32.PACK_AB R25, R25, R114 ;  /* 0x000000721919723e */ /* 0x000fc400000010ff */
[----:B------:R-:W-:Y:S02]  /*176c0*/  F2FP.BF16.F32.PACK_AB R26, R26, R31 ;  /* 0x0000001f1a1a723e */ /* 0x000fe400000010ff */
[----:B------:R-:W-:Y:S01]  /*176d0*/  F2FP.BF16.F32.PACK_AB R27, R27, R118 ;  /* 0x000000761b1b723e */ /* 0x000fe200000010ff */
[----:B------:R1:W-:Y:S01]  /*176e0*/  STSM.16.M88.4 [R34], R4 ;  /* 0x0000000422007844 */ /* 0x0003e20000000200 */
[----:B------:R-:W-:-:S03]  /*176f0*/  LEA.HI R37, R37, R36, RZ, 0x7 ;  /* 0x0000002425257211 */ /* 0x000fc600078f38ff */
[----:B------:R-:W-:Y:S01]  /*17700*/  STSM.16.M88.4 [R32], R8 ;  /* 0x0000000820007844 */ /* 0x000fe20000000200 */
[----:B------:R-:W-:Y:S02]  /*17710*/  LOP3.LUT R31, R37, 0xffffff80, RZ, 0xc0, !PT ;  /* 0xffffff80251f7812 */ /* 0x000fe400078ec0ff */
[----:B-1----:R-:W-:Y:S02]  /*17720*/  F2FP.BF16.F32.PACK_AB R4, R105, R104 ;  /* 0x000000686904723e */ /* 0x002fe400000010ff */
[----:B------:R-:W-:Y:S02]  /*17730*/  F2FP.BF16.F32.PACK_AB R5, R107, R106 ;  /* 0x0000006a6b05723e */ /* 0x000fe400000010ff */
[----:B------:R-:W-:Y:S02]  /*17740*/  F2FP.BF16.F32.PACK_AB R6, R109, R108 ;  /* 0x0000006c6d06723e */ /* 0x000fe400000010ff */
[----:B------:R-:W-:-:S05]  /*17750*/  F2FP.BF16.F32.PACK_AB R7, R111, R110 ;  /* 0x0000006e6f07723e */ /* 0x000fca00000010ff */
[----:B------:R1:W-:Y:S04]  /*17760*/  STSM.16.M88.4 [R30], R4 ;  /* 0x000000041e007844 */ /* 0x0003e80000000200 */
[----:B------:R3:W-:Y:S01]  /*17770*/  STSM.16.M88.4 [R23], R24 ;  /* 0x0000001817007844 */ /* 0x0007e20000000200 */
[----:B------:R-:W-:Y:S01]  /*17780*/  IMAD.IADD R31, R36, 0x1, -R31 ;  /* 0x00000001241f7824 */ /* 0x000fe200078e0a1f */
[----:B------:R-:W-:Y:S01]  /*17790*/  ULDC UR4, c[0x0][0xa88] ;  /* 0x0002a20000047ab9 */ /* 0x000fe20000000800 */
[----:B------:R-:W-:-:S03]  /*177a0*/  IMAD.MOV.U32 R35, RZ, RZ, RZ ;  /* 0x000000ffff237224 */ /* 0x000fc600078e00ff */
[----:B-1----:R-:W-:-:S04]  /*177b0*/  SHF.R.S32.HI R6, RZ, 0x1f, R31 ;  /* 0x0000001fff067819 */ /* 0x002fc8000001141f */
[----:B------:R-:W-:Y:S01]  /*177c0*/  LEA.HI R4, R6, R31, RZ, 0x2 ;  /* 0x0000001f06047211 */ /* 0x000fe200078f10ff */
[----:B---3--:R-:W-:-:S03]  /*177d0*/  IMAD.U32 R23, RZ, RZ, UR4 ;  /* 0x00000004ff177e24 */ /* 0x008fc6000f8e00ff */
[--C-:B------:R-:W-:Y:S02]  /*177e0*/  SHF.R.S32.HI R7, RZ, 0x2, R4.reuse ;  /* 0x00000002ff077819 */ /* 0x100fe40000011404 */
[----:B------:R-:W-:Y:S01]  /*177f0*/  SHF.R.S32.HI R8, RZ, 0x1f, R4 ;  /* 0x0000001fff087819 */ /* 0x000fe20000011404 */
[C---:B--2---:R-:W-:Y:S01]  /*17800*/  IMAD.WIDE R28, R41.reuse, 0x4, R28 ;  /* 0x00000004291c7825 */ /* 0x044fe200078e021c */
[----:B------:R-:W-:Y:S03]  /*17810*/  BAR.SYNC.DEFER_BLOCKING 0x1, 0x180 ;  /* 0x0046000000007b1d */ /* 0x000fe60000010000 */
[----:B0-----:R-:W-:-:S03]  /*17820*/  @P1 IMAD.WIDE R4, R41, 0x4, R14 ;  /* 0x0000000429041825 */ /* 0x001fc600078e020e */
[----:B------:R0:W5:Y:S04]  /*17830*/  @P0 LDG.E R35, desc[UR38][R28.64] ;  /* 0x000000261c230981 */ /* 0x000168000c1e1900 */
[----:B------:R0:W5:Y:S01]  /*17840*/  @P1 LDG.E R23, desc[UR38][R4.64] ;  /* 0x0000002604171981 */ /* 0x000162000c1e1900 */
[----:B------:R-:W-:Y:S02]  /*17850*/  SHF.R.S32.HI R37, RZ, 0x7, R37 ;  /* 0x00000007ff257819 */ /* 0x000fe40000011425 */
[----:B------:R-:W-:Y:S01]  /*17860*/  LEA.HI R8, R8, R7, RZ, 0x3 ;  /* 0x0000000708087211 */ /* 0x000fe200078f18ff */
[----:B------:R-:W-:Y:S06]  /*17870*/  @P1 BRA `(.L_x_1293) ;  /* 0x0000000000101947 */ /* 0x000fec0003800000 */
[----:B------:R-:W-:Y:S05]  /*17880*/  @!P0 BRA `(.L_x_1293) ;  /* 0x00000000000c8947 */ /* 0x000fea0003800000 */
[----:B0-----:R-:W2:Y:S04]  /*17890*/  LDG.E R4, desc[UR38][R28.64] ;  /* 0x000000261c047981 */ /* 0x001ea8000c1e1900 */
[----:B-----5:R-:W2:Y:S02]  /*178a0*/  LDG.E R23, desc[UR38][R28.64+0x4] ;  /* 0x000004261c177981 */ /* 0x020ea4000c1e1900 */
[----:B--2---:R-:W-:-:S07]  /*178b0*/  IMAD.IADD R23, R23, 0x1, -R4 ;  /* 0x0000000117177824 */ /* 0x004fce00078e0a04 */
.L_x_1293:
[----:B------:R-:W2:Y:S01]  /*178c0*/  LDL.LU R40, [R1+0x2c] ;  /* 0x00002c0001287983 */ /* 0x000ea20000300800 */
[----:B0-----:R-:W-:Y:S01]  /*178d0*/  IMAD.HI R5, R37, 0x55555556, RZ ;  /* 0x5555555625057827 */ /* 0x001fe200078e02ff */
[----:B------:R-:W-:Y:S01]  /*178e0*/  LOP3.LUT R4, R8, 0xfffffff8, RZ, 0xc0, !PT ;  /* 0xfffffff808047812 */ /* 0x000fe200078ec0ff */
[----:B------:R-:W-:Y:S01]  /*178f0*/  ULDC.64 UR4, c[0x0][0xb70] ;  /* 0x0002dc0000047ab9 */ /* 0x000fe20000000a00 */
[----:B------:R-:W3:Y:S01]  /*17900*/  LDL.LU R39, [R1+0x38] ;  /* 0x0000380001277983 */ /* 0x000ee20000300800 */
[----:B------:R-:W-:Y:S01]  /*17910*/  LEA.HI R8, R6, R31, RZ, 0x5 ;  /* 0x0000001f06087211 */ /* 0x000fe200078f28ff */
[--C-:B-----5:R-:W-:Y:S01]  /*17920*/  IMAD.MOV.U32 R28, RZ, RZ, R35.reuse ;  /* 0x000000ffff1c7224 */ /* 0x120fe200078e0023 */
[----:B------:R-:W-:Y:S01]  /*17930*/  LEA.HI R6, R5, R5, RZ, 0x1 ;  /* 0x0000000505067211 */ /* 0x000fe200078f08ff */
[----:B------:R-:W-:Y:S01]  /*17940*/  IMAD.IADD R9, R7, 0x1, -R4 ;  /* 0x0000000107097824 */ /* 0x000fe200078e0a04 */
[----:B------:R-:W-:Y:S02]  /*17950*/  SHF.R.S32.HI R8, RZ, 0x5, R8 ;  /* 0x00000005ff087819 */ /* 0x000fe40000011408 */
[----:B------:R-:W-:Y:S01]  /*17960*/  SHF.R.S32.HI R29, RZ, 0x1f, R35 ;  /* 0x0000001fff1d7819 */ /* 0x000fe20000011423 */
[----:B------:R-:W-:Y:S01]  /*17970*/  IMAD R37, R6, -0x3, R37 ;  /* 0xfffffffd06257824 */ /* 0x000fe200078e0225 */
[----:B------:R-:W-:Y:S01]  /*17980*/  SHF.R.S32.HI R6, RZ, 0x1f, R41 ;  /* 0x0000001fff067819 */ /* 0x000fe20000011429 */
[----:B------:R-:W-:-:S03]  /*17990*/  IMAD R8, R8, 0x10, R9 ;  /* 0x0000001008087824 */ /* 0x000fc600078e0209 */
[----:B------:R-:W-:Y:S01]  /*179a0*/  SEL R38, R6, RZ, !P0 ;  /* 0x000000ff06267207 */ /* 0x000fe20004000000 */
[----:B------:R-:W-:Y:S01]  /*179b0*/  IMAD R8, R37, 0x40, R8 ;  /* 0x0000004025087824 */ /* 0x000fe200078e0208 */
[----:B------:R-:W-:Y:S02]  /*179c0*/  SEL R37, R41, RZ, !P0 ;  /* 0x000000ff29257207 */ /* 0x000fe40004000000 */
[----:B------:R-:W-:Y:S01]  /*179d0*/  LOP3.LUT P0, RZ, R31, 0x3, RZ, 0xc0, !PT ;  /* 0x000000031fff7812 */ /* 0x000fe2000780c0ff */
[--C-:B------:R-:W-:Y:S01]  /*179e0*/  IMAD.MOV.U32 R30, RZ, RZ, R0.reuse ;  /* 0x000000ffff1e7224 */ /* 0x100fe200078e0000 */
[----:B------:R-:W-:Y:S01]  /*179f0*/  SHF.R.S32.HI R31, RZ, 0x1f, R0 ;  /* 0x0000001fff1f7819 */ /* 0x000fe20000011400 */
[----:B------:R-:W-:Y:S01]  /*17a00*/  BSSY B1, `(.L_x_1294) ;  /* 0x000005f000017945 */ /* 0x000fe20003800000 */
[----:B--2---:R-:W-:Y:S01]  /*17a10*/  SHF.R.S32.HI R36, RZ, 0x1f, R40 ;  /* 0x0000001fff247819 */ /* 0x004fe20000011428 */
[----:B---3--:R-:W-:-:S04]  /*17a20*/  IMAD R10, R39, 0xc0, R8 ;  /* 0x000000c0270a7824 */ /* 0x008fc800078e0208 */
[----:B------:R-:W-:Y:S01]  /*17a30*/  IMAD R4, R36, UR4, RZ ;  /* 0x0000000424047c24 */ /* 0x000fe2000f8e02ff */
[----:B------:R-:W-:-:S03]  /*17a40*/  SHF.R.S32.HI R9, RZ, 0x1f, R10 ;  /* 0x0000001fff097819 */ /* 0x000fc6000001140a */
[C---:B------:R-:W-:Y:S02]  /*17a50*/  IMAD R7, R40.reuse, UR5, R4 ;  /* 0x0000000528077c24 */ /* 0x040fe4000f8e0204 */
[----:B------:R-:W-:Y:S01]  /*17a60*/  IMAD.WIDE.U32 R4, R40, UR4, R28 ;  /* 0x0000000428047c25 */ /* 0x000fe2000f8e001c */
[----:B------:R-:W-:-:S03]  /*17a70*/  ULDC.64 UR4, c[0x0][0xb78] ;  /* 0x0002de0000047ab9 */ /* 0x000fc60000000a00 */
[----:B------:R-:W-:Y:S02]  /*17a80*/  IMAD.IADD R5, R5, 0x1, R7 ;  /* 0x0000000105057824 */ /* 0x000fe400078e0207 */
[----:B------:R-:W-:Y:S02]  /*17a90*/  IMAD R6, R38, UR4, RZ ;  /* 0x0000000426067c24 */ /* 0x000fe4000f8e02ff */
[----:B------:R-:W-:-:S04]  /*17aa0*/  IMAD.WIDE.U32 R4, R37, UR4, R4 ;  /* 0x0000000425047c25 */ /* 0x000fc8000f8e0004 */
[----:B------:R-:W-:Y:S01]  /*17ab0*/  IMAD R8, R37, UR5, R6 ;  /* 0x0000000525087c24 */ /* 0x000fe2000f8e0206 */
[----:B------:R-:W-:Y:S01]  /*17ac0*/  IADD3 R6, P1, R10, R4, RZ ;  /* 0x000000040a067210 */ /* 0x000fe20007f3e0ff */
[----:B------:R-:W-:Y:S01]  /*17ad0*/  IMAD R7, R20, 0x40, R0 ;  /* 0x0000004014077824 */ /* 0x000fe200078e0200 */
[----:B------:R-:W-:Y:S01]  /*17ae0*/  ULDC.64 UR4, c[0x0][0xb40] ;  /* 0x0002d00000047ab9 */ /* 0x000fe20000000a00 */
[----:B------:R-:W-:Y:S01]  /*17af0*/  VIADD R4, R10, 0x8 ;  /* 0x000000080a047836 */ /* 0x000fe20000000000 */
[----:B------:R-:W-:Y:S01]  /*17b00*/  IADD3.X R9, R9, R5, R8, P1, !PT ;  /* 0x0000000509097210 */ /* 0x000fe20000ffe408 */
[----:B------:R-:W-:Y:S01]  /*17b10*/  IMAD.WIDE R12, R7, 0x2, R12 ;  /* 0x00000002070c7825 */ /* 0x000fe200078e020c */
[----:B------:R-:W-:Y:S02]  /*17b20*/  LEA R32, P2, R6, UR4, 0x2 ;  /* 0x0000000406207c11 */ /* 0x000fe4000f8410ff */
[----:B------:R-:W-:Y:S02]  /*17b30*/  ISETP.GE.OR P1, PT, R10, R23, P0 ;  /* 0x000000170a00720c */ /* 0x000fe40000726670 */
[----:B------:R-:W-:Y:S01]  /*17b40*/  LEA.HI.X R33, R6, UR5, R9, 0x2, P2 ;  /* 0x0000000506217c11 */ /* 0x000fe200090f1409 */
[----:B------:R-:W-:Y:S01]  /*17b50*/  ULDC.64 UR4, c[0x0][0xaa0] ;  /* 0x0002a80000047ab9 */ /* 0x000fe20000000a00 */
[----:B------:R-:W-:-:S02]  /*17b60*/  IADD3 R27, P2, R12, 0x1800, RZ ;  /* 0x000018000c1b7810 */ /* 0x000fc40007f5e0ff */
[C---:B------:R-:W-:Y:S02]  /*17b70*/  IADD3 R11, P3, R12.reuse, 0x3000, RZ ;  /* 0x000030000c0b7810 */ /* 0x040fe40007f7e0ff */
[----:B------:R-:W-:Y:S01]  /*17b80*/  IADD3 R7, P4, R12, 0x4800, RZ ;  /* 0x000048000c077810 */ /* 0x000fe20007f9e0ff */
[--C-:B------:R-:W-:Y:S01]  /*17b90*/  IMAD.X R5, RZ, RZ, R13.reuse, P2 ;  /* 0x000000ffff057224 */ /* 0x100fe200010e060d */
[----:B------:R-:W-:Y:S01]  /*17ba0*/  ISETP.GE.OR P0, PT, R4, R23, P0 ;  /* 0x000000170400720c */ /* 0x000fe20000706670 */
[--C-:B------:R-:W-:Y:S01]  /*17bb0*/  IMAD.X R9, RZ, RZ, R13.reuse, P3 ;  /* 0x000000ffff097224 */ /* 0x100fe200018e060d */
[----:B------:R-:W-:Y:S01]  /*17bc0*/  LOP3.LUT R25, R12, 0x380, RZ, 0xc0, !PT ;  /* 0x000003800c197812 */ /* 0x000fe200078ec0ff */
[----:B------:R-:W-:Y:S01]  /*17bd0*/  IMAD.X R15, RZ, RZ, R13, P4 ;  /* 0x000000ffff0f7224 */ /* 0x000fe200020e060d */
[----:B------:R-:W-:Y:S01]  /*17be0*/  LOP3.LUT R4, R27, 0x380, RZ, 0xc0, !PT ;  /* 0x000003801b047812 */ /* 0x000fe200078ec0ff */
[----:B------:R-:W-:Y:S01]  /*17bf0*/  @!P1 STG.E desc[UR38][R32.64], R21 ;  /* 0x0000001520009986 */ /* 0x000fe2000c101926 */
[----:B------:R-:W-:-:S02]  /*17c00*/  LOP3.LUT R8, R11, 0x380, RZ, 0xc0, !PT ;  /* 0x000003800b087812 */ /* 0x000fc400078ec0ff */
[----:B------:R-:W-:Y:S02]  /*17c10*/  LOP3.LUT R6, R7, 0x380, RZ, 0xc0, !PT ;  /* 0x0000038007067812 */ /* 0x000fe400078ec0ff */
[----:B------:R-:W-:Y:S02]  /*17c20*/  SHF.R.U64 R25, R25, 0x3, RZ ;  /* 0x0000000319197819 */ /* 0x000fe400000012ff */
[----:B------:R-:W-:Y:S01]  /*17c30*/  SHF.R.U64 R4, R4, 0x3, RZ ;  /* 0x0000000304047819 */ /* 0x000fe200000012ff */
[----:B------:R0:W-:Y:S01]  /*17c40*/  @!P0 STG.E desc[UR38][R32.64+0x20], R3 ;  /* 0x0000200320008986 */ /* 0x0001e2000c101926 */
[----:B------:R-:W-:Y:S02]  /*17c50*/  SHF.R.U64 R8, R8, 0x3, RZ ;  /* 0x0000000308087819 */ /* 0x000fe400000012ff */
[----:B------:R-:W-:Y:S02]  /*17c60*/  SHF.R.U64 R6, R6, 0x3, RZ ;  /* 0x0000000306067819 */ /* 0x000fe400000012ff */
[----:B------:R-:W-:Y:S01]  /*17c70*/  LOP3.LUT R24, R25, R12, RZ, 0x3c, !PT ;  /* 0x0000000c19187212 */ /* 0x000fe200078e3cff */
[----:B------:R-:W-:Y:S01]  /*17c80*/  IMAD.MOV.U32 R25, RZ, RZ, R13 ;  /* 0x000000ffff197224 */ /* 0x000fe200078e000d */
[----:B------:R-:W-:-:S02]  /*17c90*/  LOP3.LUT R4, R4, R27, RZ, 0x3c, !PT ;  /* 0x0000001b04047212 */ /* 0x000fc400078e3cff */
[----:B------:R-:W-:Y:S02]  /*17ca0*/  LOP3.LUT R8, R8, R11, RZ, 0x3c, !PT ;  /* 0x0000000b08087212 */ /* 0x000fe400078e3cff */
[----:B------:R-:W-:Y:S01]  /*17cb0*/  LOP3.LUT R14, R6, R7, RZ, 0x3c, !PT ;  /* 0x00000007060e7212 */ /* 0x000fe200078e3cff */
        /* <DEDUP_REMOVED lines=8> */
[----:B------:R-:W-:Y:S01]  /*17d40*/  VIADD R0, R20, 0x30 ;  /* 0x0000003014007836 */ /* 0x000fe20000000000 */
[----:B------:R-:W-:Y:S01]  /*17d50*/  @!PT LDS RZ, [RZ] ;  /* 0x00000000fffff984 */ /* 0x000fe20000000800 */
[----:B------:R-:W-:Y:S01]  /*17d60*/  @!PT LDS RZ, [RZ] ;  /* 0x00000000fffff984 */ /* 0x000fe20000000800 */
[----:B------:R-:W-:Y:S01]  /*17d70*/  @!PT LDS RZ, [RZ] ;  /* 0x00000000fffff984 */ /* 0x000fe20000000800 */
[----:B------:R-:W-:Y:S01]  /*17d80*/  @!PT LDS RZ, [RZ] ;  /* 0x00000000fffff984 */ /* 0x000fe20000000800 */
[----:B------:R1:W-:Y:S06]  /*17d90*/  MEMBAR.ALL.CTA ;  /* 0x0000000000007992 */ /* 0x0003ec0000008000 */
[----:B-1----:R-:W1:Y:S01]  /*17da0*/  FENCE.VIEW.ASYNC.S ;  /* 0x00000000000073c6 */ /* 0x002e620000000000 */
[----:B------:R-:W-:-:S02]  /*17db0*/  IMAD R31, R39, -0xc0, R23 ;  /* 0xffffff40271f7824 */ /* 0x000fc400078e0217 */
[C---:B0-----:R-:W-:Y:S02]  /*17dc0*/  VIADD R3, R20.reuse, 0x60 ;  /* 0x0000006014037836 */ /* 0x041fe40000000000 */
[----:B------:R-:W-:Y:S01]  /*17dd0*/  VIADD R21, R20, 0x90 ;  /* 0x0000009014157836 */ /* 0x000fe20000000000 */
[-C--:B------:R-:W-:Y:S01]  /*17de0*/  ISETP.GE.OR P3, PT, R0, R31.reuse, P0 ;  /* 0x0000001f0000720c */ /* 0x080fe20000766670 */
[----:B------:R-:W-:Y:S01]  /*17df0*/  IMAD R35, R35, UR5, R34 ;  /* 0x0000000523237c24 */ /* 0x000fe2000f8e0222 */
[----:B------:R-:W-:Y:S01]  /*17e00*/  ULDC.64 UR4, c[0x0][0xae0] ;  /* 0x0002b80000047ab9 */ /* 0x000fe20000000a00 */
[-C--:B------:R-:W-:Y:S01]  /*17e10*/  ISETP.GE.OR P1, PT, R3, R31.reuse, P0 ;  /* 0x0000001f0300720c */ /* 0x080fe20000726670 */
[----:B------:R-:W-:Y:S01]  /*17e20*/  IMAD R30, R36, UR4, RZ ;  /* 0x00000004241e7c24 */ /* 0x000fe2000f8e02ff */
[-C--:B------:R-:W-:Y:S01]  /*17e30*/  ISETP.GE.OR P2, PT, R21, R31.reuse, P0 ;  /* 0x0000001f1500720c */ /* 0x080fe20000746670 */
[----:B------:R-:W-:Y:S01]  /*17e40*/  IMAD.IADD R29, R29, 0x1, R35 ;  /* 0x000000011d1d7824 */ /* 0x000fe200078e0223 */
[----:B------:R-:W-:Y:S01]  /*17e50*/  ISETP.GE.OR P0, PT, R20, R31, P0 ;  /* 0x0000001f1400720c */ /* 0x000fe20000706670 */
[C---:B------:R-:W-:Y:S01]  /*17e60*/  IMAD R23, R40.reuse, UR5, R30 ;  /* 0x0000000528177c24 */ /* 0x040fe2000f8e021e */
[----:B------:R-:W-:Y:S01]  /*17e70*/  SHF.R.S32.HI R21, RZ, 0x1f, R20 ;  /* 0x0000001fff157819 */ /* 0x000fe20000011414 */
[----:B------:R-:W-:Y:S01]  /*17e80*/  IMAD.WIDE.U32 R28, R40, UR4, R28 ;  /* 0x00000004281c7c25 */ /* 0x000fe2000f8e001c */
[----:B------:R-:W-:-:S03]  /*17e90*/  ULDC.64 UR4, c[0x0][0xae8] ;  /* 0x0002ba0000047ab9 */ /* 0x000fc60000000a00 */
[----:B------:R-:W-:Y:S02]  /*17ea0*/  VIADD R0, R2, 0x16820 ;  /* 0x0001682002007836 */ /* 0x000fe40000000000 */
[----:B------:R-:W-:Y:S02]  /*17eb0*/  IMAD.IADD R29, R29, 0x1, R23 ;  /* 0x000000011d1d7824 */ /* 0x000fe400078e0217 */
[----:B------:R-:W-:Y:S01]  /*17ec0*/  IMAD R3, R38, UR4, RZ ;  /* 0x0000000426037c24 */ /* 0x000fe2000f8e02ff */
[----:B------:R-:W-:Y:S01]  /*17ed0*/  PRMT R0, RZ, 0x654, R0 ;  /* 0x00000654ff007816 */ /* 0x000fe20000000000 */
[----:B------:R-:W-:-:S03]  /*17ee0*/  IMAD.WIDE.U32 R32, R37, UR4, R28 ;  /* 0x0000000425207c25 */ /* 0x000fc6000f8e001c */
[----:B-1----:R0:W-:Y:S01]  /*17ef0*/  SYNCS.ARRIVE.TRANS64.RED.A1T0 RZ, [R0+URZ], RZ ;  /* 0x000000ff00ff79a7 */ /* 0x0021e2000810043f */
        /* <DEDUP_REMOVED lines=15> */
.L_x_1295:
[----:B------:R-:W-:Y:S05]  /*17ff0*/  BSYNC B1 ;  /* 0x0000000000017941 */ /* 0x000fea0003800000 */
.L_x_1294:
        /* <DEDUP_REMOVED lines=15> */
.L_x_1297:
[----:B------:R-:W-:Y:S05]  /*180f0*/  BSYNC B1 ;  /* 0x0000000000017941 */ /* 0x000fea0003800000 */
.L_x_1296:
        /* <DEDUP_REMOVED lines=15> */
.L_x_1299:
[----:B------:R-:W-:Y:S05]  /*181f0*/  BSYNC B1 ;  /* 0x0000000000017941 */ /* 0x000fea0003800000 */
.L_x_1298:
        /* <DEDUP_REMOVED lines=10> */
[----:B--2---:R-:W-:Y:S01]  /*182a0*/  LEA R6, P0, R4, UR4, 0x1 ;  /* 0x0000000404067c11 */ /* 0x004fe2000f8008ff */
[----:B------:R-:W-:-:S05]  /*182b0*/  IMAD.IADD R3, R5, 0x1, R3 ;  /* 0x0000000105037824 */ /* 0x000fca00078e0203 */
[----:B------:R-:W-:-:S05]  /*182c0*/  LEA.HI.X R7, R4, UR5, R3, 0x1, P0 ;  /* 0x0000000504077c11 */ /* 0x000fca00080f0c03 */
[----:B------:R3:W-:Y:S01]  /*182d0*/  STG.E.128 desc[UR38][R6.64], R12 ;  /* 0x0000000c06007986 */ /* 0x0007e2000c101d26 */
[----:B------:R-:W-:Y:S05]  /*182e0*/  BRA `(.L_x_1300) ;  /* 0x00000008003c7947 */ /* 0x000fea0003800000 */
.L_x_1292:
[----:B-1----:R-:W2:Y:S01]  /*182f0*/  LDL R8, [R1+0x30] ;  /* 0x0000300001087983 */ /* 0x002ea20000100800 */
[----:B------:R-:W-:Y:S01]  /*18300*/  ULDC.64 UR4, c[0x0][0xbd8] ;  /* 0x0002f60000047ab9 */ /* 0x000fe20000000a00 */
[----:B------:R-:W2:Y:S01]  /*18310*/  LDC.64 R4, c[0x0][0xbd8] ;  /* 0x0002f600ff047b82 */ /* 0x000ea20000000a00 */
[----:B------:R-:W-:Y:S01]  /*18320*/  ISETP.NE.U32.AND P0, PT, RZ, UR4, PT ;  /* 0x00000004ff007c0c */ /* 0x000fe2000bf05070 */
[----:B------:R-:W-:-:S03]  /*18330*/  IMAD.MOV.U32 R9, RZ, RZ, RZ ;  /* 0x000000ffff097224 */ /* 0x000fc600078e00ff */
[----:B------:R-:W-:Y:S01]  /*18340*/  ISETP.NE.AND.EX P0, PT, RZ, UR5, PT, P0 ;  /* 0x00000005ff007c0c */ /* 0x000fe2000bf05300 */
[----:B------:R-:W-:Y:S02]  /*18350*/  ULDC.64 UR4, c[0x0][0xbe0] ;  /* 0x0002f80000047ab9 */ /* 0x000fe40000000a00 */
[----:B------:R-:W-:-:S04]  /*18360*/  ISETP.NE.U32.AND P1, PT, RZ, UR4, PT ;  /* 0x00000004ff007c0c */ /* 0x000fc8000bf25070 */
[----:B------:R-:W-:-:S13]  /*18370*/  ISETP.NE.AND.EX P1, PT, RZ, UR5, PT, P1 ;  /* 0x00000005ff007c0c */ /* 0x000fda000bf25310 */
[----:B------:R-:W1:Y:S01]  /*18380*/  @P1 LDC.64 R6, c[0x0][0xbe0] ;  /* 0x0002f800ff061b82 */ /* 0x000e620000000a00 */
[----:B------:R-:W-:Y:S02]  /*18390*/  ULDC UR4, c[0x0][0xa88] ;  /* 0x0002a20000047ab9 */ /* 0x000fe40000000800 */
[----:B------:R-:W-:Y:S02]  /*183a0*/  IMAD.U32 R3, RZ, RZ, UR4 ;  /* 0x00000004ff037e24 */ /* 0x000fe4000f8e00ff */
[----:B--2---:R-:W-:-:S04]  /*183b0*/  IMAD.WIDE R4, R8, 0x4, R4 ;  /* 0x0000000408047825 */ /* 0x004fc800078e0204 */
[----:B-1----:R-:W-:Y:S01]  /*183c0*/  @P1 IMAD.WIDE R6, R8, 0x4, R6 ;  /* 0x0000000408061825 */ /* 0x002fe200078e0206 */
[----:B------:R1:W5:Y:S04]  /*183d0*/  @P0 LDG.E R9, desc[UR38][R4.64] ;  /* 0x0000002604090981 */ /* 0x000368000c1e1900 */
[----:B------:R1:W5:Y:S01]  /*183e0*/  @P1 LDG.E R3, desc[UR38][R6.64] ;  /* 0x0000002606031981 */ /* 0x000362000c1e1900 */
[----:B------:R-:W-:Y:S01]  /*183f0*/  ISETP.GT.AND P2, PT, R36, 0xbf, PT ;  /* 0x000000bf2400780c */ /* 0x000fe20003f44270 */
[----:B------:R-:W-:-:S12]  /*18400*/  @P1 BRA `(.L_x_1301) ;  /* 0x0000000000101947 */ /* 0x000fd80003800000 */
[----:B------:R-:W-:Y:S05]  /*18410*/  @!P0 BRA `(.L_x_1301) ;  /* 0x00000000000c8947 */ /* 0x000fea0003800000 */
[----:B-1----:R-:W2:Y:S04]  /*18420*/  LDG.E R6, desc[UR38][R4.64] ;  /* 0x0000002604067981 */ /* 0x002ea8000c1e1900 */
[----:B-----5:R-:W2:Y:S02]  /*18430*/  LDG.E R3, desc[UR38][R4.64+0x4] ;  /* 0x0000042604037981 */ /* 0x020ea4000c1e1900 */
[----:B--2---:R-:W-:-:S07]  /*18440*/  IMAD.IADD R3, R3, 0x1, -R6 ;  /* 0x0000000103037824 */ /* 0x004fce00078e0a06 */
.L_x_1301:
[----:B------:R-:W2:Y:S04]  /*18450*/  LDL R15, [R1+0x2c] ;  /* 0x00002c00010f7983 */ /* 0x000ea80000100800 */
[----:B0-----:R0:W5:Y:S01]  /*18460*/  LDL R14, [R1+0x38] ;  /* 0x00003800010e7983 */ /* 0x0011620000100800 */
[----:B-1----:R-:W-:Y:S01]  /*18470*/  SHF.R.S32.HI R4, RZ, 0x1f, R8 ;  /* 0x0000001fff047819 */ /* 0x002fe20000011408 */
[----:B------:R-:W-:Y:S01]  /*18480*/  BSSY B1, `(.L_x_1302) ;  /* 0x000001c000017945 */ /* 0x000fe20003800000 */
[----:B------:R-:W-:Y:S02]  /*18490*/  SEL R11, R8, RZ, !P0 ;  /* 0x000000ff080b7207 */ /* 0x000fe40004000000 */
[----:B------:R-:W-:Y:S02]  /*184a0*/  SHF.R.S32.HI R13, RZ, 0x1f, R0 ;  /* 0x0000001fff0d7819 */ /* 0x000fe40000011400 */
[----:B------:R-:W-:-:S02]  /*184b0*/  SEL R12, R4, RZ, !P0 ;  /* 0x000000ff040c7207 */ /* 0x000fc40004000000 */
[----:B-----5:R-:W-:Y:S02]  /*184c0*/  SHF.R.S32.HI R8, RZ, 0x1f, R9 ;  /* 0x0000001fff087819 */ /* 0x020fe40000011409 */
[----:B--2---:R-:W-:Y:S01]  /*184d0*/  SHF.R.S32.HI R10, RZ, 0x1f, R15 ;  /* 0x0000001fff0a7819 */ /* 0x004fe2000001140f */
[----:B0-----:R-:W-:Y:S06]  /*184e0*/  @P2 BRA `(.L_x_1303) ;  /* 0x0000000000542947 */ /* 0x001fec0003800000 */
[----:B------:R-:W-:-:S04]  /*184f0*/  IMAD R4, R14, 0xc0, R39 ;  /* 0x000000c00e047824 */ /* 0x000fc800078e0227 */
        /* <DEDUP_REMOVED lines=14> */
[----:B------:R-:W-:-:S03]  /*185e0*/  ULDC.64 UR4, c[0x0][0xb40] ;  /* 0x0002d00000047ab9 */ /* 0x000fc60000000a00 */
[----:B------:R-:W-:Y:S01]  /*185f0*/  IMAD.IADD R5, R5, 0x1, R7 ;  /* 0x0000000105057824 */ /* 0x000fe200078e0207 */
[----:B------:R-:W-:-:S04]  /*18600*/  LEA R6, P0, R4, UR4, 0x2 ;  /* 0x0000000404067c11 */ /* 0x000fc8000f8010ff */
[----:B------:R-:W-:Y:S01]  /*18610*/  LEA.HI.X R7, R4, UR5, R5, 0x2, P0 ;  /* 0x0000000504077c11 */ /* 0x000fe200080f1405 */
[----:B------:R-:W-:-:S05]  /*18620*/  IMAD.MOV.U32 R5, RZ, RZ, -0x800000 ;  /* 0xff800000ff057424 */ /* 0x000fca00078e00ff */
[----:B------:R0:W-:Y:S03]  /*18630*/  STG.E desc[UR38][R6.64], R5 ;  /* 0x0000000506007986 */ /* 0x0001e6000c101926 */
.L_x_1303:
[----:B------:R-:W-:Y:S05]  /*18640*/  BSYNC B1 ;  /* 0x0000000000017941 */ /* 0x000fea0003800000 */
.L_x_1302:
[----:B------:R-:W-:Y:S01]  /*18650*/  ULDC.64 UR4, c[0x0][0xaa0] ;  /* 0x0002a80000047ab9 */ /* 0x000fe20000000a00 */
[----:B------:R-:W-:Y:S01]  /*18660*/  IMAD.MOV.U32 R4, RZ, RZ, R0 ;  /* 0x000000ffff047224 */ /* 0x000fe200078e0000 */
[----:B------:R-:W-:Y:S01]  /*18670*/  ULDC.64 UR6, c[0x0][0xae0] ;  /* 0x0002b80000067ab9 */ /* 0x000fe20000000a00 */
[----:B0-----:R-:W-:Y:S01]  /*18680*/  IMAD.MOV.U32 R5, RZ, RZ, R13 ;  /* 0x000000ffff057224 */ /* 0x001fe200078e000d */
        /* <DEDUP_REMOVED lines=19> */
[----:B------:R-:W-:Y:S01]  /*187c0*/  IMAD.IADD R5, R5, 0x1, R3 ;  /* 0x0000000105057824 */ /* 0x000fe200078e0203 */
[----:B------:R-:W-:Y:S01]  /*187d0*/  ISETP.GE.OR P0, PT, R20, R7, P0 ;  /* 0x000000071400720c */ /* 0x000fe20000706670 */
[----:B------:R-:W-:Y:S02]  /*187e0*/  IMAD R0, R12, UR4, RZ ;  /* 0x000000040c007c24 */ /* 0x000fe4000f8e02ff */
[----:B------:R-:W-:-:S04]  /*187f0*/  IMAD.WIDE.U32 R6, R11, UR4, R4 ;  /* 0x000000040b067c25 */ /* 0x000fc8000f8e0004 */
[----:B------:R-:W-:Y:S02]  /*18800*/  IMAD R3, R11, UR5, R0 ;  /* 0x000000050b037c24 */ /* 0x000fe4000f8e0200 */
[----:B------:R-:W-:-:S04]  /*18810*/  IMAD.WIDE R20, R14, 0xc0, R20 ;  /* 0x000000c00e147825 */ /* 0x000fc800078e0214 */
[----:B------:R-:W-:Y:S01]  /*18820*/  IMAD.IADD R9, R7, 0x1, R3 ;  /* 0x0000000107097824 */ /* 0x000fe200078e0203 */
        /* <DEDUP_REMOVED lines=12> */
.L_x_1305:
[----:B------:R-:W-:Y:S05]  /*188f0*/  BSYNC B1 ;  /* 0x0000000000017941 */ /* 0x000fea0003800000 */
.L_x_1304:
        /* <DEDUP_REMOVED lines=11> */
[----:B0-----:R-:W-:Y:S01]  /*189b0*/  LEA R10, P0, R4, UR4, 0x1 ;  /* 0x00000004040a7c11 */ /* 0x001fe2000f8008ff */
[----:B------:R-:W-:-:S05]  /*189c0*/  IMAD.IADD R3, R5, 0x1, R3 ;  /* 0x0000000105037824 */ /* 0x000fca00078e0203 */
[----:B------:R-:W-:-:S05]  /*189d0*/  LEA.HI.X R11, R4, UR5, R3, 0x1, P0 ;  /* 0x00000005040b7c11 */ /* 0x000fca00080f0c03 */
[----:B------:R1:W-:Y:S02]  /*189e0*/  STG.E.128 desc[UR38][R10.64], RZ ;  /* 0x000000ff0a007986 */ /* 0x0003e4000c101d26 */
.L_x_1307:
[----:B------:R-:W-:Y:S05]  /*189f0*/  BSYNC B1 ;  /* 0x0000000000017941 */ /* 0x000fea0003800000 */
.L_x_1306:
        /* <DEDUP_REMOVED lines=15> */
.L_x_1309:
[----:B------:R-:W-:Y:S05]  /*18af0*/  BSYNC B1 ;  /* 0x0000000000017941 */ /* 0x000fea0003800000 */
.L_x_1308:
        /* <DEDUP_REMOVED lines=14> */
.L_x_1300:
[----:B------:R-:W-:Y:S05]  /*18be0*/  BSYNC B0 ;  /* 0x0000000000007941 */ /* 0x000fea0003800000 */
.L_x_1291:
[----:B------:R-:W2:Y:S01]  /*18bf0*/  LDL R0, [R1+0x1c] ;  /* 0x00001c0001007983 */ /* 0x000ea20000100800 */
[----:B------:R-:W-:Y:S02]  /*18c00*/  ULDC UR4, c[0x0][0xc14] ;  /* 0x0003050000047ab9 */ /* 0x000fe40000000800 */
[----:B--2---:R-:W-:-:S13]  /*18c10*/  ISETP.GE.AND P0, PT, R0, UR4, PT ;  /* 0x0000000400007c0c */ /* 0x004fda000bf06270 */
[----:B------:R-:W-:Y:S05]  /*18c20*/  @!P0 BRA `(.L_x_1310) ;  /* 0xfffffe8000688947 */ /* 0x000fea000383ffff */
[----:B------:R-:W-:Y:S05]  /*18c30*/  BRA `(.L_x_1096) ;  /* 0x0000005400407947 */ /* 0x000fea0003800000 */
.L_x_1094:
[----:B------:R-:W-:-:S08]  /*18c40*/  NOP ;  /* 0x0000000000007918 */ /* 0x000fd00000000000 */
[----:B------:R-:W0:-:S00]  /*18c50*/  USETMAXREG.DEALLOC.CTAPOOL 0x20 ;  /* 0x00000020000079c8 */ /* 0x000e0000080e0500 */
[----:B0-----:R-:W-:-:S06]  /*18c60*/  LOP3.LUT R0, R0, 0x3, RZ, 0xc0, !PT ;  /* 0x0000000300007812 */ /* 0x001fcc00078ec0ff */
[----:B------:R-:W0:Y:S02]  /*18c70*/  SHFL.IDX PT, R0, R0, RZ, 0x1f ;  /* 0x00001fff00007589 */ /* 0x000e2400000e0000 */
[----:B0-----:R-:W-:-:S13]  /*18c80*/  ISETP.NE.AND P0, PT, R0, RZ, PT ;  /* 0x000000ff0000720c */ /* 0x001fda0003f05270 */
[----:B------:R-:W-:Y:S05]  /*18c90*/  @P0 BRA `(.L_x_1096) ;  /* 0x0000005400280947 */ /* 0x000fea0003800000 */
        /* <DEDUP_REMOVED lines=15> */
[----:B------:R-:W-:Y:S01]  /*18d90*/  ISETP.GE.U32.AND P0, PT, R28, 0x2, PT ;  /* 0x000000021c00780c */ /* 0x000fe20003f06070 */
[----:B------:R-:W-:Y:S01]  /*18da0*/  IMAD.MOV.U32 R19, RZ, RZ, RZ ;  /* 0x000000ffff137224 */ /* 0x000fe200078e00ff */
        /* <DEDUP_REMOVED lines=38> */
.L_x_1315:
[----:B------:R-:W-:Y:S02]  /*19010*/  VIADD R0, R19, 0x1f ;  /* 0x0000001f13007836 */ /* 0x000fe40000000000 */
[----:B------:R-:W-:-:S03]  /*19020*/  IMAD.U32 R19, RZ, RZ, UR7 ;  /* 0x00000007ff137e24 */ /* 0x000fc6000f8e00ff */
[----:B------:R-:W-:-:S13]  /*19030*/  ISETP.GE.AND P0, PT, R0, UR5, PT ;  /* 0x0000000500007c0c */ /* 0x000fda000bf06270 */
[----:B------:R-:W-:Y:S05]  /*19040*/  @P0 BRA `(.L_x_1312) ;  /* 0x0000000400d00947 */ /* 0x000fea0003800000 */
[----:B------:R-:W-:Y:S01]  /*19050*/  IMAD.MOV.U32 R19, RZ, RZ, R0 ;  /* 0x000000ffff137224 */ /* 0x000fe200078e0000 */
[C---:B------:R-:W-:Y:S01]  /*19060*/  ISETP.NE.AND P1, PT, R28.reuse, 0x1f, PT ;  /* 0x0000001f1c00780c */ /* 0x040fe20003f25270 */
[----:B------:R-:W-:Y:S01]  /*19070*/  BSSY B0, `(.L_x_1313) ;  /* 0x0000008000007945 */ /* 0x000fe20003800000 */
[----:B------:R-:W-:Y:S02]  /*19080*/  IMAD.MOV.U32 R0, RZ, RZ, RZ ;  /* 0x000000ffff007224 */ /* 0x000fe400078e00ff */
[----:B------:R-:W-:-:S05]  /*19090*/  IMAD.IADD R5, R28, 0x1, R19 ;  /* 0x000000011c057824 */ /* 0x000fca00078e0213 */
[----:B------:R-:W-:-:S13]  /*190a0*/  ISETP.GE.OR P0, PT, R5, UR5, !P1 ;  /* 0x0000000505007c0c */ /* 0x000fda000cf06670 */
[----:B------:R-:W-:Y:S05]  /*190b0*/  @P0 BRA `(.L_x_1314) ;  /* 0x00000000000c0947 */ /* 0x000fea0003800000 */
[----:B------:R-:W0:Y:S02]  /*190c0*/  LDC.64 R2, c[0x0][0xc58] ;  /* 0x00031600ff027b82 */ /* 0x000e240000000a00 */
[----:B0-----:R-:W-:-:S05]  /*190d0*/  IMAD.WIDE R2, R5, 0x4, R2 ;  /* 0x0000000405027825 */ /* 0x001fca00078e0202 */
[----:B------:R0:W5:Y:S02]  /*190e0*/  LDG.E R0, desc[UR38][R2.64] ;  /* 0x0000002602007981 */ /* 0x000164000c1e1900 */
.L_x_1314:
[----:B------:R-:W-:Y:S05]  /*190f0*/  BSYNC B0 ;  /* 0x0000000000007941 */ /* 0x000fea0003800000 */
.L_x_1313:
[----:B0----5:R-:W0:Y:S01]  /*19100*/  SHFL.UP PT, R2, R0, 0x1, RZ ;  /* 0x0420000000027989 */ /* 0x021e2200000e00ff */
[C---:B------:R-:W-:Y:S02]  /*19110*/  ISETP.NE.AND P0, PT, R28.reuse, RZ, PT ;  /* 0x000000ff1c00720c */ /* 0x040fe40003f05270 */
[----:B------:R-:W-:Y:S02]  /*19120*/  ISETP.GE.U32.AND P1, PT, R28, 0x2, PT ;  /* 0x000000021c00780c */ /* 0x000fe40003f26070 */
        /* <DEDUP_REMOVED lines=23> */
.L_x_1311:
        /* <DEDUP_REMOVED lines=20> */
.L_x_1316:
        /* <DEDUP_REMOVED lines=59> */
.L_x_1312:
[----:B------:R-:W-:Y:S02]  /*19790*/  IMAD.MOV.U32 R17, RZ, RZ, RZ ;  /* 0x000000ffff117224 */ /* 0x000fe400078e00ff */
[----:B------:R-:W-:Y:S02]  /*197a0*/  IMAD.U32 R16, RZ, RZ, UR6 ;  /* 0x00000006ff107e24 */ /* 0x000fe4000f8e00ff */
[----:B------:R-:W-:-:S07]  /*197b0*/  IMAD.MOV.U32 R18, RZ, RZ, RZ ;  /* 0x000000ffff127224 */ /* 0x000fce00078e00ff */
.L_x_1317:
        /* <DEDUP_REMOVED lines=16> */
[----:B------:R-:W-:Y:S02]  /*198c0*/  IMAD.MOV.U32 R22, RZ, RZ, RZ ;  /* 0x000000ffff167224 */ /* 0x000fe400078e00ff */
[----:B------:R-:W-:-:S07]  /*198d0*/  IMAD.MOV.U32 R24, RZ, RZ, 0x1 ;  /* 0x00000001ff187424 */ /* 0x000fce00078e00ff */
.L_x_1418:
[----:B------:R-:W-:Y:S05]  /*198e0*/  YIELD ;  /* 0x0000000000007946 */ /* 0x000fea0003800000 */
[----:B------:R-:W-:Y:S01]  /*198f0*/  ULDC.64 UR4, c[0x0][0xa28] ;  /* 0x00028a0000047ab9 */ /* 0x000fe20000000a00 */
[----:B------:R-:W-:Y:S01]  /*19900*/  IMAD.MOV.U32 R8, RZ, RZ, RZ ;  /* 0x000000ffff087224 */ /* 0x000fe200078e00ff */
[----:B------:R-:W-:Y:S01]  /*19910*/  ISETP.NE.U32.AND P0, PT, RZ, UR4, PT ;  /* 0x00000004ff007c0c */ /* 0x000fe2000bf05070 */
[----:B0-----:R-:W-:Y:S01]  /*19920*/  IMAD.MOV.U32 R0, RZ, RZ, RZ ;  /* 0x000000ffff007224 */ /* 0x001fe200078e00ff */
[----:B------:R-:W-:Y:S01]  /*19930*/  ULDC.64 UR8, c[0x0][0xa08] ;  /* 0x0002820000087ab9 */ /* 0x000fe20000000a00 */
[----:B------:R-:W-:Y:S01]  /*19940*/  ULDC.64 UR10, c[0x0][0xa10] ;  /* 0x00028400000a7ab9 */ /* 0x000fe20000000a00 */
[----:B------:R-:W-:Y:S01]  /*19950*/  ISETP.NE.AND.EX P0, PT, RZ, UR5, PT, P0 ;  /* 0x00000005ff007c0c */ /* 0x000fe2000bf05300 */
[----:B------:R-:W-:-:S12]  /*19960*/  ULDC.64 UR4, c[0x0][0xa00] ;  /* 0x0002800000047ab9 */ /* 0x000fd80000000a00 */
[----:B--2---:R-:W0:Y:S01]  /*19970*/  @P0 LDC.64 R2, c[0x0][0xa28] ;  /* 0x00028a00ff020b82 */ /* 0x004e220000000a00 */
[----:B------:R-:W-:-:S04]  /*19980*/  ISETP.NE.U32.AND P2, PT, RZ, UR4, PT ;  /* 0x00000004ff007c0c */ /* 0x000fc8000bf45070 */
[----:B------:R-:W-:Y:S01]  /*19990*/  ISETP.NE.AND.EX P2, PT, RZ, UR5, PT, P2 ;  /* 0x00000005ff007c0c */ /* 0x000fe2000bf45320 */
[----:B------:R-:W-:Y:S01]  /*199a0*/  ULDC.64 UR4, c[0x0][0xa18] ;  /* 0x0002860000047ab9 */ /* 0x000fe20000000a00 */
[----:B0-----:R-:W-:-:S05]  /*199b0*/  @P0 IMAD.WIDE R2, R19, 0x4, R2 ;  /* 0x0000000413020825 */ /* 0x001fca00078e0202 */
[----:B------:R0:W5:Y:S01]  /*199c0*/  @P0 LDG.E R8, desc[UR38][R2.64] ;  /* 0x0000002602080981 */ /* 0x000162000c1e1900 */
[----:B------:R-:W-:Y:S01]  /*199d0*/  ISETP.NE.U32.AND P0, PT, RZ, UR4, PT ;  /* 0x00000004ff007c0c */ /* 0x000fe2000bf05070 */
[----:B0-----:R-:W0:Y:S03]  /*199e0*/  LDC.64 R2, c[0x0][0xa00] ;  /* 0x00028000ff027b82 */ /* 0x001e260000000a00 */
[----:B------:R-:W-:-:S13]  /*199f0*/  ISETP.NE.AND.EX P0, PT, RZ, UR5, PT, P0 ;  /* 0x00000005ff007c0c */ /* 0x000fda000bf05300 */
[----:B------:R-:W2:Y:S01]  /*19a00*/  @P0 LDC.64 R4, c[0x0][0xa18] ;  /* 0x00028600ff040b82 */ /* 0x000ea20000000a00 */
[----:B0-----:R-:W-:-:S05]  /*19a10*/  IMAD.WIDE R2, R19, 0x4, R2 ;  /* 0x0000000413027825 */ /* 0x001fca00078e0202 */
[----:B------:R-:W3:Y:S01]  /*19a20*/  @P2 LDG.E R0, desc[UR38][R2.64] ;  /* 0x0000002602002981 */ /* 0x000ee2000c1e1900 */
[----:B------:R-:W-:Y:S02]  /*19a30*/  ULDC UR4, c[0x0][0x288] ;  /* 0x0000a20000047ab9 */ /* 0x000fe40000000800 */
[----:B------:R-:W-:Y:S01]  /*19a40*/  IMAD.U32 R7, RZ, RZ, UR4 ;  /* 0x00000004ff077e24 */ /* 0x000fe2000f8e00ff */
[----:B------:R-:W-:Y:S01]  /*19a50*/  ULDC.64 UR4, c[0x0][0x3f8] ;  /* 0x0000fe0000047ab9 */ /* 0x000fe20000000a00 */
[----:B--2---:R-:W-:-:S05]  /*19a60*/  @P0 IMAD.WIDE R4, R19, 0x4, R4 ;  /* 0x0000000413040825 */ /* 0x004fca00078e0204 */
[----:B------:R0:W5:Y:S01]  /*19a70*/  @P0 LDG.E R7, desc[UR38][R4.64] ;  /* 0x0000002604070981 */ /* 0x000162000c1e1900 */
[----:B------:R-:W-:Y:S01]  /*19a80*/  UISETP.NE.U32.AND UP0, UPT, UR4, URZ, UPT ;  /* 0x0000003f0400728c */ /* 0x000fe2000bf05070 */
[----:B------:R-:W-:Y:S01]  /*19a90*/  ISETP.NE.U32.AND P1, PT, RZ, UR8, PT ;  /* 0x00000008ff007c0c */ /* 0x000fe2000bf25070 */
[----:B------:R-:W-:Y:S01]  /*19aa0*/  ULDC UR6, c[0x0][0x338] ;  /* 0x0000ce0000067ab9 */ /* 0x000fe20000000800 */
[----:B------:R-:W-:Y:S01]  /*19ab0*/  ULDC UR4, c[0x0][0x404] ;  /* 0x0001010000047ab9 */ /* 0x000fe20000000800 */
[----:B------:R-:W-:Y:S01]  /*19ac0*/  UISETP.NE.AND.EX UP0, UPT, UR5, URZ, UPT, UP0 ;  /* 0x0000003f0500728c */ /* 0x000fe2000bf05300 */
[----:B------:R-:W-:Y:S01]  /*19ad0*/  ISETP.NE.AND.EX P3, PT, RZ, UR9, PT, P1 ;  /* 0x00000009ff007c0c */ /* 0x000fe2000bf65310 */
[----:B------:R-:W-:Y:S01]  /*19ae0*/  IMAD.U32 R6, RZ, RZ, UR6 ;  /* 0x00000006ff067e24 */ /* 0x000fe2000f8e00ff */
[----:B------:R-:W-:Y:S01]  /*19af0*/  ULDC UR5, c[0x0][0x2e0] ;  /* 0x0000b80000057ab9 */ /* 0x000fe20000000800 */
[----:B------:R-:W-:Y:S01]  /*19b00*/  USEL UR4, UR4, 0x1, UP0 ;  /* 0x0000000104047887 */ /* 0x000fe20008000000 */
[----:B------:R-:W-:-:S03]  /*19b10*/  ISETP.NE.U32.AND P1, PT, RZ, UR10, PT ;  /* 0x0000000aff007c0c */ /* 0x000fc6000bf25070 */
[----:B------:R-:W-:Y:S01]  /*19b20*/  UIMAD UR4, UR4, UR5, URZ ;  /* 0x00000005040472a4 */ /* 0x000fe2000f8e023f */
[----:B------:R-:W-:-:S05]  /*19b30*/  ISETP.NE.AND.EX P1, PT, RZ, UR11, PT, P1 ;  /* 0x0000000bff007c0c */ /* 0x000fca000bf25310 */
[----:B------:R-:W-:Y:S01]  /*19b40*/  IMAD.U32 R9, RZ, RZ, UR4 ;  /* 0x00000004ff097e24 */ /* 0x000fe2000f8e00ff */
[----:B---3--:R0:W-:Y:S01]  /*19b50*/  STL [R1+0x8], R0 ;  /* 0x0000080001007387 */ /* 0x0081e20000100800 */
[----:B------:R-:W-:Y:S06]  /*19b60*/  @P0 BRA `(.L_x_1319) ;  /* 0x0000000000100947 */ /* 0x000fec0003800000 */
[----:B------:R-:W-:Y:S05]  /*19b70*/  @!P2 BRA `(.L_x_1319) ;  /* 0x00000000000ca947 */ /* 0x000fea0003800000 */
[----:B0-----:R-:W2:Y:S04]  /*19b80*/  LDG.E R0, desc[UR38][R2.64] ;  /* 0x0000002602007981 */ /* 0x001ea8000c1e1900 */
[----:B-----5:R-:W2:Y:S02]  /*19b90*/  LDG.E R7, desc[UR38][R2.64+0x4] ;  /* 0x0000042602077981 */ /* 0x020ea4000c1e1900 */
[----:B--2---:R-:W-:-:S07]  /*19ba0*/  IMAD.IADD R7, R7, 0x1, -R0 ;  /* 0x0000000107077824 */ /* 0x004fce00078e0a00 */
.L_x_1319:
[----:B0-----:R-:W0:Y:S01]  /*19bb0*/  LDC.64 R4, c[0x0][0xa08] ;  /* 0x00028200ff047b82 */ /* 0x001e220000000a00 */
[----:B------:R-:W-:Y:S01]  /*19bc0*/  IMAD.MOV.U32 R23, RZ, RZ, RZ ;  /* 0x000000ffff177224 */ /* 0x000fe200078e00ff */
[----:B------:R-:W-:-:S06]  /*19bd0*/  ULDC.64 UR4, c[0x0][0xa20] ;  /* 0x0002880000047ab9 */ /* 0x000fcc0000000a00 */
[----:B------:R-:W2:Y:S01]  /*19be0*/  LDC.64 R2, c[0x0][0xa10] ;  /* 0x00028400ff027b82 */ /* 0x000ea20000000a00 */
[----:B------:R-:W-:Y:S02]  /*19bf0*/  IMAD.MOV.U32 R0, RZ, RZ, RZ ;  /* 0x000000ffff007224 */ /* 0x000fe400078e00ff */
[----:B0-----:R-:W-:-:S05]  /*19c00*/  IMAD.WIDE R4, R19, 0x4, R4 ;  /* 0x0000000413047825 */ /* 0x001fca00078e0204 */
[----:B------:R-:W3:Y:S01]  /*19c10*/  @P3 LDG.E R23, desc[UR38][R4.64] ;  /* 0x0000002604173981 */ /* 0x000ee2000c1e1900 */
[----:B--2---:R-:W-:-:S05]  /*19c20*/  IMAD.WIDE R2, R19, 0x4, R2 ;  /* 0x0000000413027825 */ /* 0x004fca00078e0202 */
[----:B------:R0:W5:Y:S01]  /*19c30*/  @P1 LDG.E R0, desc[UR38][R2.64] ;  /* 0x0000002602001981 */ /* 0x000162000c1e1900 */
[----:B------:R-:W-:-:S04]  /*19c40*/  ISETP.NE.U32.AND P0, PT, RZ, UR4, PT ;  /* 0x00000004ff007c0c */ /* 0x000fc8000bf05070 */
[----:B------:R-:W-:Y:S01]  /*19c50*/  ISETP.NE.AND.EX P0, PT, RZ, UR5, PT, P0 ;  /* 0x00000005ff007c0c */ /* 0x000fe2000bf05300 */
[----:B---3-5:R-:W-:-:S12]  /*19c60*/  IMAD.IADD R23, R23, 0x1, R8 ;  /* 0x0000000117177824 */ /* 0x028fd800078e0208 */
[----:B0-----:R-:W-:Y:S05]  /*19c70*/  @!P0 BRA `(.L_x_1320) ;  /* 0x0000000000108947 */ /* 0x001fea0003800000 */
[----:B------:R-:W0:Y:S02]  /*19c80*/  LDC.64 R4, c[0x0][0xa20] ;  /* 0x00028800ff047b82 */ /* 0x000e240000000a00 */
[----:B0-----:R-:W-:-:S05]  /*19c90*/  IMAD.WIDE R4, R19, 0x4, R4 ;  /* 0x0000000413047825 */ /* 0x001fca00078e0204 */
[----:B------:R0:W5:Y:S01]  /*19ca0*/  LDG.E R9, desc[UR38][R4.64] ;  /* 0x0000002604097981 */ /* 0x000162000c1e1900 */
[----:B------:R-:W-:Y:S05]  /*19cb0*/  BRA `(.L_x_1321) ;  /* 0x0000000000107947 */ /* 0x000fea0003800000 */
.L_x_1320:
[----:B------:R-:W-:Y:S05]  /*19cc0*/  @!P3 BRA `(.L_x_1321) ;  /* 0x00000000000cb947 */ /* 0x000fea0003800000 */
[----:B------:R-:W2:Y:S04]  /*19cd0*/  LDG.E R10, desc[UR38][R4.64] ;  /* 0x00000026040a7981 */ /* 0x000ea8000c1e1900 */
[----:B------:R-:W2:Y:S02]  /*19ce0*/  LDG.E R9, desc[UR38][R4.64+0x4] ;  /* 0x0000042604097981 */ /* 0x000ea4000c1e1900 */
[----:B--2---:R-:W-:-:S07]  /*19cf0*/  IMAD.IADD R9, R9, 0x1, -R10 ;  /* 0x0000000109097824 */ /* 0x004fce00078e0a0a */
.L_x_1321:
[----:B0-----:R-:W2:Y:S04]  /*19d00*/  @P1 LDG.E R5, desc[UR38][R2.64] ;  /* 0x0000002602051981 */ /* 0x001ea8000c1e1900 */
[----:B------:R-:W2:Y:S01]  /*19d10*/  @P1 LDG.E R4, desc[UR38][R2.64+0x4] ;  /* 0x0000042602041981 */ /* 0x000ea2000c1e1900 */
[----:B-----5:R-:W-:Y:S02]  /*19d20*/  IMAD.IADD R10, R9, 0x1, -R8 ;  /* 0x00000001090a7824 */ /* 0x020fe400078e0a08 */
[----:B------:R-:W-:-:S05]  /*19d30*/  IMAD R14, R17, 0xc0, RZ ;  /* 0x000000c0110e7824 */ /* 0x000fca00078e02ff */
[----:B------:R-:W-:Y:S01]  /*19d40*/  IADD3 R11, -R7, 0xc0, R14 ;  /* 0x000000c0070b7810 */ /* 0x000fe20007ffe10e */
[----:B--2---:R-:W-:Y:S02]  /*19d50*/  @P1 IMAD.IADD R6, R4, 0x1, -R5 ;  /* 0x0000000104061824 */ /* 0x004fe400078e0a05 */
[----:B------:R-:W0:Y:S02]  /*19d60*/  LDC.64 R4, c[0x0][0x9e0] ;  /* 0x00027800ff047b82 */ /* 0x000e240000000a00 */
[----:B------:R-:W-:-:S04]  /*19d70*/  IMAD.IADD R12, R10, 0x1, R6 ;  /* 0x000000010a0c7824 */ /* 0x000fc800078e0206 */
[C---:B------:R-:W-:Y:S02]  /*19d80*/  VIADD R8, R12.reuse, 0x7f ;  /* 0x0000007f0c087836 */ /* 0x040fe40000000000 */
[----:B------:R-:W-:-:S03]  /*19d90*/  IMAD.IADD R2, R12, 0x1, R11 ;  /* 0x000000010c027824 */ /* 0x000fc600078e020b */
[----:B------:R-:W-:-:S04]  /*19da0*/  SHF.R.S32.HI R9, RZ, 0x1f, R8 ;  /* 0x0000001fff097819 */ /* 0x000fc80000011408 */
[----:B------:R-:W-:-:S04]  /*19db0*/  LEA.HI R9, R9, R8, RZ, 0x7 ;  /* 0x0000000809097211 */ /* 0x000fc800078f38ff */
[----:B------:R-:W-:Y:S02]  /*19dc0*/  SHF.R.S32.HI R3, RZ, 0x7, R9 ;  /* 0x00000007ff037819 */ /* 0x000fe40000011409 */
[----:B0-----:R-:W-:Y:S01]  /*19dd0*/  ISETP.GE.AND P2, PT, R5, 0x1, PT ;  /* 0x000000010500780c */ /* 0x001fe20003f46270 */
[----:B------:R-:W-:-:S12]  /*19de0*/  IMAD.IADD R11, R2, 0x1, R4 ;  /* 0x00000001020b7824 */ /* 0x000fd800078e0204 */
        /* <DEDUP_REMOVED lines=12> */
.L_x_1324:
[----:B------:R-:W-:-:S13]  /*19eb0*/  ISETP.NE.AND P0, PT, R5, 0x1, PT ;  /* 0x000000010500780c */ /* 0x000fda0003f05270 */
[----:B------:R-:W0:Y:S02]  /*19ec0*/  @P0 LDC.64 R8, c[0x0][0x9e8] ;  /* 0x00027a00ff080b82 */ /* 0x000e240000000a00 */
[----:B0-----:R-:W-:-:S05]  /*19ed0*/  @P0 IMAD.HI.U32 R8, R4, R8, RZ ;  /* 0x0000000804080227 */ /* 0x001fca00078e00ff */
[----:B------:R-:W-:-:S07]  /*19ee0*/  @P0 SHF.R.U32.HI R4, RZ, R9, R8 ;  /* 0x00000009ff040219 */ /* 0x000fce0000011608 */
.L_x_1325:
[----:B------:R-:W-:Y:S05]  /*19ef0*/  BSYNC B0 ;  /* 0x0000000000007941 */ /* 0x000fea0003800000 */
.L_x_1323:
[----:B------:R-:W-:-:S05]  /*19f00*/  IMAD R4, R4, R5, R5 ;  /* 0x0000000504047224 */ /* 0x000fca00078e0205 */
[----:B------:R-:W-:-:S07]  /*19f10*/  VIMNMX R11, R11, R4, PT ;  /* 0x000000040b0b7248 */ /* 0x000fce0003fe0100 */
.L_x_1322:
        /* <DEDUP_REMOVED lines=15> */
.L_x_1328:
[----:B------:R-:W-:-:S13]  /*1a010*/  ISETP.NE.AND P0, PT, R5, 0x1, PT ;  /* 0x000000010500780c */ /* 0x000fda0003f05270 */
[----:B------:R-:W0:Y:S02]  /*1a020*/  @P0 LDC.64 R8, c[0x0][0x9e8] ;  /* 0x00027a00ff080b82 */ /* 0x000e240000000a00 */
[----:B0-----:R-:W-:-:S04]  /*1a030*/  @P0 IMAD.HI.U32 R12, R4, R8, RZ ;  /* 0x00000008040c0227 */ /* 0x001fc800078e00ff */
[----:B------:R-:W-:Y:S01]  /*1a040*/  IMAD.MOV.U32 R8, RZ, RZ, R4 ;  /* 0x000000ffff087224 */ /* 0x000fe200078e0004 */
[----:B------:R-:W-:-:S07]  /*1a050*/  @P0 SHF.R.U32.HI R8, RZ, R9, R12 ;  /* 0x00000009ff080219 */ /* 0x000fce000001160c */
.L_x_1329:
[----:B------:R-:W-:Y:S05]  /*1a060*/  BSYNC B0 ;  /* 0x0000000000007941 */ /* 0x000fea0003800000 */
.L_x_1327:
[----:B------:R-:W-:-:S05]  /*1a070*/  IMAD R8, R8, R5, RZ ;  /* 0x0000000508087224 */ /* 0x000fca00078e02ff */
[----:B------:R-:W-:-:S07]  /*1a080*/  VIMNMX R7, R7, R8, !PT ;  /* 0x0000000807077248 */ /* 0x000fce0007fe0100 */
.L_x_1326:
[----:B------:R-:W-:Y:S01]  /*1a090*/  VIADD R11, R11, 0x7f ;  /* 0x0000007f0b0b7836 */ /* 0x000fe20000000000 */
[----:B------:R-:W-:Y:S01]  /*1a0a0*/  SHF.R.S32.HI R12, RZ, 0x1f, R7 ;  /* 0x0000001fff0c7819 */ /* 0x000fe20000011407 */
[----:B------:R-:W-:Y:S01]  /*1a0b0*/  BSSY B0, `(.L_x_1330) ;  /* 0x00000b0000007945 */ /* 0x000fe20003800000 */
[----:B------:R-:W-:Y:S02]  /*1a0c0*/  PLOP3.LUT P2, PT, PT, PT, PT, 0x80, 0x0 ;  /* 0x000000000000781c */ /* 0x000fe40003f4f070 */
[----:B------:R-:W-:Y:S02]  /*1a0d0*/  SHF.R.S32.HI R8, RZ, 0x1f, R11 ;  /* 0x0000001fff087819 */ /* 0x000fe4000001140b */
[----:B------:R-:W-:Y:S02]  /*1a0e0*/  LEA.HI R12, R12, R7, RZ, 0x7 ;  /* 0x000000070c0c7211 */ /* 0x000fe400078f38ff */
[----:B------:R-:W-:Y:S02]  /*1a0f0*/  LEA.HI R8, R8, R11, RZ, 0x7 ;  /* 0x0000000b08087211 */ /* 0x000fe400078f38ff */
[----:B------:R-:W-:-:S02]  /*1a100*/  SHF.R.S32.HI R12, RZ, 0x7, R12 ;  /* 0x00000007ff0c7819 */ /* 0x000fc4000001140c */
[----:B------:R-:W-:Y:S02]  /*1a110*/  SHF.R.S32.HI R8, RZ, 0x7, R8 ;  /* 0x00000007ff087819 */ /* 0x000fe40000011408 */
[----:B------:R-:W-:Y:S02]  /*1a120*/  VIMNMX R5, RZ, R12, !PT ;  /* 0x0000000cff057248 */ /* 0x000fe40007fe0100 */
[----:B------:R-:W-:-:S03]  /*1a130*/  VIMNMX R7, R3, R8, PT ;  /* 0x0000000803077248 */ /* 0x000fc60003fe0100 */
[--C-:B------:R-:W-:Y:S02]  /*1a140*/  IMAD R5, R5, 0x80, -R10.reuse ;  /* 0x0000008005057824 */ /* 0x100fe400078e0a0a */
[----:B------:R-:W-:-:S03]  /*1a150*/  IMAD R7, R7, 0x80, -R10 ;  /* 0x0000008007077824 */ /* 0x000fc600078e0a0a */
[----:B------:R-:W-:Y:S02]  /*1a160*/  VIMNMX R5, RZ, R5, !PT ;  /* 0x00000005ff057248 */ /* 0x000fe40007fe0100 */
[----:B------:R-:W-:-:S04]  /*1a170*/  VIMNMX R6, R7, R6, PT ;  /* 0x0000000607067248 */ /* 0x000fc80003fe0100 */
[----:B------:R-:W-:-:S13]  /*1a180*/  ISETP.GT.AND P0, PT, R6, R5, PT ;  /* 0x000000050600720c */ /* 0x000fda0003f04270 */
[----:B------:R-:W-:Y:S01]  /*1a190*/  @P0 VIADD R7, R6, 0x7f ;  /* 0x0000007f06070836 */ /* 0x000fe20000000000 */
[----:B------:R-:W-:-:S04]  /*1a1a0*/  SHF.R.U32.HI R6, RZ, 0x7, R5 ;  /* 0x00000007ff067819 */ /* 0x000fc80000011605 */
[----:B------:R-:W-:-:S04]  /*1a1b0*/  @P0 SHF.R.S32.HI R8, RZ, 0x1f, R7 ;  /* 0x0000001fff080819 */ /* 0x000fc80000011407 */
[----:B------:R-:W-:Y:S01]  /*1a1c0*/  @P0 LEA.HI R8, R8, R7, RZ, 0x7 ;  /* 0x0000000708080211 */ /* 0x000fe200078f38ff */
[----:B------:R-:W-:-:S03]  /*1a1d0*/  IMAD.MOV.U32 R7, RZ, RZ, R6 ;  /* 0x000000ffff077224 */ /* 0x000fc600078e0006 */
[----:B------:R-:W-:-:S04]  /*1a1e0*/  @P0 SHF.R.S32.HI R7, RZ, 0x7, R8 ;  /* 0x00000007ff070819 */ /* 0x000fc80000011408 */
[----:B------:R-:W-:-:S13]  /*1a1f0*/  ISETP.GT.AND P0, PT, R7, R6, PT ;  /* 0x000000060700720c */ /* 0x000fda0003f04270 */
[----:B------:R-:W-:Y:S05]  /*1a200*/  @!P0 BRA `(.L_x_1331) ;  /* 0x0000000800688947 */ /* 0x000fea0003800000 */
[----:B------:R-:W0:Y:S01]  /*1a210*/  LDC R5, c[0x0][0x428] ;  /* 0x00010a00ff057b82 */ /* 0x000e220000000800 */
[----:B------:R-:W-:Y:S01]  /*1a220*/  UMOV UR4, 0xffffffff ;  /* 0xffffffff00047882 */ /* 0x000fe20000000000 */
[----:B------:R-:W-:Y:S02]  /*1a230*/  SEL R10, R19, RZ, !P1 ;  /* 0x000000ff130a7207 */ /* 0x000fe40004800000 */
[----:B0-----:R-:W-:-:S13]  /*1a240*/  ISETP.NE.AND P0, PT, R5, 0x1, PT ;  /* 0x000000010500780c */ /* 0x001fda0003f05270 */
[----:B------:R-:W0:Y:S08]  /*1a250*/  @P0 LDC R5, c[0x0][0x42c] ;  /* 0x00010b00ff050b82 */ /* 0x000e300000000800 */
[----:B------:R-:W2:Y:S01]  /*1a260*/  @P0 LDC R9, c[0x0][0x430] ;  /* 0x00010c00ff090b82 */ /* 0x000ea20000000800 */
[----:B0-----:R-:W-:-:S04]  /*1a270*/  @P0 IMAD.HI.U32 R8, R18, R5, RZ ;  /* 0x0000000512080227 */ /* 0x001fc800078e00ff */
[----:B------:R-:W-:Y:S01]  /*1a280*/  IMAD.MOV.U32 R5, RZ, RZ, R18 ;  /* 0x000000ffff057224 */ /* 0x000fe200078e0012 */
[----:B--2---:R-:W-:Y:S01]  /*1a290*/  @P0 SHF.R.U32.HI R5, RZ, R9, R8 ;  /* 0x00000009ff050219 */ /* 0x004fe20000011608 */
[----:B------:R-:W-:Y:S06]  /*1a2a0*/  BRA.DIV UR4, `(.L_x_1332) ;  /* 0x0000004e04707947 */ /* 0x000fec000b800000 */
.L_x_1488:
[----:B------:R-:W-:-:S03]  /*1a2b0*/  UMOV UR4, 0xffffffff ;  /* 0xffffffff00047882 */ /* 0x000fc60000000000 */
[----:B------:R-:W-:Y:S05]  /*1a2c0*/  BRA.DIV UR4, `(.L_x_1333) ;  /* 0x0000004e04987947 */ /* 0x000fea000b800000 */
[----:B------:R-:W-:-:S13]  /*1a2d0*/  ELECT P6, URZ, PT ;  /* 0x00000000003f782f */ /* 0x000fda00038c0000 */
.L_x_1491:
[----:B------:R-:W2:Y:S01]  /*1a2e0*/  LDL R8, [R1+0x4] ;  /* 0x0000040001087983 */ /* 0x000ea20000100800 */
[----:B------:R-:W-:Y:S01]  /*1a2f0*/  BSSY B1, `(.L_x_1334) ;  /* 0x000000b000017945 */ /* 0x000fe20003800000 */
[----:B------:R-:W0:Y:S01]  /*1a300*/  S2R R11, SR_CgaCtaId ;  /* 0x00000000000b7919 */ /* 0x000e220000008800 */
[----:B--2---:R-:W-:-:S05]  /*1a310*/  VIADD R8, R8, 0x1 ;  /* 0x0000000108087836 */ /* 0x004fca0000000000 */
[----:B------:R-:W-:-:S04]  /*1a320*/  LEA.HI R9, R8, R8, RZ, 0x1 ;  /* 0x0000000808097211 */ /* 0x000fc800078f08ff */
[----:B------:R-:W-:-:S05]  /*1a330*/  LOP3.LUT R9, R9, 0xfffffffe, RZ, 0xc0, !PT ;  /* 0xfffffffe09097812 */ /* 0x000fca00078ec0ff */
[----:B------:R-:W-:Y:S01]  /*1a340*/  IMAD.IADD R9, R8, 0x1, -R9 ;  /* 0x0000000108097824 */ /* 0x000fe200078e0a09 */
[----:B------:R-:W-:-:S04]  /*1a350*/  MOV R8, 0x400 ;  /* 0x0000040000087802 */ /* 0x000fc80000000f00 */
[----:B0-----:R-:W-:Y:S02]  /*1a360*/  LEA R8, R11, R8, 0x18 ;  /* 0x000000080b087211 */ /* 0x001fe400078ec0ff */
[----:B------:R-:W-:-:S04]  /*1a370*/  SHF.L.U32 R9, R9, 0x1f, RZ ;  /* 0x0000001f09097819 */ /* 0x000fc800000006ff */
[----:B------:R-:W0:Y:S02]  /*1a380*/  SYNCS.PHASECHK.TRANS64.TRYWAIT P0, [R8+URZ+0x16820], R9 ;  /* 0x01682009080075a7 */ /* 0x000e24000800017f */
[----:B0-----:R-:W-:Y:S05]  /*1a390*/  @!P0 BRA `(.L_x_1335) ;  /* 0x0000004c00848947 */ /* 0x001fea0003800000 */
.L_x_1492:
[----:B------:R-:W-:Y:S05]  /*1a3a0*/  BSYNC B1 ;  /* 0x0000000000017941 */ /* 0x000fea0003800000 */
.L_x_1334:
[----:B------:R-:W-:Y:S04]  /*1a3b0*/  BSSY B1, `(.L_x_1336) ;  /* 0x0000037000017945 */ /* 0x000fe80003800000 */
[----:B------:R-:W-:Y:S05]  /*1a3c0*/  @!P6 BRA `(.L_x_1337) ;  /* 0x0000000000d4e947 */ /* 0x000fea0003800000 */
[----:B0-----:R-:W-:Y:S01]  /*1a3d0*/  IMAD R9, R25, 0x8, R8 ;  /* 0x0000000819097824 */ /* 0x001fe200078e0208 */
[----:B------:R-:W-:-:S04]  /*1a3e0*/  SHF.L.U32 R12, R26, 0x1f, RZ ;  /* 0x0000001f1a0c7819 */ /* 0x000fc800000006ff */
[----:B------:R-:W0:Y:S02]  /*1a3f0*/  SYNCS.PHASECHK.TRANS64.TRYWAIT P0, [R9+URZ+0x168a0], R12 ;  /* 0x0168a00c090075a7 */ /* 0x000e24000800017f */
[----:B0-----:R-:W-:Y:S05]  /*1a400*/  @!P0 BRA `(.L_x_1338) ;  /* 0x0000004c007c8947 */ /* 0x001fea0003800000 */
.L_x_1493:
        /* <DEDUP_REMOVED lines=9> */
.L_x_1339:
[----:B------:R-:W-:Y:S01]  /*1a4a0*/  IMAD R11, R25, 0x4000, R8 ;  /* 0x00004000190b7824 */ /* 0x000fe200078e0208 */
[----:B------:R-:W-:Y:S01]  /*1a4b0*/  R2UR UR9, R9 ;  /* 0x00000000090972ca */ /* 0x000fe200000e0000 */
[----:B------:R-:W-:Y:S01]  /*1a4c0*/  UIADD3 UR4, UP0, UR40, 0x570, URZ ;  /* 0x0000057028047890 */ /* 0x000fe2000ff1e03f */
[----:B------:R-:W-:Y:S01]  /*1a4d0*/  R2UR UR12, R5 ;  /* 0x00000000050c72ca */ /* 0x000fe200000e0000 */
[----:B------:R-:W-:Y:S01]  /*1a4e0*/  UMOV UR6, 0x0 ;  /* 0x0000000000067882 */ /* 0x000fe20000000000 */
[----:B------:R-:W-:Y:S01]  /*1a4f0*/  R2UR UR8, R11 ;  /* 0x000000000b0872ca */ /* 0x000fe200000e0000 */
[----:B------:R-:W-:Y:S01]  /*1a500*/  IMAD R11, R7, 0x80, R0 ;  /* 0x00000080070b7824 */ /* 0x000fe200078e0200 */
[----:B------:R-:W-:Y:S01]  /*1a510*/  R2UR UR13, R10 ;  /* 0x000000000a0d72ca */ /* 0x000fe200000e0000 */
[----:B------:R-:W-:Y:S02]  /*1a520*/  UIADD3.X UR5, URZ, UR41, URZ, UP0, !UPT ;  /* 0x000000293f057290 */ /* 0x000fe400087fe43f */
[----:B------:R-:W-:Y:S01]  /*1a530*/  VIADD R11, R11, 0xffffff80 ;  /* 0xffffff800b0b7836 */ /* 0x000fe20000000000 */
[----:B------:R-:W-:Y:S01]  /*1a540*/  UMOV UR7, 0x12f00000 ;  /* 0x12f0000000077882 */ /* 0x000fe20000000000 */
[----:B------:R-:W-:-:S02]  /*1a550*/  UMOV UR10, URZ ;  /* 0x0000003f000a7c82 */ /* 0x000fc40008000000 */
[----:B------:R-:W-:Y:S01]  /*1a560*/  UIADD3 UR9, UR9, 0x16890, URZ ;  /* 0x0001689009097890 */ /* 0x000fe2000fffe03f */
[----:B------:R-:W-:-:S03]  /*1a570*/  R2UR UR11, R11 ;  /* 0x000000000b0b72ca */ /* 0x000fc600000e0000 */
[----:B------:R-:W-:-:S10]  /*1a580*/  UIADD3 UR8, UR8, 0xe400, URZ ;  /* 0x0000e40008087890 */ /* 0x000fd4000fffe03f */
[----:B------:R3:W-:Y:S01]  /*1a590*/  UTMALDG.4D [UR8], [UR4], desc[UR6] ;  /* 0x00000608040075b4 */ /* 0x0007e20008019000 */
[----:B------:R-:W4:Y:S02]  /*1a5a0*/  SYNCS.PHASECHK.TRANS64.TRYWAIT P0, [R9+URZ+0x168c0], R12 ;  /* 0x0168c00c090075a7 */ /* 0x000f24000800017f */
[----:B---34-:R-:W-:Y:S05]  /*1a5b0*/  @!P0 BRA `(.L_x_1340) ;  /* 0x0000004c00248947 */ /* 0x018fea0003800000 */
.L_x_1494:
[----:B------:R-:W-:Y:S01]  /*1a5c0*/  IMAD.SHL.U32 R13, R25, 0x2000, RZ ;  /* 0x00002000190d7824 */ /* 0x000fe200078e00ff */
[----:B------:R-:W-:Y:S06]  /*1a5d0*/  @P1 BRA `(.L_x_1341) ;  /* 0x0000000000141947 */ /* 0x000fec0003800000 */
[----:B------:R-:W-:Y:S01]  /*1a5e0*/  ISETP.NE.AND P0, PT, R28, RZ, PT ;  /* 0x000000ff1c00720c */ /* 0x000fe20003f05270 */
[----:B0--3--:R-:W-:-:S04]  /*1a5f0*/  IMAD.MOV.U32 R12, RZ, RZ, 0x4000 ;  /* 0x00004000ff0c7424 */ /* 0x009fc800078e00ff */
[----:B------:R4:W-:Y:S08]  /*1a600*/  SYNCS.ARRIVE.TRANS64 RZ, [R9+URZ+0x168b0], R12 ;  /* 0x0168b00c09ff79a7 */ /* 0x0009f0000800003f */
[----:B------:R-:W-:Y:S05]  /*1a610*/  @!P0 BRA `(.L_x_1341) ;  /* 0x0000000000048947 */ /* 0x000fea0003800000 */
[----:B------:R-:W-:Y:S01]  /*1a620*/  BPT.TRAP 0x1 ;  /* 0x000000040000795c */ /* 0x000fe20000300000 */
.L_x_1341:
        /* <DEDUP_REMOVED lines=11> */
[----:B------:R-:W-:-:S04]  /*1a6e0*/  UIADD3 UR9, UR9, 0x168b0, URZ ;  /* 0x000168b009097890 */ /* 0x000fc8000fffe03f */
[----:B------:R-:W-:-:S09]  /*1a6f0*/  UIADD3 UR8, UR8, 0x400, URZ ;  /* 0x0000040008087890 */ /* 0x000fd2000fffe03f */
[----:B------:R0:W-:Y:S02]  /*1a700*/  UTMALDG.4D [UR8], [UR4], desc[UR6] ;  /* 0x00000608040075b4 */ /* 0x0001e40008019000 */
[----:B0-----:R-:W-:Y:S01]  /*1a710*/  NOP ;  /* 0x0000000000007918 */ /* 0x001fe20000000000 */
.L_x_1337:
[----:B------:R-:W-:Y:S05]  /*1a720*/  BSYNC B1 ;  /* 0x0000000000017941 */ /* 0x000fea0003800000 */
.L_x_1336:
[----:B------:R-:W-:Y:S01]  /*1a730*/  VIADD R25, R25, 0x1 ;  /* 0x0000000119197836 */ /* 0x000fe20000000000 */
[----:B------:R-:W-:Y:S01]  /*1a740*/  PLOP3.LUT P2, PT, PT, PT, PT, 0x8, 0x0 ;  /* 0x000000000000781c */ /* 0x000fe20003f4e170 */
[----:B------:R-:W-:-:S03]  /*1a750*/  VIADD R7, R7, 0xfffffffe ;  /* 0xfffffffe07077836 */ /* 0x000fc60000000000 */
[----:B------:R-:W-:-:S04]  /*1a760*/  ISETP.NE.AND P0, PT, R25, 0x2, PT ;  /* 0x000000021900780c */ /* 0x000fc80003f05270 */
[----:B------:R-:W-:Y:S02]  /*1a770*/  SEL R25, R25, RZ, P0 ;  /* 0x000000ff19197207 */ /* 0x000fe40000000000 */
[----:B0-234-:R-:W-:Y:S02]  /*1a780*/  SEL R9, RZ, 0x1, P0 ;  /* 0x00000001ff097807 */ /* 0x01dfe40000000000 */
[----:B------:R-:W-:Y:S02]  /*1a790*/  ISETP.GE.AND P0, PT, R7, R6, PT ;  /* 0x000000060700720c */ /* 0x000fe40003f06270 */
[----:B------:R-:W-:-:S11]  /*1a7a0*/  LOP3.LUT R26, R26, R9, RZ, 0x3c, !PT ;  /* 0x000000091a1a7212 */ /* 0x000fd600078e3cff */
[----:B------:R-:W-:Y:S05]  /*1a7b0*/  @!P0 BRA `(.L_x_1331) ;  /* 0x0000000000fc8947 */ /* 0x000fea0003800000 */
.L_x_1348:
[----:B------:R-:W-:Y:S05]  /*1a7c0*/  YIELD ;  /* 0x0000000000007946 */ /* 0x000fea0003800000 */
[----:B------:R-:W-:Y:S04]  /*1a7d0*/  BSSY B1, `(.L_x_1342) ;  /* 0x0000034000017945 */ /* 0x000fe80003800000 */
[----:B------:R-:W-:Y:S05]  /*1a7e0*/  @!P6 BRA `(.L_x_1343) ;  /* 0x0000000000c8e947 */ /* 0x000fea0003800000 */
[----:B------:R-:W-:Y:S01]  /*1a7f0*/  IMAD R12, R25, 0x8, R8 ;  /* 0x00000008190c7824 */ /* 0x000fe200078e0208 */
[----:B------:R-:W-:-:S04]  /*1a800*/  SHF.L.U32 R9, R26, 0x1f, RZ ;  /* 0x0000001f1a097819 */ /* 0x000fc800000006ff */
[----:B------:R-:W0:Y:S02]  /*1a810*/  SYNCS.PHASECHK.TRANS64.TRYWAIT P0, [R12+URZ+0x168a0], R9 ;  /* 0x0168a0090c0075a7 */ /* 0x000e24000800017f */
[----:B0-----:R-:W-:Y:S05]  /*1a820*/  @!P0 BRA `(.L_x_1344) ;  /* 0x00000048009c8947 */ /* 0x001fea0003800000 */
.L_x_1495:
        /* <DEDUP_REMOVED lines=9> */
.L_x_1345:
[----:B--2---:R-:W-:Y:S01]  /*1a8c0*/  IMAD R11, R25, 0x4000, R8 ;  /* 0x00004000190b7824 */ /* 0x004fe200078e0208 */
        /* <DEDUP_REMOVED lines=16> */
.L_x_1496:
[----:B------:R-:W-:Y:S05]  /*1a9d0*/  @P0 BRA `(.L_x_1347) ;  /* 0x0000000000140947 */ /* 0x000fea0003800000 */
[----:B------:R-:W-:Y:S01]  /*1a9e0*/  ISETP.NE.AND P1, PT, R28, RZ, PT ;  /* 0x000000ff1c00720c */ /* 0x000fe20003f25270 */
[----:B0-2---:R-:W-:-:S04]  /*1a9f0*/  IMAD.MOV.U32 R9, RZ, RZ, 0x4000 ;  /* 0x00004000ff097424 */ /* 0x005fc800078e00ff */
[----:B------:R3:W-:Y:S08]  /*1aa00*/  SYNCS.ARRIVE.TRANS64 RZ, [R12+URZ+0x168b0], R9 ;  /* 0x0168b0090cff79a7 */ /* 0x0007f0000800003f */
[----:B------:R-:W-:Y:S05]  /*1aa10*/  @!P1 BRA `(.L_x_1347) ;  /* 0x0000000000049947 */ /* 0x000fea0003800000 */
[----:B------:R-:W-:Y:S01]  /*1aa20*/  BPT.TRAP 0x1 ;  /* 0x000000040000795c */ /* 0x000fe20000300000 */
.L_x_1347:
        /* <DEDUP_REMOVED lines=14> */
.L_x_1343:
[----:B------:R-:W-:Y:S05]  /*1ab10*/  BSYNC B1 ;  /* 0x0000000000017941 */ /* 0x000fea0003800000 */
.L_x_1342:
[----:B------:R-:W-:-:S05]  /*1ab20*/  VIADD R25, R25, 0x1 ;  /* 0x0000000119197836 */ /* 0x000fca0000000000 */
[----:B------:R-:W-:-:S04]  /*1ab30*/  ISETP.NE.AND P0, PT, R25, 0x2, PT ;  /* 0x000000021900780c */ /* 0x000fc80003f05270 */
[----:B0-23--:R-:W-:Y:S02]  /*1ab40*/  SEL R9, RZ, 0x1, P0 ;  /* 0x00000001ff097807 */ /* 0x00dfe40000000000 */
[----:B------:R-:W-:Y:S02]  /*1ab50*/  SEL R25, R25, RZ, P0 ;  /* 0x000000ff19197207 */ /* 0x000fe40000000000 */
[C---:B------:R-:W-:Y:S02]  /*1ab60*/  ISETP.GT.AND P0, PT, R7.reuse, R6, PT ;  /* 0x000000060700720c */ /* 0x040fe40003f04270 */
[----:B------:R-:W-:Y:S01]  /*1ab70*/  LOP3.LUT R26, R26, R9, RZ, 0x3c, !PT ;  /* 0x000000091a1a7212 */ /* 0x000fe200078e3cff */
[----:B------:R-:W-:-:S04]  /*1ab80*/  VIADD R9, R7, 0xffffffff ;  /* 0xffffffff07097836 */ /* 0x000fc80000000000 */
[----:B------:R-:W-:-:S06]  /*1ab90*/  IMAD.MOV.U32 R7, RZ, RZ, R9 ;  /* 0x000000ffff077224 */ /* 0x000fcc00078e0009 */
[----:B------:R-:W-:Y:S05]  /*1aba0*/  @P0 BRA `(.L_x_1348) ;  /* 0xfffffffc00040947 */ /* 0x000fea000383ffff */
.L_x_1331:
[----:B------:R-:W-:Y:S05]  /*1abb0*/  BSYNC B0 ;  /* 0x0000000000007941 */ /* 0x000fea0003800000 */
.L_x_1330:
[----:B------:R-:W0:Y:S01]  /*1abc0*/  LDC.64 R6, c[0x0][0x9e0] ;  /* 0x00027800ff067b82 */ /* 0x000e220000000a00 */
[----:B------:R-:W-:Y:S07]  /*1abd0*/  @!P2 WARPSYNC.ALL ;  /* 0x000000000000a948 */ /* 0x000fee0003800000 */
[----:B------:R-:W-:Y:S01]  /*1abe0*/  @!P2 BAR.SYNC.DEFER_BLOCKING 0xc, 0x1a0 ;  /* 0x030680000000ab1d */ /* 0x000fe20000010000 */
        /* <DEDUP_REMOVED lines=14> */
.L_x_1351:
[----:B------:R-:W-:-:S13]  /*1acd0*/  ISETP.NE.AND P1, PT, R7, 0x1, PT ;  /* 0x000000010700780c */ /* 0x000fda0003f25270 */
[----:B------:R-:W0:Y:S02]  /*1ace0*/  @P1 LDC.64 R8, c[0x0][0x9e8] ;  /* 0x00027a00ff081b82 */ /* 0x000e240000000a00 */
[----:B0-----:R-:W-:-:S05]  /*1acf0*/  @P1 IMAD.HI.U32 R8, R0, R8, RZ ;  /* 0x0000000800081227 */ /* 0x001fca00078e00ff */
[----:B------:R-:W-:-:S07]  /*1ad00*/  @P1 SHF.R.U32.HI R0, RZ, R9, R8 ;  /* 0x00000009ff001219 */ /* 0x000fce0000011608 */
.L_x_1352:
[----:B------:R-:W-:Y:S05]  /*1ad10*/  BSYNC B0 ;  /* 0x0000000000007941 */ /* 0x000fea0003800000 */
.L_x_1350:
[----:B------:R-:W-:-:S05]  /*1ad20*/  IMAD R5, R0, R7, R7 ;  /* 0x0000000700057224 */ /* 0x000fca00078e0207 */
[----:B------:R-:W-:-:S07]  /*1ad30*/  VIMNMX R6, R6, R5, PT ;  /* 0x0000000506067248 */ /* 0x000fce0003fe0100 */
.L_x_1349:
[----:B------:R-:W-:Y:S01]  /*1ad40*/  VIADD R6, R6, 0x7f ;  /* 0x0000007f06067836 */ /* 0x000fe20000000000 */
[----:B------:R-:W-:-:S04]  /*1ad50*/  ULDC UR4, c[0x0][0x9dc] ;  /* 0x0002770000047ab9 */ /* 0x000fc80000000800 */
[----:B------:R-:W-:-:S04]  /*1ad60*/  SHF.R.S32.HI R5, RZ, 0x1f, R6 ;  /* 0x0000001fff057819 */ /* 0x000fc80000011406 */
[----:B------:R-:W-:-:S04]  /*1ad70*/  LEA.HI R5, R5, R6, RZ, 0x7 ;  /* 0x0000000605057211 */ /* 0x000fc800078f38ff */
[----:B------:R-:W-:-:S04]  /*1ad80*/  SHF.R.S32.HI R0, RZ, 0x7, R5 ;  /* 0x00000007ff007819 */ /* 0x000fc80000011405 */
[----:B------:R-:W-:Y:S01]  /*1ad90*/  VIMNMX R8, R3, R0, PT ;  /* 0x0000000003087248 */ /* 0x000fe20003fe0100 */
[----:B------:R-:W-:-:S04]  /*1ada0*/  VIADD R0, R4, -UR4 ;  /* 0x8000000404007c36 */ /* 0x000fc80008000000 */
[----:B------:R0:W-:Y:S01]  /*1adb0*/  STL [R1], R8 ;  /* 0x0000000801007387 */ /* 0x0001e20000100800 */
[----:B------:R-:W-:Y:S05]  /*1adc0*/  @!P0 BRA `(.L_x_1353) ;  /* 0x0000000000448947 */ /* 0x000fea0003800000 */
[----:B------:R-:W-:Y:S01]  /*1add0*/  ISETP.GT.AND P0, PT, R4, -0x1, PT ;  /* 0xffffffff0400780c */ /* 0x000fe20003f04270 */
[----:B------:R-:W-:-:S12]  /*1ade0*/  BSSY B0, `(.L_x_1354) ;  /* 0x000000d000007945 */ /* 0x000fd80003800000 */
[----:B------:R-:W-:Y:S05]  /*1adf0*/  @P0 BRA `(.L_x_1355) ;  /* 0x00000000001c0947 */ /* 0x000fea0003800000 */
[----:B------:R-:W-:Y:S02]  /*1ae00*/  ISETP.NE.AND P0, PT, R7, 0x1, PT ;  /* 0x000000010700780c */ /* 0x000fe40003f05270 */
[----:B------:R-:W-:-:S11]  /*1ae10*/  LOP3.LUT R5, RZ, R4, RZ, 0x33, !PT ;  /* 0x00000004ff057212 */ /* 0x000fd600078e33ff */
[----:B------:R-:W2:Y:S02]  /*1ae20*/  @P0 LDC.64 R2, c[0x0][0x9e8] ;  /* 0x00027a00ff020b82 */ /* 0x000ea40000000a00 */
[----:B--2---:R-:W-:-:S05]  /*1ae30*/  @P0 IMAD.HI.U32 R2, R5, R2, RZ ;  /* 0x0000000205020227 */ /* 0x004fca00078e00ff */
[----:B------:R-:W-:-:S04]  /*1ae40*/  @P0 SHF.R.U32.HI R5, RZ, R3, R2 ;  /* 0x00000003ff050219 */ /* 0x000fc80000011602 */
[----:B------:R-:W-:Y:S01]  /*1ae50*/  LOP3.LUT R4, RZ, R5, RZ, 0x33, !PT ;  /* 0x00000005ff047212 */ /* 0x000fe200078e33ff */
[----:B------:R-:W-:Y:S06]  /*1ae60*/  BRA `(.L_x_1356) ;  /* 0x0000000000107947 */ /* 0x000fec0003800000 */
.L_x_1355:
[----:B------:R-:W-:-:S13]  /*1ae70*/  ISETP.NE.AND P0, PT, R7, 0x1, PT ;  /* 0x000000010700780c */ /* 0x000fda0003f05270 */
[----:B------:R-:W2:Y:S02]  /*1ae80*/  @P0 LDC.64 R2, c[0x0][0x9e8] ;  /* 0x00027a00ff020b82 */ /* 0x000ea40000000a00 */
[----:B--2---:R-:W-:-:S05]  /*1ae90*/  @P0 IMAD.HI.U32 R2, R4, R2, RZ ;  /* 0x0000000204020227 */ /* 0x004fca00078e00ff */
[----:B------:R-:W-:-:S07]  /*1aea0*/  @P0 SHF.R.U32.HI R4, RZ, R3, R2 ;  /* 0x00000003ff040219 */ /* 0x000fce0000011602 */
.L_x_1356:
[----:B------:R-:W-:Y:S05]  /*1aeb0*/  BSYNC B0 ;  /* 0x0000000000007941 */ /* 0x000fea0003800000 */
.L_x_1354:
[----:B------:R-:W-:-:S05]  /*1aec0*/  IMAD R7, R4, R7, RZ ;  /* 0x0000000704077224 */ /* 0x000fca00078e02ff */
[----:B------:R-:W-:-:S07]  /*1aed0*/  VIMNMX R0, R0, R7, !PT ;  /* 0x0000000700007248 */ /* 0x000fce0007fe0100 */
.L_x_1353:
        /* <DEDUP_REMOVED lines=9> */
[----:B------:R-:W2:Y:S01]  /*1af70*/  S2R R7, SR_LANEID ;  /* 0x0000000000077919 */ /* 0x000ea20000000000 */
[----:B------:R-:W-:Y:S01]  /*1af80*/  VOTEU.ANY UR4, UPT, PT ;  /* 0x0000000000047886 */ /* 0x000fe200038e0100 */
[----:B------:R-:W3:Y:S01]  /*1af90*/  LDC.64 R2, c[0x0][0xc38] ;  /* 0x00030e00ff027b82 */ /* 0x000ee20000000a00 */
[----:B------:R-:W2:Y:S08]  /*1afa0*/  FLO.U32 R0, UR4 ;  /* 0x0000000400007d00 */ /* 0x000eb000080e0000 */
[----:B------:R-:W3:Y:S01]  /*1afb0*/  POPC R5, UR4 ;  /* 0x0000000400057d09 */ /* 0x000ee20008000000 */
[----:B--2---:R-:W-:-:S13]  /*1afc0*/  ISETP.EQ.U32.AND P0, PT, R0, R7, PT ;  /* 0x000000070000720c */ /* 0x004fda0003f02070 */
[----:B---3--:R-:W2:Y:S01]  /*1afd0*/  @P0 ATOMG.E.ADD.STRONG.GPU PT, R3, desc[UR38][R2.64], R5 ;  /* 0x00000005020309a8 */ /* 0x008ea200081ee1e6 */
[----:B------:R-:W3:Y:S02]  /*1afe0*/  S2R R4, SR_LTMASK ;  /* 0x0000000000047919 */ /* 0x000ee40000003900 */
[----:B---3--:R-:W-:-:S04]  /*1aff0*/  LOP3.LUT R4, R4, UR4, RZ, 0xc0, !PT ;  /* 0x0000000404047c12 */ /* 0x008fc8000f8ec0ff */
[----:B------:R-:W3:Y:S01]  /*1b000*/  POPC R7, R4 ;  /* 0x0000000400077309 */ /* 0x000ee20000000000 */
[----:B--2---:R-:W3:Y:S02]  /*1b010*/  SHFL.IDX PT, R0, R3, R0, 0x1f ;  /* 0x00001f0003007589 */ /* 0x004ee400000e0000 */
[----:B---3--:R-:W-:Y:S01]  /*1b020*/  IADD3 R16, R0, UR37, R7 ;  /* 0x0000002500107c10 */ /* 0x008fe2000fffe007 */
[----:B------:R-:W-:Y:S06]  /*1b030*/  BRA `(.L_x_1359) ;  /* 0x0000002000747947 */ /* 0x000fec0003800000 */
.L_x_1358:
[----:B------:R-:W2:Y:S01]  /*1b040*/  S2R R0, SR_CgaCtaId ;  /* 0x0000000000007919 */ /* 0x000ea20000008800 */
[----:B------:R-:W-:-:S04]  /*1b050*/  MOV R27, 0x400 ;  /* 0x00000400001b7802 */ /* 0x000fc80000000f00 */
[----:B--2---:R-:W-:-:S05]  /*1b060*/  LEA R27, R0, R27, 0x18 ;  /* 0x0000001b001b7211 */ /* 0x004fca00078ec0ff */
        /* <DEDUP_REMOVED lines=8> */
[----:B------:R-:W2:Y:S01]  /*1b0f0*/  LDC.64 R2, c[0x4][R2] ;  /* 0x0100000002027b82 */ /* 0x000ea20000000a00 */
[----:B------:R-:W-:Y:S02]  /*1b100*/  IMAD.U32 R5, RZ, RZ, UR7 ;  /* 0x00000007ff057e24 */ /* 0x000fe4000f8e00ff */
[----:B------:R-:W-:Y:S02]  /*1b110*/  IMAD.U32 R6, RZ, RZ, UR8 ;  /* 0x00000008ff067e24 */ /* 0x000fe4000f8e00ff */
[----:B------:R-:W-:-:S02]  /*1b120*/  IMAD.U32 R7, RZ, RZ, UR9 ;  /* 0x00000009ff077e24 */ /* 0x000fc4000f8e00ff */
[----:B------:R-:W-:Y:S02]  /*1b130*/  IMAD.U32 R10, RZ, RZ, UR4 ;  /* 0x00000004ff0a7e24 */ /* 0x000fe4000f8e00ff */
[----:B------:R-:W-:Y:S02]  /*1b140*/  IMAD.U32 R11, RZ, RZ, UR5 ;  /* 0x00000005ff0b7e24 */ /* 0x000fe4000f8e00ff */
[----:B0-----:R-:W-:Y:S02]  /*1b150*/  IMAD.MOV.U32 R8, RZ, RZ, 0x70 ;  /* 0x00000070ff087424 */ /* 0x001fe400078e00ff */
[----:B------:R-:W-:Y:S02]  /*1b160*/  IMAD.MOV.U32 R12, RZ, RZ, 0x1 ;  /* 0x00000001ff0c7424 */ /* 0x000fe400078e00ff */
[----:B------:R-:W-:-:S07]  /*1b170*/  IMAD.MOV.U32 R13, RZ, RZ, RZ ;  /* 0x000000ffff0d7224 */ /* 0x000fce00078e00ff */
[----:B------:R-:W-:-:S07]  /*1b180*/  LEPC R20, `(.L_x_1360) ;  /* 0x000000001014794e */ /* 0x000fce0000000000 */
[----:B-12---:R-:W-:Y:S05]  /*1b190*/  CALL.ABS.NOINC R2 ;  /* 0x0000000002007343 */ /* 0x006fea0003c00000 */
.L_x_1360:
[----:B------:R-:W-:-:S05]  /*1b1a0*/  VIADD R0, R27, 0x400 ;  /* 0x000004001b007836 */ /* 0x000fca0000000000 */
[----:B------:R-:W-:-:S13]  /*1b1b0*/  LOP3.LUT P0, RZ, R0, 0x3ff, RZ, 0xc0, !PT ;  /* 0x000003ff00ff7812 */ /* 0x000fda000780c0ff */
[----:B------:R-:W-:Y:S05]  /*1b1c0*/  @!P0 BRA `(.L_x_1361) ;  /* 0x0000000000808947 */ /* 0x000fea0003800000 */
[----:B------:R-:W-:Y:S01]  /*1b1d0*/  MOV R0, 0x0 ;  /* 0x0000000000007802 */ /* 0x000fe20000000f00 */
[----:B------:R-:W-:Y:S01]  /*1b1e0*/  ULDC.64 UR6, c[0x4][0xa8] ;  /* 0x01002a0000067ab9 */ /* 0x000fe20000000a00 */
[----:B------:R-:W-:Y:S01]  /*1b1f0*/  ULDC.64 UR8, c[0x4][0xb0] ;  /* 0x01002c0000087ab9 */ /* 0x000fe20000000a00 */
[----:B------:R-:W-:Y:S01]  /*1b200*/  ULDC.64 UR4, c[0x4][0x10] ;  /* 0x0100040000047ab9 */ /* 0x000fe20000000a00 */
[----:B------:R2:W3:Y:S01]  /*1b210*/  LDC.64 R2, c[0x4][R0] ;  /* 0x0100000000027b82 */ /* 0x0004e20000000a00 */
[----:B------:R-:W-:Y:S02]  /*1b220*/  IMAD.U32 R4, RZ, RZ, UR6 ;  /* 0x00000006ff047e24 */ /* 0x000fe4000f8e00ff */
[----:B------:R-:W-:Y:S02]  /*1b230*/  IMAD.U32 R5, RZ, RZ, UR7 ;  /* 0x00000007ff057e24 */ /* 0x000fe4000f8e00ff */
[----:B------:R-:W-:Y:S02]  /*1b240*/  IMAD.U32 R6, RZ, RZ, UR8 ;  /* 0x00000008ff067e24 */ /* 0x000fe4000f8e00ff */
[----:B------:R-:W-:-:S02]  /*1b250*/  IMAD.U32 R7, RZ, RZ, UR9 ;  /* 0x00000009ff077e24 */ /* 0x000fc4000f8e00ff */
[----:B------:R-:W-:Y:S02]  /*1b260*/  IMAD.U32 R10, RZ, RZ, UR4 ;  /* 0x00000004ff0a7e24 */ /* 0x000fe4000f8e00ff */
[----:B------:R-:W-:Y:S02]  /*1b270*/  IMAD.U32 R11, RZ, RZ, UR5 ;  /* 0x00000005ff0b7e24 */ /* 0x000fe4000f8e00ff */
[----:B0-----:R-:W-:Y:S02]  /*1b280*/  IMAD.MOV.U32 R8, RZ, RZ, 0x70 ;  /* 0x00000070ff087424 */ /* 0x001fe400078e00ff */
[----:B------:R-:W-:Y:S02]  /*1b290*/  IMAD.MOV.U32 R12, RZ, RZ, 0x1 ;  /* 0x00000001ff0c7424 */ /* 0x000fe400078e00ff */
[----:B--2---:R-:W-:-:S07]  /*1b2a0*/  IMAD.MOV.U32 R13, RZ, RZ, RZ ;  /* 0x000000ffff0d7224 */ /* 0x004fce00078e00ff */
[----:B------:R-:W-:-:S07]  /*1b2b0*/  LEPC R20, `(.L_x_1362) ;  /* 0x000000001014794e */ /* 0x000fce0000000000 */
[----:B-1-3--:R-:W-:Y:S05]  /*1b2c0*/  CALL.ABS.NOINC R2 ;  /* 0x0000000002007343 */ /* 0x00afea0003c00000 */
.L_x_1362:
        /* <DEDUP_REMOVED lines=16> */
.L_x_1361:
[----:B------:R-:W2:Y:S01]  /*1b3d0*/  LDL.LU R20, [R1+0x8] ;  /* 0x0000080001147983 */ /* 0x000ea20000300800 */
[----:B------:R-:W-:Y:S01]  /*1b3e0*/  ULDC.64 UR4, c[0x0][0x9f8] ;  /* 0x00027e0000047ab9 */ /* 0x000fe20000000a00 */
[----:B------:R-:W3:Y:S01]  /*1b3f0*/  LDC R0, c[0x0][0x428] ;  /* 0x00010a00ff007b82 */ /* 0x000ee20000000800 */
[----:B------:R-:W-:Y:S01]  /*1b400*/  ISETP.NE.U32.AND P0, PT, RZ, UR4, PT ;  /* 0x00000004ff007c0c */ /* 0x000fe2000bf05070 */
[----:B------:R-:W-:-:S03]  /*1b410*/  IMAD.MOV.U32 R6, RZ, RZ, R19 ;  /* 0x000000ffff067224 */ /* 0x000fc600078e0013 */
[----:B------:R-:W-:Y:S01]  /*1b420*/  ISETP.NE.AND.EX P0, PT, RZ, UR5, PT, P0 ;  /* 0x00000005ff007c0c */ /* 0x000fe2000bf05300 */
[----:B------:R-:W-:-:S12]  /*1b430*/  ULDC.64 UR4, c[0x0][0xa00] ;  /* 0x0002800000047ab9 */ /* 0x000fd80000000a00 */
[----:B------:R-:W4:Y:S02]  /*1b440*/  @P0 LDC.64 R2, c[0x0][0x9f8] ;  /* 0x00027e00ff020b82 */ /* 0x000f240000000a00 */
[----:B----4-:R-:W-:-:S05]  /*1b450*/  @P0 IMAD.WIDE R2, R19, 0x4, R2 ;  /* 0x0000000413020825 */ /* 0x010fca00078e0202 */
[----:B------:R4:W5:Y:S01]  /*1b460*/  @P0 LDG.E R6, desc[UR38][R2.64] ;  /* 0x0000002602060981 */ /* 0x000962000c1e1900 */
[----:B---3--:R-:W-:Y:S01]  /*1b470*/  ISETP.NE.AND P0, PT, R0, 0x1, PT ;  /* 0x000000010000780c */ /* 0x008fe20003f05270 */
[----:B------:R-:W-:Y:S01]  /*1b480*/  IMAD.MOV.U32 R0, RZ, RZ, R18 ;  /* 0x000000ffff007224 */ /* 0x000fe200078e0012 */
[----:B------:R-:W-:-:S04]  /*1b490*/  ISETP.NE.AND P6, PT, R28, RZ, PT ;  /* 0x000000ff1c00720c */ /* 0x000fc80003fc5270 */
[----:B------:R-:W-:-:S07]  /*1b4a0*/  PLOP3.LUT P1, PT, P6, PT, PT, 0x8, 0x0 ;  /* 0x000000000000781c */ /* 0x000fce000372e170 */
[----:B------:R-:W3:Y:S02]  /*1b4b0*/  @P0 LDC R5, c[0x0][0x42c] ;  /* 0x00010b00ff050b82 */ /* 0x000ee40000000800 */
[----:B------:R-:W-:-:S05]  /*1b4c0*/  VOTEU.ALL UP1, P6 ;  /* 0x00000000003f7886 */ /* 0x000fca0003020000 */
[----:B------:R-:W-:Y:S01]  /*1b4d0*/  @!UP1 UIADD3 UR8, UP0, UR40, 0x270, URZ ;  /* 0x0000027028089890 */ /* 0x000fe2000ff1e03f */
[----:B------:R-:W0:Y:S03]  /*1b4e0*/  @P0 LDC R4, c[0x0][0x430] ;  /* 0x00010c00ff040b82 */ /* 0x000e260000000800 */
[----:B------:R-:W-:-:S03]  /*1b4f0*/  @!UP1 UIADD3.X UR9, URZ, UR41, URZ, UP0, !UPT ;  /* 0x000000293f099290 */ /* 0x000fc600087fe43f */
[----:B------:R-:W-:Y:S01]  /*1b500*/  VOTEU.ALL UP0, P6 ;  /* 0x00000000003f7886 */ /* 0x000fe20003000000 */
[----:B---3--:R-:W-:-:S05]  /*1b510*/  @P0 IMAD.HI.U32 R5, R18, R5, RZ ;  /* 0x0000000512050227 */ /* 0x008fca00078e00ff */
[----:B0-----:R-:W-:Y:S02]  /*1b520*/  @P0 SHF.R.U32.HI R0, RZ, R4, R5 ;  /* 0x00000004ff000219 */ /* 0x001fe40000011605 */
[----:B------:R-:W-:-:S04]  /*1b530*/  ISETP.NE.U32.AND P0, PT, RZ, UR4, PT ;  /* 0x00000004ff007c0c */ /* 0x000fc8000bf05070 */
[----:B------:R-:W-:-:S04]  /*1b540*/  ISETP.NE.AND.EX P0, PT, RZ, UR5, PT, P0 ;  /* 0x00000005ff007c0c */ /* 0x000fc8000bf05300 */
[----:B------:R-:W-:Y:S01]  /*1b550*/  SEL R9, R19, RZ, !P0 ;  /* 0x000000ff13097207 */ /* 0x000fe20004000000 */
[----:B--2-4-:R-:W-:-:S08]  /*1b560*/  IMAD R17, R17, 0xc0, R20 ;  /* 0x000000c011117824 */ /* 0x014fd000078e0214 */
.L_x_1363:
        /* <DEDUP_REMOVED lines=10> */
[----:B------:R-:W2:Y:S01]  /*1b610*/  LDL R4, [R1] ;  /* 0x0000000001047983 */ /* 0x000ea20000100800 */
[----:B------:R-:W0:Y:S01]  /*1b620*/  LDC.64 R2, c[0x0][0x3f8] ;  /* 0x0000fe00ff027b82 */ /* 0x000e220000000a00 */
[----:B------:R-:W-:Y:S02]  /*1b630*/  ULDC.64 UR4, c[0x0][0xa08] ;  /* 0x0002820000047ab9 */ /* 0x000fe40000000a00 */
[----:B0-----:R-:W-:Y:S01]  /*1b640*/  LOP3.LUT P0, RZ, R2, UR4, RZ, 0xfc, !PT ;  /* 0x0000000402ff7c12 */ /* 0x001fe2000f80fcff */
[----:B------:R-:W-:-:S03]  /*1b650*/  UMOV UR4, 0xffffffff ;  /* 0xffffffff00047882 */ /* 0x000fc60000000000 */
[----:B------:R-:W-:-:S04]  /*1b660*/  LOP3.LUT P0, RZ, R3, UR5, RZ, 0xfc, P0 ;  /* 0x0000000503ff7c12 */ /* 0x000fc8000800fcff */
[----:B-----5:R-:W-:Y:S01]  /*1b670*/  SEL R8, R6, RZ, !P0 ;  /* 0x000000ff06087207 */ /* 0x020fe20004000000 */
[----:B--2---:R-:W-:Y:S01]  /*1b680*/  VIADD R7, R4, 0xffffffff ;  /* 0xffffffff04077836 */ /* 0x004fe20000000000 */
[----:B------:R-:W-:Y:S07]  /*1b690*/  BRA.DIV UR4, `(.L_x_1364) ;  /* 0x0000003e04287947 */ /* 0x000fee000b800000 */
.L_x_1499:
[----:B------:R-:W-:Y:S01]  /*1b6a0*/  UMOV UR4, 0xffffffff ;  /* 0xffffffff00047882 */ /* 0x000fe20000000000 */
[----:B------:R-:W-:Y:S02]  /*1b6b0*/  SHF.R.S32.HI R12, RZ, 0x1f, R6 ;  /* 0x0000001fff0c7819 */ /* 0x000fe40000011406 */
[----:B------:R-:W-:Y:S05]  /*1b6c0*/  BRA.DIV UR4, `(.L_x_1365) ;  /* 0x0000003e04507947 */ /* 0x000fea000b800000 */
[----:B------:R-:W-:-:S13]  /*1b6d0*/  ELECT P6, URZ, PT ;  /* 0x00000000003f782f */ /* 0x000fda00038c0000 */
.L_x_1502:
[----:B------:R-:W-:Y:S05]  /*1b6e0*/  @!P6 BRA `(.L_x_1366) ;  /* 0x0000000000c8e947 */ /* 0x000fea0003800000 */
[----:B------:R-:W-:-:S04]  /*1b6f0*/  ISETP.NE.U32.AND P0, PT, R2, RZ, PT ;  /* 0x000000ff0200720c */ /* 0x000fc80003f05070 */
        /* <DEDUP_REMOVED lines=10> */
[----:B------:R-:W-:-:S05]  /*1b7a0*/  @P0 SHF.R.U32.HI R4, RZ, R5, R8 ;  /* 0x00000005ff040219 */ /* 0x000fca0000011608 */
[----:B------:R-:W-:-:S04]  /*1b7b0*/  IMAD.MOV R5, RZ, RZ, -R4 ;  /* 0x000000ffff057224 */ /* 0x000fc800078e0a04 */
[----:B------:R-:W-:Y:S01]  /*1b7c0*/  IMAD R7, R10, R5, R7 ;  /* 0x000000050a077224 */ /* 0x000fe200078e0207 */
[----:B------:R-:W-:-:S03]  /*1b7d0*/  SHF.R.S32.HI R5, RZ, 0x1f, R4 ;  /* 0x0000001fff057819 */ /* 0x000fc60000011404 */
[----:B------:R-:W-:-:S04]  /*1b7e0*/  IMAD.WIDE.U32 R4, R6, UR4, R4 ;  /* 0x0000000406047c25 */ /* 0x000fc8000f8e0004 */
[----:B------:R-:W-:Y:S01]  /*1b7f0*/  IMAD.IADD R5, R5, 0x1, R11 ;  /* 0x0000000105057824 */ /* 0x000fe200078e020b */
[----:B------:R-:W-:-:S04]  /*1b800*/  LEA R10, P0, R4, R2, 0x2 ;  /* 0x00000002040a7211 */ /* 0x000fc800078010ff */
[----:B------:R-:W-:-:S05]  /*1b810*/  LEA.HI.X R11, R4, R3, R5, 0x2, P0 ;  /* 0x00000003040b7211 */ /* 0x000fca00000f1405 */
[----:B------:R0:W5:Y:S04]  /*1b820*/  LDG.E R8, desc[UR38][R10.64] ;  /* 0x000000260a087981 */ /* 0x000168000c1e1900 */
.L_x_1367:
[----:B------:R-:W-:Y:S01]  /*1b830*/  IMAD R5, R22, 0x8, R27 ;  /* 0x0000000816057824 */ /* 0x000fe200078e021b */
[----:B------:R-:W-:-:S04]  /*1b840*/  SHF.L.U32 R4, R24, 0x1f, RZ ;  /* 0x0000001f18047819 */ /* 0x000fc800000006ff */
[----:B------:R-:W2:Y:S02]  /*1b850*/  SYNCS.PHASECHK.TRANS64.TRYWAIT P0, [R5+URZ+0x16840], R4 ;  /* 0x01684004050075a7 */ /* 0x000ea4000800017f */
[----:B--2---:R-:W-:Y:S05]  /*1b860*/  @!P0 BRA `(.L_x_1368) ;  /* 0x0000003c00088947 */ /* 0x004fea0003800000 */
.L_x_1503:
        /* <DEDUP_REMOVED lines=9> */
.L_x_1369:
[----:B0-2---:R-:W-:Y:S01]  /*1b900*/  IMAD R4, R22, 0x4000, R27 ;  /* 0x0000400016047824 */ /* 0x005fe200078e021b */
        /* <DEDUP_REMOVED lines=15> */
[----:B0-----:R-:W-:Y:S01]  /*1ba00*/  NOP ;  /* 0x0000000000007918 */ /* 0x001fe20000000000 */
.L_x_1366:
[----:B------:R-:W2:Y:S01]  /*1ba10*/  LDL.LU R5, [R1+0x4] ;  /* 0x0000040001057983 */ /* 0x000ea20000300800 */
[----:B------:R-:W-:Y:S05]  /*1ba20*/  WARPSYNC.ALL ;  /* 0x0000000000007948 */ /* 0x000fea0003800000 */
[----:B------:R-:W-:Y:S02]  /*1ba30*/  ELECT P0, URZ, PT ;  /* 0x00000000003f782f */ /* 0x000fe40003800000 */
[----:B------:R-:W-:Y:S01]  /*1ba40*/  R2UR UR9, R27 ;  /* 0x000000001b0972ca */ /* 0x000fe200000e0000 */
[----:B------:R-:W-:-:S10]  /*1ba50*/  UIADD3 UR4, UP0, UR40, 0x270, URZ ;  /* 0x0000027028047890 */ /* 0x000fd4000ff1e03f */
        /* <DEDUP_REMOVED lines=9> */
[----:B------:R-:W-:Y:S01]  /*1baf0*/  BAR.SYNC.DEFER_BLOCKING 0x8, 0x1a0 ;  /* 0x0206800000007b1d */ /* 0x000fe20000010000 */
[----:B------:R-:W-:-:S02]  /*1bb00*/  UIADD3 UR8, UR9, 0x8400, URZ ;  /* 0x0000840009087890 */ /* 0x000fc4000fffe03f */
[----:B------:R-:W-:-:S03]  /*1bb10*/  UIADD3 UR9, UR9, 0x16800, URZ ;  /* 0x0001680009097890 */ /* 0x000fc6000fffe03f */
[----:B------:R0:W-:Y:S06]  /*1bb20*/  @P0 SYNCS.ARRIVE.TRANS64 RZ, [R27+URZ+0x16800], R4 ;  /* 0x016800041bff09a7 */ /* 0x0001ec000800003f */
[----:B------:R3:W-:Y:S01]  /*1bb30*/  UTMALDG.4D [UR8], [UR4], desc[UR6] ;  /* 0x00000608040075b4 */ /* 0x0007e20008019000 */
[----:B--2---:R-:W-:-:S05]  /*1bb40*/  VIADD R5, R5, 0x1 ;  /* 0x0000000105057836 */ /* 0x004fca0000000000 */
[----:B0-----:R-:W-:Y:S01]  /*1bb50*/  LEA.HI R4, R5, R5, RZ, 0x1 ;  /* 0x0000000505047211 */ /* 0x001fe200078f08ff */
[----:B------:R3:W-:Y:S03]  /*1bb60*/  STL [R1+0x4], R5 ;  /* 0x0000040501007387 */ /* 0x0007e60000100800 */
[----:B------:R-:W-:-:S05]  /*1bb70*/  LOP3.LUT R4, R4, 0xfffffffe, RZ, 0xc0, !PT ;  /* 0xfffffffe04047812 */ /* 0x000fca00078ec0ff */
[----:B------:R-:W-:-:S05]  /*1bb80*/  IMAD.IADD R4, R5, 0x1, -R4 ;  /* 0x0000000105047824 */ /* 0x000fca00078e0a04 */
[----:B------:R-:W-:-:S04]  /*1bb90*/  SHF.L.U32 R4, R4, 0x1f, RZ ;  /* 0x0000001f04047819 */ /* 0x000fc800000006ff */
[----:B------:R-:W0:Y:S02]  /*1bba0*/  SYNCS.PHASECHK.TRANS64.TRYWAIT P0, [R27+URZ+0x16820], R4 ;  /* 0x016820041b0075a7 */ /* 0x000e24000800017f */
[----:B0--3--:R-:W-:Y:S05]  /*1bbb0*/  @!P0 BRA `(.L_x_1371) ;  /* 0x0000003800488947 */ /* 0x009fea0003800000 */
.L_x_1504:
[----:B------:R-:W-:Y:S05]  /*1bbc0*/  BSYNC B0 ;  /* 0x0000000000007941 */ /* 0x000fea0003800000 */
.L_x_1370:
[----:B------:R-:W2:Y:S01]  /*1bbd0*/  LDL R5, [R1] ;  /* 0x0000000001057983 */ /* 0x000ea20000100800 */
[----:B------:R-:W-:Y:S01]  /*1bbe0*/  BSSY B0, `(.L_x_1372) ;  /* 0x000012c000007945 */ /* 0x000fe20003800000 */
[----:B--2---:R-:W-:-:S05]  /*1bbf0*/  VIADD R9, R5, 0xfffffffe ;  /* 0xfffffffe05097836 */ /* 0x004fca0000000000 */
[----:B------:R-:W-:-:S13]  /*1bc00*/  ISETP.GE.AND P0, PT, R9, R29, PT ;  /* 0x0000001d0900720c */ /* 0x000fda0003f06270 */
[----:B------:R-:W-:Y:S05]  /*1bc10*/  @!P0 BRA `(.L_x_1373) ;  /* 0x0000001000a08947 */ /* 0x000fea0003800000 */
[----:B0-----:R-:W-:Y:S01]  /*1bc20*/  IMAD.MOV R4, RZ, RZ, -R5 ;  /* 0x000000ffff047224 */ /* 0x001fe200078e0a05 */
[----:B------:R-:W-:Y:S01]  /*1bc30*/  LOP3.LUT R13, RZ, R29, RZ, 0x33, !PT ;  /* 0x0000001dff0d7212 */ /* 0x000fe200078e33ff */
[----:B------:R-:W-:Y:S03]  /*1bc40*/  BSSY B1, `(.L_x_1374) ;  /* 0x0000065000017945 */ /* 0x000fe60003800000 */
[----:B------:R-:W-:-:S05]  /*1bc50*/  VIADDMNMX R13, R4, 0x1, R13, !PT ;  /* 0x00000001040d7846 */ /* 0x000fca000780010d */
[----:B------:R-:W-:-:S05]  /*1bc60*/  IMAD.IADD R4, R5, 0x1, R13 ;  /* 0x0000000105047824 */ /* 0x000fca00078e020d */
[----:B------:R-:W-:-:S04]  /*1bc70*/  LOP3.LUT R4, R4, 0x1, RZ, 0xc0, !PT ;  /* 0x0000000104047812 */ /* 0x000fc800078ec0ff */
[----:B------:R-:W-:-:S13]  /*1bc80*/  ISETP.NE.U32.AND P0, PT, R4, 0x1, PT ;  /* 0x000000010400780c */ /* 0x000fda0003f05070 */
[----:B------:R-:W-:Y:S05]  /*1bc90*/  @P0 BRA `(.L_x_1375) ;  /* 0x00000004007c0947 */ /* 0x000fea0003800000 */
[----:B------:R-:W-:Y:S01]  /*1bca0*/  VIADD R10, R22, 0x1 ;  /* 0x00000001160a7836 */ /* 0x000fe20000000000 */
        /* <DEDUP_REMOVED lines=28> */
.L_x_1378:
[----:B0-----:R-:W-:Y:S01]  /*1be70*/  IMAD R3, R10, 0x8, R27 ;  /* 0x000000080a037824 */ /* 0x001fe200078e021b */
[----:B------:R-:W-:-:S04]  /*1be80*/  SHF.L.U32 R2, R14, 0x1f, RZ ;  /* 0x0000001f0e027819 */ /* 0x000fc800000006ff */
[----:B------:R-:W0:Y:S02]  /*1be90*/  SYNCS.PHASECHK.TRANS64.TRYWAIT P0, [R3+URZ+0x16840], R2 ;  /* 0x01684002030075a7 */ /* 0x000e24000800017f */
[----:B0-----:R-:W-:Y:S05]  /*1bea0*/  @!P0 BRA `(.L_x_1379) ;  /* 0x0000003400a08947 */ /* 0x001fea0003800000 */
.L_x_1505:
[----:B------:R-:W2:Y:S02]  /*1beb0*/  S2R R5, SR_TID.X ;  /* 0x0000000000057919 */ /* 0x000ea40000002100 */
        /* <DEDUP_REMOVED lines=8> */
.L_x_1380:
        /* <DEDUP_REMOVED lines=19> */
[----:B------:R-:W2:Y:S02]  /*1c070*/  SYNCS.PHASECHK.TRANS64.TRYWAIT P0, [R2+URZ+0x60], R5 ;  /* 0x00006005020075a7 */ /* 0x000ea4000800017f */
[----:B0-2---:R-:W-:Y:S05]  /*1c080*/  @!P0 BRA `(.L_x_1381) ;  /* 0x00000034003c8947 */ /* 0x005fea0003800000 */
.L_x_1506:
[----:B------:R-:W-:Y:S05]  /*1c090*/  @P1 BRA `(.L_x_1382) ;  /* 0x0000000000181947 */ /* 0x000fea0003800000 */
[----:B------:R-:W-:Y:S01]  /*1c0a0*/  ISETP.NE.AND P0, PT, R28, RZ, PT ;  /* 0x000000ff1c00720c */ /* 0x000fe20003f05270 */
[----:B0-----:R-:W-:Y:S02]  /*1c0b0*/  IMAD R2, R22, 0x8, R27 ;  /* 0x0000000816027824 */ /* 0x001fe400078e021b */
[----:B------:R-:W-:-:S04]  /*1c0c0*/  IMAD.MOV.U32 R3, RZ, RZ, 0x4000 ;  /* 0x00004000ff037424 */ /* 0x000fc800078e00ff */
[----:B------:R2:W-:Y:S06]  /*1c0d0*/  SYNCS.ARRIVE.TRANS64 RZ, [R2+URZ+0x16850], R3 ;  /* 0x0168500302ff79a7 */ /* 0x0005ec000800003f */
[----:B------:R-:W-:Y:S05]  /*1c0e0*/  @!P0 BRA `(.L_x_1382) ;  /* 0x0000000000048947 */ /* 0x000fea0003800000 */
[----:B------:R-:W-:Y:S01]  /*1c0f0*/  BPT.TRAP 0x1 ;  /* 0x000000040000795c */ /* 0x000fe20000300000 */
.L_x_1382:
        /* <DEDUP_REMOVED lines=20> */
.L_x_1377:
[----:B------:R-:W-:Y:S05]  /*1c240*/  BSYNC B2 ;  /* 0x0000000000027941 */ /* 0x000fea0003800000 */
.L_x_1376:
[----:B------:R-:W2:Y:S01]  /*1c250*/  LDL R2, [R1] ;  /* 0x0000000001027983 */ /* 0x000ea20000100800 */
[----:B------:R-:W-:Y:S02]  /*1c260*/  IMAD.MOV.U32 R22, RZ, RZ, R10 ;  /* 0x000000ffff167224 */ /* 0x000fe400078e000a */
[----:B------:R-:W-:Y:S02]  /*1c270*/  IMAD.MOV.U32 R24, RZ, RZ, R14 ;  /* 0x000000ffff187224 */ /* 0x000fe400078e000e */
[----:B--2---:R-:W-:-:S07]  /*1c280*/  VIADD R9, R2, 0xfffffffd ;  /* 0xfffffffd02097836 */ /* 0x004fce0000000000 */
.L_x_1375:
[----:B------:R-:W-:Y:S05]  /*1c290*/  BSYNC B1 ;  /* 0x0000000000017941 */ /* 0x000fea0003800000 */
.L_x_1374:
[----:B------:R-:W2:Y:S01]  /*1c2a0*/  LDL.LU R2, [R1] ;  /* 0x0000000001027983 */ /* 0x000ea20000300800 */
[----:B------:R-:W-:Y:S01]  /*1c2b0*/  VIADD R13, R13, 0xfffffffe ;  /* 0xfffffffe0d0d7836 */ /* 0x000fe20000000000 */
[----:B--2---:R-:W-:-:S04]  /*1c2c0*/  LOP3.LUT R2, RZ, R2, RZ, 0x33, !PT ;  /* 0x00000002ff027212 */ /* 0x004fc800078e33ff */
[----:B------:R-:W-:-:S13]  /*1c2d0*/  ISETP.NE.AND P0, PT, R13, R2, PT ;  /* 0x000000020d00720c */ /* 0x000fda0003f05270 */
[----:B------:R-:W-:Y:S05]  /*1c2e0*/  @!P0 BRA `(.L_x_1373) ;  /* 0x0000000800ec8947 */ /* 0x000fea0003800000 */
[----:B------:R-:W-:-:S07]  /*1c2f0*/  IMAD.MOV.U32 R4, RZ, RZ, R8 ;  /* 0x000000ffff047224 */ /* 0x000fce00078e0008 */
.L_x_1397:
[----:B------:R-:W-:Y:S01]  /*1c300*/  VIADD R10, R22, 0x1 ;  /* 0x00000001160a7836 */ /* 0x000fe20000000000 */
[----:B------:R-:W-:Y:S05]  /*1c310*/  YIELD ;  /* 0x0000000000007946 */ /* 0x000fea0003800000 */
[----:B------:R-:W-:Y:S01]  /*1c320*/  ISETP.NE.AND P0, PT, R10, 0x2, PT ;  /* 0x000000020a00780c */ /* 0x000fe20003f05270 */
[----:B------:R-:W-:Y:S03]  /*1c330*/  BSSY B1, `(.L_x_1383) ;  /* 0x0000057000017945 */ /* 0x000fe60003800000 */
[----:B0-----:R-:W-:-:S02]  /*1c340*/  SEL R11, RZ, 0x1, P0 ;  /* 0x00000001ff0b7807 */ /* 0x001fc40000000000 */
[----:B------:R-:W-:Y:S02]  /*1c350*/  SEL R10, R10, RZ, P0 ;  /* 0x000000ff0a0a7207 */ /* 0x000fe40000000000 */
[----:B------:R-:W-:Y:S01]  /*1c360*/  LOP3.LUT R11, R24, R11, RZ, 0x3c, !PT ;  /* 0x0000000b180b7212 */ /* 0x000fe200078e3cff */
[----:B--2---:R-:W-:Y:S06]  /*1c370*/  @!P6 BRA `(.L_x_1384) ;  /* 0x000000040048e947 */ /* 0x004fec0003800000 */
        /* <DEDUP_REMOVED lines=23> */
.L_x_1385:
[----:B------:R-:W-:Y:S01]  /*1c4f0*/  IMAD R3, R10, 0x8, R27 ;  /* 0x000000080a037824 */ /* 0x000fe200078e021b */
[----:B------:R-:W-:-:S04]  /*1c500*/  SHF.L.U32 R2, R11, 0x1f, RZ ;  /* 0x0000001f0b027819 */ /* 0x000fc800000006ff */
[----:B------:R-:W2:Y:S02]  /*1c510*/  SYNCS.PHASECHK.TRANS64.TRYWAIT P0, [R3+URZ+0x16840], R2 ;  /* 0x01684002030075a7 */ /* 0x000ea4000800017f */
[----:B--2---:R-:W-:Y:S05]  /*1c520*/  @!P0 BRA `(.L_x_1386) ;  /* 0x0000003000288947 */ /* 0x004fea0003800000 */
.L_x_1507:
        /* <DEDUP_REMOVED lines=9> */
.L_x_1387:
        /* <DEDUP_REMOVED lines=21> */
.L_x_1508:
[----:B------:R-:W-:Y:S05]  /*1c710*/  @P0 BRA `(.L_x_1389) ;  /* 0x0000000000140947 */ /* 0x000fea0003800000 */
[----:B------:R-:W-:Y:S01]  /*1c720*/  ISETP.NE.AND P1, PT, R28, RZ, PT ;  /* 0x000000ff1c00720c */ /* 0x000fe20003f25270 */
[----:B------:R-:W-:-:S04]  /*1c730*/  IMAD.MOV.U32 R2, RZ, RZ, 0x4000 ;  /* 0x00004000ff027424 */ /* 0x000fc800078e00ff */
[----:B------:R2:W-:Y:S08]  /*1c740*/  SYNCS.ARRIVE.TRANS64 RZ, [R3+URZ+0x50], R2 ;  /* 0x0000500203ff79a7 */ /* 0x0005f0000800003f */
[----:B------:R-:W-:Y:S05]  /*1c750*/  @!P1 BRA `(.L_x_1389) ;  /* 0x0000000000049947 */ /* 0x000fea0003800000 */
[----:B------:R-:W-:Y:S01]  /*1c760*/  BPT.TRAP 0x1 ;  /* 0x000000040000795c */ /* 0x000fe20000300000 */
.L_x_1389:
        /* <DEDUP_REMOVED lines=18> */
[----:B---3--:R-:W-:Y:S01]  /*1c890*/  NOP ;  /* 0x0000000000007918 */ /* 0x008fe20000000000 */
.L_x_1384:
[----:B------:R-:W-:Y:S05]  /*1c8a0*/  BSYNC B1 ;  /* 0x0000000000017941 */ /* 0x000fea0003800000 */
.L_x_1383:
[----:B------:R-:W-:Y:S01]  /*1c8b0*/  VIADD R22, R10, 0x1 ;  /* 0x000000010a167836 */ /* 0x000fe20000000000 */
[----:B------:R-:W-:Y:S01]  /*1c8c0*/  BSSY B1, `(.L_x_1390) ;  /* 0x000005a000017945 */ /* 0x000fe20003800000 */
[----:B------:R-:W-:-:S03]  /*1c8d0*/  VIADD R13, R9, 0xffffffff ;  /* 0xffffffff090d7836 */ /* 0x000fc60000000000 */
[----:B------:R-:W-:-:S04]  /*1c8e0*/  ISETP.NE.AND P0, PT, R22, 0x2, PT ;  /* 0x000000021600780c */ /* 0x000fc80003f05270 */
[----:B0-----:R-:W-:Y:S02]  /*1c8f0*/  SEL R24, RZ, 0x1, P0 ;  /* 0x00000001ff187807 */ /* 0x001fe40000000000 */
        /* <DEDUP_REMOVED lines=26> */
.L_x_1392:
[----:B--2---:R-:W-:Y:S01]  /*1caa0*/  IMAD R2, R22, 0x8, R27 ;  /* 0x0000000816027824 */ /* 0x004fe200078e021b */
[----:B------:R-:W-:-:S04]  /*1cab0*/  SHF.L.U32 R3, R24, 0x1f, RZ ;  /* 0x0000001f18037819 */ /* 0x000fc800000006ff */
[----:B------:R-:W2:Y:S02]  /*1cac0*/  SYNCS.PHASECHK.TRANS64.TRYWAIT P0, [R2+URZ+0x16840], R3 ;  /* 0x01684003020075a7 */ /* 0x000ea4000800017f */
[----:B--2---:R-:W-:Y:S05]  /*1cad0*/  @!P0 BRA `(.L_x_1393) ;  /* 0x0000002800e48947 */ /* 0x004fea0003800000 */
.L_x_1509:
        /* <DEDUP_REMOVED lines=9> */
.L_x_1394:
[----:B0-2---:R-:W-:Y:S01]  /*1cb70*/  VIADD R3, R27, 0x16800 ;  /* 0x000168001b037836 */ /* 0x005fe20000000000 */
[----:B------:R-:W-:Y:S01]  /*1cb80*/  R2UR UR11, R14 ;  /* 0x000000000e0b72ca */ /* 0x000fe200000e0000 */
[----:B------:R-:W-:Y:S01]  /*1cb90*/  UIADD3 UR6, UP0, UR40, 0x370, URZ ;  /* 0x0000037028067890 */ /* 0x000fe2000ff1e03f */
[----:B------:R-:W-:Y:S01]  /*1cba0*/  R2UR UR4, R23 ;  /* 0x00000000170472ca */ /* 0x000fe200000e0000 */
[----:B------:R-:W-:Y:S01]  /*1cbb0*/  IMAD R2, R22, 0x8, R3 ;  /* 0x0000000816027824 */ /* 0x000fe200078e0203 */
[----:B------:R-:W-:Y:S01]  /*1cbc0*/  R2UR UR12, R0 ;  /* 0x00000000000c72ca */ /* 0x000fe200000e0000 */
[----:B------:R-:W-:Y:S01]  /*1cbd0*/  UIADD3.X UR7, URZ, UR41, URZ, UP0, !UPT ;  /* 0x000000293f077290 */ /* 0x000fe200087fe43f */
[----:B-----5:R-:W-:Y:S01]  /*1cbe0*/  R2UR UR13, R4 ;  /* 0x00000000040d72ca */ /* 0x020fe200000e0000 */
[----:B------:R-:W-:Y:S01]  /*1cbf0*/  UMOV UR5, 0x14f00000 ;  /* 0x14f0000000057882 */ /* 0x000fe20000000000 */
[----:B------:R-:W-:Y:S01]  /*1cc00*/  R2UR UR9, R2 ;  /* 0x00000000020972ca */ /* 0x000fe200000e0000 */
[----:B------:R-:W-:Y:S01]  /*1cc10*/  IMAD R2, R22, 0x4000, R27 ;  /* 0x0000400016027824 */ /* 0x000fe200078e021b */
[----:B------:R-:W-:Y:S01]  /*1cc20*/  SHF.L.U32 R11, R11, 0x1f, RZ ;  /* 0x0000001f0b0b7819 */ /* 0x000fe200000006ff */
[----:B------:R-:W-:-:S03]  /*1cc30*/  UMOV UR10, URZ ;  /* 0x0000003f000a7c82 */ /* 0x000fc60008000000 */
[----:B------:R-:W-:Y:S01]  /*1cc40*/  R2UR UR8, R2 ;  /* 0x00000000020872ca */ /* 0x000fe200000e0000 */
[----:B------:R-:W-:Y:S01]  /*1cc50*/  ULEA UR11, UR11, UR4, 0x7 ;  /* 0x000000040b0b7291 */ /* 0x000fe2000f8e383f */
[----:B------:R-:W-:Y:S02]  /*1cc60*/  IMAD R2, R10, 0x8, R3 ;  /* 0x000000080a027824 */ /* 0x000fe400078e0203 */
[----:B------:R-:W-:-:S03]  /*1cc70*/  UMOV UR4, 0x0 ;  /* 0x0000000000047882 */ /* 0x000fc60000000000 */
[----:B------:R-:W-:-:S06]  /*1cc80*/  UIADD3 UR9, UR9, 0x30, URZ ;  /* 0x0000003009097890 */ /* 0x000fcc000fffe03f */
[----:B------:R-:W-:-:S09]  /*1cc90*/  UIADD3 UR8, UR8, 0xe400, URZ ;  /* 0x0000e40008087890 */ /* 0x000fd2000fffe03f */
[----:B------:R0:W-:Y:S01]  /*1cca0*/  UTMALDG.4D [UR8], [UR6], desc[UR4] ;  /* 0x00000408060075b4 */ /* 0x0001e20008019000 */
[----:B------:R-:W2:Y:S02]  /*1ccb0*/  SYNCS.PHASECHK.TRANS64.TRYWAIT P1, [R2+URZ+0x60], R11 ;  /* 0x0000600b020075a7 */ /* 0x000ea4000802017f */
[----:B0-2---:R-:W-:Y:S05]  /*1ccc0*/  @!P1 BRA `(.L_x_1395) ;  /* 0x00000028007c9947 */ /* 0x005fea0003800000 */
.L_x_1510:
[----:B------:R-:W-:Y:S05]  /*1ccd0*/  @P0 BRA `(.L_x_1396) ;  /* 0x0000000000140947 */ /* 0x000fea0003800000 */
[----:B------:R-:W-:Y:S01]  /*1cce0*/  ISETP.NE.AND P1, PT, R28, RZ, PT ;  /* 0x000000ff1c00720c */ /* 0x000fe20003f25270 */
[----:B------:R-:W-:-:S04]  /*1ccf0*/  IMAD.MOV.U32 R3, RZ, RZ, 0x4000 ;  /* 0x00004000ff037424 */ /* 0x000fc800078e00ff */
[----:B------:R2:W-:Y:S08]  /*1cd00*/  SYNCS.ARRIVE.TRANS64 RZ, [R2+URZ+0x50], R3 ;  /* 0x0000500302ff79a7 */ /* 0x0005f0000800003f */
[----:B------:R-:W-:Y:S05]  /*1cd10*/  @!P1 BRA `(.L_x_1396) ;  /* 0x0000000000049947 */ /* 0x000fea0003800000 */
[----:B------:R-:W-:Y:S01]  /*1cd20*/  BPT.TRAP 0x1 ;  /* 0x000000040000795c */ /* 0x000fe20000300000 */
.L_x_1396:
        /* <DEDUP_REMOVED lines=19> */
.L_x_1391:
[----:B------:R-:W-:Y:S05]  /*1ce60*/  BSYNC B1 ;  /* 0x0000000000017941 */ /* 0x000fea0003800000 */
.L_x_1390:
[----:B------:R-:W-:Y:S01]  /*1ce70*/  ISETP.GT.AND P0, PT, R13, R29, PT ;  /* 0x0000001d0d00720c */ /* 0x000fe20003f04270 */
[----:B------:R-:W-:-:S12]  /*1ce80*/  VIADD R9, R9, 0xfffffffe ;  /* 0xfffffffe09097836 */ /* 0x000fd80000000000 */
[----:B------:R-:W-:Y:S05]  /*1ce90*/  @P0 BRA `(.L_x_1397) ;  /* 0xfffffff400180947 */ /* 0x000fea000383ffff */
.L_x_1373:
[----:B------:R-:W-:Y:S05]  /*1cea0*/  BSYNC B0 ;  /* 0x0000000000007941 */ /* 0x000fea0003800000 */
.L_x_1372:
[----:B------:R-:W-:Y:S01]  /*1ceb0*/  ISETP.NE.AND P0, PT, R28, RZ, PT ;  /* 0x000000ff1c00720c */ /* 0x000fe20003f05270 */
[----:B------:R-:W-:-:S12]  /*1cec0*/  BSSY B0, `(.L_x_1398) ;  /* 0x000000e000007945 */ /* 0x000fd80003800000 */
[----:B------:R-:W-:Y:S05]  /*1ced0*/  @P0 BRA `(.L_x_1399) ;  /* 0x0000000000300947 */ /* 0x000fea0003800000 */
[----:B------:R-:W3:Y:S01]  /*1cee0*/  S2R R9, SR_LANEID ;  /* 0x0000000000097919 */ /* 0x000ee20000000000 */
[----:B------:R-:W-:Y:S01]  /*1cef0*/  VOTEU.ANY UR4, UPT, PT ;  /* 0x0000000000047886 */ /* 0x000fe200038e0100 */
[----:B0-2---:R-:W0:Y:S01]  /*1cf00*/  LDC.64 R2, c[0x0][0xc38] ;  /* 0x00030e00ff027b82 */ /* 0x005e220000000a00 */
[----:B------:R-:W3:Y:S08]  /*1cf10*/  FLO.U32 R4, UR4 ;  /* 0x0000000400047d00 */ /* 0x000ef000080e0000 */
[----:B------:R-:W0:Y:S01]  /*1cf20*/  POPC R5, UR4 ;  /* 0x0000000400057d09 */ /* 0x000e220008000000 */
[----:B---3--:R-:W-:-:S13]  /*1cf30*/  ISETP.EQ.U32.AND P0, PT, R4, R9, PT ;  /* 0x000000090400720c */ /* 0x008fda0003f02070 */
[----:B0-----:R-:W2:Y:S01]  /*1cf40*/  @P0 ATOMG.E.ADD.STRONG.GPU PT, R3, desc[UR38][R2.64], R5 ;  /* 0x00000005020309a8 */ /* 0x001ea200081ee1e6 */
[----:B------:R-:W0:Y:S02]  /*1cf50*/  S2R R6, SR_LTMASK ;  /* 0x0000000000067919 */ /* 0x000e240000003900 */
[----:B0-----:R-:W-:-:S04]  /*1cf60*/  LOP3.LUT R6, R6, UR4, RZ, 0xc0, !PT ;  /* 0x0000000406067c12 */ /* 0x001fc8000f8ec0ff */
[----:B------:R-:W0:Y:S01]  /*1cf70*/  POPC R9, R6 ;  /* 0x0000000600097309 */ /* 0x000e220000000000 */
[----:B--2---:R-:W0:Y:S02]  /*1cf80*/  SHFL.IDX PT, R4, R3, R4, 0x1f ;  /* 0x00001f0403047589 */ /* 0x004e2400000e0000 */
[----:B0-----:R-:W-:-:S07]  /*1cf90*/  IADD3 R16, R4, UR37, R9 ;  /* 0x0000002504107c10 */ /* 0x001fce000fffe009 */
.L_x_1399:
[----:B------:R-:W-:Y:S05]  /*1cfa0*/  BSYNC B0 ;  /* 0x0000000000007941 */ /* 0x000fea0003800000 */
.L_x_1398:
[----:B------:R-:W-:Y:S04]  /*1cfb0*/  BSSY B0, `(.L_x_1400) ;  /* 0x0000020000007945 */ /* 0x000fe80003800000 */
[----:B------:R-:W-:Y:S05]  /*1cfc0*/  @!P6 BRA `(.L_x_1401) ;  /* 0x000000000078e947 */ /* 0x000fea0003800000 */
[----:B--2---:R-:W-:Y:S01]  /*1cfd0*/  IMAD R3, R22, 0x8, R27 ;  /* 0x0000000816037824 */ /* 0x004fe200078e021b */
[----:B0-----:R-:W-:-:S04]  /*1cfe0*/  SHF.L.U32 R2, R24, 0x1f, RZ ;  /* 0x0000001f18027819 */ /* 0x001fc800000006ff */
[----:B------:R-:W0:Y:S02]  /*1cff0*/  SYNCS.PHASECHK.TRANS64.TRYWAIT P0, [R3+URZ+0x16860], R2 ;  /* 0x01686002030075a7 */ /* 0x000e24000800017f */
[----:B0-----:R-:W-:Y:S05]  /*1d000*/  @!P0 BRA `(.L_x_1402) ;  /* 0x0000002400c08947 */ /* 0x001fea0003800000 */
.L_x_1511:
        /* <DEDUP_REMOVED lines=9> */
.L_x_1403:
        /* <DEDUP_REMOVED lines=16> */
[----:B---3--:R-:W-:Y:S01]  /*1d1a0*/  NOP ;  /* 0x0000000000007918 */ /* 0x008fe20000000000 */
.L_x_1401:
[----:B------:R-:W-:Y:S05]  /*1d1b0*/  BSYNC B0 ;  /* 0x0000000000007941 */ /* 0x000fea0003800000 */
.L_x_1400:
[----:B------:R-:W-:-:S05]  /*1d1c0*/  VIADD R22, R22, 0x1 ;  /* 0x0000000116167836 */ /* 0x000fca0000000000 */
[----:B------:R-:W-:-:S04]  /*1d1d0*/  ISETP.NE.AND P0, PT, R22, 0x2, PT ;  /* 0x000000021600780c */ /* 0x000fc80003f05270 */
[----:B0-2---:R-:W-:Y:S02]  /*1d1e0*/  SEL R3, RZ, 0x1, P0 ;  /* 0x00000001ff037807 */ /* 0x005fe40000000000 */
[----:B------:R-:W-:Y:S02]  /*1d1f0*/  SEL R22, R22, RZ, P0 ;  /* 0x000000ff16167207 */ /* 0x000fe40000000000 */
[----:B------:R-:W-:-:S07]  /*1d200*/  LOP3.LUT R24, R24, R3, RZ, 0x3c, !PT ;  /* 0x0000000318187212 */ /* 0x000fce00078e3cff */
.L_x_1359:
[----:B------:R-:W-:Y:S05]  /*1d210*/  BSYNC B6 ;  /* 0x0000000000067941 */ /* 0x000fea0003800000 */
.L_x_1357:
[----:B------:R-:W-:-:S03]  /*1d220*/  UMOV UR4, 0xffffffff ;  /* 0xffffffff00047882 */ /* 0x000fc60000000000 */
[----:B------:R-:W-:Y:S05]  /*1d230*/  BRA.DIV UR4, `(.L_x_1404) ;  /* 0x0000002604487947 */ /* 0x000fea000b800000 */
[----:B------:R2:W3:Y:S04]  /*1d240*/  SHFL.IDX PT, R4, R16, RZ, 0x1f ;  /* 0x00001fff10047589 */ /* 0x0004e800000e0000 */
[----:B------:R2:W4:Y:S02]  /*1d250*/  SHFL.IDX PT, R5, R16, 0x1, 0x1f ;  /* 0x00201f0010057f89 */ /* 0x00052400000e0000 */
.L_x_1515:
        /* <DEDUP_REMOVED lines=8> */
[----:B------:R-:W0:Y:S02]  /*1d2e0*/  LDC.64 R2, c[0x0][0xc58] ;  /* 0x00031600ff027b82 */ /* 0x000e240000000a00 */
[----:B0-----:R-:W-:-:S06]  /*1d2f0*/  IMAD.WIDE R2, R7, 0x4, R2 ;  /* 0x0000000407027825 */ /* 0x001fcc00078e0202 */
[----:B------:R0:W5:Y:S02]  /*1d300*/  LDG.E R2, desc[UR38][R2.64] ;  /* 0x0000002602027981 */ /* 0x000164000c1e1900 */
.L_x_1406:
[----:B------:R-:W-:Y:S05]  /*1d310*/  BSYNC B0 ;  /* 0x0000000000007941 */ /* 0x000fea0003800000 */
.L_x_1405:
[----:B------:R-:W-:-:S03]  /*1d320*/  UMOV UR4, 0xffffffff ;  /* 0xffffffff00047882 */ /* 0x000fc60000000000 */
[----:B------:R-:W-:Y:S05]  /*1d330*/  BRA.DIV UR4, `(.L_x_1407) ;  /* 0x0000002604547947 */ /* 0x000fea000b800000 */
[----:B-----5:R-:W0:Y:S01]  /*1d340*/  SHFL.UP PT, R14, R2, 0x1, RZ ;  /* 0x04200000020e7989 */ /* 0x020e2200000e00ff */
        /* <DEDUP_REMOVED lines=20> */
.L_x_1523:
[----:B------:R-:W-:Y:S02]  /*1d490*/  ULDC UR4, c[0x0][0xc10] ;  /* 0x0003040000047ab9 */ /* 0x000fe40000000800 */
[----:B------:R-:W-:-:S04]  /*1d4a0*/  IMAD.U32 R7, RZ, RZ, UR4 ;  /* 0x00000004ff077e24 */ /* 0x000fc8000f8e00ff */
[----:B0-----:R-:W-:-:S04]  /*1d4b0*/  IMAD R14, R14, R7, RZ ;  /* 0x000000070e0e7224 */ /* 0x001fc800078e02ff */
[----:B----4-:R-:W-:-:S05]  /*1d4c0*/  IMAD.IADD R5, R5, 0x1, R14 ;  /* 0x0000000105057824 */ /* 0x010fca00078e020e */
[----:B---3--:R-:W-:-:S13]  /*1d4d0*/  ISETP.GT.AND P0, PT, R5, R4, PT ;  /* 0x000000040500720c */ /* 0x008fda0003f04270 */
[----:B------:R-:W-:Y:S05]  /*1d4e0*/  @P0 BRA `(.L_x_1408) ;  /* 0x0000000000ac0947 */ /* 0x000fea0003800000 */
[----:B------:R-:W0:Y:S02]  /*1d4f0*/  LDC R0, c[0x0][0xc14] ;  /* 0x00030500ff007b82 */ /* 0x000e240000000800 */
.L_x_1413:
[----:B------:R-:W-:-:S05]  /*1d500*/  VIADD R19, R19, 0x1f ;  /* 0x0000001f13137836 */ /* 0x000fca0000000000 */
        /* <DEDUP_REMOVED lines=11> */
.L_x_1411:
[----:B------:R-:W-:Y:S05]  /*1d5c0*/  BSYNC B0 ;  /* 0x0000000000007941 */ /* 0x000fea0003800000 */
.L_x_1410:
[----:B------:R-:W-:-:S03]  /*1d5d0*/  UMOV UR4, 0xffffffff ;  /* 0xffffffff00047882 */ /* 0x000fc60000000000 */
[----:B------:R-:W-:Y:S05]  /*1d5e0*/  BRA.DIV UR4, `(.L_x_1412) ;  /* 0x0000002604787947 */ /* 0x000fea000b800000 */
[----:B-----5:R-:W3:Y:S01]  /*1d5f0*/  SHFL.UP PT, R14, R2, 0x1, RZ ;  /* 0x04200000020e7989 */ /* 0x020ee200000e00ff */
[C---:B------:R-:W-:Y:S02]  /*1d600*/  ISETP.NE.AND P0, PT, R28.reuse, RZ, PT ;  /* 0x000000ff1c00720c */ /* 0x040fe40003f05270 */
[----:B------:R-:W-:Y:S02]  /*1d610*/  ISETP.GE.U32.AND P1, PT, R28, 0x2, PT ;  /* 0x000000021c00780c */ /* 0x000fe40003f26070 */
[----:B---3--:R-:W-:Y:S02]  /*1d620*/  SEL R13, R14, RZ, P0 ;  /* 0x000000ff0e0d7207 */ /* 0x008fe40000000000 */
[----:B------:R-:W-:-:S03]  /*1d630*/  ISETP.GE.U32.AND P0, PT, R28, 0x4, PT ;  /* 0x000000041c00780c */ /* 0x000fc60003f06070 */
[----:B------:R-:W-:-:S05]  /*1d640*/  IMAD.IADD R13, R2, 0x1, R13 ;  /* 0x00000001020d7824 */ /* 0x000fca00078e020d */
[----:B------:R-:W3:Y:S02]  /*1d650*/  SHFL.UP PT, R14, R13, 0x2, RZ ;  /* 0x044000000d0e7989 */ /* 0x000ee400000e00ff */
[----:B---3--:R-:W-:Y:S02]  /*1d660*/  SEL R14, R14, RZ, P1 ;  /* 0x000000ff0e0e7207 */ /* 0x008fe40000800000 */
        /* <DEDUP_REMOVED lines=13> */
.L_x_1531:
[----:B------:R-:W-:Y:S02]  /*1d740*/  ULDC UR4, c[0x0][0xc10] ;  /* 0x0003040000047ab9 */ /* 0x000fe40000000800 */
[----:B------:R-:W-:-:S04]  /*1d750*/  IMAD.U32 R7, RZ, RZ, UR4 ;  /* 0x00000004ff077e24 */ /* 0x000fc8000f8e00ff */
[----:B---3--:R-:W-:-:S04]  /*1d760*/  IMAD R14, R14, R7, RZ ;  /* 0x000000070e0e7224 */ /* 0x008fc800078e02ff */
[----:B------:R-:W-:-:S05]  /*1d770*/  IMAD.IADD R5, R14, 0x1, R5 ;  /* 0x000000010e057824 */ /* 0x000fca00078e0205 */
[----:B------:R-:W-:-:S13]  /*1d780*/  ISETP.GT.AND P0, PT, R5, R4, PT ;  /* 0x000000040500720c */ /* 0x000fda0003f04270 */
[----:B------:R-:W-:Y:S05]  /*1d790*/  @!P0 BRA `(.L_x_1413) ;  /* 0xfffffffc00588947 */ /* 0x000fea000383ffff */
.L_x_1408:
[----:B--2---:R-:W-:Y:S01]  /*1d7a0*/  IMAD.IADD R16, R5, 0x1, -R14 ;  /* 0x0000000105107824 */ /* 0x004fe200078e0a0e */
[----:B------:R-:W-:-:S03]  /*1d7b0*/  UMOV UR4, 0xffffffff ;  /* 0xffffffff00047882 */ /* 0x000fc60000000000 */
[----:B------:R-:W-:-:S05]  /*1d7c0*/  IMAD R3, R8, R7, R16 ;  /* 0x0000000708037224 */ /* 0x000fca00078e0210 */
[----:B------:R-:W-:Y:S01]  /*1d7d0*/  ISETP.GT.AND P6, PT, R3, R4, PT ;  /* 0x000000040300720c */ /* 0x000fe20003fc4270 */
[----:B------:R-:W-:-:S12]  /*1d7e0*/  BRA.DIV UR4, `(.L_x_1414) ;  /* 0x0000002604c87947 */ /* 0x000fd8000b800000 */
[----:B------:R-:W-:-:S04]  /*1d7f0*/  VOTE.ANY R3, PT, !P6 ;  /* 0x0000000000037806 */ /* 0x000fc800070e0100 */
[----:B------:R-:W2:Y:S02]  /*1d800*/  POPC R5, R3 ;  /* 0x0000000300057309 */ /* 0x000ea40000000000 */
[----:B--2---:R2:W3:Y:S02]  /*1d810*/  SHFL.IDX PT, R17, R2, R5, 0x1f ;  /* 0x00001f0502117589 */ /* 0x0044e400000e0000 */
.L_x_1535:
[----:B------:R-:W-:Y:S01]  /*1d820*/  ISETP.NE.AND P0, PT, R3, RZ, PT ;  /* 0x000000ff0300720c */ /* 0x000fe20003f05270 */
[----:B------:R-:W-:-:S12]  /*1d830*/  IMAD.MOV.U32 R14, RZ, RZ, RZ ;  /* 0x000000ffff0e7224 */ /* 0x000fd800078e00ff */
[----:B------:R-:W-:Y:S05]  /*1d840*/  @!P0 BRA `(.L_x_1415) ;  /* 0x0000000000108947 */ /* 0x000fea0003800000 */
[----:B------:R-:W-:Y:S01]  /*1d850*/  UMOV UR4, 0xffffffff ;  /* 0xffffffff00047882 */ /* 0x000fe20000000000 */
[----:B------:R-:W-:Y:S02]  /*1d860*/  VIADD R12, R5, 0xffffffff ;  /* 0xffffffff050c7836 */ /* 0x000fe40000000000 */
[----:B------:R-:W-:Y:S05]  /*1d870*/  BRA.DIV UR4, `(.L_x_1416) ;  /* 0x0000002604ec7947 */ /* 0x000fea000b800000 */
[----:B------:R4:W0:Y:S02]  /*1d880*/  SHFL.IDX PT, R14, R8, R12, 0x1f ;  /* 0x00001f0c080e7589 */ /* 0x00082400000e0000 */
.L_x_1415:
[----:B--2---:R-:W2:Y:S01]  /*1d890*/  LDC.64 R2, c[0x0][0xc68] ;  /* 0x00031a00ff027b82 */ /* 0x004ea20000000a00 */
[----:B------:R-:W-:-:S04]  /*1d8a0*/  IMAD.IADD R19, R5, 0x1, R19 ;  /* 0x0000000105137824 */ /* 0x000fc800078e0213 */
[----:B--2---:R-:W-:-:S05]  /*1d8b0*/  IMAD.WIDE R2, R19, 0x4, R2 ;  /* 0x0000000413027825 */ /* 0x004fca00078e0202 */
[----:B------:R2:W3:Y:S01]  /*1d8c0*/  LDG.E R6, desc[UR38][R2.64] ;  /* 0x0000002602067981 */ /* 0x0004e2000c1e1900 */
[----:B0-----:R-:W-:Y:S02]  /*1d8d0*/  IMAD R16, R14, R7, R16 ;  /* 0x000000070e107224 */ /* 0x001fe400078e0210 */
[----:B--2---:R-:W-:Y:S02]  /*1d8e0*/  IMAD.MOV.U32 R2, RZ, RZ, RZ ;  /* 0x000000ffff027224 */ /* 0x004fe400078e00ff */
[----:B---3--:R-:W-:-:S05]  /*1d8f0*/  IMAD R5, R17, R6, RZ ;  /* 0x0000000611057224 */ /* 0x008fca00078e02ff */
[----:B----4-:R-:W-:-:S04]  /*1d900*/  IABS R8, R5 ;  /* 0x0000000500087213 */ /* 0x010fc80000000000 */
[----:B------:R-:W0:Y:S08]  /*1d910*/  I2F.RP R9, R8 ;  /* 0x0000000800097306 */ /* 0x000e300000209400 */
[----:B0-----:R-:W0:Y:S02]  /*1d920*/  MUFU.RCP R9, R9 ;  /* 0x0000000900097308 */ /* 0x001e240000001000 */
[----:B0-----:R-:W-:Y:S01]  /*1d930*/  VIADD R10, R9, 0xffffffe ;  /* 0x0ffffffe090a7836 */ /* 0x001fe20000000000 */
[----:B------:R-:W-:-:S05]  /*1d940*/  IABS R9, R5 ;  /* 0x0000000500097213 */ /* 0x000fca0000000000 */
[----:B------:R-:W0:Y:S01]  /*1d950*/  F2I.FTZ.U32.TRUNC.NTZ R3, R10 ;  /* 0x0000000a00037305 */ /* 0x000e22000021f000 */
[----:B------:R-:W-:Y:S02]  /*1d960*/  IMAD.MOV R9, RZ, RZ, -R9 ;  /* 0x000000ffff097224 */ /* 0x000fe400078e0a09 */
[----:B0-----:R-:W-:-:S04]  /*1d970*/  IMAD.MOV R11, RZ, RZ, -R3 ;  /* 0x000000ffff0b7224 */ /* 0x001fc800078e0a03 */
[----:B------:R-:W-:-:S04]  /*1d980*/  IMAD R11, R11, R8, RZ ;  /* 0x000000080b0b7224 */ /* 0x000fc800078e02ff */
[----:B------:R-:W-:-:S04]  /*1d990*/  IMAD.HI.U32 R3, R3, R11, R2 ;  /* 0x0000000b03037227 */ /* 0x000fc800078e0002 */
[----:B------:R-:W-:-:S05]  /*1d9a0*/  IMAD.IADD R2, R4, 0x1, -R16 ;  /* 0x0000000104027824 */ /* 0x000fca00078e0a10 */
        /* <DEDUP_REMOVED lines=9> */
[----:B------:R-:W-:-:S03]  /*1da40*/  ISETP.GE.AND P0, PT, R4, RZ, PT ;  /* 0x000000ff0400720c */ /* 0x000fc60003f06270 */
[----:B------:R-:W-:-:S10]  /*1da50*/  IMAD.MOV.U32 R9, RZ, RZ, R3 ;  /* 0x000000ffff097224 */ /* 0x000fd400078e0003 */
[----:B------:R-:W-:Y:S01]  /*1da60*/  @!P0 IMAD.MOV R9, RZ, RZ, -R9 ;  /* 0x000000ffff098224 */ /* 0x000fe200078e0a09 */
[----:B------:R-:W-:-:S13]  /*1da70*/  ISETP.NE.AND P0, PT, R5, RZ, PT ;  /* 0x000000ff0500720c */ /* 0x000fda0003f05270 */
[----:B------:R-:W-:-:S05]  /*1da80*/  @!P0 LOP3.LUT R9, RZ, R5, RZ, 0x33, !PT ;  /* 0x00000005ff098212 */ /* 0x000fca00078e33ff */
[----:B------:R-:W-:Y:S02]  /*1da90*/  IMAD R4, R6, R9, RZ ;  /* 0x0000000906047224 */ /* 0x000fe400078e02ff */
[----:B------:R-:W-:Y:S02]  /*1daa0*/  IMAD.MOV R9, RZ, RZ, -R9 ;  /* 0x000000ffff097224 */ /* 0x000fe400078e0a09 */
[----:B------:R-:W-:Y:S02]  /*1dab0*/  IMAD.MOV R3, RZ, RZ, -R4 ;  /* 0x000000ffff037224 */ /* 0x000fe400078e0a04 */
[----:B------:R-:W-:-:S03]  /*1dac0*/  IMAD R5, R5, R9, R2 ;  /* 0x0000000905057224 */ /* 0x000fc600078e0202 */
[----:B------:R-:W-:-:S04]  /*1dad0*/  VIADDMNMX R6, R3, R7, R6, PT ;  /* 0x0000000703067246 */ /* 0x000fc80003800106 */
[----:B------:R-:W-:-:S04]  /*1dae0*/  IABS R7, R6 ;  /* 0x0000000600077213 */ /* 0x000fc80000000000 */
[----:B------:R-:W0:Y:S08]  /*1daf0*/  I2F.RP R8, R7 ;  /* 0x0000000700087306 */ /* 0x000e300000209400 */
[----:B0-----:R-:W0:Y:S02]  /*1db00*/  MUFU.RCP R8, R8 ;  /* 0x0000000800087308 */ /* 0x001e240000001000 */
[----:B0-----:R-:W-:Y:S01]  /*1db10*/  VIADD R3, R8, 0xffffffe ;  /* 0x0ffffffe08037836 */ /* 0x001fe20000000000 */
[----:B------:R-:W-:-:S05]  /*1db20*/  IABS R8, R6 ;  /* 0x0000000600087213 */ /* 0x000fca0000000000 */
[----:B------:R-:W0:Y:S01]  /*1db30*/  F2I.FTZ.U32.TRUNC.NTZ R3, R3 ;  /* 0x0000000300037305 */ /* 0x000e22000021f000 */
[----:B------:R-:W-:Y:S02]  /*1db40*/  IMAD.MOV R8, RZ, RZ, -R8 ;  /* 0x000000ffff087224 */ /* 0x000fe400078e0a08 */
[----:B0-----:R-:W-:-:S04]  /*1db50*/  IMAD.MOV R2, RZ, RZ, -R3 ;  /* 0x000000ffff027224 */ /* 0x001fc800078e0a03 */
[----:B------:R-:W-:Y:S02]  /*1db60*/  IMAD R9, R2, R7, RZ ;  /* 0x0000000702097224 */ /* 0x000fe400078e02ff */
[----:B------:R-:W-:-:S04]  /*1db70*/  IMAD.MOV.U32 R2, RZ, RZ, RZ ;  /* 0x000000ffff027224 */ /* 0x000fc800078e00ff */
[----:B------:R-:W-:Y:S01]  /*1db80*/  IMAD.HI.U32 R2, R3, R9, R2 ;  /* 0x0000000903027227 */ /* 0x000fe200078e0002 */
[----:B------:R-:W-:Y:S02]  /*1db90*/  IABS R9, R5 ;  /* 0x0000000500097213 */ /* 0x000fe40000000000 */
[C---:B------:R-:W-:Y:S01]  /*1dba0*/  LOP3.LUT R3, R5.reuse, R6, RZ, 0x3c, !PT ;  /* 0x0000000605037212 */ /* 0x040fe200078e3cff */
[----:B------:R-:W-:Y:S02]  /*1dbb0*/  IMAD.IADD R5, R5, 0x1, R4 ;  /* 0x0000000105057824 */ /* 0x000fe400078e0204 */
[----:B------:R-:W-:-:S04]  /*1dbc0*/  IMAD.HI.U32 R2, R2, R9, RZ ;  /* 0x0000000902027227 */ /* 0x000fc800078e00ff */
[----:B------:R-:W-:-:S05]  /*1dbd0*/  IMAD R8, R2, R8, R9 ;  /* 0x0000000802087224 */ /* 0x000fca00078e0209 */
        /* <DEDUP_REMOVED lines=14> */
.L_x_1409:
[----:B------:R-:W-:Y:S01]  /*1dcc0*/  UMOV UR4, URZ ;  /* 0x0000003f00047c82 */ /* 0x000fe20008000000 */
[----:B------:R-:W-:Y:S01]  /*1dcd0*/  UMOV UR5, URZ ;  /* 0x0000003f00057c82 */ /* 0x000fe20008000000 */
[----:B------:R-:W-:Y:S01]  /*1dce0*/  ULDC UR6, c[0x0][0xc14] ;  /* 0x0003050000067ab9 */ /* 0x000fe20000000800 */
[----:B--2---:R-:W-:Y:S02]  /*1dcf0*/  IMAD.MOV.U32 R16, RZ, RZ, R4 ;  /* 0x000000ffff107224 */ /* 0x004fe400078e0004 */
[----:B------:R-:W-:Y:S02]  /*1dd00*/  IMAD.U32 R17, RZ, RZ, UR4 ;  /* 0x00000004ff117e24 */ /* 0x000fe4000f8e00ff */
[----:B------:R-:W-:Y:S02]  /*1dd10*/  IMAD.U32 R18, RZ, RZ, UR5 ;  /* 0x00000005ff127e24 */ /* 0x000fe4000f8e00ff */
[----:B------:R-:W-:-:S07]  /*1dd20*/  IMAD.U32 R19, RZ, RZ, UR6 ;  /* 0x00000006ff137e24 */ /* 0x000fce000f8e00ff */
.L_x_1417:
        /* <DEDUP_REMOVED lines=10> */
.L_x_1318:
        /* <DEDUP_REMOVED lines=12> */
.L_x_1538:
[----:B------:R-:W-:Y:S05]  /*1de90*/  BSYNC B0 ;  /* 0x0000000000007941 */ /* 0x000fea0003800000 */
.L_x_1419:
[----:B------:R-:W-:-:S03]  /*1dea0*/  UMOV UR4, 0xffffffff ;  /* 0xffffffff00047882 */ /* 0x000fc60000000000 */
[----:B------:R-:W-:Y:S05]  /*1deb0*/  BRA.DIV UR4, `(.L_x_1421) ;  /* 0x0000002204947947 */ /* 0x000fea000b800000 */
[----:B0-----:R-:W0:Y:S02]  /*1dec0*/  S2R R0, SR_TID.X ;  /* 0x0000000000007919 */ /* 0x001e240000002100 */
[----:B0-----:R-:W-:-:S04]  /*1ded0*/  SHF.R.U32.HI R0, RZ, 0x5, R0 ;  /* 0x00000005ff007819 */ /* 0x001fc80000011600 */
[----:B------:R-:W-:-:S05]  /*1dee0*/  LOP3.LUT R0, R0, 0x3, RZ, 0xc0, !PT ;  /* 0x0000000300007812 */ /* 0x000fca00078ec0ff */
[----:B------:R0:W2:Y:S02]  /*1def0*/  SHFL.IDX PT, R14, R0, RZ, 0x1f ;  /* 0x00001fff000e7589 */ /* 0x0000a400000e0000 */
.L_x_1541:
[----:B--2---:R-:W-:-:S13]  /*1df00*/  ISETP.NE.AND P0, PT, R14, RZ, PT ;  /* 0x000000ff0e00720c */ /* 0x004fda0003f05270 */
[----:B------:R-:W-:Y:S05]  /*1df10*/  @P0 BRA `(.L_x_1096) ;  /* 0x0000000000880947 */ /* 0x000fea0003800000 */
[----:B------:R-:W-:-:S03]  /*1df20*/  UMOV UR4, 0xffffffff ;  /* 0xffffffff00047882 */ /* 0x000fc60000000000 */
[----:B------:R-:W-:Y:S05]  /*1df30*/  BRA.DIV UR4, `(.L_x_1422) ;  /* 0x0000002204a87947 */ /* 0x000fea000b800000 */
[----:B------:R-:W-:-:S13]  /*1df40*/  ELECT P6, URZ, PT ;  /* 0x00000000003f782f */ /* 0x000fda00038c0000 */
.L_x_1544:
[----:B------:R-:W-:Y:S05]  /*1df50*/  @!P6 BRA `(.L_x_1096) ;  /* 0x000000000078e947 */ /* 0x000fea0003800000 */
[----:B------:R-:W-:-:S06]  /*1df60*/  ULOP3.LUT UR4, UR36, 0x2, URZ, 0xfc, !UPT ;  /* 0x0000000224047892 */ /* 0x000fcc000f8efc3f */
[----:B0-----:R-:W-:-:S05]  /*1df70*/  IMAD.U32 R0, RZ, RZ, UR4 ;  /* 0x00000004ff007e24 */ /* 0x001fca000f8e00ff */
[----:B------:R-:W-:-:S13]  /*1df80*/  ISETP.NE.AND P2, PT, R0, 0x3, PT ;  /* 0x000000030000780c */ /* 0x000fda0003f45270 */
[----:B------:R-:W-:Y:S05]  /*1df90*/  @!P2 BRA `(.L_x_1423) ;  /* 0x000000000004a947 */ /* 0x000fea0003800000 */
[----:B------:R-:W-:Y:S01]  /*1dfa0*/  BPT.TRAP 0x1 ;  /* 0x000000040000795c */ /* 0x000fe20000300000 */
.L_x_1423:
        /* <DEDUP_REMOVED lines=12> */
.L_x_1545:
[----:B------:R-:W2:Y:S02]  /*1e070*/  SYNCS.PHASECHK.TRANS64.TRYWAIT P0, [R3+URZ], R0 ;  /* 0x00000000030075a7 */ /* 0x000ea4000800017f */
[----:B--2---:R-:W-:Y:S05]  /*1e080*/  @!P0 BRA `(.L_x_1425) ;  /* 0x0000002000888947 */ /* 0x004fea0003800000 */
.L_x_1546:
[----:B------:R-:W-:Y:S05]  /*1e090*/  @!P2 BRA `(.L_x_1426) ;  /* 0x000000000004a947 */ /* 0x000fea0003800000 */
[----:B------:R-:W-:Y:S01]  /*1e0a0*/  BPT.TRAP 0x1 ;  /* 0x000000040000795c */ /* 0x000fe20000300000 */
.L_x_1426:
[----:B--2---:R-:W-:-:S04]  /*1e0b0*/  VIADD R3, R9, 0x16860 ;  /* 0x0001686009037836 */ /* 0x004fc80000000000 */
[----:B------:R-:W-:-:S04]  /*1e0c0*/  IMAD R5, R22, 0x8, R3 ;  /* 0x0000000816057824 */ /* 0x000fc800078e0203 */
[----:B------:R-:W2:Y:S02]  /*1e0d0*/  SYNCS.PHASECHK.TRANS64.TRYWAIT P0, [R5+URZ], R2 ;  /* 0x00000002050075a7 */ /* 0x000ea4000800017f */
[----:B--2---:R-:W-:Y:S05]  /*1e0e0*/  @!P0 BRA `(.L_x_1427) ;  /* 0x0000002000848947 */ /* 0x004fea0003800000 */
.L_x_1547:
[----:B------:R-:W-:-:S07]  /*1e0f0*/  IMAD R3, R4, 0x8, R3 ;  /* 0x0000000804037824 */ /* 0x000fce00078e0203 */
.L_x_1428:
[----:B---3--:R3:W4:Y:S02]  /*1e100*/  SYNCS.PHASECHK.TRANS64.TRYWAIT P0, [R3+URZ], R0 ;  /* 0x00000000030075a7 */ /* 0x008724000800017f */
[----:B----4-:R-:W-:Y:S05]  /*1e110*/  @!P0 NANOSLEEP.SYNCS 0x989680 ;  /* 0x009896800000895d */ /* 0x010fea0003900000 */
[----:B------:R-:W4:Y:S02]  /*1e120*/  @!P0 SYNCS.PHASECHK.TRANS64 P0, [R3+URZ], R0 ;  /* 0x00000000030085a7 */ /* 0x000f24000800007f */
[----:B----4-:R-:W-:Y:S05]  /*1e130*/  @!P0 BRA `(.L_x_1428) ;  /* 0xfffffffc00f08947 */ /* 0x010fea000383ffff */
.L_x_1096:
[----:B------:R-:W-:Y:S05]  /*1e140*/  BSYNC B7 ;  /* 0x0000000000077941 */ /* 0x000fea0003800000 */
.L_x_1093:
[----:B------:R-:W-:Y:S05]  /*1e150*/  EXIT ;  /* 0x000000000000794d */ /* 0x000fea0003800000 */
.L_x_1122:
[----:B0-----:R0:W1:Y:S02]  /*1e160*/  SYNCS.PHASECHK.TRANS64.TRYWAIT P6, [R86+URZ+0x16890], R98 ;  /* 0x01689062560075a7 */ /* 0x00106400080c017f */
[----:B-1----:R-:W-:Y:S05]  /*1e170*/  @!P6 NANOSLEEP.SYNCS 0x989680 ;  /* 0x009896800000e95d */ /* 0x002fea0003900000 */
[----:B------:R-:W1:Y:S02]  /*1e180*/  @!P6 SYNCS.PHASECHK.TRANS64 P6, [R86+URZ+0x16890], R98 ;  /* 0x016890625600e5a7 */ /* 0x000e6400080c007f */
[----:B-1----:R-:W-:Y:S05]  /*1e190*/  @!P6 BRA `(.L_x_1122) ;  /* 0xfffffffc00f0e947 */ /* 0x002fea000383ffff */
[----:B------:R-:W-:Y:S05]  /*1e1a0*/  BRA `(.L_x_1429) ;  /* 0xfffffe4800e07947 */ /* 0x000fea000383ffff */
.L_x_1142:
[----:B0-----:R0:W1:Y:S02]  /*1e1b0*/  SYNCS.PHASECHK.TRANS64.TRYWAIT P5, [R86+URZ+0x16890], R98 ;  /* 0x01689062560075a7 */ /* 0x00106400080a017f */
[----:B-1----:R-:W-:Y:S05]  /*1e1c0*/  @!P5 NANOSLEEP.SYNCS 0x989680 ;  /* 0x009896800000d95d */ /* 0x002fea0003900000 */
[----:B------:R-:W1:Y:S02]  /*1e1d0*/  @!P5 SYNCS.PHASECHK.TRANS64 P5, [R86+URZ+0x16890], R98 ;  /* 0x016890625600d5a7 */ /* 0x000e6400080a007f */
[----:B-1----:R-:W-:Y:S05]  /*1e1e0*/  @!P5 BRA `(.L_x_1142) ;  /* 0xfffffffc00f0d947 */ /* 0x002fea000383ffff */
[----:B------:R-:W-:Y:S05]  /*1e1f0*/  BRA `(.L_x_1430) ;  /* 0xfffffe5c00c07947 */ /* 0x000fea000383ffff */
.L_x_1151:
[----:B0-----:R0:W1:Y:S02]  /*1e200*/  SYNCS.PHASECHK.TRANS64.TRYWAIT P4, [R86+URZ+0x16890], R98 ;  /* 0x01689062560075a7 */ /* 0x001064000808017f */
[----:B-1----:R-:W-:Y:S05]  /*1e210*/  @!P4 NANOSLEEP.SYNCS 0x989680 ;  /* 0x009896800000c95d */ /* 0x002fea0003900000 */
[----:B------:R-:W1:Y:S02]  /*1e220*/  @!P4 SYNCS.PHASECHK.TRANS64 P4, [R86+URZ+0x16890], R98 ;  /* 0x016890625600c5a7 */ /* 0x000e64000808007f */
[----:B-1----:R-:W-:Y:S05]  /*1e230*/  @!P4 BRA `(.L_x_1151) ;  /* 0xfffffffc00f0c947 */ /* 0x002fea000383ffff */
[----:B------:R-:W-:Y:S05]  /*1e240*/  BRA `(.L_x_1431) ;  /* 0xfffffe7000007947 */ /* 0x000fea000383ffff */
.L_x_1157:
[----:B--2---:R2:W3:Y:S02]  /*1e250*/  SYNCS.PHASECHK.TRANS64.TRYWAIT P3, [R86+URZ+0x168b0], R98 ;  /* 0x0168b062560075a7 */ /* 0x0044e4000806017f */
[----:B---3--:R-:W-:Y:S05]  /*1e260*/  @!P3 NANOSLEEP.SYNCS 0x989680 ;  /* 0x009896800000b95d */ /* 0x008fea0003900000 */
[----:B------:R-:W3:Y:S02]  /*1e270*/  @!P3 SYNCS.PHASECHK.TRANS64 P3, [R86+URZ+0x168b0], R98 ;  /* 0x0168b0625600b5a7 */ /* 0x000ee4000806007f */
[----:B---3--:R-:W-:Y:S05]  /*1e280*/  @!P3 BRA `(.L_x_1157) ;  /* 0xfffffffc00f0b947 */ /* 0x008fea000383ffff */
[----:B------:R-:W-:Y:S05]  /*1e290*/  BRA `(.L_x_1432) ;  /* 0xfffffe7000947947 */ /* 0x000fea000383ffff */
.L_x_1173:
        /* <DEDUP_REMOVED lines=8> */
.L_x_1434:
[----:B------:R-:W-:Y:S05]  /*1e320*/  BSYNC B0 ;  /* 0x0000000000007941 */ /* 0x000fea0003800000 */
.L_x_1433:
[----:B------:R0:W-:Y:S01]  /*1e330*/  STL [R1+0x10], R14 ;  /* 0x0000100e01007387 */ /* 0x0001e20000100800 */
[----:B------:R-:W-:Y:S05]  /*1e340*/  BRA `(.L_x_1435) ;  /* 0xfffffe7800cc7947 */ /* 0x000fea000383ffff */
.L_x_1189:
[----:B------:R-:W-:Y:S01]  /*1e350*/  BSSY B1, `(.L_x_1436) ;  /* 0x0000008000017945 */ /* 0x000fe20003800000 */
[----:B0-----:R-:W-:Y:S02]  /*1e360*/  IMAD.MOV.U32 R13, RZ, RZ, R5 ;  /* 0x000000ffff0d7224 */ /* 0x001fe400078e0005 */
[----:B------:R-:W-:Y:S02]  /*1e370*/  IMAD.MOV.U32 R12, RZ, RZ, RZ ;  /* 0x000000ffff0c7224 */ /* 0x000fe400078e00ff */
[----:B------:R-:W-:Y:S02]  /*1e380*/  IMAD.MOV.U32 R11, RZ, RZ, 0x1c1f ;  /* 0x00001c1fff0b7424 */ /* 0x000fe400078e00ff */
[----:B------:R-:W-:-:S07]  /*1e390*/  IMAD.MOV.U32 R15, RZ, RZ, -0x1 ;  /* 0xffffffffff0f7424 */ /* 0x000fce00078e00ff */
[----:B-----5:R-:W-:Y:S05]  /*1e3a0*/  WARPSYNC.COLLECTIVE R15, `(.L_x_1437) ;  /* 0x000000000f087348 */ /* 0x020fea0003c00000 */
[----:B------:R0:W1:Y:S02]  /*1e3b0*/  SHFL.IDX P6, R14, R13, R12, R11 ;  /* 0x0000000c0d0e7389 */ /* 0x00006400000c000b */
[----:B01---5:R-:W-:Y:S01]  /*1e3c0*/  ENDCOLLECTIVE ;  /* 0x000000000000791b */ /* 0x023fe20003800000 */
.L_x_1437:
[----:B------:R-:W-:Y:S05]  /*1e3d0*/  BSYNC B1 ;  /* 0x0000000000017941 */ /* 0x000fea0003800000 */
.L_x_1436:
[----:B------:R-:W-:Y:S05]  /*1e3e0*/  BRA `(.L_x_1438) ;  /* 0xfffffe8800547947 */ /* 0x000fea000383ffff */
.L_x_1190:
        /* <DEDUP_REMOVED lines=8> */
.L_x_1440:
[----:B------:R-:W-:Y:S05]  /*1e470*/  BSYNC B1 ;  /* 0x0000000000017941 */ /* 0x000fea0003800000 */
.L_x_1439:
[----:B------:R-:W-:Y:S05]  /*1e480*/  BRA `(.L_x_1441) ;  /* 0xfffffe8800347947 */ /* 0x000fea000383ffff */
.L_x_1191:
        /* <DEDUP_REMOVED lines=8> */
.L_x_1443:
[----:B------:R-:W-:Y:S05]  /*1e510*/  BSYNC B1 ;  /* 0x0000000000017941 */ /* 0x000fea0003800000 */
.L_x_1442:
[----:B------:R-:W-:Y:S05]  /*1e520*/  BRA `(.L_x_1444) ;  /* 0xfffffe8800147947 */ /* 0x000fea000383ffff */
.L_x_1192:
        /* <DEDUP_REMOVED lines=8> */
.L_x_1446:
[----:B------:R-:W-:Y:S05]  /*1e5b0*/  BSYNC B1 ;  /* 0x0000000000017941 */ /* 0x000fea0003800000 */
.L_x_1445:
[----:B------:R-:W-:Y:S05]  /*1e5c0*/  BRA `(.L_x_1447) ;  /* 0xfffffe8400f47947 */ /* 0x000fea000383ffff */
.L_x_1193:
[----:B------:R-:W-:Y:S01]  /*1e5d0*/  BSSY B1, `(.L_x_1448) ;  /* 0x0000008000017945 */ /* 0x000fe20003800000 */
[----:B0-----:R-:W-:Y:S02]  /*1e5e0*/  IMAD.MOV.U32 R13, RZ, RZ, R5 ;  /* 0x000000ffff0d7224 */ /* 0x001fe400078e0005 */
[----:B------:R-:W-:Y:S02]  /*1e5f0*/  IMAD.MOV.U32 R12, RZ, RZ, 0x1 ;  /* 0x00000001ff0c7424 */ /* 0x000fe400078e00ff */
[----:B------:R-:W-:Y:S02]  /*1e600*/  IMAD.MOV.U32 R11, RZ, RZ, 0x1c1f ;  /* 0x00001c1fff0b7424 */ /* 0x000fe400078e00ff */
[----:B------:R-:W-:-:S07]  /*1e610*/  IMAD.MOV.U32 R15, RZ, RZ, -0x1 ;  /* 0xffffffffff0f7424 */ /* 0x000fce00078e00ff */
[----:B-----5:R-:W-:Y:S05]  /*1e620*/  WARPSYNC.COLLECTIVE R15, `(.L_x_1449) ;  /* 0x000000000f087348 */ /* 0x020fea0003c00000 */
[----:B------:R0:W1:Y:S02]  /*1e630*/  SHFL.IDX P6, R14, R13, R12, R11 ;  /* 0x0000000c0d0e7389 */ /* 0x00006400000c000b */
[----:B01---5:R-:W-:Y:S01]  /*1e640*/  ENDCOLLECTIVE ;  /* 0x000000000000791b */ /* 0x023fe20003800000 */
.L_x_1449:
[----:B------:R-:W-:Y:S05]  /*1e650*/  BSYNC B1 ;  /* 0x0000000000017941 */ /* 0x000fea0003800000 */
.L_x_1448:
[----:B------:R-:W-:Y:S05]  /*1e660*/  BRA `(.L_x_1450) ;  /* 0xfffffe8400d47947 */ /* 0x000fea000383ffff */
.L_x_1194:
        /* <DEDUP_REMOVED lines=8> */
.L_x_1452:
[----:B------:R-:W-:Y:S05]  /*1e6f0*/  BSYNC B1 ;  /* 0x0000000000017941 */ /* 0x000fea0003800000 */
.L_x_1451:
[----:B------:R-:W-:Y:S05]  /*1e700*/  BRA `(.L_x_1453) ;  /* 0xfffffe8400b87947 */ /* 0x000fea000383ffff */
.L_x_1195:
        /* <DEDUP_REMOVED lines=8> */
.L_x_1455:
[----:B------:R-:W-:Y:S05]  /*1e790*/  BSYNC B1 ;  /* 0x0000000000017941 */ /* 0x000fea0003800000 */
.L_x_1454:
[----:B------:R-:W-:Y:S05]  /*1e7a0*/  BRA `(.L_x_1456) ;  /* 0xfffffe84009c7947 */ /* 0x000fea000383ffff */
.L_x_1196:
        /* <DEDUP_REMOVED lines=8> */
.L_x_1458:
[----:B------:R-:W-:Y:S05]  /*1e830*/  BSYNC B1 ;  /* 0x0000000000017941 */ /* 0x000fea0003800000 */
.L_x_1457:
[----:B------:R-:W-:Y:S05]  /*1e840*/  BRA `(.L_x_1459) ;  /* 0xfffffe8400807947 */ /* 0x000fea000383ffff */
.L_x_1198:
[----:B0-----:R0:W1:Y:S02]  /*1e850*/  SYNCS.PHASECHK.TRANS64.TRYWAIT P2, [R2+URZ+0x16800], R5 ;  /* 0x01680005020075a7 */ /* 0x001064000804017f */
[----:B-1----:R-:W-:Y:S05]  /*1e860*/  @!P2 NANOSLEEP.SYNCS 0x989680 ;  /* 0x009896800000a95d */ /* 0x002fea0003900000 */
[----:B------:R-:W1:Y:S02]  /*1e870*/  @!P2 SYNCS.PHASECHK.TRANS64 P2, [R2+URZ+0x16800], R5 ;  /* 0x016800050200a5a7 */ /* 0x000e64000804007f */
[----:B-1----:R-:W-:Y:S05]  /*1e880*/  @!P2 BRA `(.L_x_1198) ;  /* 0xfffffffc00f0a947 */ /* 0x002fea000383ffff */
[----:B------:R-:W-:Y:S05]  /*1e890*/  BRA `(.L_x_1460) ;  /* 0xfffffe88001c7947 */ /* 0x000fea000383ffff */
.L_x_1206:
[----:B------:R-:W-:Y:S01]  /*1e8a0*/  BSSY B1, `(.L_x_1461) ;  /* 0x0000008000017945 */ /* 0x000fe20003800000 */
[----:B------:R-:W-:Y:S02]  /*1e8b0*/  IMAD.MOV.U32 R13, RZ, RZ, R5 ;  /* 0x000000ffff0d7224 */ /* 0x000fe400078e0005 */
[----:B------:R-:W-:Y:S02]  /*1e8c0*/  IMAD.MOV.U32 R12, RZ, RZ, RZ ;  /* 0x000000ffff0c7224 */ /* 0x000fe400078e00ff */
[----:B------:R-:W-:Y:S02]  /*1e8d0*/  IMAD.MOV.U32 R11, RZ, RZ, 0x1c1f ;  /* 0x00001c1fff0b7424 */ /* 0x000fe400078e00ff */
[----:B------:R-:W-:-:S07]  /*1e8e0*/  IMAD.MOV.U32 R15, RZ, RZ, -0x1 ;  /* 0xffffffffff0f7424 */ /* 0x000fce00078e00ff */
[----:B-----5:R-:W-:Y:S05]  /*1e8f0*/  WARPSYNC.COLLECTIVE R15, `(.L_x_1462) ;  /* 0x000000000f087348 */ /* 0x020fea0003c00000 */
[----:B------:R0:W1:Y:S02]  /*1e900*/  SHFL.IDX P6, R14, R13, R12, R11 ;  /* 0x0000000c0d0e7389 */ /* 0x00006400000c000b */
[----:B01---5:R-:W-:Y:S01]  /*1e910*/  ENDCOLLECTIVE ;  /* 0x000000000000791b */ /* 0x023fe20003800000 */
.L_x_1462:
[----:B------:R-:W-:Y:S05]  /*1e920*/  BSYNC B1 ;  /* 0x0000000000017941 */ /* 0x000fea0003800000 */
.L_x_1461:
[----:B------:R-:W-:Y:S05]  /*1e930*/  BRA `(.L_x_1463) ;  /* 0xfffffe9800607947 */ /* 0x000fea000383ffff */
.L_x_1207:
        /* <DEDUP_REMOVED lines=8> */
.L_x_1465:
[----:B------:R-:W-:Y:S05]  /*1e9c0*/  BSYNC B1 ;  /* 0x0000000000017941 */ /* 0x000fea0003800000 */
.L_x_1464:
[----:B------:R-:W-:Y:S05]  /*1e9d0*/  BRA `(.L_x_1466) ;  /* 0xfffffe9800407947 */ /* 0x000fea000383ffff */
.L_x_1208:
        /* <DEDUP_REMOVED lines=8> */
.L_x_1468:
[----:B------:R-:W-:Y:S05]  /*1ea60*/  BSYNC B1 ;  /* 0x0000000000017941 */ /* 0x000fea0003800000 */
.L_x_1467:
[----:B------:R-:W-:Y:S05]  /*1ea70*/  BRA `(.L_x_1469) ;  /* 0xfffffe9800207947 */ /* 0x000fea000383ffff */
.L_x_1209:
        /* <DEDUP_REMOVED lines=8> */
.L_x_1471:
[----:B------:R-:W-:Y:S05]  /*1eb00*/  BSYNC B1 ;  /* 0x0000000000017941 */ /* 0x000fea0003800000 */
.L_x_1470:
[----:B------:R-:W-:Y:S05]  /*1eb10*/  BRA `(.L_x_1472) ;  /* 0xfffffe9800007947 */ /* 0x000fea000383ffff */
.L_x_1210:
[----:B------:R-:W-:Y:S01]  /*1eb20*/  BSSY B1, `(.L_x_1473) ;  /* 0x0000008000017945 */ /* 0x000fe20003800000 */
[----:B------:R-:W-:Y:S02]  /*1eb30*/  IMAD.MOV.U32 R13, RZ, RZ, R5 ;  /* 0x000000ffff0d7224 */ /* 0x000fe400078e0005 */
[----:B------:R-:W-:Y:S02]  /*1eb40*/  IMAD.MOV.U32 R12, RZ, RZ, 0x1 ;  /* 0x00000001ff0c7424 */ /* 0x000fe400078e00ff */
[----:B------:R-:W-:Y:S02]  /*1eb50*/  IMAD.MOV.U32 R11, RZ, RZ, 0x1c1f ;  /* 0x00001c1fff0b7424 */ /* 0x000fe400078e00ff */
[----:B------:R-:W-:-:S07]  /*1eb60*/  IMAD.MOV.U32 R15, RZ, RZ, -0x1 ;  /* 0xffffffffff0f7424 */ /* 0x000fce00078e00ff */
[----:B-----5:R-:W-:Y:S05]  /*1eb70*/  WARPSYNC.COLLECTIVE R15, `(.L_x_1474) ;  /* 0x000000000f087348 */ /* 0x020fea0003c00000 */
[----:B------:R0:W1:Y:S02]  /*1eb80*/  SHFL.IDX P6, R14, R13, R12, R11 ;  /* 0x0000000c0d0e7389 */ /* 0x00006400000c000b */
[----:B01---5:R-:W-:Y:S01]  /*1eb90*/  ENDCOLLECTIVE ;  /* 0x000000000000791b */ /* 0x023fe20003800000 */
.L_x_1474:
[----:B------:R-:W-:Y:S05]  /*1eba0*/  BSYNC B1 ;  /* 0x0000000000017941 */ /* 0x000fea0003800000 */
.L_x_1473:
[----:B------:R-:W-:Y:S05]  /*1ebb0*/  BRA `(.L_x_1475) ;  /* 0xfffffe9400e07947 */ /* 0x000fea000383ffff */
.L_x_1211:
        /* <DEDUP_REMOVED lines=8> */
.L_x_1477:
[----:B------:R-:W-:Y:S05]  /*1ec40*/  BSYNC B1 ;  /* 0x0000000000017941 */ /* 0x000fea0003800000 */
.L_x_1476:
[----:B------:R-:W-:Y:S05]  /*1ec50*/  BRA `(.L_x_1478) ;  /* 0xfffffe9400c47947 */ /* 0x000fea000383ffff */
.L_x_1212:
        /* <DEDUP_REMOVED lines=8> */
.L_x_1480:
[----:B------:R-:W-:Y:S05]  /*1ece0*/  BSYNC B1 ;  /* 0x0000000000017941 */ /* 0x000fea0003800000 */
.L_x_1479:
[----:B------:R-:W-:Y:S05]  /*1ecf0*/  BRA `(.L_x_1481) ;  /* 0xfffffe9400a87947 */ /* 0x000fea000383ffff */
.L_x_1213:
        /* <DEDUP_REMOVED lines=8> */
.L_x_1483:
[----:B------:R-:W-:Y:S05]  /*1ed80*/  BSYNC B1 ;  /* 0x0000000000017941 */ /* 0x000fea0003800000 */
.L_x_1482:
[----:B------:R-:W-:Y:S05]  /*1ed90*/  BRA `(.L_x_1484) ;  /* 0xfffffe94008c7947 */ /* 0x000fea000383ffff */
.L_x_1215:
[----:B0-----:R0:W1:Y:S02]  /*1eda0*/  SYNCS.PHASECHK.TRANS64.TRYWAIT P1, [R2+URZ+0x16800], R5 ;  /* 0x01680005020075a7 */ /* 0x001064000802017f */
[----:B-1----:R-:W-:Y:S05]  /*1edb0*/  @!P1 NANOSLEEP.SYNCS 0x989680 ;  /* 0x009896800000995d */ /* 0x002fea0003900000 */
[----:B------:R-:W1:Y:S02]  /*1edc0*/  @!P1 SYNCS.PHASECHK.TRANS64 P1, [R2+URZ+0x16800], R5 ;  /* 0x01680005020095a7 */ /* 0x000e64000802007f */
[----:B-1----:R-:W-:Y:S05]  /*1edd0*/  @!P1 BRA `(.L_x_1215) ;  /* 0xfffffffc00f09947 */ /* 0x002fea000383ffff */
[----:B------:R-:W-:Y:S05]  /*1ede0*/  BRA `(.L_x_1485) ;  /* 0xfffffe9800087947 */ /* 0x000fea000383ffff */
.L_x_1221:
[----:B0-----:R0:W2:Y:S02]  /*1edf0*/  SYNCS.PHASECHK.TRANS64.TRYWAIT P2, [R89+URZ+0x16830], R0 ;  /* 0x01683000590075a7 */ /* 0x0010a4000804017f */
[----:B--2---:R-:W-:Y:S05]  /*1ee00*/  @!P2 NANOSLEEP.SYNCS 0x989680 ;  /* 0x009896800000a95d */ /* 0x004fea0003900000 */
[----:B------:R-:W2:Y:S02]  /*1ee10*/  @!P2 SYNCS.PHASECHK.TRANS64 P2, [R89+URZ+0x16830], R0 ;  /* 0x016830005900a5a7 */ /* 0x000ea4000804007f */
[----:B--2---:R-:W-:Y:S05]  /*1ee20*/  @!P2 BRA `(.L_x_1221) ;  /* 0xfffffffc00f0a947 */ /* 0x004fea000383ffff */
[----:B------:R-:W-:Y:S05]  /*1ee30*/  BRA `(.L_x_1220) ;  /* 0xfffffea800007947 */ /* 0x000fea000383ffff */
.L_x_1239:
[----:B-1----:R1:W2:Y:S02]  /*1ee40*/  SYNCS.PHASECHK.TRANS64.TRYWAIT P3, [R21+URZ+0x16830], R20 ;  /* 0x01683014150075a7 */ /* 0x0022a4000806017f */
[----:B--2---:R-:W-:Y:S05]  /*1ee50*/  @!P3 NANOSLEEP.SYNCS 0x989680 ;  /* 0x009896800000b95d */ /* 0x004fea0003900000 */
[----:B------:R-:W2:Y:S02]  /*1ee60*/  @!P3 SYNCS.PHASECHK.TRANS64 P3, [R21+URZ+0x16830], R20 ;  /* 0x016830141500b5a7 */ /* 0x000ea4000806007f */
[----:B--2---:R-:W-:Y:S05]  /*1ee70*/  @!P3 BRA `(.L_x_1239) ;  /* 0xfffffffc00f0b947 */ /* 0x004fea000383ffff */
[----:B------:R-:W-:Y:S05]  /*1ee80*/  BRA `(.L_x_1238) ;  /* 0xfffffee000c07947 */ /* 0x000fea000383ffff */
.L_x_1243:
[----:B-1----:R1:W2:Y:S02]  /*1ee90*/  SYNCS.PHASECHK.TRANS64.TRYWAIT P2, [R20+URZ+0x16850], R19 ;  /* 0x01685013140075a7 */ /* 0x0022a4000804017f */
[----:B--2---:R-:W-:Y:S05]  /*1eea0*/  @!P2 NANOSLEEP.SYNCS 0x989680 ;  /* 0x009896800000a95d */ /* 0x004fea0003900000 */
[----:B------:R-:W2:Y:S02]  /*1eeb0*/  @!P2 SYNCS.PHASECHK.TRANS64 P2, [R20+URZ+0x16850], R19 ;  /* 0x016850131400a5a7 */ /* 0x000ea4000804007f */
[----:B--2---:R-:W-:Y:S05]  /*1eec0*/  @!P2 BRA `(.L_x_1243) ;  /* 0xfffffffc00f0a947 */ /* 0x004fea000383ffff */
[----:B------:R-:W-:Y:S05]  /*1eed0*/  BRA `(.L_x_1240) ;  /* 0xfffffee400807947 */ /* 0x000fea000383ffff */
.L_x_1262:
[----:B-1----:R1:W2:Y:S02]  /*1eee0*/  SYNCS.PHASECHK.TRANS64.TRYWAIT P3, [R14+URZ+0x16830], R15 ;  /* 0x0168300f0e0075a7 */ /* 0x0022a4000806017f */
[----:B--2---:R-:W-:Y:S05]  /*1eef0*/  @!P3 NANOSLEEP.SYNCS 0x989680 ;  /* 0x009896800000b95d */ /* 0x004fea0003900000 */
[----:B------:R-:W2:Y:S02]  /*1ef00*/  @!P3 SYNCS.PHASECHK.TRANS64 P3, [R14+URZ+0x16830], R15 ;  /* 0x0168300f0e00b5a7 */ /* 0x000ea4000806007f */
[----:B--2---:R-:W-:Y:S05]  /*1ef10*/  @!P3 BRA `(.L_x_1262) ;  /* 0xfffffffc00f0b947 */ /* 0x004fea000383ffff */
[----:B------:R-:W-:Y:S05]  /*1ef20*/  BRA `(.L_x_1261) ;  /* 0xffffff1c00087947 */ /* 0x000fea000383ffff */
.L_x_1266:
[----:B-1----:R1:W2:Y:S02]  /*1ef30*/  SYNCS.PHASECHK.TRANS64.TRYWAIT P2, [R15+URZ+0x16850], R14 ;  /* 0x0168500e0f0075a7 */ /* 0x0022a4000804017f */
[----:B--2---:R-:W-:Y:S05]  /*1ef40*/  @!P2 NANOSLEEP.SYNCS 0x989680 ;  /* 0x009896800000a95d */ /* 0x004fea0003900000 */
[----:B------:R-:W2:Y:S02]  /*1ef50*/  @!P2 SYNCS.PHASECHK.TRANS64 P2, [R15+URZ+0x16850], R14 ;  /* 0x0168500e0f00a5a7 */ /* 0x000ea4000804007f */
[----:B--2---:R-:W-:Y:S05]  /*1ef60*/  @!P2 BRA `(.L_x_1266) ;  /* 0xfffffffc00f0a947 */ /* 0x004fea000383ffff */
[----:B------:R-:W-:Y:S05]  /*1ef70*/  BRA `(.L_x_1263) ;  /* 0xffffff1c00c87947 */ /* 0x000fea000383ffff */
.L_x_1273:
[----:B-1----:R1:W2:Y:S02]  /*1ef80*/  SYNCS.PHASECHK.TRANS64.TRYWAIT P3, [R14+URZ+0x16830], R15 ;  /* 0x0168300f0e0075a7 */ /* 0x0022a4000806017f */
[----:B--2---:R-:W-:Y:S05]  /*1ef90*/  @!P3 NANOSLEEP.SYNCS 0x989680 ;  /* 0x009896800000b95d */ /* 0x004fea0003900000 */
[----:B------:R-:W2:Y:S02]  /*1efa0*/  @!P3 SYNCS.PHASECHK.TRANS64 P3, [R14+URZ+0x16830], R15 ;  /* 0x0168300f0e00b5a7 */ /* 0x000ea4000806007f */
[----:B--2---:R-:W-:Y:S05]  /*1efb0*/  @!P3 BRA `(.L_x_1273) ;  /* 0xfffffffc00f0b947 */ /* 0x004fea000383ffff */
[----:B------:R-:W-:Y:S05]  /*1efc0*/  BRA `(.L_x_1272) ;  /* 0xffffff4000d07947 */ /* 0x000fea000383ffff */
.L_x_1277:
[----:B-1----:R1:W2:Y:S02]  /*1efd0*/  SYNCS.PHASECHK.TRANS64.TRYWAIT P2, [R15+URZ+0x16850], R14 ;  /* 0x0168500e0f0075a7 */ /* 0x0022a4000804017f */
[----:B--2---:R-:W-:Y:S05]  /*1efe0*/  @!P2 NANOSLEEP.SYNCS 0x989680 ;  /* 0x009896800000a95d */ /* 0x004fea0003900000 */
[----:B------:R-:W2:Y:S02]  /*1eff0*/  @!P2 SYNCS.PHASECHK.TRANS64 P2, [R15+URZ+0x16850], R14 ;  /* 0x0168500e0f00a5a7 */ /* 0x000ea4000804007f */
[----:B--2---:R-:W-:Y:S05]  /*1f000*/  @!P2 BRA `(.L_x_1277) ;  /* 0xfffffffc00f0a947 */ /* 0x004fea000383ffff */
[----:B------:R-:W-:Y:S05]  /*1f010*/  BRA `(.L_x_1274) ;  /* 0xffffff4400907947 */ /* 0x000fea000383ffff */
.L_x_1290:
[----:B-1----:R1:W2:Y:S02]  /*1f020*/  SYNCS.PHASECHK.TRANS64.TRYWAIT P0, [R9+URZ+0x16850], R0 ;  /* 0x01685000090075a7 */ /* 0x0022a4000800017f */
[----:B--2---:R-:W-:Y:S05]  /*1f030*/  @!P0 NANOSLEEP.SYNCS 0x989680 ;  /* 0x009896800000895d */ /* 0x004fea0003900000 */
[----:B------:R-:W2:Y:S02]  /*1f040*/  @!P0 SYNCS.PHASECHK.TRANS64 P0, [R9+URZ+0x16850], R0 ;  /* 0x01685000090085a7 */ /* 0x000ea4000800007f */
[----:B--2---:R-:W-:Y:S05]  /*1f050*/  @!P0 BRA `(.L_x_1290) ;  /* 0xfffffffc00f08947 */ /* 0x004fea000383ffff */
[----:B------:R-:W-:Y:S05]  /*1f060*/  BRA `(.L_x_1289) ;  /* 0xffffff7800507947 */ /* 0x000fea000383ffff */
.L_x_1332:
[----:B------:R-:W0:Y:S01]  /*1f070*/  S2R R13, SR_TID.X ;  /* 0x00000000000d7919 */ /* 0x000e220000002100 */
[----:B------:R-:W-:Y:S01]  /*1f080*/  BSSY B1, `(.L_x_1486) ;  /* 0x0000009000017945 */ /* 0x000fe20003800000 */
[----:B------:R-:W-:Y:S02]  /*1f090*/  IMAD.MOV.U32 R12, RZ, RZ, RZ ;  /* 0x000000ffff0c7224 */ /* 0x000fe400078e00ff */
[----:B------:R-:W-:Y:S02]  /*1f0a0*/  IMAD.MOV.U32 R11, RZ, RZ, 0x1f ;  /* 0x0000001fff0b7424 */ /* 0x000fe400078e00ff */
[----:B------:R-:W-:Y:S01]  /*1f0b0*/  IMAD.MOV.U32 R15, RZ, RZ, -0x1 ;  /* 0xffffffffff0f7424 */ /* 0x000fe200078e00ff */
[----:B0-----:R-:W-:-:S04]  /*1f0c0*/  SHF.R.U32.HI R13, RZ, 0x5, R13 ;  /* 0x00000005ff0d7819 */ /* 0x001fc8000001160d */
[----:B------:R-:W-:-:S07]  /*1f0d0*/  LOP3.LUT R13, R13, 0x3, RZ, 0xc0, !PT ;  /* 0x000000030d0d7812 */ /* 0x000fce00078ec0ff */
[----:B-1----:R-:W-:Y:S05]  /*1f0e0*/  WARPSYNC.COLLECTIVE R15, `(.L_x_1487) ;  /* 0x000000000f087348 */ /* 0x002fea0003c00000 */
[----:B------:R0:W2:Y:S02]  /*1f0f0*/  SHFL.IDX P6, R14, R13, R12, R11 ;  /* 0x0000000c0d0e7389 */ /* 0x0000a400000c000b */
[----:B012---:R-:W-:Y:S01]  /*1f100*/  ENDCOLLECTIVE ;  /* 0x000000000000791b */ /* 0x007fe20003800000 */
.L_x_1487:
[----:B------:R-:W-:Y:S05]  /*1f110*/  BSYNC B1 ;  /* 0x0000000000017941 */ /* 0x000fea0003800000 */
.L_x_1486:
[----:B------:R-:W-:Y:S05]  /*1f120*/  BRA `(.L_x_1488) ;  /* 0xffffffb000607947 */ /* 0x000fea000383ffff */
.L_x_1333:
[----:B------:R-:W-:Y:S01]  /*1f130*/  BSSY B1, `(.L_x_1489) ;  /* 0x0000006000017945 */ /* 0x000fe20003800000 */
[----:B------:R-:W-:-:S07]  /*1f140*/  IMAD.MOV.U32 R15, RZ, RZ, -0x1 ;  /* 0xffffffffff0f7424 */ /* 0x000fce00078e00ff */
[----:B-1----:R-:W-:Y:S05]  /*1f150*/  WARPSYNC.COLLECTIVE R15, `(.L_x_1490) ;  /* 0x000000000f0c7348 */ /* 0x002fea0003c00000 */
[----:B------:R-:W-:Y:S02]  /*1f160*/  ELECT P6, UR62, PT ;  /* 0x00000000003e782f */ /* 0x000fe400038c0000 */
[----:B------:R-:W-:Y:S01]  /*1f170*/  MOV R14, UR62 ;  /* 0x0000003e000e7c02 */ /* 0x000fe20008000f00 */
[----:B-1----:R-:W-:Y:S10]  /*1f180*/  ENDCOLLECTIVE ;  /* 0x000000000000791b */ /* 0x002ff40003800000 */
.L_x_1490:
[----:B------:R-:W-:Y:S05]  /*1f190*/  BSYNC B1 ;  /* 0x0000000000017941 */ /* 0x000fea0003800000 */
.L_x_1489:
[----:B------:R-:W-:Y:S05]  /*1f1a0*/  BRA `(.L_x_1491) ;  /* 0xffffffb0004c7947 */ /* 0x000fea000383ffff */
.L_x_1335:
[----:B0-----:R0:W2:Y:S02]  /*1f1b0*/  SYNCS.PHASECHK.TRANS64.TRYWAIT P0, [R8+URZ+0x16820], R9 ;  /* 0x01682009080075a7 */ /* 0x0010a4000800017f */
[----:B--2---:R-:W-:Y:S05]  /*1f1c0*/  @!P0 NANOSLEEP.SYNCS 0x989680 ;  /* 0x009896800000895d */ /* 0x004fea0003900000 */
[----:B------:R-:W2:Y:S02]  /*1f1d0*/  @!P0 SYNCS.PHASECHK.TRANS64 P0, [R8+URZ+0x16820], R9 ;  /* 0x01682009080085a7 */ /* 0x000ea4000800007f */
[----:B--2---:R-:W-:Y:S05]  /*1f1e0*/  @!P0 BRA `(.L_x_1335) ;  /* 0xfffffffc00f08947 */ /* 0x004fea000383ffff */
[----:B------:R-:W-:Y:S05]  /*1f1f0*/  BRA `(.L_x_1492) ;  /* 0xffffffb000687947 */ /* 0x000fea000383ffff */
.L_x_1338:
[----:B0-----:R0:W2:Y:S02]  /*1f200*/  SYNCS.PHASECHK.TRANS64.TRYWAIT P0, [R9+URZ+0x168a0], R12 ;  /* 0x0168a00c090075a7 */ /* 0x0010a4000800017f */
[----:B--2---:R-:W-:Y:S05]  /*1f210*/  @!P0 NANOSLEEP.SYNCS 0x989680 ;  /* 0x009896800000895d */ /* 0x004fea0003900000 */
[----:B------:R-:W2:Y:S02]  /*1f220*/  @!P0 SYNCS.PHASECHK.TRANS64 P0, [R9+URZ+0x168a0], R12 ;  /* 0x0168a00c090085a7 */ /* 0x000ea4000800007f */
[----:B--2---:R-:W-:Y:S05]  /*1f230*/  @!P0 BRA `(.L_x_1338) ;  /* 0xfffffffc00f08947 */ /* 0x004fea000383ffff */
[----:B------:R-:W-:Y:S05]  /*1f240*/  BRA `(.L_x_1493) ;  /* 0xffffffb000707947 */ /* 0x000fea000383ffff */
.L_x_1340:
[----:B---3--:R3:W4:Y:S02]  /*1f250*/  SYNCS.PHASECHK.TRANS64.TRYWAIT P0, [R9+URZ+0x168c0], R12 ;  /* 0x0168c00c090075a7 */ /* 0x008724000800017f */
[----:B----4-:R-:W-:Y:S05]  /*1f260*/  @!P0 NANOSLEEP.SYNCS 0x989680 ;  /* 0x009896800000895d */ /* 0x010fea0003900000 */
[----:B------:R-:W4:Y:S02]  /*1f270*/  @!P0 SYNCS.PHASECHK.TRANS64 P0, [R9+URZ+0x168c0], R12 ;  /* 0x0168c00c090085a7 */ /* 0x000f24000800007f */
[----:B----4-:R-:W-:Y:S05]  /*1f280*/  @!P0 BRA `(.L_x_1340) ;  /* 0xfffffffc00f08947 */ /* 0x010fea000383ffff */
[----:B------:R-:W-:Y:S05]  /*1f290*/  BRA `(.L_x_1494) ;  /* 0xffffffb000c87947 */ /* 0x000fea000383ffff */
.L_x_1344:
[----:B0-----:R0:W2:Y:S02]  /*1f2a0*/  SYNCS.PHASECHK.TRANS64.TRYWAIT P0, [R12+URZ+0x168a0], R9 ;  /* 0x0168a0090c0075a7 */ /* 0x0010a4000800017f */
[----:B--2---:R-:W-:Y:S05]  /*1f2b0*/  @!P0 NANOSLEEP.SYNCS 0x989680 ;  /* 0x009896800000895d */ /* 0x004fea0003900000 */
[----:B------:R-:W2:Y:S02]  /*1f2c0*/  @!P0 SYNCS.PHASECHK.TRANS64 P0, [R12+URZ+0x168a0], R9 ;  /* 0x0168a0090c0085a7 */ /* 0x000ea4000800007f */
[----:B--2---:R-:W-:Y:S05]  /*1f2d0*/  @!P0 BRA `(.L_x_1344) ;  /* 0xfffffffc00f08947 */ /* 0x004fea000383ffff */
[----:B------:R-:W-:Y:S05]  /*1f2e0*/  BRA `(.L_x_1495) ;  /* 0xffffffb400507947 */ /* 0x000fea000383ffff */
.L_x_1346:
[----:B--2---:R2:W3:Y:S02]  /*1f2f0*/  SYNCS.PHASECHK.TRANS64.TRYWAIT P1, [R12+URZ+0x168c0], R9 ;  /* 0x0168c0090c0075a7 */ /* 0x0044e4000802017f */
[----:B---3--:R-:W-:Y:S05]  /*1f300*/  @!P1 NANOSLEEP.SYNCS 0x989680 ;  /* 0x009896800000995d */ /* 0x008fea0003900000 */
[----:B------:R-:W3:Y:S02]  /*1f310*/  @!P1 SYNCS.PHASECHK.TRANS64 P1, [R12+URZ+0x168c0], R9 ;  /* 0x0168c0090c0095a7 */ /* 0x000ee4000802007f */
[----:B---3--:R-:W-:Y:S05]  /*1f320*/  @!P1 BRA `(.L_x_1346) ;  /* 0xfffffffc00f09947 */ /* 0x008fea000383ffff */
[----:B------:R-:W-:Y:S05]  /*1f330*/  BRA `(.L_x_1496) ;  /* 0xffffffb400a47947 */ /* 0x000fea000383ffff */
.L_x_1364:
        /* <DEDUP_REMOVED lines=11> */
.L_x_1498:
[----:B------:R-:W-:Y:S05]  /*1f3f0*/  BSYNC B0 ;  /* 0x0000000000007941 */ /* 0x000fea0003800000 */
.L_x_1497:
[----:B------:R-:W-:Y:S05]  /*1f400*/  BRA `(.L_x_1499) ;  /* 0xffffffc000a47947 */ /* 0x000fea000383ffff */
.L_x_1365:
[----:B------:R-:W-:Y:S01]  /*1f410*/  BSSY B0, `(.L_x_1500) ;  /* 0x0000006000007945 */ /* 0x000fe20003800000 */
[----:B------:R-:W-:-:S07]  /*1f420*/  IMAD.MOV.U32 R15, RZ, RZ, -0x1 ;  /* 0xffffffffff0f7424 */ /* 0x000fce00078e00ff */
[----:B-1----:R-:W-:Y:S05]  /*1f430*/  WARPSYNC.COLLECTIVE R15, `(.L_x_1501) ;  /* 0x000000000f0c7348 */ /* 0x002fea0003c00000 */
[----:B------:R-:W-:Y:S02]  /*1f440*/  ELECT P6, UR62, PT ;  /* 0x00000000003e782f */ /* 0x000fe400038c0000 */
[----:B------:R-:W-:Y:S01]  /*1f450*/  MOV R14, UR62 ;  /* 0x0000003e000e7c02 */ /* 0x000fe20008000f00 */
[----:B-1----:R-:W-:Y:S10]  /*1f460*/  ENDCOLLECTIVE ;  /* 0x000000000000791b */ /* 0x002ff40003800000 */
.L_x_1501:
[----:B------:R-:W-:Y:S05]  /*1f470*/  BSYNC B0 ;  /* 0x0000000000007941 */ /* 0x000fea0003800000 */
.L_x_1500:
[----:B------:R-:W-:Y:S05]  /*1f480*/  BRA `(.L_x_1502) ;  /* 0xffffffc000947947 */ /* 0x000fea000383ffff */
.L_x_1368:
[----:B--2---:R2:W3:Y:S02]  /*1f490*/  SYNCS.PHASECHK.TRANS64.TRYWAIT P0, [R5+URZ+0x16840], R4 ;  /* 0x01684004050075a7 */ /* 0x0044e4000800017f */
[----:B---3--:R-:W-:Y:S05]  /*1f4a0*/  @!P0 NANOSLEEP.SYNCS 0x989680 ;  /* 0x009896800000895d */ /* 0x008fea0003900000 */
[----:B------:R-:W3:Y:S02]  /*1f4b0*/  @!P0 SYNCS.PHASECHK.TRANS64 P0, [R5+URZ+0x16840], R4 ;  /* 0x01684004050085a7 */ /* 0x000ee4000800007f */
[----:B---3--:R-:W-:Y:S05]  /*1f4c0*/  @!P0 BRA `(.L_x_1368) ;  /* 0xfffffffc00f08947 */ /* 0x008fea000383ffff */
[----:B------:R-:W-:Y:S05]  /*1f4d0*/  BRA `(.L_x_1503) ;  /* 0xffffffc000e47947 */ /* 0x000fea000383ffff */
.L_x_1371:
[----:B0-----:R0:W2:Y:S02]  /*1f4e0*/  SYNCS.PHASECHK.TRANS64.TRYWAIT P0, [R27+URZ+0x16820], R4 ;  /* 0x016820041b0075a7 */ /* 0x0010a4000800017f */
[----:B--2---:R-:W-:Y:S05]  /*1f4f0*/  @!P0 NANOSLEEP.SYNCS 0x989680 ;  /* 0x009896800000895d */ /* 0x004fea0003900000 */
[----:B------:R-:W2:Y:S02]  /*1f500*/  @!P0 SYNCS.PHASECHK.TRANS64 P0, [R27+URZ+0x16820], R4 ;  /* 0x016820041b0085a7 */ /* 0x000ea4000800007f */
[----:B--2---:R-:W-:Y:S05]  /*1f510*/  @!P0 BRA `(.L_x_1371) ;  /* 0xfffffffc00f08947 */ /* 0x004fea000383ffff */
[----:B------:R-:W-:Y:S05]  /*1f520*/  BRA `(.L_x_1504) ;  /* 0xffffffc400a47947 */ /* 0x000fea000383ffff */
.L_x_1379:
[----:B0-----:R0:W2:Y:S02]  /*1f530*/  SYNCS.PHASECHK.TRANS64.TRYWAIT P0, [R3+URZ+0x16840], R2 ;  /* 0x01684002030075a7 */ /* 0x0010a4000800017f */
[----:B--2---:R-:W-:Y:S05]  /*1f540*/  @!P0 NANOSLEEP.SYNCS 0x989680 ;  /* 0x009896800000895d */ /* 0x004fea0003900000 */
[----:B------:R-:W2:Y:S02]  /*1f550*/  @!P0 SYNCS.PHASECHK.TRANS64 P0, [R3+URZ+0x16840], R2 ;  /* 0x01684002030085a7 */ /* 0x000ea4000800007f */
[----:B--2---:R-:W-:Y:S05]  /*1f560*/  @!P0 BRA `(.L_x_1379) ;  /* 0xfffffffc00f08947 */ /* 0x004fea000383ffff */
[----:B------:R-:W-:Y:S05]  /*1f570*/  BRA `(.L_x_1505) ;  /* 0xffffffc8004c7947 */ /* 0x000fea000383ffff */
.L_x_1381:
[----:B0-----:R0:W2:Y:S02]  /*1f580*/  SYNCS.PHASECHK.TRANS64.TRYWAIT P0, [R2+URZ+0x60], R5 ;  /* 0x00006005020075a7 */ /* 0x0010a4000800017f */
[----:B--2---:R-:W-:Y:S05]  /*1f590*/  @!P0 NANOSLEEP.SYNCS 0x989680 ;  /* 0x009896800000895d */ /* 0x004fea0003900000 */
[----:B------:R-:W2:Y:S02]  /*1f5a0*/  @!P0 SYNCS.PHASECHK.TRANS64 P0, [R2+URZ+0x60], R5 ;  /* 0x00006005020085a7 */ /* 0x000ea4000800007f */
[----:B--2---:R-:W-:Y:S05]  /*1f5b0*/  @!P0 BRA `(.L_x_1381) ;  /* 0xfffffffc00f08947 */ /* 0x004fea000383ffff */
[----:B------:R-:W-:Y:S05]  /*1f5c0*/  BRA `(.L_x_1506) ;  /* 0xffffffc800b07947 */ /* 0x000fea000383ffff */
.L_x_1386:
[----:B--2---:R2:W3:Y:S02]  /*1f5d0*/  SYNCS.PHASECHK.TRANS64.TRYWAIT P0, [R3+URZ+0x16840], R2 ;  /* 0x01684002030075a7 */ /* 0x0044e4000800017f */
[----:B---3--:R-:W-:Y:S05]  /*1f5e0*/  @!P0 NANOSLEEP.SYNCS 0x989680 ;  /* 0x009896800000895d */ /* 0x008fea0003900000 */
[----:B------:R-:W3:Y:S02]  /*1f5f0*/  @!P0 SYNCS.PHASECHK.TRANS64 P0, [R3+URZ+0x16840], R2 ;  /* 0x01684002030085a7 */ /* 0x000ee4000800007f */
[----:B---3--:R-:W-:Y:S05]  /*1f600*/  @!P0 BRA `(.L_x_1386) ;  /* 0xfffffffc00f08947 */ /* 0x008fea000383ffff */
[----:B------:R-:W-:Y:S05]  /*1f610*/  BRA `(.L_x_1507) ;  /* 0xffffffcc00c47947 */ /* 0x000fea000383ffff */
.L_x_1388:
[----:B0-----:R0:W2:Y:S02]  /*1f620*/  SYNCS.PHASECHK.TRANS64.TRYWAIT P1, [R3+URZ+0x60], R24 ;  /* 0x00006018030075a7 */ /* 0x0010a4000802017f */
[----:B--2---:R-:W-:Y:S05]  /*1f630*/  @!P1 NANOSLEEP.SYNCS 0x989680 ;  /* 0x009896800000995d */ /* 0x004fea0003900000 */
[----:B------:R-:W2:Y:S02]  /*1f640*/  @!P1 SYNCS.PHASECHK.TRANS64 P1, [R3+URZ+0x60], R24 ;  /* 0x00006018030095a7 */ /* 0x000ea4000802007f */
[----:B--2---:R-:W-:Y:S05]  /*1f650*/  @!P1 BRA `(.L_x_1388) ;  /* 0xfffffffc00f09947 */ /* 0x004fea000383ffff */
[----:B------:R-:W-:Y:S05]  /*1f660*/  BRA `(.L_x_1508) ;  /* 0xffffffd000287947 */ /* 0x000fea000383ffff */
.L_x_1393:
[----:B--2---:R2:W3:Y:S02]  /*1f670*/  SYNCS.PHASECHK.TRANS64.TRYWAIT P0, [R2+URZ+0x16840], R3 ;  /* 0x01684003020075a7 */ /* 0x0044e4000800017f */
[----:B---3--:R-:W-:Y:S05]  /*1f680*/  @!P0 NANOSLEEP.SYNCS 0x989680 ;  /* 0x009896800000895d */ /* 0x008fea0003900000 */
[----:B------:R-:W3:Y:S02]  /*1f690*/  @!P0 SYNCS.PHASECHK.TRANS64 P0, [R2+URZ+0x16840], R3 ;  /* 0x01684003020085a7 */ /* 0x000ee4000800007f */
[----:B---3--:R-:W-:Y:S05]  /*1f6a0*/  @!P0 BRA `(.L_x_1393) ;  /* 0xfffffffc00f08947 */ /* 0x008fea000383ffff */
[----:B------:R-:W-:Y:S05]  /*1f6b0*/  BRA `(.L_x_1509) ;  /* 0xffffffd400087947 */ /* 0x000fea000383ffff */
.L_x_1395:
[----:B0-----:R0:W2:Y:S02]  /*1f6c0*/  SYNCS.PHASECHK.TRANS64.TRYWAIT P1, [R2+URZ+0x60], R11 ;  /* 0x0000600b020075a7 */ /* 0x0010a4000802017f */
[----:B--2---:R-:W-:Y:S05]  /*1f6d0*/  @!P1 NANOSLEEP.SYNCS 0x989680 ;  /* 0x009896800000995d */ /* 0x004fea0003900000 */
[----:B------:R-:W2:Y:S02]  /*1f6e0*/  @!P1 SYNCS.PHASECHK.TRANS64 P1, [R2+URZ+0x60], R11 ;  /* 0x0000600b020095a7 */ /* 0x000ea4000802007f */
[----:B--2---:R-:W-:Y:S05]  /*1f6f0*/  @!P1 BRA `(.L_x_1395) ;  /* 0xfffffffc00f09947 */ /* 0x004fea000383ffff */
[----:B------:R-:W-:Y:S05]  /*1f700*/  BRA `(.L_x_1510) ;  /* 0xffffffd400707947 */ /* 0x000fea000383ffff */
.L_x_1402:
[----:B0-----:R0:W2:Y:S02]  /*1f710*/  SYNCS.PHASECHK.TRANS64.TRYWAIT P0, [R3+URZ+0x16860], R2 ;  /* 0x01686002030075a7 */ /* 0x0010a4000800017f */
[----:B--2---:R-:W-:Y:S05]  /*1f720*/  @!P0 NANOSLEEP.SYNCS 0x989680 ;  /* 0x009896800000895d */ /* 0x004fea0003900000 */
[----:B------:R-:W2:Y:S02]  /*1f730*/  @!P0 SYNCS.PHASECHK.TRANS64 P0, [R3+URZ+0x16860], R2 ;  /* 0x01686002030085a7 */ /* 0x000ea4000800007f */
[----:B--2---:R-:W-:Y:S05]  /*1f740*/  @!P0 BRA `(.L_x_1402) ;  /* 0xfffffffc00f08947 */ /* 0x004fea000383ffff */
[----:B------:R-:W-:Y:S05]  /*1f750*/  BRA `(.L_x_1511) ;  /* 0xffffffd8002c7947 */ /* 0x000fea000383ffff */
.L_x_1404:
[----:B------:R-:W-:Y:S01]  /*1f760*/  BSSY B0, `(.L_x_1512) ;  /* 0x0000008000007945 */ /* 0x000fe20003800000 */
[----:B------:R-:W-:Y:S02]  /*1f770*/  IMAD.MOV.U32 R13, RZ, RZ, R16 ;  /* 0x000000ffff0d7224 */ /* 0x000fe400078e0010 */
[----:B------:R-:W-:Y:S02]  /*1f780*/  IMAD.MOV.U32 R12, RZ, RZ, RZ ;  /* 0x000000ffff0c7224 */ /* 0x000fe400078e00ff */
[----:B------:R-:W-:Y:S02]  /*1f790*/  IMAD.MOV.U32 R11, RZ, RZ, 0x1f ;  /* 0x0000001fff0b7424 */ /* 0x000fe400078e00ff */
[----:B------:R-:W-:-:S07]  /*1f7a0*/  IMAD.MOV.U32 R15, RZ, RZ, -0x1 ;  /* 0xffffffffff0f7424 */ /* 0x000fce00078e00ff */
[----:B01----:R-:W-:Y:S05]  /*1f7b0*/  WARPSYNC.COLLECTIVE R15, `(.L_x_1513) ;  /* 0x000000000f087348 */ /* 0x003fea0003c00000 */
[----:B------:R2:W3:Y:S02]  /*1f7c0*/  SHFL.IDX P6, R14, R13, R12, R11 ;  /* 0x0000000c0d0e7389 */ /* 0x0004e400000c000b */
[----:B0123--:R-:W-:Y:S01]  /*1f7d0*/  ENDCOLLECTIVE ;  /* 0x000000000000791b */ /* 0x00ffe20003800000 */
.L_x_1513:
[----:B------:R-:W-:Y:S05]  /*1f7e0*/  BSYNC B0 ;  /* 0x0000000000007941 */ /* 0x000fea0003800000 */
.L_x_1512:
        /* <DEDUP_REMOVED lines=8> */
.L_x_1514:
[----:B------:R-:W-:Y:S01]  /*1f870*/  IMAD.MOV.U32 R5, RZ, RZ, R14 ;  /* 0x000000ffff057224 */ /* 0x000fe200078e000e */
[----:B------:R-:W-:Y:S06]  /*1f880*/  BRA `(.L_x_1515) ;  /* 0xffffffd800747947 */ /* 0x000fec000383ffff */
.L_x_1407:
[----:B------:R-:W-:Y:S01]  /*1f890*/  BSSY B0, `(.L_x_1516) ;  /* 0x0000008000007945 */ /* 0x000fe20003800000 */
[----:B-----5:R-:W-:Y:S02]  /*1f8a0*/  IMAD.MOV.U32 R13, RZ, RZ, R2 ;  /* 0x000000ffff0d7224 */ /* 0x020fe400078e0002 */
[----:B------:R-:W-:Y:S02]  /*1f8b0*/  IMAD.MOV.U32 R12, RZ, RZ, 0x1 ;  /* 0x00000001ff0c7424 */ /* 0x000fe400078e00ff */
[----:B------:R-:W-:Y:S02]  /*1f8c0*/  IMAD.MOV.U32 R11, RZ, RZ, RZ ;  /* 0x000000ffff0b7224 */ /* 0x000fe400078e00ff */
[----:B------:R-:W-:-:S07]  /*1f8d0*/  IMAD.MOV.U32 R15, RZ, RZ, -0x1 ;  /* 0xffffffffff0f7424 */ /* 0x000fce00078e00ff */
[----:B01234-:R-:W-:Y:S05]  /*1f8e0*/  WARPSYNC.COLLECTIVE R15, `(.L_x_1517) ;  /* 0x000000000f087348 */ /* 0x01ffea0003c00000 */
[----:B------:R0:W0:Y:S02]  /*1f8f0*/  SHFL.UP P6, R14, R13, R12, R11 ;  /* 0x0400000c0d0e7389 */ /* 0x00002400000c000b */
[----:B01234-:R-:W-:Y:S01]  /*1f900*/  ENDCOLLECTIVE ;  /* 0x000000000000791b */ /* 0x01ffe20003800000 */
.L_x_1517:
[----:B------:R-:W-:Y:S05]  /*1f910*/  BSYNC B0 ;  /* 0x0000000000007941 */ /* 0x000fea0003800000 */
.L_x_1516:
[----:B------:R-:W-:Y:S01]  /*1f920*/  ISETP.NE.AND P0, PT, R28, RZ, PT ;  /* 0x000000ff1c00720c */ /* 0x000fe20003f05270 */
        /* <DEDUP_REMOVED lines=9> */
.L_x_1518:
        /* <DEDUP_REMOVED lines=8> */
.L_x_1519:
        /* <DEDUP_REMOVED lines=8> */
.L_x_1520:
        /* <DEDUP_REMOVED lines=8> */
.L_x_1521:
        /* <DEDUP_REMOVED lines=8> */
.L_x_1522:
[----:B------:R-:W-:Y:S05]  /*1fbc0*/  BRA `(.L_x_1523) ;  /* 0xffffffd800307947 */ /* 0x000fea000383ffff */
.L_x_1412:
[----:B------:R-:W-:Y:S01]  /*1fbd0*/  BSSY B0, `(.L_x_1524) ;  /* 0x0000008000007945 */ /* 0x000fe20003800000 */
[----:B-----5:R-:W-:Y:S02]  /*1fbe0*/  IMAD.MOV.U32 R13, RZ, RZ, R2 ;  /* 0x000000ffff0d7224 */ /* 0x020fe400078e0002 */
[----:B------:R-:W-:Y:S02]  /*1fbf0*/  IMAD.MOV.U32 R12, RZ, RZ, 0x1 ;  /* 0x00000001ff0c7424 */ /* 0x000fe400078e00ff */
[----:B------:R-:W-:Y:S02]  /*1fc00*/  IMAD.MOV.U32 R11, RZ, RZ, RZ ;  /* 0x000000ffff0b7224 */ /* 0x000fe400078e00ff */
[----:B------:R-:W-:-:S07]  /*1fc10*/  IMAD.MOV.U32 R15, RZ, RZ, -0x1 ;  /* 0xffffffffff0f7424 */ /* 0x000fce00078e00ff */
[----:B012---:R-:W-:Y:S05]  /*1fc20*/  WARPSYNC.COLLECTIVE R15, `(.L_x_1525) ;  /* 0x000000000f087348 */ /* 0x007fea0003c00000 */
[----:B------:R3:W4:Y:S02]  /*1fc30*/  SHFL.UP P6, R14, R13, R12, R11 ;  /* 0x0400000c0d0e7389 */ /* 0x00072400000c000b */
[----:B01234-:R-:W-:Y:S01]  /*1fc40*/  ENDCOLLECTIVE ;  /* 0x000000000000791b */ /* 0x01ffe20003800000 */
.L_x_1525:
[----:B------:R-:W-:Y:S05]  /*1fc50*/  BSYNC B0 ;  /* 0x0000000000007941 */ /* 0x000fea0003800000 */
.L_x_1524:
        /* <DEDUP_REMOVED lines=10> */
.L_x_1526:
        /* <DEDUP_REMOVED lines=8> */
.L_x_1527:
        /* <DEDUP_REMOVED lines=8> */
.L_x_1528:
        /* <DEDUP_REMOVED lines=8> */
.L_x_1529:
        /* <DEDUP_REMOVED lines=8> */
.L_x_1530:
[----:B------:R-:W-:Y:S05]  /*1ff00*/  BRA `(.L_x_1531) ;  /* 0xffffffd8000c7947 */ /* 0x000fea000383ffff */
.L_x_1414:
[----:B------:R-:W-:Y:S01]  /*1ff10*/  BSSY B0, `(.L_x_1532) ;  /* 0x0000006000007945 */ /* 0x000fe20003800000 */
[----:B------:R-:W-:Y:S01]  /*1ff20*/  PLOP3.LUT P6, PT, P6, PT, PT, 0x8, 0x0 ;  /* 0x000000000000781c */ /* 0x000fe200037ce170 */
[----:B------:R-:W-:-:S12]  /*1ff30*/  IMAD.MOV.U32 R15, RZ, RZ, -0x1 ;  /* 0xffffffffff0f7424 */ /* 0x000fd800078e00ff */
[----:B01----:R-:W-:Y:S05]  /*1ff40*/  WARPSYNC.COLLECTIVE R15, `(.L_x_1533) ;  /* 0x000000000f087348 */ /* 0x003fea0003c00000 */
[----:B------:R-:W-:Y:S01]  /*1ff50*/  VOTE.ANY R14, PT, P6 ;  /* 0x00000000000e7806 */ /* 0x000fe200030e0100 */
[----:B01----:R-:W-:Y:S06]  /*1ff60*/  ENDCOLLECTIVE ;  /* 0x000000000000791b */ /* 0x003fec0003800000 */
.L_x_1533:
[----:B------:R-:W-:Y:S05]  /*1ff70*/  BSYNC B0 ;  /* 0x0000000000007941 */ /* 0x000fea0003800000 */
.L_x_1532:
        /* <DEDUP_REMOVED lines=9> */
.L_x_1534:
[----:B------:R-:W-:Y:S01]  /*20010*/  IMAD.MOV.U32 R17, RZ, RZ, R14 ;  /* 0x000000ffff117224 */ /* 0x000fe200078e000e */
[----:B------:R-:W-:Y:S06]  /*20020*/  BRA `(.L_x_1535) ;  /* 0xffffffd400fc7947 */ /* 0x000fec000383ffff */
.L_x_1416:
[----:B------:R-:W-:Y:S01]  /*20030*/  BSSY B0, `(.L_x_1536) ;  /* 0x0000007000007945 */ /* 0x000fe20003800000 */
[----:B------:R-:W-:Y:S02]  /*20040*/  IMAD.MOV.U32 R13, RZ, RZ, R8 ;  /* 0x000000ffff0d7224 */ /* 0x000fe400078e0008 */
[----:B------:R-:W-:Y:S02]  /*20050*/  IMAD.MOV.U32 R11, RZ, RZ, 0x1f ;  /* 0x0000001fff0b7424 */ /* 0x000fe400078e00ff */
[----:B------:R-:W-:-:S07]  /*20060*/  IMAD.MOV.U32 R15, RZ, RZ, -0x1 ;  /* 0xffffffffff0f7424 */ /* 0x000fce00078e00ff */
[----:B0123--:R-:W-:Y:S05]  /*20070*/  WARPSYNC.COLLECTIVE R15, `(.L_x_1537) ;  /* 0x000000000f087348 */ /* 0x00ffea0003c00000 */
[----:B------:R4:W0:Y:S02]  /*20080*/  SHFL.IDX P6, R14, R13, R12, R11 ;  /* 0x0000000c0d0e7389 */ /* 0x00082400000c000b */
[----:B01234-:R-:W-:Y:S01]  /*20090*/  ENDCOLLECTIVE ;  /* 0x000000000000791b */ /* 0x01ffe20003800000 */
.L_x_1537:
[----:B------:R-:W-:Y:S05]  /*200a0*/  BSYNC B0 ;  /* 0x0000000000007941 */ /* 0x000fea0003800000 */
.L_x_1536:
[----:B------:R-:W-:Y:S05]  /*200b0*/  BRA `(.L_x_1415) ;  /* 0xffffffd400f47947 */ /* 0x000fea000383ffff */
.L_x_1420:
[----:B0-----:R0:W2:Y:S02]  /*200c0*/  SYNCS.PHASECHK.TRANS64.TRYWAIT P0, [R9+URZ+0x16820], R0 ;  /* 0x01682000090075a7 */ /* 0x0010a4000800017f */
[----:B--2---:R-:W-:Y:S05]  /*200d0*/  @!P0 NANOSLEEP.SYNCS 0x989680 ;  /* 0x009896800000895d */ /* 0x004fea0003900000 */
[----:B------:R-:W2:Y:S02]  /*200e0*/  @!P0 SYNCS.PHASECHK.TRANS64 P0, [R9+URZ+0x16820], R0 ;  /* 0x01682000090085a7 */ /* 0x000ea4000800007f */
[----:B--2---:R-:W-:Y:S05]  /*200f0*/  @!P0 BRA `(.L_x_1420) ;  /* 0xfffffffc00f08947 */ /* 0x004fea000383ffff */
[----:B------:R-:W-:Y:S05]  /*20100*/  BRA `(.L_x_1538) ;  /* 0xffffffdc00607947 */ /* 0x000fea000383ffff */
.L_x_1421:
        /* <DEDUP_REMOVED lines=11> */
.L_x_1540:
[----:B------:R-:W-:Y:S05]  /*201c0*/  BSYNC B0 ;  /* 0x0000000000007941 */ /* 0x000fea0003800000 */
.L_x_1539:
[----:B------:R-:W-:Y:S05]  /*201d0*/  BRA `(.L_x_1541) ;  /* 0xffffffdc00487947 */ /* 0x000fea000383ffff */
.L_x_1422:
[----:B------:R-:W-:Y:S01]  /*201e0*/  BSSY B0, `(.L_x_1542) ;  /* 0x0000006000007945 */ /* 0x000fe20003800000 */
[----:B------:R-:W-:-:S07]  /*201f0*/  IMAD.MOV.U32 R15, RZ, RZ, -0x1 ;  /* 0xffffffffff0f7424 */ /* 0x000fce00078e00ff */
[----:B01----:R-:W-:Y:S05]  /*20200*/  WARPSYNC.COLLECTIVE R15, `(.L_x_1543) ;  /* 0x000000000f0c7348 */ /* 0x003fea0003c00000 */
[----:B------:R-:W-:Y:S02]  /*20210*/  ELECT P6, UR62, PT ;  /* 0x00000000003e782f */ /* 0x000fe400038c0000 */
[----:B------:R-:W-:Y:S01]  /*20220*/  MOV R14, UR62 ;  /* 0x0000003e000e7c02 */ /* 0x000fe20008000f00 */
[----:B01----:R-:W-:Y:S10]  /*20230*/  ENDCOLLECTIVE ;  /* 0x000000000000791b */ /* 0x003ff40003800000 */
.L_x_1543:
[----:B------:R-:W-:Y:S05]  /*20240*/  BSYNC B0 ;  /* 0x0000000000007941 */ /* 0x000fea0003800000 */
.L_x_1542:
[----:B------:R-:W-:Y:S05]  /*20250*/  BRA `(.L_x_1544) ;  /* 0xffffffdc003c7947 */ /* 0x000fea000383ffff */
.L_x_1424:
[----:B0-----:R0:W2:Y:S02]  /*20260*/  SYNCS.PHASECHK.TRANS64.TRYWAIT P0, [R7+URZ], R2 ;  /* 0x00000002070075a7 */ /* 0x0010a4000800017f */
[----:B--2---:R-:W-:Y:S05]  /*20270*/  @!P0 NANOSLEEP.SYNCS 0x989680 ;  /* 0x009896800000895d */ /* 0x004fea0003900000 */
[----:B------:R-:W2:Y:S02]  /*20280*/  @!P0 SYNCS.PHASECHK.TRANS64 P0, [R7+URZ], R2 ;  /* 0x00000002070085a7 */ /* 0x000ea4000800007f */
[----:B--2---:R-:W-:Y:S05]  /*20290*/  @!P0 BRA `(.L_x_1424) ;  /* 0xfffffffc00f08947 */ /* 0x004fea000383ffff */
[----:B------:R-:W-:Y:S05]  /*202a0*/  BRA `(.L_x_1545) ;  /* 0xffffffdc00707947 */ /* 0x000fea000383ffff */
.L_x_1425:
[----:B--2---:R2:W3:Y:S02]  /*202b0*/  SYNCS.PHASECHK.TRANS64.TRYWAIT P0, [R3+URZ], R0 ;  /* 0x00000000030075a7 */ /* 0x0044e4000800017f */
[----:B---3--:R-:W-:Y:S05]  /*202c0*/  @!P0 NANOSLEEP.SYNCS 0x989680 ;  /* 0x009896800000895d */ /* 0x008fea0003900000 */
[----:B------:R-:W3:Y:S02]  /*202d0*/  @!P0 SYNCS.PHASECHK.TRANS64 P0, [R3+URZ], R0 ;  /* 0x00000000030085a7 */ /* 0x000ee4000800007f */
[----:B---3--:R-:W-:Y:S05]  /*202e0*/  @!P0 BRA `(.L_x_1425) ;  /* 0xfffffffc00f08947 */ /* 0x008fea000383ffff */
[----:B------:R-:W-:Y:S05]  /*202f0*/  BRA `(.L_x_1546) ;  /* 0xffffffdc00647947 */ /* 0x000fea000383ffff */
.L_x_1427:
[----:B--2---:R2:W3:Y:S02]  /*20300*/  SYNCS.PHASECHK.TRANS64.TRYWAIT P0, [R5+URZ], R2 ;  /* 0x00000002050075a7 */ /* 0x0044e4000800017f */
[----:B---3--:R-:W-:Y:S05]  /*20310*/  @!P0 NANOSLEEP.SYNCS 0x989680 ;  /* 0x009896800000895d */ /* 0x008fea0003900000 */
[----:B------:R-:W3:Y:S02]  /*20320*/  @!P0 SYNCS.PHASECHK.TRANS64 P0, [R5+URZ], R2 ;  /* 0x00000002050085a7 */ /* 0x000ee4000800007f */
[----:B---3--:R-:W-:Y:S05]  /*20330*/  @!P0 BRA `(.L_x_1427) ;  /* 0xfffffffc00f08947 */ /* 0x008fea000383ffff */
[----:B------:R-:W-:Y:S05]  /*20340*/  BRA `(.L_x_1547) ;  /* 0xffffffdc00687947 */ /* 0x000fea000383ffff */
.L_x_1548:
        /* <DEDUP_REMOVED lines=11> */
.L_x_2280:


//--------------------- .text._ZN7cutlass13device_kernelIN5flash11enable_sm90INS1_16FlashAttnFwdSm90INS1_25CollectiveMainloopFwdSm90ILi2EN4cute5tupleIJNS5_1CILi1EEES8_S8_EEENS6_IJNS7_ILi192EEENS7_ILi128EEENS7_ILi64EEEEEELi64ENS_10bfloat16_tEfNS_4arch4Sm90ELb1ELb0ELb1ELb0ELb0ELb0ELb0ELb1ELb1ELb0ELb0ELb0EEENS1_21CollectiveEpilogueFwdINS6_IJSA_SC_SB_EEES9_SE_SG_Li384ELb0ELb0ELb0ELb0EEENS1_30DynamicPersistentTileSchedulerILi384ELi32ELb0ELb0ELb1EEEEEEEEEvNT_6ParamsE --------------------------
	.section	.text._ZN7cutlass13device_kernelIN5flash11enable_sm90INS1_16FlashAttnFwdSm90INS1_25CollectiveMainloopFwdSm90ILi2EN4cute5tupleIJNS5_1CILi1EEES8_S8_EEENS6_IJNS7_ILi192EEENS7_ILi128EEENS7_ILi64EEEEEELi64ENS_10bfloat16_tEfNS_4arch4Sm90ELb1ELb0ELb1ELb0ELb0ELb0ELb0ELb1ELb1ELb0ELb0ELb0EEENS1_21CollectiveEpilogueFwdINS6_IJSA_SC_SB_EEES9_SE_SG_Li384ELb0ELb0ELb0ELb0EEENS1_30DynamicPersistentTileSchedulerILi384ELi32ELb0ELb0ELb1EEEEEEEEEvNT_6ParamsE,"ax",@progbits
	.align	128
.text._ZN7cutlass13device_kernelIN5flash11enable_sm90INS1_16FlashAttnFwdSm90INS1_25CollectiveMainloopFwdSm90ILi2EN4cute5tupleIJNS5_1CILi1EEES8_S8_EEENS6_IJNS7_ILi192EEENS7_ILi128EEENS7_ILi64EEEEEELi64ENS_10bfloat16_tEfNS_4arch4Sm90ELb1ELb0ELb1ELb0ELb0ELb0ELb0ELb1ELb1ELb0ELb0ELb0EEENS1_21CollectiveEpilogueFwdINS6_IJSA_SC_SB_EEES9_SE_SG_Li384ELb0ELb0ELb0ELb0EEENS1_30DynamicPersistentTileSchedulerILi384ELi32ELb0ELb0ELb1EEEEEEEEEvNT_6ParamsE:
        .type           _ZN7cutlass13device_kernelIN5flash11enable_sm90INS1_16FlashAttnFwdSm90INS1_25CollectiveMainloopFwdSm90ILi2EN4cute5tupleIJNS5_1CILi1EEES8_S8_EEENS6_IJNS7_ILi192EEENS7_ILi128EEENS7_ILi64EEEEEELi64ENS_10bfloat16_tEfNS_4arch4Sm90ELb1ELb0ELb1ELb0ELb0ELb0ELb0ELb1ELb1ELb0ELb0ELb0EEENS1_21CollectiveEpilogueFwdINS6_IJSA_SC_SB_EEES9_SE_SG_Li384ELb0ELb0ELb0ELb0EEENS1_30DynamicPersistentTileSchedulerILi384ELi32ELb0ELb0ELb1EEEEEEEEEvNT_6ParamsE,@function
        .size           _ZN7cutlass13device_kernelIN5flash11enable_sm90INS1_16FlashAttnFwdSm90INS1_25CollectiveMainloopFwdSm90ILi2EN4cute5tupleIJNS5_1CILi1EEES8_S8_EEENS6_IJNS7_ILi192EEENS7_ILi128EEENS7_ILi64EEEEEELi64ENS_10bfloat16_tEfNS_4arch4Sm90ELb1ELb0ELb1ELb0ELb0ELb0ELb0ELb1ELb1ELb0ELb0ELb0EEENS1_21CollectiveEpilogueFwdINS6_IJSA_SC_SB_EEES9_SE_SG_Li384ELb0ELb0ELb0ELb0EEENS1_30DynamicPersistentTileSchedulerILi384ELi32ELb0ELb0ELb1EEEEEEEEEvNT_6ParamsE,(.L_x_2281 - _ZN7cutlass13device_kernelIN5flash11enable_sm90INS1_16FlashAttnFwdSm90INS1_25CollectiveMainloopFwdSm90ILi2EN4cute5tupleIJNS5_1CILi1EEES8_S8_EEENS6_IJNS7_ILi192EEENS7_ILi128EEENS7_ILi64EEEEEELi64ENS_10bfloat16_tEfNS_4arch4Sm90ELb1ELb0ELb1ELb0ELb0ELb0ELb0ELb1ELb1ELb0ELb0ELb0EEENS1_21CollectiveEpilogueFwdINS6_IJSA_SC_SB_EEES9_SE_SG_Li384ELb0ELb0ELb0ELb0EEENS1_30DynamicPersistentTileSchedulerILi384ELi32ELb0ELb0ELb1EEEEEEEEEvNT_6ParamsE)
        .other          _ZN7cutlass13device_kernelIN5flash11enable_sm90INS1_16FlashAttnFwdSm90INS1_25CollectiveMainloopFwdSm90ILi2EN4cute5tupleIJNS5_1CILi1EEES8_S8_EEENS6_IJNS7_ILi192EEENS7_ILi128EEENS7_ILi64EEEEEELi64ENS_10bfloat16_tEfNS_4arch4Sm90ELb1ELb0ELb1ELb0ELb0ELb0ELb0ELb1ELb1ELb0ELb0ELb0EEENS1_21CollectiveEpilogueFwdINS6_IJSA_SC_SB_EEES9_SE_SG_Li384ELb0ELb0ELb0ELb0EEENS1_30DynamicPersistentTileSchedulerILi384ELi32ELb0ELb0ELb1EEEEEEEEEvNT_6ParamsE,@"STO_CUDA_ENTRY STV_DEFAULT"
_ZN7cutlass13device_kernelIN5flash11enable_sm90INS1_16FlashAttnFwdSm90INS1_25CollectiveMainloopFwdSm90ILi2EN4cute5tupleIJNS5_1CILi1EEES8_S8_EEENS6_IJNS7_ILi192EEENS7_ILi128EEENS7_ILi64EEEEEELi64ENS_10bfloat16_tEfNS_4arch4Sm90ELb1ELb0ELb1ELb0ELb0ELb0ELb0ELb1ELb1ELb0ELb0ELb0EEENS1_21CollectiveEpilogueFwdINS6_IJSA_SC_SB_EEES9_SE_SG_Li384ELb0ELb0ELb0ELb0EEENS1_30DynamicPersistentTileSchedulerILi384ELi32ELb0ELb0ELb1EEEEEEEEEvNT_6ParamsE:
        /* <DEDUP_REMOVED lines=23> */
.L_x_1550:
[----:B------:R-:W-:Y:S05]  /*0170*/  BSYNC B0 ;  /* 0x0000000000007941 */ /* 0x000fea0003800000 */
.L_x_1549:
        /* <DEDUP_REMOVED lines=37> */
.L_x_1551:
        /* <DEDUP_REMOVED lines=22> */
.L_x_1552:
        /* <DEDUP_REMOVED lines=18> */
.L_x_1553:
        /* <DEDUP_REMOVED lines=22> */
.L_x_1554:
        /* <DEDUP_REMOVED lines=22> */
.L_x_1555:
        /* <DEDUP_REMOVED lines=8> */
.L_x_1557:
        /* <DEDUP_REMOVED lines=50> */
[----:B------:R-:W-:-:S02]  /*0cb0*/  SHF.R.S32.HI R8, RZ, 0x5, R8 ;  /* 0x00000005ff087819 */ /* 0x000fc40000011408 */
[----:B------:R-:W-:Y:S01]  /*0cc0*/  LEA R12, R12, R5, 0x3 ;  /* 0x000000050c0c7211 */ /* 0x000fe200078e18ff */
[----:B------:R-:W-:Y:S01]  /*0cd0*/  IMAD.IADD R7, R3, 0x1, -R10 ;  /* 0x0000000103077824 */ /* 0x000fe200078e0a0a */
[----:B------:R-:W-:Y:S02]  /*0ce0*/  LEA.HI R5, R0, R0, RZ, 0x1 ;  /* 0x0000000000057211 */ /* 0x000fe400078f08ff */
[----:B------:R-:W-:Y:S01]  /*0cf0*/  LOP3.LUT R0, R9, 0x7ffffffc, RZ, 0xc0, !PT ;  /* 0x7ffffffc09007812 */ /* 0x000fe200078ec0ff */
[----:B------:R-:W-:Y:S02]  /*0d00*/  IMAD.SHL.U32 R3, R12, 0x8, RZ ;  /* 0x000000080c037824 */ /* 0x000fe400078e00ff */
[----:B------:R-:W-:Y:S01]  /*0d10*/  IMAD R5, R5, -0x3, R4 ;  /* 0xfffffffd05057824 */ /* 0x000fe200078e0204 */
[----:B------:R-:W-:Y:S01]  /*0d20*/  IADD3 R17, R17, -R0, RZ ;  /* 0x8000000011117210 */ /* 0x000fe20007ffe0ff */
[----:B------:R-:W-:Y:S02]  /*0d30*/  IMAD R8, R8, 0x10, R7 ;  /* 0x0000001008087824 */ /* 0x000fe400078e0207 */
[----:B------:R-:W-:-:S04]  /*0d40*/  IMAD.WIDE R22, R3, 0x2, R22 ;  /* 0x0000000203167825 */ /* 0x000fc800078e0216 */
[----:B------:R-:W-:-:S07]  /*0d50*/  IMAD R18, R5, 0x40, R8 ;  /* 0x0000004005127824 */ /* 0x000fce00078e0208 */
.L_x_1604:
        /* <DEDUP_REMOVED lines=20> */
.L_x_1558:
[----:B------:R-:W-:Y:S01]  /*0ea0*/  ULDC UR6, c[0x0][0xdc4] ;  /* 0x0003710000067ab9 */ /* 0x000fe20000000800 */
[----:B------:R-:W-:Y:S01]  /*0eb0*/  UMOV UR47, UR7 ;  /* 0x00000007002f7c82 */ /* 0x000fe20008000000 */
[----:B------:R-:W-:-:S11]  /*0ec0*/  UISETP.NE.AND UP0, UPT, UR6, 0x1, UPT ;  /* 0x000000010600788c */ /* 0x000fd6000bf05270 */
[----:B------:R-:W-:Y:S02]  /*0ed0*/  @UP0 ULDC.64 UR10, c[0x0][0xdc8] ;  /* 0x00037200000a0ab9 */ /* 0x000fe40000000a00 */
[----:B------:R-:W-:-:S04]  /*0ee0*/  UIMAD.WIDE.U32 UR4, UR7, UR10, URZ ;  /* 0x0000000a070472a5 */ /* 0x000fc8000f8e003f */
[----:B------:R-:W-:-:S04]  /*0ef0*/  @UP0 USHF.R.U32.HI UR47, URZ, UR11, UR5 ;  /* 0x0000000b3f2f0299 */ /* 0x000fc80008011605 */
[----:B------:R-:W-:-:S12]  /*0f00*/  UIMAD UR4, UR47, UR6, URZ ;  /* 0x000000062f0472a4 */ /* 0x000fd8000f8e023f */
.L_x_1559:
[----:B------:R-:W-:Y:S01]  /*0f10*/  ULOP3.LUT UR5, URZ, UR47, URZ, 0x33, !UPT ;  /* 0x0000002f3f057292 */ /* 0x000fe2000f8e333f */
[----:B------:R-:W-:Y:S01]  /*0f20*/  PLOP3.LUT P0, PT, PT, PT, PT, 0x80, 0x0 ;  /* 0x000000000000781c */ /* 0x000fe20003f0f070 */
[----:B------:R-:W-:Y:S01]  /*0f30*/  ULDC.64 UR10, c[0x0][0x3f8] ;  /* 0x0000fe00000a7ab9 */ /* 0x000fe20000000a00 */
[----:B------:R-:W-:Y:S01]  /*0f40*/  ULDC UR6, c[0x0][0xdac] ;  /* 0x00036b0000067ab9 */ /* 0x000fe20000000800 */
[----:B------:R-:W-:Y:S01]  /*0f50*/  UISETP.NE.U32.AND UP0, UPT, UR10, URZ, UPT ;  /* 0x0000003f0a00728c */ /* 0x000fe2000bf05070 */
[----:B------:R-:W-:Y:S01]  /*0f60*/  IMAD.MOV.U32 R3, RZ, RZ, RZ ;  /* 0x000000ffff037224 */ /* 0x000fe200078e00ff */
[----:B------:R-:W-:Y:S01]  /*0f70*/  UIADD3 UR5, UR5, UR6, URZ ;  /* 0x0000000605057290 */ /* 0x000fe2000fffe03f */
[----:B------:R-:W-:Y:S01]  /*0f80*/  CS2R R14, SRZ ;  /* 0x00000000000e7805 */ /* 0x000fe2000001ff00 */
[----:B------:R-:W-:Y:S01]  /*0f90*/  UISETP.NE.AND.EX UP0, UPT, UR11, URZ, UPT, UP0 ;  /* 0x0000003f0b00728c */ /* 0x000fe2000bf05300 */
[----:B------:R-:W-:Y:S01]  /*0fa0*/  IMAD.MOV.U32 R119, RZ, RZ, RZ ;  /* 0x000000ffff777224 */ /* 0x000fe200078e00ff */
[----:B------:R-:W-:Y:S01]  /*0fb0*/  UIMAD UR42, UR5, 0xc0, URZ ;  /* 0x000000c0052a78a4 */ /* 0x000fe2000f8e023f */
[----:B------:R-:W-:Y:S01]  /*0fc0*/  IMAD.MOV.U32 R0, RZ, RZ, RZ ;  /* 0x000000ffff007224 */ /* 0x000fe200078e00ff */
[----:B------:R-:W-:Y:S01]  /*0fd0*/  ULDC UR50, c[0x0][0x404] ;  /* 0x0001010000327ab9 */ /* 0x000fe20000000800 */
[----:B------:R-:W-:Y:S01]  /*0fe0*/  ULDC UR9, c[0x0][0x288] ;  /* 0x0000a20000097ab9 */ /* 0x000fe20000000800 */
[----:B------:R-:W-:Y:S01]  /*0ff0*/  UIADD3 UR4, UR7, -UR4, URZ ;  /* 0x8000000407047290 */ /* 0x000fe2000fffe03f */
[----:B------:R-:W-:Y:S01]  /*1000*/  IMAD.MOV.U32 R19, RZ, RZ, RZ ;  /* 0x000000ffff137224 */ /* 0x000fe200078e00ff */
[----:B------:R-:W-:Y:S01]  /*1010*/  USEL UR50, UR50, 0x1, UP0 ;  /* 0x0000000132327887 */ /* 0x000fe20008000000 */
[----:B------:R-:W-:Y:S01]  /*1020*/  CS2R R20, SRZ ;  /* 0x0000000000147805 */ /* 0x000fe2000001ff00 */
[----:B------:R-:W-:Y:S01]  /*1030*/  UIADD3 UR5, UR42, 0x13f, -UR9 ;  /* 0x0000013f2a057890 */ /* 0x000fe2000fffe809 */
[----:B------:R-:W-:Y:S01]  /*1040*/  CS2R R24, SRZ ;  /* 0x0000000000187805 */ /* 0x000fe2000001ff00 */
[----:B------:R-:W-:Y:S01]  /*1050*/  ULDC UR10, c[0x0][0xdc4] ;  /* 0x00037100000a7ab9 */ /* 0x000fe20000000800 */
[----:B------:R-:W-:Y:S01]  /*1060*/  ULDC UR7, c[0x0][0x2e0] ;  /* 0x0000b80000077ab9 */ /* 0x000fe20000000800 */
[----:B------:R-:W-:Y:S01]  /*1070*/  UIMAD UR10, UR8, UR10, UR4 ;  /* 0x0000000a080a72a4 */ /* 0x000fe2000f8e0204 */
[----:B------:R-:W-:Y:S01]  /*1080*/  CS2R R26, SRZ ;  /* 0x00000000001a7805 */ /* 0x000fe2000001ff00 */
[----:B------:R-:W-:Y:S01]  /*1090*/  UIMAD UR4, UR50, UR7, 0x7f ;  /* 0x0000007f320474a4 */ /* 0x000fe2000f8e0207 */
[----:B------:R-:W-:Y:S01]  /*10a0*/  CS2R R28, SRZ ;  /* 0x00000000001c7805 */ /* 0x000fe2000001ff00 */
[----:B------:R-:W-:Y:S01]  /*10b0*/  UIMAD UR6, UR50, UR7, UR5 ;  /* 0x00000007320672a4 */ /* 0x000fe2000f8e0205 */
[----:B------:R-:W-:Y:S01]  /*10c0*/  CS2R R30, SRZ ;  /* 0x00000000001e7805 */ /* 0x000fe2000001ff00 */
[----:B------:R-:W-:Y:S01]  /*10d0*/  USHF.R.S32.HI UR5, URZ, 0x1f, UR4 ;  /* 0x0000001f3f057899 */ /* 0x000fe20008011404 */
[----:B------:R-:W-:Y:S01]  /*10e0*/  CS2R R32, SRZ ;  /* 0x0000000000207805 */ /* 0x000fe2000001ff00 */
[----:B------:R-:W-:Y:S01]  /*10f0*/  USHF.R.S32.HI UR7, URZ, 0x1f, UR6 ;  /* 0x0000001f3f077899 */ /* 0x000fe20008011406 */
[----:B------:R-:W-:Y:S01]  /*1100*/  CS2R R34, SRZ ;  /* 0x0000000000227805 */ /* 0x000fe2000001ff00 */
[----:B------:R-:W-:Y:S01]  /*1110*/  ULEA.HI UR5, UR5, UR4, URZ, 0x7 ;  /* 0x0000000405057291 */ /* 0x000fe2000f8f383f */
[----:B------:R-:W-:Y:S01]  /*1120*/  CS2R R36, SRZ ;  /* 0x0000000000247805 */ /* 0x000fe2000001ff00 */
[----:B------:R-:W-:Y:S01]  /*1130*/  ULEA.HI UR7, UR7, UR6, URZ, 0x7 ;  /* 0x0000000607077291 */ /* 0x000fe2000f8f383f */
[----:B------:R-:W-:Y:S01]  /*1140*/  CS2R R38, SRZ ;  /* 0x0000000000267805 */ /* 0x000fe2000001ff00 */
[----:B------:R-:W-:Y:S01]  /*1150*/  USHF.R.S32.HI UR45, URZ, 0x7, UR5 ;  /* 0x000000073f2d7899 */ /* 0x000fe20008011405 */
[----:B------:R-:W-:Y:S01]  /*1160*/  CS2R R40, SRZ ;  /* 0x0000000000287805 */ /* 0x000fe2000001ff00 */
[----:B------:R-:W-:Y:S01]  /*1170*/  USHF.R.S32.HI UR7, URZ, 0x7, UR7 ;  /* 0x000000073f077899 */ /* 0x000fe20008011407 */
[----:B------:R-:W-:Y:S01]  /*1180*/  CS2R R6, SRZ ;  /* 0x0000000000067805 */ /* 0x000fe2000001ff00 */
[----:B------:R-:W-:Y:S01]  /*1190*/  ULDC UR43, c[0x0][0xdb8] ;  /* 0x00036e00002b7ab9 */ /* 0x000fe20000000800 */
[----:B------:R-:W-:Y:S01]  /*11a0*/  UMOV UR44, UR10 ;  /* 0x0000000a002c7c82 */ /* 0x000fe20008000000 */
[----:B------:R-:W-:Y:S01]  /*11b0*/  UISETP.LT.AND UP0, UPT, UR45, UR7, UPT ;  /* 0x000000072d00728c */ /* 0x000fe2000bf01270 */
[----:B------:R-:W-:Y:S01]  /*11c0*/  CS2R R8, SRZ ;  /* 0x0000000000087805 */ /* 0x000fe2000001ff00 */
[----:B------:R-:W-:Y:S01]  /*11d0*/  UISETP.NE.AND UP1, UPT, UR43, 0x1, UPT ;  /* 0x000000012b00788c */ /* 0x000fe2000bf25270 */
[----:B------:R-:W-:Y:S01]  /*11e0*/  CS2R R10, SRZ ;  /* 0x00000000000a7805 */ /* 0x000fe2000001ff00 */
[----:B------:R-:W-:Y:S01]  /*11f0*/  USEL UR45, UR45, UR7, UP0 ;  /* 0x000000072d2d7287 */ /* 0x000fe20008000000 */
[----:B------:R-:W-:Y:S01]  /*1200*/  MOV R13, RZ ;  /* 0x000000ff000d7202 */ /* 0x000fe20000000f00 */
[----:B------:R-:W-:-:S02]  /*1210*/  IMAD.MOV.U32 R42, RZ, RZ, RZ ;  /* 0x000000ffff2a7224 */ /* 0x000fc400078e00ff */
[----:B------:R-:W-:-:S05]  /*1220*/  UISETP.GE.AND UP0, UPT, UR45, 0x1, UPT ;  /* 0x000000012d00788c */ /* 0x000fca000bf06270 */
[----:B------:R-:W-:Y:S01]  /*1230*/  @UP1 ULDC UR8, c[0x0][0xdbc] ;  /* 0x00036f0000081ab9 */ /* 0x000fe20000000800 */
[----:B------:R-:W-:Y:S01]  /*1240*/  PLOP3.LUT P1, PT, PT, PT, UP0, 0x80, 0x0 ;  /* 0x000000000000781c */ /* 0x000fe20003f2f008 */
[----:B------:R-:W-:Y:S01]  /*1250*/  UIMAD.WIDE.U32 UR4, UR10, UR8, URZ ;  /* 0x000000080a0472a5 */ /* 0x000fe2000f8e003f */
[----:B------:R-:W-:-:S03]  /*1260*/  @UP1 ULDC UR6, c[0x0][0xdc0] ;  /* 0x0003700000061ab9 */ /* 0x000fc60000000800 */
[----:B------:R-:W-:-:S04]  /*1270*/  @UP1 USHF.R.U32.HI UR44, URZ, UR6, UR5 ;  /* 0x000000063f2c1299 */ /* 0x000fc80008011605 */
[----:B------:R-:W-:-:S04]  /*1280*/  UIADD3 UR4, -UR44, URZ, URZ ;  /* 0x0000003f2c047290 */ /* 0x000fc8000fffe13f */
[----:B------:R-:W-:Y:S01]  /*1290*/  UIMAD UR43, UR43, UR4, UR10 ;  /* 0x000000042b2b72a4 */ /* 0x000fe2000f8e020a */
[----:B------:R-:W-:Y:S11]  /*12a0*/  @!P1 BRA `(.L_x_1560) ;  /* 0x0000008400f09947 */ /* 0x000ff60003800000 */
        /* <DEDUP_REMOVED lines=29> */
[----:B-1----:R-:W-:-:S07]  /*1480*/  IMAD.MOV.U32 R13, RZ, RZ, RZ ;  /* 0x000000ffff0d7224 */ /* 0x002fce00078e00ff */
[----:B------:R-:W-:-:S07]  /*1490*/  LEPC R20, `(.L_x_1561) ;  /* 0x000000001014794e */ /* 0x000fce0000000000 */
[----:B--2---:R-:W-:Y:S05]  /*14a0*/  CALL.ABS.NOINC R14 ;  /* 0x000000000e007343 */ /* 0x004fea0003c00000 */
.L_x_1561:
[----:B------:R-:W-:Y:S01]  /*14b0*/  ULEA.HI UR4, UR39, UR39, URZ, 0x1 ;  /* 0x0000002727047291 */ /* 0x000fe2000f8f083f */
[----:B------:R-:W-:-:S03]  /*14c0*/  IMAD.U32 R3, RZ, RZ, UR46 ;  /* 0x0000002eff037e24 */ /* 0x000fc6000f8e00ff */
[----:B------:R-:W-:Y:S02]  /*14d0*/  ULOP3.LUT UR4, UR4, 0xfffffffe, URZ, 0xc0, !UPT ;  /* 0xfffffffe04047892 */ /* 0x000fe4000f8ec03f */
[----:B------:R-:W-:Y:S02]  /*14e0*/  ISETP.NE.AND P0, PT, R3, 0x3, PT ;  /* 0x000000030300780c */ /* 0x000fe40003f05270 */
[----:B------:R-:W-:-:S06]  /*14f0*/  UIADD3 UR4, UR39, -UR4, URZ ;  /* 0x8000000427047290 */ /* 0x000fcc000fffe03f */
[----:B------:R-:W-:-:S04]  /*1500*/  MOV R0, UR4 ;  /* 0x0000000400007c02 */ /* 0x000fc80008000f00 */
[----:B------:R-:W-:-:S04]  /*1510*/  SHF.L.U32 R0, R0, 0x1f, RZ ;  /* 0x0000001f00007819 */ /* 0x000fc800000006ff */
[----:B------:R-:W1:Y:S02]  /*1520*/  SYNCS.PHASECHK.TRANS64.TRYWAIT P1, [UR40+0x16800], R0 ;  /* 0x01680000ff0075a7 */ /* 0x000e640008020168 */
[----:B-1----:R-:W-:Y:S05]  /*1530*/  @!P1 BRA `(.L_x_1562) ;  /* 0x000000bc00489947 */ /* 0x002fea0003800000 */
.L_x_1663:
[----:B------:R-:W-:Y:S05]  /*1540*/  @!P0 BRA `(.L_x_1563) ;  /* 0x0000000000048947 */ /* 0x000fea0003800000 */
[----:B------:R-:W-:Y:S01]  /*1550*/  BPT.TRAP 0x1 ;  /* 0x000000040000795c */ /* 0x000fe20000300000 */
.L_x_1563:
[----:B-1----:R-:W-:Y:S02]  /*1560*/  IMAD.U32 R0, RZ, RZ, UR36 ;  /* 0x00000024ff007e24 */ /* 0x002fe4000f8e00ff */
[----:B------:R-:W-:-:S03]  /*1570*/  IMAD.U32 R3, RZ, RZ, UR37 ;  /* 0x00000025ff037e24 */ /* 0x000fc6000f8e00ff */
[----:B------:R-:W-:Y:S02]  /*1580*/  LEA R0, R0, UR40, 0x3 ;  /* 0x0000002800007c11 */ /* 0x000fe4000f8e18ff */
[----:B------:R-:W-:-:S04]  /*1590*/  SHF.L.U32 R3, R3, 0x1f, RZ ;  /* 0x0000001f03037819 */ /* 0x000fc800000006ff */
[----:B------:R1:W2:Y:S01]  /*15a0*/  SYNCS.PHASECHK.TRANS64.TRYWAIT P2, [R0+URZ+0x16830], R3 ;  /* 0x01683003000075a7 */ /* 0x0002a2000804017f */
[----:B------:R-:W-:Y:S05]  /*15b0*/  @!P0 BRA `(.L_x_1564) ;  /* 0x0000000000048947 */ /* 0x000fea0003800000 */
[----:B------:R-:W-:Y:S01]  /*15c0*/  BPT.TRAP 0x1 ;  /* 0x000000040000795c */ /* 0x000fe20000300000 */
.L_x_1564:
[----:B------:R-:W-:Y:S01]  /*15d0*/  LOP3.LUT P1, RZ, R2, 0x7f, RZ, 0xc0, !PT ;  /* 0x0000007f02ff7812 */ /* 0x000fe2000782c0ff */
[----:B------:R-:W-:Y:S01]  /*15e0*/  IMAD.MOV.U32 R119, RZ, RZ, RZ ;  /* 0x000000ffff777224 */ /* 0x000fe200078e00ff */
[----:B--2---:R-:W-:Y:S11]  /*15f0*/  @P2 BRA `(.L_x_1565) ;  /* 0x0000000000082947 */ /* 0x004ff60003800000 */
[----:B------:R-:W2:Y:S02]  /*1600*/  SYNCS.PHASECHK.TRANS64.TRYWAIT P2, [R0+URZ+0x16830], R3 ;  /* 0x01683003000075a7 */ /* 0x000ea4000804017f */
[----:B--2---:R-:W-:Y:S05]  /*1610*/  @!P2 BRA `(.L_x_1566) ;  /* 0x000000bc0028a947 */ /* 0x004fea0003800000 */
.L_x_1565:
[----:B------:R-:W-:Y:S05]  /*1620*/  WARPSYNC.ALL ;  /* 0x0000000000007948 */ /* 0x000fea0003800000 */
[----:B------:R-:W-:Y:S01]  /*1630*/  UIADD3 UR4, UR40, 0xe400, URZ ;  /* 0x0000e40028047890 */ /* 0x000fe2000fffe03f */
[----:B------:R-:W-:Y:S01]  /*1640*/  WARPGROUP.ARRIVE ;  /* 0x00000000000079c5 */ /* 0x000fe20000000000 */
[----:B------:R-:W-:Y:S01]  /*1650*/  UMOV UR5, 0x40000040 ;  /* 0x4000004000057882 */ /* 0x000fe20000000000 */
[----:B------:R-:W-:Y:S01]  /*1660*/  UMOV UR7, 0x40000040 ;  /* 0x4000004000077882 */ /* 0x000fe20000000000 */
[----:B------:R-:W-:Y:S01]  /*1670*/  USHF.R.U32.HI UR4, URZ, 0x4, UR4 ;  /* 0x000000043f047899 */ /* 0x000fe20008011604 */
[----:B------:R-:W-:Y:S01]  /*1680*/  VIADD R99, R18, UR42 ;  /* 0x0000002a12637c36 */ /* 0x000fe20008000000 */
[----:B------:R-:W-:Y:S01]  /*1690*/  UMOV UR9, 0x40000040 ;  /* 0x4000004000097882 */ /* 0x000fe20000000000 */
[----:B------:R-:W-:Y:S01]  /*16a0*/  UMOV UR11, 0x40000040 ;  /* 0x40000040000b7882 */ /* 0x000fe20000000000 */
[----:B------:R-:W-:Y:S01]  /*16b0*/  ULOP3.LUT UR4, UR4, 0x3fff, URZ, 0xc0, !UPT ;  /* 0x00003fff04047892 */ /* 0x000fe2000f8ec03f */
[----:B-12---:R-:W-:Y:S01]  /*16c0*/  @!P1 VIADD R0, R0, 0x16840 ;  /* 0x0001684000009836 */ /* 0x006fe20000000000 */
[----:B------:R-:W-:Y:S01]  /*16d0*/  UMOV UR13, 0x40000040 ;  /* 0x40000040000d7882 */ /* 0x000fe20000000000 */
[----:B------:R-:W-:Y:S01]  /*16e0*/  UMOV UR15, 0x40000040 ;  /* 0x40000040000f7882 */ /* 0x000fe20000000000 */
[----:B------:R-:W-:Y:S01]  /*16f0*/  ULOP3.LUT UR20, UR4, 0x10000, URZ, 0xfc, !UPT ;  /* 0x0001000004147892 */ /* 0x000fe2000f8efc3f */
[--C-:B------:R-:W-:Y:S01]  /*1700*/  IMAD.MOV.U32 R118, RZ, RZ, R119.reuse ;  /* 0x000000ffff767224 */ /* 0x100fe200078e0077 */
[----:B------:R-:W-:Y:S01]  /*1710*/  ULOP3.LUT UR4, UR51, 0x10000, URZ, 0xfc, !UPT ;  /* 0x0001000033047892 */ /* 0x000fe2000f8efc3f */
[----:B------:R-:W-:Y:S01]  /*1720*/  @!P1 PRMT R0, RZ, 0x654, R0 ;  /* 0x00000654ff009816 */ /* 0x000fe20000000000 */
[----:B------:R-:W-:Y:S01]  /*1730*/  ULEA UR6, UR36, UR20, 0xa ;  /* 0x0000001424067291 */ /* 0x000fe2000f8e503f */
[--C-:B------:R-:W-:Y:S01]  /*1740*/  IMAD.MOV.U32 R117, RZ, RZ, R119.reuse ;  /* 0x000000ffff757224 */ /* 0x100fe200078e0077 */
[----:B------:R-:W-:Y:S01]  /*1750*/  UIADD3 UR8, UR4, 0x2, URZ ;  /* 0x0000000204087890 */ /* 0x000fe2000fffe03f */
[----:B------:R-:W-:Y:S01]  /*1760*/  MOV R116, R119 ;  /* 0x0000007700747202 */ /* 0x000fe20000000f00 */
[----:B------:R-:W-:Y:S01]  /*1770*/  UIADD3 UR10, UR6, 0x2, URZ ;  /* 0x00000002060a7890 */ /* 0x000fe2000fffe03f */
[--C-:B------:R-:W-:Y:S01]  /*1780*/  IMAD.MOV.U32 R115, RZ, RZ, R119.reuse ;  /* 0x000000ffff737224 */ /* 0x100fe200078e0077 */
[----:B------:R-:W-:Y:S01]  /*1790*/  UIADD3 UR12, UR4, 0x4, URZ ;  /* 0x00000004040c7890 */ /* 0x000fe2000fffe03f */
[----:B------:R-:W-:Y:S01]  /*17a0*/  IMAD.MOV.U32 R114, RZ, RZ, R119 ;  /* 0x000000ffff727224 */ /* 0x000fe200078e0077 */
[----:B------:R-:W-:-:S02]  /*17b0*/  UIADD3 UR14, UR6, 0x4, URZ ;  /* 0x00000004060e7890 */ /* 0x000fc4000fffe03f */
[----:B------:R-:W-:Y:S01]  /*17c0*/  HGMMA.64x128x16.F32.BF16 R24, gdesc[UR4], RZ, !UPT, gsb0 ;  /* 0x01e00000041879f0 */ /* 0x000fe2000c0018ff */
[----:B------:R-:W-:Y:S01]  /*17d0*/  UIADD3 UR16, UR4, 0x6, URZ ;  /* 0x0000000604107890 */ /* 0x000fe2000fffe03f */
[--C-:B------:R-:W-:Y:S01]  /*17e0*/  IMAD.MOV.U32 R112, RZ, RZ, R119.reuse ;  /* 0x000000ffff707224 */ /* 0x100fe200078e0077 */
[----:B------:R-:W-:Y:S01]  /*17f0*/  UIADD3 UR18, UR6, 0x6, URZ ;  /* 0x0000000606127890 */ /* 0x000fe2000fffe03f */
[-C--:B------:R-:W-:Y:S01]  /*1800*/  MOV R110, R119.reuse ;  /* 0x00000077006e7202 */ /* 0x080fe20000000f00 */
[----:B------:R-:W-:Y:S01]  /*1810*/  UMOV UR17, 0x40000040 ;  /* 0x4000004000117882 */ /* 0x000fe20000000000 */
[----:B------:R-:W-:Y:S01]  /*1820*/  UMOV UR19, 0x40000040 ;  /* 0x4000004000137882 */ /* 0x000fe20000000000 */
[----:B------:R-:W-:Y:S01]  /*1830*/  UMOV UR6, 0xffffff80 ;  /* 0xffffff8000067882 */ /* 0x000fe20000000000 */
[----:B------:R-:W-:Y:S01]  /*1840*/  ULDC UR7, c[0x0][0x2e0] ;  /* 0x0000b80000077ab9 */ /* 0x000fe20000000800 */
[----:B------:R-:W-:Y:S01]  /*1850*/  UIMAD UR6, UR45, UR6, 0x80 ;  /* 0x000000802d0674a4 */ /* 0x000fe2000f8e0206 */
[--C-:B------:R-:W-:Y:S01]  /*1860*/  IMAD.MOV.U32 R108, RZ, RZ, R119.reuse ;  /* 0x000000ffff6c7224 */ /* 0x100fe200078e0077 */
[----:B------:R-:W-:Y:S01]  /*1870*/  UIADD3 UR29, UR45, -0x2, URZ ;  /* 0xfffffffe2d1d7890 */ /* 0x000fe2000fffe03f */
[--C-:B------:R-:W-:Y:S01]  /*1880*/  IMAD.MOV.U32 R106, RZ, RZ, R119.reuse ;  /* 0x000000ffff6a7224 */ /* 0x100fe200078e0077 */
[----:B------:R-:W-:Y:S01]  /*1890*/  UIMAD UR6, UR50, UR7, UR6 ;  /* 0x00000007320672a4 */ /* 0x000fe2000f8e0206 */
        /* <DEDUP_REMOVED lines=8> */
[----:B------:R-:W-:Y:S01]  /*1920*/  IMAD.MOV.U32 R88, RZ, RZ, R119 ;  /* 0x000000ffff587224 */ /* 0x000fe200078e0077 */
[----:B------:R-:W-:Y:S02]  /*1930*/  WARPGROUP.DEPBAR.LE gsb0, 0x0 ;  /* 0x00008000000079c5 */ /* 0x000fe40000010000 */
[----:B------:R-:W-:-:S06]  /*1940*/  WARPGROUP.ARRIVE ;  /* 0x00000000000079c5 */ /* 0x000fcc0000000000 */
[----:B------:R-:W-:Y:S01]  /*1950*/  HGMMA.64x128x16.F32.BF16 R24, gdesc[UR8], R24, gsb0 ;  /* 0x01e00000081879f0 */ /* 0x000fe20008001818 */
[----:B------:R-:W-:Y:S02]  /*1960*/  ULDC UR10, c[0x0][0x288] ;  /* 0x0000a200000a7ab9 */ /* 0x000fe40000000800 */
[----:B------:R-:W-:Y:S02]  /*1970*/  UIADD3 UR11, UR6, 0x1, -UR10 ;  /* 0x00000001060b7890 */ /* 0x000fe4000fffe80a */
[----:B------:R-:W-:-:S04]  /*1980*/  UIMAD UR50, UR50, UR7, -UR10 ;  /* 0x00000007323272a4 */ /* 0x000fc8000f8e0a0a */
[----:B------:R-:W-:Y:S01]  /*1990*/  IMAD.U32 R4, RZ, RZ, UR11 ;  /* 0x0000000bff047e24 */ /* 0x000fe2000f8e00ff */
[----:B------:R-:W-:-:S03]  /*19a0*/  UIADD3 UR50, UR42, UR50, URZ ;  /* 0x000000322a327290 */ /* 0x000fc6000fffe03f */
[----:B------:R-:W-:-:S05]  /*19b0*/  IMAD R4, R17, -0x2, R4 ;  /* 0xfffffffe11047824 */ /* 0x000fca00078e0204 */
[----:B------:R-:W-:Y:S01]  /*19c0*/  IADD3 R7, R4, 0x8, R99 ;  /* 0x0000000804077810 */ /* 0x000fe20007ffe063 */
[----:B------:R-:W-:Y:S02]  /*19d0*/  WARPGROUP.DEPBAR.LE gsb0, 0x0 ;  /* 0x00008000000079c5 */ /* 0x000fe40000010000 */
[----:B------:R-:W-:-:S06]  /*19e0*/  WARPGROUP.ARRIVE ;  /* 0x00000000000079c5 */ /* 0x000fcc0000000000 */
[----:B------:R-:W-:Y:S01]  /*19f0*/  HGMMA.64x128x16.F32.BF16 R24, gdesc[UR12], R24, gsb0 ;  /* 0x01e000000c1879f0 */ /* 0x000fe20008001818 */
[----:B------:R-:W-:Y:S02]  /*1a00*/  ULDC UR14, c[0x0][0x9d8] ;  /* 0x00027600000e7ab9 */ /* 0x000fe40000000800 */
[----:B------:R-:W-:Y:S02]  /*1a10*/  WARPGROUP.DEPBAR.LE gsb0, 0x0 ;  /* 0x00008000000079c5 */ /* 0x000fe40000010000 */
[----:B------:R-:W-:-:S07]  /*1a20*/  WARPGROUP.ARRIVE ;  /* 0x00000000000079c5 */ /* 0x000fce0000000000 */
[----:B------:R-:W-:Y:S03]  /*1a30*/  HGMMA.64x128x16.F32.BF16 R24, gdesc[UR16], R24, gsb0 ;  /* 0x01e00000101879f0 */ /* 0x000fe60008001818 */
[----:B------:R-:W-:Y:S02]  /*1a40*/  WARPGROUP.DEPBAR.LE gsb0, 0x0 ;  /* 0x00008000000079c5 */ /* 0x000fe40000010000 */
[----:B------:R-:W-:Y:S01]  /*1a50*/  FMUL.FTZ R26, R26, UR14 ;  /* 0x0000000e1a1a7c20 */ /* 0x000fe20008410000 */
[----:B------:R-:W-:Y:S01]  /*1a60*/  FMUL.FTZ R27, R27, UR14 ;  /* 0x0000000e1b1b7c20 */ /* 0x000fe20008410000 */
[----:B------:R-:W-:Y:S01]  /*1a70*/  FMUL.FTZ R30, R30, UR14 ;  /* 0x0000000e1e1e7c20 */ /* 0x000fe20008410000 */
[----:B------:R-:W-:Y:S01]  /*1a80*/  FMUL.FTZ R31, R31, UR14 ;  /* 0x0000000e1f1f7c20 */ /* 0x000fe20008410000 */
[----:B------:R1:W2:Y:S01]  /*1a90*/  MUFU.TANH R111, R26 ;  /* 0x0000001a006f7308 */ /* 0x0002a20000002400 */
[----:B------:R-:W-:Y:S01]  /*1aa0*/  FMUL.FTZ R34, R34, UR14 ;  /* 0x0000000e22227c20 */ /* 0x000fe20008410000 */
[----:B------:R-:W-:Y:S01]  /*1ab0*/  FMUL.FTZ R35, R35, UR14 ;  /* 0x0000000e23237c20 */ /* 0x000fe20008410000 */
[----:B------:R-:W-:Y:S01]  /*1ac0*/  FMUL.FTZ R38, R38, UR14 ;  /* 0x0000000e26267c20 */ /* 0x000fe20008410000 */
[----:B------:R-:W-:Y:S01]  /*1ad0*/  FMUL.FTZ R39, R39, UR14 ;  /* 0x0000000e27277c20 */ /* 0x000fe20008410000 */
[----:B------:R-:W-:Y:S01]  /*1ae0*/  FMUL.FTZ R20, R28, UR14 ;  /* 0x0000000e1c147c20 */ /* 0x000fe20008410000 */
[----:B------:R-:W-:Y:S01]  /*1af0*/  FMUL.FTZ R42, R42, UR14 ;  /* 0x0000000e2a2a7c20 */ /* 0x000fe20008410000 */
[----:B------:R-:W-:Y:S01]  /*1b00*/  FMUL.FTZ R43, R43, UR14 ;  /* 0x0000000e2b2b7c20 */ /* 0x000fe20008410000 */
[----:B------:R-:W3:Y:S01]  /*1b10*/  MUFU.TANH R27, R27 ;  /* 0x0000001b001b7308 */ /* 0x000ee20000002400 */
[----:B-1----:R-:W-:Y:S01]  /*1b20*/  MOV R26, UR6 ;  /* 0x00000006001a7c02 */ /* 0x002fe20008000f00 */
[----:B------:R-:W-:Y:S01]  /*1b30*/  FMUL.FTZ R46, R46, UR14 ;  /* 0x0000000e2e2e7c20 */ /* 0x000fe20008410000 */
[----:B------:R-:W-:Y:S01]  /*1b40*/  FMUL.FTZ R47, R47, UR14 ;  /* 0x0000000e2f2f7c20 */ /* 0x000fe20008410000 */
[----:B------:R-:W-:Y:S01]  /*1b50*/  FMUL.FTZ R50, R50, UR14 ;  /* 0x0000000e32327c20 */ /* 0x000fe20008410000 */
[----:B------:R-:W-:Y:S01]  /*1b60*/  FMUL.FTZ R51, R51, UR14 ;  /* 0x0000000e33337c20 */ /* 0x000fe20008410000 */
[----:B------:R-:W-:-:S02]  /*1b70*/  IMAD R26, R17, -0x2, R26 ;  /* 0xfffffffe111a7824 */ /* 0x000fc400078e021a */
[----:B------:R-:W-:Y:S01]  /*1b80*/  FMUL.FTZ R54, R54, UR14 ;  /* 0x0000000e36367c20 */ /* 0x000fe20008410000 */
[----:B------:R3:W1:Y:S01]  /*1b90*/  MUFU.TANH R113, R30 ;  /* 0x0000001e00717308 */ /* 0x0006620000002400 */
[----:B------:R-:W-:Y:S01]  /*1ba0*/  FMUL.FTZ R55, R55, UR14 ;  /* 0x0000000e37377c20 */ /* 0x000fe20008410000 */
[----:B------:R-:W-:Y:S01]  /*1bb0*/  FMUL.FTZ R58, R58, UR14 ;  /* 0x0000000e3a3a7c20 */ /* 0x000fe20008410000 */
[----:B------:R-:W-:Y:S01]  /*1bc0*/  VIMNMX R7, R26, R7, PT ;  /* 0x000000071a077248 */ /* 0x000fe20003fe0100 */
[----:B------:R-:W-:Y:S01]  /*1bd0*/  FMUL.FTZ R59, R59, UR14 ;  /* 0x0000000e3b3b7c20 */ /* 0x000fe20008410000 */
[----:B------:R-:W-:Y:S01]  /*1be0*/  FMUL.FTZ R62, R62, UR14 ;  /* 0x0000000e3e3e7c20 */ /* 0x000fe20008410000 */
[----:B------:R-:W-:Y:S01]  /*1bf0*/  FMUL.FTZ R67, R67, UR14 ;  /* 0x0000000e43437c20 */ /* 0x000fe20008410000 */
[C---:B------:R-:W-:Y:S01]  /*1c00*/  ISETP.GT.AND P3, PT, R7.reuse, RZ, PT ;  /* 0x000000ff0700720c */ /* 0x040fe20003f64270 */
[----:B------:R-:W4:Y:S01]  /*1c10*/  MUFU.TANH R31, R31 ;  /* 0x0000001f001f7308 */ /* 0x000f220000002400 */
[----:B------:R-:W-:Y:S01]  /*1c20*/  ISETP.GT.AND P4, PT, R7, 0x1, PT ;  /* 0x000000010700780c */ /* 0x000fe20003f84270 */
[----:B------:R-:W-:Y:S01]  /*1c30*/  FMUL.FTZ R12, R45, UR14 ;  /* 0x0000000e2d0c7c20 */ /* 0x000fe20008410000 */
[----:B------:R-:W-:Y:S01]  /*1c40*/  ISETP.GT.AND P2, PT, R7, 0x8, PT ;  /* 0x000000080700780c */ /* 0x000fe20003f44270 */
[----:B------:R-:W-:Y:S01]  /*1c50*/  FMUL.FTZ R63, R63, UR14 ;  /* 0x0000000e3f3f7c20 */ /* 0x000fe20008410000 */
[----:B--2---:R-:W-:Y:S01]  /*1c60*/  FSEL R111, R111, -INF , P3 ;  /* 0xff8000006f6f7808 */ /* 0x004fe20001800000 */
[----:B------:R-:W-:Y:S01]  /*1c70*/  FMUL.FTZ R66, R66, UR14 ;  /* 0x0000000e42427c20 */ /* 0x000fe20008410000 */
[----:B---3--:R-:W-:Y:S01]  /*1c80*/  FSEL R30, R27, -INF , P4 ;  /* 0xff8000001b1e7808 */ /* 0x008fe20002000000 */
[----:B------:R-:W2:Y:S01]  /*1c90*/  MUFU.TANH R34, R34 ;  /* 0x0000002200227308 */ /* 0x000ea20000002400 */
[----:B------:R-:W-:Y:S01]  /*1ca0*/  ISETP.GT.AND P3, PT, R7, 0x9, PT ;  /* 0x000000090700780c */ /* 0x000fe20003f64270 */
[----:B------:R-:W-:Y:S01]  /*1cb0*/  FMUL.FTZ R11, R49, UR14 ;  /* 0x0000000e310b7c20 */ /* 0x000fe20008410000 */
[----:B-1----:R-:W-:Y:S01]  /*1cc0*/  FSEL R113, R113, -INF , P2 ;  /* 0xff80000071717808 */ /* 0x002fe20001000000 */
[----:B------:R-:W-:Y:S01]  /*1cd0*/  FMUL.FTZ R70, R70, UR14 ;  /* 0x0000000e46467c20 */ /* 0x000fe20008410000 */
[----:B------:R-:W-:Y:S01]  /*1ce0*/  FMNMX.FTZ R28, R111, R30, !PT ;  /* 0x0000001e6f1c7209 */ /* 0x000fe20007810000 */
[----:B------:R-:W-:Y:S01]  /*1cf0*/  FMUL.FTZ R8, R53, UR14 ;  /* 0x0000000e35087c20 */ /* 0x000fe20008410000 */
[----:B------:R-:W-:Y:S01]  /*1d00*/  ISETP.GT.AND P2, PT, R7, 0x10, PT ;  /* 0x000000100700780c */ /* 0x000fe20003f44270 */
[----:B------:R-:W1:Y:S01]  /*1d10*/  MUFU.TANH R35, R35 ;  /* 0x0000002300237308 */ /* 0x000e620000002400 */
[----:B----4-:R-:W-:Y:S01]  /*1d20*/  FSEL R109, R31, -INF , P3 ;  /* 0xff8000001f6d7808 */ /* 0x010fe20001800000 */
[----:B------:R-:W-:Y:S01]  /*1d30*/  FMUL.FTZ R31, R71, UR14 ;  /* 0x0000000e471f7c20 */ /* 0x000fe20008410000 */
[----:B------:R-:W-:Y:S01]  /*1d40*/  FMNMX.FTZ R28, R113, R28, !PT ;  /* 0x0000001c711c7209 */ /* 0x000fe20007810000 */
[----:B------:R-:W-:Y:S01]  /*1d50*/  FMUL.FTZ R74, R74, UR14 ;  /* 0x0000000e4a4a7c20 */ /* 0x000fe20008410000 */
[----:B------:R-:W-:Y:S01]  /*1d60*/  ISETP.GT.AND P3, PT, R7, 0x11, PT ;  /* 0x000000110700780c */ /* 0x000fe20003f64270 */
[----:B------:R-:W-:Y:S01]  /*1d70*/  FMUL.FTZ R5, R57, UR14 ;  /* 0x0000000e39057c20 */ /* 0x000fe20008410000 */
[----:B------:R-:W-:Y:S01]  /*1d80*/  FMNMX.FTZ R28, R109, R28, !PT ;  /* 0x0000001c6d1c7209 */ /* 0x000fe20007810000 */
[----:B------:R-:W3:Y:S01]  /*1d90*/  MUFU.TANH R38, R38 ;  /* 0x0000002600267308 */ /* 0x000ee20000002400 */
[----:B--2---:R-:W-:Y:S01]  /*1da0*/  FSEL R107, R34, -INF , P2 ;  /* 0xff800000226b7808 */ /* 0x004fe20001000000 */
[----:B------:R-:W-:Y:S01]  /*1db0*/  FMUL.FTZ R75, R75, UR14 ;  /* 0x0000000e4b4b7c20 */ /* 0x000fe20008410000 */
[----:B------:R-:W-:Y:S01]  /*1dc0*/  ISETP.GT.AND P2, PT, R7, 0x18, PT ;  /* 0x000000180700780c */ /* 0x000fe20003f44270 */
[----:B------:R-:W-:Y:S01]  /*1dd0*/  FMUL.FTZ R78, R78, UR14 ;  /* 0x0000000e4e4e7c20 */ /* 0x000fe20008410000 */
[----:B------:R-:W-:Y:S01]  /*1de0*/  FMNMX.FTZ R28, R107, R28, !PT ;  /* 0x0000001c6b1c7209 */ /* 0x000fe20007810000 */
[----:B------:R-:W-:Y:S01]  /*1df0*/  FMUL.FTZ R15, R41, UR14 ;  /* 0x0000000e290f7c20 */ /* 0x000fe20008410000 */
[----:B------:R-:W-:Y:S01]  /*1e00*/  FMUL.FTZ R79, R79, UR14 ;  /* 0x0000000e4f4f7c20 */ /* 0x000fe20008410000 */
[----:B------:R-:W2:Y:S01]  /*1e10*/  MUFU.TANH R39, R39 ;  /* 0x0000002700277308 */ /* 0x000ea20000002400 */
[----:B-1----:R-:W-:Y:S01]  /*1e20*/  FSEL R105, R35, -INF , P3 ;  /* 0xff80000023697808 */ /* 0x002fe20001800000 */
[----:B------:R-:W-:Y:S01]  /*1e30*/  FMUL.FTZ R14, R24, UR14 ;  /* 0x0000000e180e7c20 */ /* 0x000fe20008410000 */
[----:B------:R-:W-:Y:S01]  /*1e40*/  ISETP.GT.AND P3, PT, R7, 0x19, PT ;  /* 0x000000190700780c */ /* 0x000fe20003f64270 */
[----:B------:R-:W-:Y:S01]  /*1e50*/  FMUL.FTZ R82, R82, UR14 ;  /* 0x0000000e52527c20 */ /* 0x000fe20008410000 */
[----:B------:R-:W-:Y:S01]  /*1e60*/  FMNMX.FTZ R34, R105, R28, !PT ;  /* 0x0000001c69227209 */ /* 0x000fe20007810000 */
[----:B------:R-:W-:Y:S01]  /*1e70*/  FMUL.FTZ R24, R37, UR14 ;  /* 0x0000000e25187c20 */ /* 0x000fe20008410000 */
[----:B------:R-:W-:Y:S01]  /*1e80*/  FMUL.FTZ R83, R83, UR14 ;  /* 0x0000000e53537c20 */ /* 0x000fe20008410000 */
[----:B------:R-:W1:Y:S01]  /*1e90*/  MUFU.TANH R42, R42 ;  /* 0x0000002a002a7308 */ /* 0x000e620000002400 */
[----:B---3--:R-:W-:Y:S01]  /*1ea0*/  FSEL R103, R38, -INF , P2 ;  /* 0xff80000026677808 */ /* 0x008fe20001000000 */
[----:B------:R-:W-:Y:S01]  /*1eb0*/  FMUL.FTZ R86, R86, UR14 ;  /* 0x0000000e56567c20 */ /* 0x000fe20008410000 */
[----:B------:R-:W-:Y:S01]  /*1ec0*/  ISETP.GT.AND P2, PT, R7, 0x20, PT ;  /* 0x000000200700780c */ /* 0x000fe20003f44270 */
[----:B------:R-:W-:Y:S01]  /*1ed0*/  FMUL.FTZ R21, R29, UR14 ;  /* 0x0000000e1d157c20 */ /* 0x000fe20008410000 */
[----:B------:R-:W-:Y:S01]  /*1ee0*/  FMNMX.FTZ R34, R103, R34, !PT ;  /* 0x0000002267227209 */ /* 0x000fe20007810000 */
[----:B------:R-:W-:Y:S01]  /*1ef0*/  FMUL.FTZ R29, R32, UR14 ;  /* 0x0000000e201d7c20 */ /* 0x000fe20008410000 */
[----:B------:R-:W-:Y:S01]  /*1f00*/  FMUL.FTZ R32, R33, UR14 ;  /* 0x0000000e21207c20 */ /* 0x000fe20008410000 */
[----:B------:R-:W3:Y:S01]  /*1f10*/  MUFU.TANH R43, R43 ;  /* 0x0000002b002b7308 */ /* 0x000ee20000002400 */
[----:B--2---:R-:W-:Y:S01]  /*1f20*/  FSEL R101, R39, -INF , P3 ;  /* 0xff80000027657808 */ /* 0x004fe20001800000 */
[----:B------:R-:W-:Y:S01]  /*1f30*/  FMUL.FTZ R87, R87, UR14 ;  /* 0x0000000e57577c20 */ /* 0x000fe20008410000 */
[----:B------:R-:W-:Y:S01]  /*1f40*/  ISETP.GT.AND P3, PT, R7, 0x21, PT ;  /* 0x000000210700780c */ /* 0x000fe20003f64270 */
[----:B------:R-:W-:Y:S01]  /*1f50*/  FMUL.FTZ R6, R25, UR14 ;  /* 0x0000000e19067c20 */ /* 0x000fe20008410000 */
[----:B------:R-:W-:Y:S01]  /*1f60*/  FMNMX.FTZ R34, R101, R34, !PT ;  /* 0x0000002265227209 */ /* 0x000fe20007810000 */
[----:B------:R-:W-:Y:S01]  /*1f70*/  ULDC UR6, c[0x0][0x988] ;  /* 0x0002620000067ab9 */ /* 0x000fe20000000800 */
[----:B------:R-:W-:Y:S01]  /*1f80*/  VIADDMNMX R99, R99, R4, R26, PT ;  /* 0x0000000463637246 */ /* 0x000fe2000380011a */
[----:B------:R-:W2:Y:S01]  /*1f90*/  MUFU.TANH R46, R46 ;  /* 0x0000002e002e7308 */ /* 0x000ea20000002400 */
[----:B-1----:R-:W-:Y:S01]  /*1fa0*/  FSEL R97, R42, -INF , P2 ;  /* 0xff8000002a617808 */ /* 0x002fe20001000000 */
[----:B------:R-:W-:Y:S01]  /*1fb0*/  FMUL.FTZ R25, R36, UR14 ;  /* 0x0000000e24197c20 */ /* 0x000fe20008410000 */
[----:B------:R-:W-:Y:S01]  /*1fc0*/  ISETP.GT.AND P2, PT, R7, 0x28, PT ;  /* 0x000000280700780c */ /* 0x000fe20003f44270 */
[----:B------:R-:W-:Y:S01]  /*1fd0*/  FMUL.FTZ R19, R40, UR14 ;  /* 0x0000000e28137c20 */ /* 0x000fe20008410000 */
[----:B------:R-:W-:Y:S01]  /*1fe0*/  FMNMX.FTZ R34, R97, R34, !PT ;  /* 0x0000002261227209 */ /* 0x000fe20007810000 */
[----:B------:R-:W-:Y:S01]  /*1ff0*/  FMUL.FTZ R13, R44, UR14 ;  /* 0x0000000e2c0d7c20 */ /* 0x000fe20008410000 */
[----:B------:R-:W-:Y:S01]  /*2000*/  ISETP.GT.AND P4, PT, R99, 0x1, PT ;  /* 0x000000016300780c */ /* 0x000fe20003f84270 */
        /* <DEDUP_REMOVED lines=28> */
[----:B------:R3:W-:Y:S01]  /*21d0*/  @!P1 SYNCS.ARRIVE.TRANS64.RED.A1T0 RZ, [R0+URZ], RZ ;  /* 0x000000ff00ff99a7 */ /* 0x0007e2000810043f */
[----:B------:R-:W-:-:S03]  /*21e0*/  FMNMX.FTZ R34, R89, R34, !PT ;  /* 0x0000002259227209 */ /* 0x000fc60007810000 */
[----:B------:R-:W4:Y:S01]  /*21f0*/  MUFU.TANH R55, R55 ;  /* 0x0000003700377308 */ /* 0x000f220000002400 */
[----:B--2---:R-:W-:Y:S02]  /*2200*/  FSEL R71, R51, -INF , P3 ;  /* 0xff80000033477808 */ /* 0x004fe40001800000 */
[----:B------:R-:W-:Y:S02]  /*2210*/  ISETP.GT.AND P3, PT, R7, 0x39, PT ;  /* 0x000000390700780c */ /* 0x000fe40003f64270 */
[----:B------:R-:W-:-:S03]  /*2220*/  FMNMX.FTZ R34, R71, R34, !PT ;  /* 0x0000002247227209 */ /* 0x000fc60007810000 */
[----:B------:R-:W2:Y:S08]  /*2230*/  MUFU.TANH R58, R58 ;  /* 0x0000003a003a7308 */ /* 0x000eb00000002400 */
[----:B------:R-:W5:Y:S08]  /*2240*/  MUFU.TANH R59, R59 ;  /* 0x0000003b003b7308 */ /* 0x000f700000002400 */
[----:B------:R-:W3:Y:S08]  /*2250*/  MUFU.TANH R45, R62 ;  /* 0x0000003e002d7308 */ /* 0x000ef00000002400 */
[----:B------:R1:W-:Y:S08]  /*2260*/  MUFU.TANH R28, R67 ;  /* 0x00000043001c7308 */ /* 0x0003f00000002400 */
[----:B------:R4:W3:Y:S01]  /*2270*/  MUFU.TANH R27, R63 ;  /* 0x0000003f001b7308 */ /* 0x0008e20000002400 */
[----:B-1----:R-:W-:Y:S01]  /*2280*/  FSEL R67, R54, -INF , P2 ;  /* 0xff80000036437808 */ /* 0x002fe20001000000 */
[----:B------:R-:W-:Y:S01]  /*2290*/  FMUL.FTZ R54, R64, UR14 ;  /* 0x0000000e40367c20 */ /* 0x000fe20008410000 */
[----:B------:R-:W-:-:S02]  /*22a0*/  ISETP.GT.AND P2, PT, R7, 0x40, PT ;  /* 0x000000400700780c */ /* 0x000fc40003f44270 */
[----:B------:R-:W-:-:S03]  /*22b0*/  FMNMX.FTZ R34, R67, R34, !PT ;  /* 0x0000002243227209 */ /* 0x000fc60007810000 */
[----:B------:R-:W1:Y:S01]  /*22c0*/  MUFU.TANH R49, R66 ;  /* 0x0000004200317308 */ /* 0x000e620000002400 */
[----:B----4-:R-:W-:Y:S02]  /*22d0*/  FSEL R63, R55, -INF , P3 ;  /* 0xff800000373f7808 */ /* 0x010fe40001800000 */
[----:B------:R-:W-:Y:S02]  /*22e0*/  ISETP.GT.AND P3, PT, R7, 0x41, PT ;  /* 0x000000410700780c */ /* 0x000fe40003f64270 */
[----:B--2---:R-:W-:Y:S01]  /*22f0*/  FSEL R55, R58, -INF , P2 ;  /* 0xff8000003a377808 */ /* 0x004fe20001000000 */
[----:B------:R-:W-:Y:S01]  /*2300*/  FMUL.FTZ R58, R65, UR14 ;  /* 0x0000000e413a7c20 */ /* 0x000fe20008410000 */
[----:B------:R-:W-:Y:S01]  /*2310*/  FMNMX.FTZ R34, R63, R34, !PT ;  /* 0x000000223f227209 */ /* 0x000fe20007810000 */
[----:B------:R-:W2:Y:S01]  /*2320*/  MUFU.TANH R53, R70 ;  /* 0x0000004600357308 */ /* 0x000ea20000002400 */
[----:B------:R-:W-:Y:S02]  /*2330*/  ISETP.GT.AND P2, PT, R7, 0x48, PT ;  /* 0x000000480700780c */ /* 0x000fe40003f44270 */
[----:B-----5:R-:W-:-:S02]  /*2340*/  FSEL R43, R59, -INF , P3 ;  /* 0xff8000003b2b7808 */ /* 0x020fc40001800000 */
[----:B------:R-:W-:Y:S02]  /*2350*/  FMNMX.FTZ R34, R55, R34, !PT ;  /* 0x0000002237227209 */ /* 0x000fe40007810000 */
[----:B------:R-:W-:Y:S01]  /*2360*/  ISETP.GT.AND P3, PT, R7, 0x49, PT ;  /* 0x000000490700780c */ /* 0x000fe20003f64270 */
[----:B------:R-:W4:Y:S01]  /*2370*/  MUFU.TANH R31, R31 ;  /* 0x0000001f001f7308 */ /* 0x000f220000002400 */
[----:B---3--:R-:W-:Y:S02]  /*2380*/  FSEL R45, R45, -INF , P2 ;  /* 0xff8000002d2d7808 */ /* 0x008fe40001000000 */
[----:B------:R-:W-:Y:S02]  /*2390*/  FMNMX.FTZ R34, R43, R34, !PT ;  /* 0x000000222b227209 */ /* 0x000fe40007810000 */
[----:B------:R-:W-:Y:S02]  /*23a0*/  ISETP.GT.AND P2, PT, R7, 0x50, PT ;  /* 0x000000500700780c */ /* 0x000fe40003f44270 */
[----:B------:R-:W-:Y:S01]  /*23b0*/  FSEL R47, R27, -INF , P3 ;  /* 0xff8000001b2f7808 */ /* 0x000fe20001800000 */
[----:B------:R-:W3:Y:S01]  /*23c0*/  MUFU.TANH R57, R74 ;  /* 0x0000004a00397308 */ /* 0x000ee20000002400 */
[----:B------:R-:W-:-:S02]  /*23d0*/  FMNMX.FTZ R34, R45, R34, !PT ;  /* 0x000000222d227209 */ /* 0x000fc40007810000 */
[----:B------:R-:W-:Y:S02]  /*23e0*/  ISETP.GT.AND P3, PT, R7, 0x51, PT ;  /* 0x000000510700780c */ /* 0x000fe40003f64270 */
[----:B-1----:R-:W-:Y:S02]  /*23f0*/  FSEL R49, R49, -INF , P2 ;  /* 0xff80000031317808 */ /* 0x002fe40001000000 */
[----:B------:R-:W-:Y:S01]  /*2400*/  FMNMX.FTZ R34, R47, R34, !PT ;  /* 0x000000222f227209 */ /* 0x000fe20007810000 */
[----:B------:R-:W1:Y:S01]  /*2410*/  MUFU.TANH R39, R75 ;  /* 0x0000004b00277308 */ /* 0x000e620000002400 */
[----:B------:R-:W-:Y:S02]  /*2420*/  ISETP.GT.AND P2, PT, R7, 0x58, PT ;  /* 0x000000580700780c */ /* 0x000fe40003f44270 */
[----:B------:R-:W-:Y:S02]  /*2430*/  FSEL R51, R28, -INF , P3 ;  /* 0xff8000001c337808 */ /* 0x000fe40001800000 */
[----:B------:R-:W-:-:S02]  /*2440*/  FMNMX.FTZ R34, R49, R34, !PT ;  /* 0x0000002231227209 */ /* 0x000fc40007810000 */
[----:B------:R-:W-:Y:S01]  /*2450*/  ISETP.GT.AND P3, PT, R7, 0x59, PT ;  /* 0x000000590700780c */ /* 0x000fe20003f64270 */
[----:B------:R-:W5:Y:S01]  /*2460*/  MUFU.TANH R41, R78 ;  /* 0x0000004e00297308 */ /* 0x000f620000002400 */
[----:B--2---:R-:W-:Y:S02]  /*2470*/  FSEL R53, R53, -INF , P2 ;  /* 0xff80000035357808 */ /* 0x004fe40001000000 */
[----:B------:R-:W-:Y:S02]  /*2480*/  FMNMX.FTZ R34, R51, R34, !PT ;  /* 0x0000002233227209 */ /* 0x000fe40007810000 */
[----:B------:R-:W-:Y:S02]  /*2490*/  ISETP.GT.AND P2, PT, R7, 0x60, PT ;  /* 0x000000600700780c */ /* 0x000fe40003f44270 */
[----:B----4-:R-:W-:Y:S01]  /*24a0*/  FSEL R59, R31, -INF , P3 ;  /* 0xff8000001f3b7808 */ /* 0x010fe20001800000 */
[----:B------:R-:W2:Y:S01]  /*24b0*/  MUFU.TANH R37, R79 ;  /* 0x0000004f00257308 */ /* 0x000ea20000002400 */
[----:B------:R-:W-:-:S02]  /*24c0*/  FMNMX.FTZ R34, R53, R34, !PT ;  /* 0x0000002235227209 */ /* 0x000fc40007810000 */
[----:B------:R-:W-:Y:S02]  /*24d0*/  ISETP.GT.AND P3, PT, R7, 0x61, PT ;  /* 0x000000610700780c */ /* 0x000fe40003f64270 */
[----:B---3--:R-:W-:Y:S02]  /*24e0*/  FSEL R57, R57, -INF , P2 ;  /* 0xff80000039397808 */ /* 0x008fe40001000000 */
[----:B------:R-:W-:Y:S01]  /*24f0*/  FMNMX.FTZ R34, R59, R34, !PT ;  /* 0x000000223b227209 */ /* 0x000fe20007810000 */
[----:B------:R-:W3:Y:S01]  /*2500*/  MUFU.TANH R82, R82 ;  /* 0x0000005200527308 */ /* 0x000ee20000002400 */
[----:B------:R-:W-:Y:S02]  /*2510*/  ISETP.GT.AND P2, PT, R7, 0x68, PT ;  /* 0x000000680700780c */ /* 0x000fe40003f44270 */
[----:B-1----:R-:W-:Y:S02]  /*2520*/  FSEL R39, R39, -INF , P3 ;  /* 0xff80000027277808 */ /* 0x002fe40001800000 */
[----:B------:R-:W-:-:S02]  /*2530*/  FMNMX.FTZ R34, R57, R34, !PT ;  /* 0x0000002239227209 */ /* 0x000fc40007810000 */
[----:B------:R-:W-:Y:S01]  /*2540*/  ISETP.GT.AND P3, PT, R7, 0x69, PT ;  /* 0x000000690700780c */ /* 0x000fe20003f64270 */
[----:B------:R1:W4:Y:S01]  /*2550*/  MUFU.TANH R35, R83 ;  /* 0x0000005300237308 */ /* 0x0003220000002400 */
[----:B-----5:R-:W-:Y:S02]  /*2560*/  FSEL R41, R41, -INF , P2 ;  /* 0xff80000029297808 */ /* 0x020fe40001000000 */
[----:B------:R-:W-:Y:S02]  /*2570*/  FMNMX.FTZ R34, R39, R34, !PT ;  /* 0x0000002227227209 */ /* 0x000fe40007810000 */
[----:B------:R-:W-:Y:S02]  /*2580*/  ISETP.GT.AND P2, PT, R7, 0x70, PT ;  /* 0x000000700700780c */ /* 0x000fe40003f44270 */
[----:B--2---:R-:W-:Y:S01]  /*2590*/  FSEL R37, R37, -INF , P3 ;  /* 0xff80000025257808 */ /* 0x004fe20001800000 */
[----:B------:R-:W2:Y:S01]  /*25a0*/  MUFU.TANH R33, R86 ;  /* 0x0000005600217308 */ /* 0x000ea20000002400 */
[----:B------:R-:W-:Y:S01]  /*25b0*/  FMNMX.FTZ R34, R41, R34, !PT ;  /* 0x0000002229227209 */ /* 0x000fe20007810000 */
[----:B-1----:R-:W-:Y:S01]  /*25c0*/  FMUL.FTZ R83, R61, UR14 ;  /* 0x0000000e3d537c20 */ /* 0x002fe20008410000 */
[----:B------:R-:W-:-:S02]  /*25d0*/  ISETP.GT.AND P3, PT, R7, 0x71, PT ;  /* 0x000000710700780c */ /* 0x000fc40003f64270 */
[----:B---3--:R-:W-:Y:S02]  /*25e0*/  FSEL R31, R82, -INF , P2 ;  /* 0xff800000521f7808 */ /* 0x008fe40001000000 */
[----:B------:R-:W-:Y:S01]  /*25f0*/  FMNMX.FTZ R34, R37, R34, !PT ;  /* 0x0000002225227209 */ /* 0x000fe20007810000 */
[----:B------:R1:W3:Y:S01]  /*2600*/  MUFU.TANH R27, R87 ;  /* 0x00000057001b7308 */ /* 0x0002e20000002400 */
[----:B------:R-:W-:Y:S02]  /*2610*/  ISETP.GT.AND P2, PT, R7, 0x78, PT ;  /* 0x000000780700780c */ /* 0x000fe40003f44270 */
[----:B----4-:R-:W-:Y:S02]  /*2620*/  FSEL R35, R35, -INF , P3 ;  /* 0xff80000023237808 */ /* 0x010fe40001800000 */
[----:B------:R-:W-:Y:S02]  /*2630*/  FMNMX.FTZ R34, R31, R34, !PT ;  /* 0x000000221f227209 */ /* 0x000fe40007810000 */
[----:B------:R-:W-:Y:S01]  /*2640*/  ISETP.GT.AND P3, PT, R7, 0x79, PT ;  /* 0x000000790700780c */ /* 0x000fe20003f64270 */
[----:B------:R-:W4:Y:S01]  /*2650*/  MUFU.TANH R14, R14 ;  /* 0x0000000e000e7308 */ /* 0x000f220000002400 */
[----:B--2---:R-:W-:Y:S01]  /*2660*/  FSEL R33, R33, -INF , P2 ;  /* 0xff80000021217808 */ /* 0x004fe20001000000 */
[----:B-1----:R-:W-:Y:S01]  /*2670*/  FMUL.FTZ R87, R68, UR14 ;  /* 0x0000000e44577c20 */ /* 0x002fe20008410000 */
[----:B------:R-:W-:-:S04]  /*2680*/  FMNMX.FTZ R34, R35, R34, !PT ;  /* 0x0000002223227209 */ /* 0x000fc80007810000 */
[----:B------:R-:W-:Y:S01]  /*2690*/  FMNMX.FTZ R34, R33, R34, !PT ;  /* 0x0000002221227209 */ /* 0x000fe20007810000 */
[----:B------:R-:W1:Y:S01]  /*26a0*/  MUFU.TANH R6, R6 ;  /* 0x0000000600067308 */ /* 0x000e620000002400 */
[----:B---3--:R-:W-:Y:S02]  /*26b0*/  FSEL R27, R27, -INF , P3 ;  /* 0xff8000001b1b7808 */ /* 0x008fe40001800000 */
[----:B------:R-:W-:Y:S02]  /*26c0*/  ISETP.GT.AND P3, PT, R99, RZ, PT ;  /* 0x000000ff6300720c */ /* 0x000fe40003f64270 */
[----:B------:R-:W-:-:S03]  /*26d0*/  FMNMX.FTZ R34, R27, R34, !PT ;  /* 0x000000221b227209 */ /* 0x000fc60007810000 */
[----:B------:R-:W-:Y:S01]  /*26e0*/  MUFU.TANH R20, R20 ;  /* 0x0000001400147308 */ /* 0x000fe20000002400 */
[----:B----4-:R-:W-:Y:S01]  /*26f0*/  FSEL R61, R14, -INF , P3 ;  /* 0xff8000000e3d7808 */ /* 0x010fe20001800000 */
[----:B------:R-:W2:Y:S01]  /*2700*/  SHFL.BFLY PT, R7, R34, 0x2, 0x1f ;  /* 0x0c401f0022077f89 */ /* 0x000ea200000e0000 */
[----:B------:R-:W-:-:S05]  /*2710*/  ISETP.GT.AND P3, PT, R99, 0x9, PT ;  /* 0x000000096300780c */ /* 0x000fca0003f64270 */
[----:B------:R-:W3:Y:S01]  /*2720*/  MUFU.TANH R21, R21 ;  /* 0x0000001500157308 */ /* 0x000ee20000002400 */
[----:B-1----:R-:W-:-:S04]  /*2730*/  FSEL R26, R6, -INF , P4 ;  /* 0xff800000061a7808 */ /* 0x002fc80002000000 */
[----:B------:R-:W-:-:S03]  /*2740*/  FMNMX.FTZ R14, R61, R26, !PT ;  /* 0x0000001a3d0e7209 */ /* 0x000fc60007810000 */
[----:B------:R-:W-:Y:S08]  /*2750*/  MUFU.TANH R29, R29 ;  /* 0x0000001d001d7308 */ /* 0x000ff00000002400 */
[----:B------:R-:W1:Y:S01]  /*2760*/  MUFU.TANH R32, R32 ;  /* 0x0000002000207308 */ /* 0x000e620000002400 */
[----:B---3--:R-:W-:Y:S02]  /*2770*/  FSEL R21, R21, -INF , P3 ;  /* 0xff80000015157808 */ /* 0x008fe40001800000 */
[----:B--2---:R-:W-:-:S02]  /*2780*/  FMNMX.FTZ R28, R34, R7, !PT ;  /* 0x00000007221c7209 */ /* 0x004fc40007810000 */
[----:B------:R-:W-:-:S03]  /*2790*/  ISETP.GT.AND P3, PT, R99, 0x11, PT ;  /* 0x000000116300780c */ /* 0x000fc60003f64270 */
[----:B------:R-:W2:Y:S01]  /*27a0*/  SHFL.BFLY PT, R7, R28, 0x1, 0x1f ;  /* 0x0c201f001c077f89 */ /* 0x000ea200000e0000 */
[----:B------:R-:W-:Y:S08]  /*27b0*/  MUFU.TANH R25, R25 ;  /* 0x0000001900197308 */ /* 0x000ff00000002400 */
[----:B------:R-:W3:Y:S01]  /*27c0*/  MUFU.TANH R24, R24 ;  /* 0x0000001800187308 */ /* 0x000ee20000002400 */
[----:B-1----:R-:W-:-:S02]  /*27d0*/  FSEL R69, R32, -INF , P3 ;  /* 0xff80000020457808 */ /* 0x002fc40001800000 */
[----:B------:R-:W-:-:S05]  /*27e0*/  ISETP.GT.AND P3, PT, R99, 0x19, PT ;  /* 0x000000196300780c */ /* 0x000fca0003f64270 */
[----:B------:R-:W1:Y:S01]  /*27f0*/  MUFU.TANH R19, R19 ;  /* 0x0000001300137308 */ /* 0x000e620000002400 */
[----:B--2---:R-:W-:Y:S01]  /*2800*/  FMNMX.FTZ R7, R28, R7, !PT ;  /* 0x000000071c077209 */ /* 0x004fe20007810000 */
[----:B------:R-:W-:-:S06]  /*2810*/  IMAD.U32 R28, RZ, RZ, UR6 ;  /* 0x00000006ff1c7e24 */ /* 0x000fcc000f8e00ff */
[----:B------:R-:W2:Y:S01]  /*2820*/  MUFU.TANH R15, R15 ;  /* 0x0000000f000f7308 */ /* 0x000ea20000002400 */
[----:B---3--:R-:W-:Y:S01]  /*2830*/  FSEL R73, R24, -INF , P3 ;  /* 0xff80000018497808 */ /* 0x008fe20001800000 */
[----:B------:R-:W-:Y:S01]  /*2840*/  USHF.R.S32.HI UR6, URZ, 0x1f, UR50 ;  /* 0x0000001f3f067899 */ /* 0x000fe20008011432 */
[C---:B------:R-:W-:Y:S01]  /*2850*/  FMUL.FTZ R34, R7.reuse, R28 ;  /* 0x0000001c07227220 */ /* 0x040fe20000410000 */
[----:B------:R-:W-:Y:S02]  /*2860*/  FSETP.NEU.FTZ.AND P2, PT, R7, -INF , PT ;  /* 0xff8000000700780b */ /* 0x000fe40003f5d000 */
[C---:B------:R-:W-:Y:S01]  /*2870*/  ISETP.GT.AND P3, PT, R99.reuse, 0x21, PT ;  /* 0x000000216300780c */ /* 0x040fe20003f64270 */
[----:B------:R-:W-:Y:S01]  /*2880*/  ULEA.HI UR6, UR6, UR50, URZ, 0x7 ;  /* 0x0000003206067291 */ /* 0x000fe2000f8f383f */
[----:B------:R-:W-:Y:S01]  /*2890*/  FSEL R34, R34, RZ, P2 ;  /* 0x000000ff22227208 */ /* 0x000fe20001000000 */
[----:B------:R-:W3:Y:S01]  /*28a0*/  MUFU.TANH R13, R13 ;  /* 0x0000000d000d7308 */ /* 0x000ee20000002400 */
[----:B------:R-:W-:Y:S01]  /*28b0*/  ISETP.GT.AND P2, PT, R99, 0x8, PT ;  /* 0x000000086300780c */ /* 0x000fe20003f44270 */
[----:B------:R-:W-:-:S02]  /*28c0*/  USHF.R.S32.HI UR6, URZ, 0x7, UR6 ;  /* 0x000000073f067899 */ /* 0x000fc40008011406 */
[-CC-:B------:R-:W-:Y:S01]  /*28d0*/  FFMA.FTZ R137, R89, R28.reuse, -R34.reuse ;  /* 0x0000001c59897223 */ /* 0x180fe20000010822 */
[----:B------:R-:W-:Y:S01]  /*28e0*/  FSEL R65, R20, -INF , P2 ;  /* 0xff80000014417808 */ /* 0x000fe20001000000 */
[--C-:B------:R-:W-:Y:S01]  /*28f0*/  FFMA.FTZ R30, R30, R28, -R34.reuse ;  /* 0x0000001c1e1e7223 */ /* 0x100fe20000010822 */
[----:B------:R-:W-:Y:S01]  /*2900*/  ISETP.GT.AND P2, PT, R99, 0x10, PT ;  /* 0x000000106300780c */ /* 0x000fe20003f44270 */
[----:B------:R-:W4:Y:S01]  /*2910*/  MUFU.TANH R12, R12 ;  /* 0x0000000c000c7308 */ /* 0x000f220000002400 */
[----:B------:R-:W-:Y:S01]  /*2920*/  FMNMX.FTZ R14, R65, R14, !PT ;  /* 0x0000000e410e7209 */ /* 0x000fe20007810000 */
[-CC-:B------:R-:W-:Y:S01]  /*2930*/  FFMA.FTZ R139, R67, R28.reuse, -R34.reuse ;  /* 0x0000001c438b7223 */ /* 0x180fe20000010822 */
[----:B------:R-:W-:Y:S01]  /*2940*/  FSEL R29, R29, -INF , P2 ;  /* 0xff8000001d1d7808 */ /* 0x000fe20001000000 */
[--C-:B------:R-:W-:Y:S01]  /*2950*/  FFMA.FTZ R143, R93, R28, -R34.reuse ;  /* 0x0000001c5d8f7223 */ /* 0x100fe20000010822 */
[----:B------:R-:W-:Y:S01]  /*2960*/  FMNMX.FTZ R14, R21, R14, !PT ;  /* 0x0000000e150e7209 */ /* 0x000fe20007810000 */
[--C-:B------:R-:W-:Y:S01]  /*2970*/  FFMA.FTZ R95, R95, R28, -R34.reuse ;  /* 0x0000001c5f5f7223 */ /* 0x100fe20000010822 */
[----:B------:R-:W-:Y:S01]  /*2980*/  ISETP.GT.AND P2, PT, R99, 0x18, PT ;  /* 0x000000186300780c */ /* 0x000fe20003f44270 */
[----:B------:R-:W5:Y:S01]  /*2990*/  MUFU.TANH R10, R10 ;  /* 0x0000000a000a7308 */ /* 0x000f620000002400 */
        /* <DEDUP_REMOVED lines=10> */
[----:B-1----:R-:W-:Y:S01]  /*2a40*/  FSEL R19, R19, -INF , P2 ;  /* 0xff80000013137808 */ /* 0x002fe20001000000 */
[--C-:B------:R-:W-:Y:S01]  /*2a50*/  FFMA.FTZ R149, R111, R28, -R34.reuse ;  /* 0x0000001c6f957223 */ /* 0x100fe20000010822 */
[----:B------:R-:W-:Y:S01]  /*2a60*/  FMNMX.FTZ R20, R73, R20, !PT ;  /* 0x0000001449147209 */ /* 0x000fe20007810000 */
[-CC-:B------:R-:W-:Y:S01]  /*2a70*/  FFMA.FTZ R151, R113, R28.reuse, -R34.reuse ;  /* 0x0000001c71977223 */ /* 0x180fe20000010822 */
[----:B------:R-:W-:Y:S01]  /*2a80*/  ISETP.GT.AND P2, PT, R99, 0x28, PT ;  /* 0x000000286300780c */ /* 0x000fe20003f44270 */
[----:B------:R-:W1:Y:S01]  /*2a90*/  MUFU.TANH R9, R9 ;  /* 0x0000000900097308 */ /* 0x000e620000002400 */
[----:B--2---:R-:W-:Y:S01]  /*2aa0*/  FSEL R15, R15, -INF , P3 ;  /* 0xff8000000f0f7808 */ /* 0x004fe20001800000 */
[--C-:B------:R-:W-:Y:S01]  /*2ab0*/  FFMA.FTZ R121, R31, R28, -R34.reuse ;  /* 0x0000001c1f797223 */ /* 0x100fe20000010822 */
[----:B------:R-:W-:Y:S01]  /*2ac0*/  FMNMX.FTZ R20, R19, R20, !PT ;  /* 0x0000001413147209 */ /* 0x000fe20007810000 */
[-CC-:B------:R-:W-:Y:S01]  /*2ad0*/  FFMA.FTZ R6, R109, R28.reuse, -R34.reuse ;  /* 0x0000001c6d067223 */ /* 0x180fe20000010822 */
[----:B------:R-:W-:Y:S01]  /*2ae0*/  ISETP.GT.AND P3, PT, R99, 0x29, PT ;  /* 0x000000296300780c */ /* 0x000fe20003f64270 */
[--C-:B------:R-:W-:Y:S01]  /*2af0*/  FFMA.FTZ R145, R107, R28, -R34.reuse ;  /* 0x0000001c6b917223 */ /* 0x100fe20000010822 */
[----:B---3--:R-:W-:Y:S01]  /*2b00*/  FSEL R13, R13, -INF , P2 ;  /* 0xff8000000d0d7808 */ /* 0x008fe20001000000 */
[----:B------:R-:W2:Y:S01]  /*2b10*/  MUFU.TANH R8, R8 ;  /* 0x0000000800087308 */ /* 0x000ea20000002400 */
[----:B------:R-:W-:Y:S01]  /*2b20*/  FMNMX.FTZ R20, R15, R20, !PT ;  /* 0x000000140f147209 */ /* 0x000fe20007810000 */
[-CC-:B------:R-:W-:Y:S01]  /*2b30*/  FFMA.FTZ R105, R105, R28.reuse, -R34.reuse ;  /* 0x0000001c69697223 */ /* 0x180fe20000010822 */
[----:B------:R-:W-:Y:S01]  /*2b40*/  ISETP.GT.AND P2, PT, R99, 0x30, PT ;  /* 0x000000306300780c */ /* 0x000fe20003f44270 */
[-CC-:B------:R-:W-:Y:S01]  /*2b50*/  FFMA.FTZ R147, R103, R28.reuse, -R34.reuse ;  /* 0x0000001c67937223 */ /* 0x180fe20000010822 */
[----:B----4-:R-:W-:Y:S01]  /*2b60*/  FSEL R75, R12, -INF , P3 ;  /* 0xff8000000c4b7808 */ /* 0x010fe20001800000 */
[--C-:B------:R-:W-:Y:S01]  /*2b70*/  FFMA.FTZ R101, R101, R28, -R34.reuse ;  /* 0x0000001c65657223 */ /* 0x100fe20000010822 */
[----:B------:R-:W-:Y:S01]  /*2b80*/  FMNMX.FTZ R20, R13, R20, !PT ;  /* 0x000000140d147209 */ /* 0x000fe20007810000 */
[----:B------:R-:W3:Y:S01]  /*2b90*/  MUFU.TANH R3, R3 ;  /* 0x0000000300037308 */ /* 0x000ee20000002400 */
[----:B------:R-:W-:Y:S01]  /*2ba0*/  ISETP.GT.AND P3, PT, R99, 0x31, PT ;  /* 0x000000316300780c */ /* 0x000fe20003f64270 */
[-CC-:B------:R-:W-:Y:S01]  /*2bb0*/  FFMA.FTZ R129, R49, R28.reuse, -R34.reuse ;  /* 0x0000001c31817223 */ /* 0x180fe20000010822 */
[----:B-----5:R-:W-:Y:S01]  /*2bc0*/  FSEL R77, R10, -INF , P2 ;  /* 0xff8000000a4d7808 */ /* 0x020fe20001000000 */
[--C-:B------:R-:W-:Y:S01]  /*2bd0*/  FFMA.FTZ R10, R91, R28, -R34.reuse ;  /* 0x0000001c5b0a7223 */ /* 0x100fe20000010822 */
[----:B------:R-:W-:Y:S01]  /*2be0*/  FMNMX.FTZ R20, R75, R20, !PT ;  /* 0x000000144b147209 */ /* 0x000fe20007810000 */
[-CC-:B------:R-:W-:Y:S01]  /*2bf0*/  FFMA.FTZ R51, R51, R28.reuse, -R34.reuse ;  /* 0x0000001c33337223 */ /* 0x180fe20000010822 */
[----:B------:R-:W-:Y:S01]  /*2c00*/  ISETP.GT.AND P2, PT, R99, 0x38, PT ;  /* 0x000000386300780c */ /* 0x000fe20003f44270 */
[----:B------:R-:W4:Y:S01]  /*2c10*/  MUFU.TANH R5, R5 ;  /* 0x0000000500057308 */ /* 0x000f220000002400 */
[----:B------:R-:W-:Y:S01]  /*2c20*/  FSEL R11, R11, -INF , P3 ;  /* 0xff8000000b0b7808 */ /* 0x000fe20001800000 */
[--C-:B------:R-:W-:Y:S01]  /*2c30*/  FFMA.FTZ R131, R53, R28, -R34.reuse ;  /* 0x0000001c35837223 */ /* 0x100fe20000010822 */
[----:B------:R-:W-:Y:S01]  /*2c40*/  FMNMX.FTZ R20, R77, R20, !PT ;  /* 0x000000144d147209 */ /* 0x000fe20007810000 */
[-CC-:B------:R-:W-:Y:S01]  /*2c50*/  FFMA.FTZ R125, R57, R28.reuse, -R34.reuse ;  /* 0x0000001c397d7223 */ /* 0x180fe20000010822 */
[----:B------:R-:W-:Y:S01]  /*2c60*/  ISETP.GT.AND P3, PT, R99, 0x39, PT ;  /* 0x000000396300780c */ /* 0x000fe20003f64270 */
[--C-:B------:R-:W-:Y:S01]  /*2c70*/  FFMA.FTZ R127, R41, R28, -R34.reuse ;  /* 0x0000001c297f7223 */ /* 0x100fe20000010822 */
[----:B-1----:R-:W-:Y:S01]  /*2c80*/  FSEL R9, R9, -INF , P2 ;  /* 0xff80000009097808 */ /* 0x002fe20001000000 */
[----:B------:R-:W1:Y:S01]  /*2c90*/  MUFU.TANH R36, R36 ;  /* 0x0000002400247308 */ /* 0x000e620000002400 */
[----:B------:R-:W-:Y:S01]  /*2ca0*/  FMNMX.FTZ R20, R11, R20, !PT ;  /* 0x000000140b147209 */ /* 0x000fe20007810000 */
[-CC-:B------:R-:W-:Y:S01]  /*2cb0*/  FFMA.FTZ R35, R35, R28.reuse, -R34.reuse ;  /* 0x0000001c23237223 */ /* 0x180fe20000010822 */
[----:B------:R-:W-:Y:S01]  /*2cc0*/  ISETP.GT.AND P2, PT, R99, 0x40, PT ;  /* 0x000000406300780c */ /* 0x000fe20003f44270 */
[--C-:B------:R-:W-:Y:S01]  /*2cd0*/  FFMA.FTZ R123, R33, R28, -R34.reuse ;  /* 0x0000001c217b7223 */ /* 0x100fe20000010822 */
[----:B--2---:R-:W-:Y:S01]  /*2ce0*/  FSEL R79, R8, -INF , P3 ;  /* 0xff800000084f7808 */ /* 0x004fe20001800000 */
[----:B------:R-:W-:Y:S01]  /*2cf0*/  UISETP.LT.AND UP0, UPT, URZ, UR6, UPT ;  /* 0x000000063f00728c */ /* 0x000fe2000bf01270 */
[----:B------:R-:W-:Y:S01]  /*2d00*/  FMNMX.FTZ R20, R9, R20, !PT ;  /* 0x0000001409147209 */ /* 0x000fe20007810000 */
[----:B------:R-:W2:Y:S01]  /*2d10*/  MUFU.TANH R83, R83 ;  /* 0x0000005300537308 */ /* 0x000ea20000002400 */
[----:B------:R-:W-:Y:S01]  /*2d20*/  ISETP.GT.AND P3, PT, R99, 0x41, PT ;  /* 0x000000416300780c */ /* 0x000fe20003f64270 */
[----:B------:R-:W-:Y:S01]  /*2d30*/  USEL UR27, URZ, UR6, !UP0 ;  /* 0x000000063f1b7287 */ /* 0x000fe2000c000000 */
[----:B---3--:R-:W-:Y:S01]  /*2d40*/  FSEL R3, R3, -INF , P2 ;  /* 0xff80000003037808 */ /* 0x008fe20001000000 */
[--C-:B------:R-:W-:Y:S01]  /*2d50*/  IMAD.MOV.U32 R113, RZ, RZ, R119.reuse ;  /* 0x000000ffff717224 */ /* 0x100fe200078e0077 */
[----:B------:R-:W-:Y:S01]  /*2d60*/  FMNMX.FTZ R20, R79, R20, !PT ;  /* 0x000000144f147209 */ /* 0x000fe20007810000 */
[----:B------:R-:W-:Y:S01]  /*2d70*/  UISETP.GE.AND UP0, UPT, UR29, UR27, UPT ;  /* 0x0000001b1d00728c */ /* 0x000fe2000bf06270 */
[----:B------:R-:W-:Y:S01]  /*2d80*/  ISETP.GT.AND P2, PT, R99, 0x48, PT ;  /* 0x000000486300780c */ /* 0x000fe20003f44270 */
[----:B------:R-:W3:Y:S01]  /*2d90*/  MUFU.TANH R54, R54 ;  /* 0x0000003600367308 */ /* 0x000ee20000002400 */
[----:B----4-:R-:W-:Y:S01]  /*2da0*/  FSEL R5, R5, -INF , P3 ;  /* 0xff80000005057808 */ /* 0x010fe20001800000 */
[--C-:B------:R-:W-:Y:S01]  /*2db0*/  IMAD.MOV.U32 R111, RZ, RZ, R119.reuse ;  /* 0x000000ffff6f7224 */ /* 0x100fe200078e0077 */
[----:B------:R-:W-:Y:S01]  /*2dc0*/  FMNMX.FTZ R20, R3, R20, !PT ;  /* 0x0000001403147209 */ /* 0x000fe20007810000 */
[--C-:B------:R-:W-:Y:S01]  /*2dd0*/  IMAD.MOV.U32 R109, RZ, RZ, R119.reuse ;  /* 0x000000ffff6d7224 */ /* 0x100fe200078e0077 */
[----:B------:R-:W-:Y:S01]  /*2de0*/  ISETP.GT.AND P3, PT, R99, 0x49, PT ;  /* 0x000000496300780c */ /* 0x000fe20003f64270 */
[--C-:B------:R-:W-:Y:S01]  /*2df0*/  IMAD.MOV.U32 R107, RZ, RZ, R119.reuse ;  /* 0x000000ffff6b7224 */ /* 0x100fe200078e0077 */
[----:B-1----:R-:W-:Y:S01]  /*2e00*/  FSEL R81, R36, -INF , P2 ;  /* 0xff80000024517808 */ /* 0x002fe20001000000 */
[----:B------:R-:W1:Y:S01]  /*2e10*/  MUFU.TANH R58, R58 ;  /* 0x0000003a003a7308 */ /* 0x000e620000002400 */
[----:B------:R-:W-:Y:S01]  /*2e20*/  FMNMX.FTZ R20, R5, R20, !PT ;  /* 0x0000001405147209 */ /* 0x000fe20007810000 */
[----:B------:R-:W-:Y:S01]  /*2e30*/  FFMA.FTZ R36, R43, R28, -R34 ;  /* 0x0000001c2b247223 */ /* 0x000fe20000010822 */
[----:B------:R-:W-:Y:S01]  /*2e40*/  ISETP.GT.AND P2, PT, R99, 0x50, PT ;  /* 0x000000506300780c */ /* 0x000fe20003f44270 */
[----:B------:R-:W-:Y:S01]  /*2e50*/  IMAD.MOV.U32 R103, RZ, RZ, R119 ;  /* 0x000000ffff677224 */ /* 0x000fe200078e0077 */
[----:B--2---:R-:W-:-:S02]  /*2e60*/  FSEL R83, R83, -INF , P3 ;  /* 0xff80000053537808 */ /* 0x004fc40001800000 */
[----:B------:R-:W-:Y:S01]  /*2e70*/  FMNMX.FTZ R20, R81, R20, !PT ;  /* 0x0000001451147209 */ /* 0x000fe20007810000 */
[----:B------:R-:W2:Y:S01]  /*2e80*/  MUFU.TANH R87, R87 ;  /* 0x0000005700577308 */ /* 0x000ea20000002400 */
[----:B------:R-:W-:Y:S02]  /*2e90*/  ISETP.GT.AND P3, PT, R99, 0x51, PT ;  /* 0x000000516300780c */ /* 0x000fe40003f64270 */
[----:B---3--:R-:W-:Y:S02]  /*2ea0*/  FSEL R85, R54, -INF , P2 ;  /* 0xff80000036557808 */ /* 0x008fe40001000000 */
[----:B------:R-:W-:Y:S02]  /*2eb0*/  FMNMX.FTZ R20, R83, R20, !PT ;  /* 0x0000001453147209 */ /* 0x000fe40007810000 */
[----:B------:R-:W-:Y:S01]  /*2ec0*/  ISETP.GT.AND P2, PT, R99, 0x58, PT ;  /* 0x000000586300780c */ /* 0x000fe20003f44270 */
[----:B------:R-:W-:Y:S01]  /*2ed0*/  MUFU.TANH R48, R48 ;  /* 0x0000003000307308 */ /* 0x000fe20000002400 */
[----:B-1----:R-:W-:-:S02]  /*2ee0*/  FSEL R89, R58, -INF , P3 ;  /* 0xff8000003a597808 */ /* 0x002fc40001800000 */
[----:B------:R-:W-:Y:S02]  /*2ef0*/  FMNMX.FTZ R20, R85, R20, !PT ;  /* 0x0000001455147209 */ /* 0x000fe40007810000 */
[----:B------:R-:W-:Y:S02]  /*2f00*/  ISETP.GT.AND P3, PT, R99, 0x59, PT ;  /* 0x000000596300780c */ /* 0x000fe40003f64270 */
[----:B------:R-:W-:Y:S01]  /*2f10*/  FMNMX.FTZ R24, R89, R20, !PT ;  /* 0x0000001459187209 */ /* 0x000fe20007810000 */
[----:B------:R-:W1:Y:S01]  /*2f20*/  MUFU.TANH R38, R38 ;  /* 0x0000002600267308 */ /* 0x000e620000002400 */
[----:B--2---:R-:W-:Y:S02]  /*2f30*/  FSEL R87, R87, -INF , P2 ;  /* 0xff80000057577808 */ /* 0x004fe40001000000 */
[----:B------:R-:W-:Y:S02]  /*2f40*/  ISETP.GT.AND P2, PT, R99, 0x60, PT ;  /* 0x000000606300780c */ /* 0x000fe40003f44270 */
[----:B------:R-:W-:-:S03]  /*2f50*/  FMNMX.FTZ R24, R87, R24, !PT ;  /* 0x0000001857187209 */ /* 0x000fc60007810000 */
[----:B------:R-:W2:Y:S08]  /*2f60*/  MUFU.TANH R56, R56 ;  /* 0x0000003800387308 */ /* 0x000eb00000002400 */
[----:B------:R-:W3:Y:S01]  /*2f70*/  MUFU.TANH R44, R44 ;  /* 0x0000002c002c7308 */ /* 0x000ee20000002400 */
[----:B-1----:R-:W-:Y:S01]  /*2f80*/  FSEL R91, R38, -INF , P2 ;  /* 0xff800000265b7808 */ /* 0x002fe20001000000 */
[----:B------:R-:W-:Y:S01]  /*2f90*/  FFMA.FTZ R38, R59, R28, -R34 ;  /* 0x0000001c3b267223 */ /* 0x000fe20000010822 */
[----:B------:R-:W-:-:S05]  /*2fa0*/  ISETP.GT.AND P2, PT, R99, 0x68, PT ;  /* 0x000000686300780c */ /* 0x000fca0003f44270 */
[----:B------:R1:W-:Y:S08]  /*2fb0*/  MUFU.EX2 R4, R30 ;  /* 0x0000001e00047308 */ /* 0x0003f00000000800 */
[----:B------:R-:W4:Y:S01]  /*2fc0*/  MUFU.TANH R46, R46 ;  /* 0x0000002e002e7308 */ /* 0x000f220000002400 */
[----:B-1----:R-:W-:Y:S01]  /*2fd0*/  FFMA.FTZ R30, R71, R28, -R34 ;  /* 0x0000001c471e7223 */ /* 0x002fe20000010822 */
[----:B------:R-:W-:-:S02]  /*2fe0*/  FSEL R71, R48, -INF , P3 ;  /* 0xff80000030477808 */ /* 0x000fc40001800000 */
[----:B------:R-:W-:Y:S02]  /*2ff0*/  ISETP.GT.AND P3, PT, R99, 0x61, PT ;  /* 0x000000616300780c */ /* 0x000fe40003f64270 */
[----:B------:R-:W-:Y:S02]  /*3000*/  FMNMX.FTZ R24, R71, R24, !PT ;  /* 0x0000001847187209 */ /* 0x000fe40007810000 */
[----:B------:R-:W-:Y:S01]  /*3010*/  MUFU.TANH R40, R40 ;  /* 0x0000002800287308 */ /* 0x000fe20000002400 */
[----:B--2---:R-:W-:Y:S02]  /*3020*/  FSEL R67, R56, -INF , P3 ;  /* 0xff80000038437808 */ /* 0x004fe40001800000 */
[----:B------:R-:W-:Y:S02]  /*3030*/  FMNMX.FTZ R24, R91, R24, !PT ;  /* 0x000000185b187209 */ /* 0x000fe40007810000 */
[C---:B------:R-:W-:Y:S02]  /*3040*/  ISETP.GT.AND P3, PT, R99.reuse, 0x69, PT ;  /* 0x000000696300780c */ /* 0x040fe40003f64270 */
[----:B---3--:R-:W-:Y:S01]  /*3050*/  FSEL R93, R44, -INF , P2 ;  /* 0xff8000002c5d7808 */ /* 0x008fe20001000000 */
[----:B------:R-:W1:Y:S01]  /*3060*/  MUFU.TANH R42, R42 ;  /* 0x0000002a002a7308 */ /* 0x000e620000002400 */
[----:B------:R-:W-:-:S02]  /*3070*/  ISETP.GT.AND P2, PT, R99, 0x70, PT ;  /* 0x000000706300780c */ /* 0x000fc40003f44270 */
[----:B----4-:R-:W-:Y:S02]  /*3080*/  FSEL R63, R46, -INF , P3 ;  /* 0xff8000002e3f7808 */ /* 0x010fe40001800000 */
[----:B------:R-:W-:-:S03]  /*3090*/  ISETP.GT.AND P3, PT, R99, 0x71, PT ;  /* 0x000000716300780c */ /* 0x000fc60003f64270 */
[----:B------:R-:W2:Y:S08]  /*30a0*/  MUFU.TANH R50, R50 ;  /* 0x0000003200327308 */ /* 0x000eb00000002400 */
[----:B------:R3:W-:Y:S01]  /*30b0*/  MUFU.EX2 R20, R30 ;  /* 0x0000001e00147308 */ /* 0x0007e20000000800 */
[----:B-1----:R-:W-:Y:S01]  /*30c0*/  FSEL R55, R42, -INF , P3 ;  /* 0xff8000002a377808 */ /* 0x002fe20001800000 */
[----:B------:R-:W-:Y:S01]  /*30d0*/  FFMA.FTZ R42, R37, R28, -R34 ;  /* 0x0000001c252a7223 */ /* 0x000fe20000010822 */
[----:B------:R-:W-:-:S05]  /*30e0*/  ISETP.GT.AND P3, PT, R99, 0x79, PT ;  /* 0x000000796300780c */ /* 0x000fca0003f64270 */
[----:B------:R-:W1:Y:S01]  /*30f0*/  MUFU.TANH R52, R52 ;  /* 0x0000003400347308 */ /* 0x000e620000002400 */
[----:B---3--:R-:W-:-:S04]  /*3100*/  FMNMX.FTZ R30, R67, R24, !PT ;  /* 0x00000018431e7209 */ /* 0x008fc80007810000 */
[----:B------:R-:W-:-:S03]  /*3110*/  FMNMX.FTZ R30, R93, R30, !PT ;  /* 0x0000001e5d1e7209 */ /* 0x000fc60007810000 */
[----:B------:R3:W-:Y:S01]  /*3120*/  MUFU.EX2 R8, R95 ;  /* 0x0000005f00087308 */ /* 0x0007e20000000800 */
[----:B------:R-:W-:-:S07]  /*3130*/  FMNMX.FTZ R30, R63, R30, !PT ;  /* 0x0000001e3f1e7209 */ /* 0x000fce0007810000 */
[----:B------:R4:W-:Y:S01]  /*3140*/  MUFU.EX2 R24, R32 ;  /* 0x0000002000187308 */ /* 0x0009e20000000800 */
[----:B---3--:R-:W-:Y:S02]  /*3150*/  FSEL R95, R40, -INF , P2 ;  /* 0xff800000285f7808 */ /* 0x008fe40001000000 */
[----:B------:R-:W-:Y:S01]  /*3160*/  ISETP.GT.AND P2, PT, R99, 0x78, PT ;  /* 0x000000786300780c */ /* 0x000fe20003f44270 */
[----:B------:R-:W-:Y:S01]  /*3170*/  IMAD.MOV.U32 R99, RZ, RZ, R119 ;  /* 0x000000ffff637224 */ /* 0x000fe200078e0077 */
[----:B------:R-:W-:Y:S02]  /*3180*/  FMNMX.FTZ R30, R95, R30, !PT ;  /* 0x0000001e5f1e7209 */ /* 0x000fe40007810000 */
[----:B--2---:R-:W-:Y:S01]  /*3190*/  FSEL R97, R50, -INF , P2 ;  /* 0xff80000032617808 */ /* 0x004fe20001000000 */
[----:B------:R-:W2:Y:S01]  /*31a0*/  MUFU.EX2 R149, R149 ;  /* 0x0000009500957308 */ /* 0x000ea20000000800 */
[----:B----4-:R-:W-:Y:S02]  /*31b0*/  FMNMX.FTZ R32, R55, R30, !PT ;  /* 0x0000001e37207209 */ /* 0x010fe40007810000 */
[----:B-1----:R-:W-:-:S02]  /*31c0*/  FSEL R43, R52, -INF , P3 ;  /* 0xff800000342b7808 */ /* 0x002fc40001800000 */
[----:B------:R-:W-:-:S03]  /*31d0*/  FMNMX.FTZ R32, R97, R32, !PT ;  /* 0x0000002061207209 */ /* 0x000fc60007810000 */
[----:B------:R-:W1:Y:S01]  /*31e0*/  MUFU.EX2 R151, R151 ;  /* 0x0000009700977308 */ /* 0x000e620000000800 */
[----:B------:R-:W-:Y:S01]  /*31f0*/  FMNMX.FTZ R40, R43, R32, !PT ;  /* 0x000000202b287209 */ /* 0x000fe20007810000 */
[----:B------:R-:W-:-:S04]  /*3200*/  FFMA.FTZ R32, R47, R28, -R34 ;  /* 0x0000001c2f207223 */ /* 0x000fc80000010822 */
[----:B------:R-:W3:Y:S02]  /*3210*/  SHFL.BFLY PT, R45, R40, 0x2, 0x1f ;  /* 0x0c401f00282d7f89 */ /* 0x000ee400000e0000 */
[----:B------:R-:W4:Y:S08]  /*3220*/  MUFU.EX2 R6, R6 ;  /* 0x0000000600067308 */ /* 0x000f300000000800 */
[----:B------:R-:W5:Y:S08]  /*3230*/  MUFU.EX2 R145, R145 ;  /* 0x0000009100917308 */ /* 0x000f700000000800 */
[----:B------:R2:W5:Y:S01]  /*3240*/  MUFU.EX2 R14, R105 ;  /* 0x00000069000e7308 */ /* 0x0005620000000800 */
[----:B---3--:R-:W-:Y:S01]  /*3250*/  FMNMX.FTZ R45, R40, R45, !PT ;  /* 0x0000002d282d7209 */ /* 0x008fe20007810000 */
[-CC-:B------:R-:W-:Y:S01]  /*3260*/  FFMA.FTZ R40, R39, R28.reuse, -R34.reuse ;  /* 0x0000001c27287223 */ /* 0x180fe20000010822 */
[----:B------:R-:W-:-:S05]  /*3270*/  FFMA.FTZ R34, R27, R28, -R34 ;  /* 0x0000001c1b227223 */ /* 0x000fca0000010822 */
[----:B------:R-:W3:Y:S01]  /*3280*/  MUFU.EX2 R147, R147 ;  /* 0x0000009300937308 */ /* 0x000ee20000000800 */
[--C-:B--2---:R-:W-:Y:S01]  /*3290*/  IMAD.MOV.U32 R105, RZ, RZ, R119.reuse ;  /* 0x000000ffff697224 */ /* 0x104fe200078e0077 */
[----:B------:R-:W2:Y:S06]  /*32a0*/  SHFL.BFLY PT, R44, R45, 0x1, 0x1f ;  /* 0x0c201f002d2c7f89 */ /* 0x000eac00000e0000 */
[----:B------:R1:W3:Y:S08]  /*32b0*/  MUFU.EX2 R12, R101 ;  /* 0x00000065000c7308 */ /* 0x0002f00000000800 */
[----:B------:R-:W3:Y:S01]  /*32c0*/  MUFU.EX2 R141, R141 ;  /* 0x0000008d008d7308 */ /* 0x000ee20000000800 */
[----:B-1----:R-:W-:-:S07]  /*32d0*/  IMAD.MOV.U32 R101, RZ, RZ, R119 ;  /* 0x000000ffff657224 */ /* 0x002fce00078e0077 */
[----:B------:R-:W-:Y:S01]  /*32e0*/  MUFU.EX2 R143, R143 ;  /* 0x0000008f008f7308 */ /* 0x000fe20000000800 */
[----:B--2---:R-:W-:-:S04]  /*32f0*/  FMNMX.FTZ R31, R45, R44, !PT ;  /* 0x0000002c2d1f7209 */ /* 0x004fc80007810000 */
[C---:B------:R-:W-:Y:S01]  /*3300*/  FSETP.NEU.FTZ.AND P2, PT, R31.reuse, -INF , PT ;  /* 0xff8000001f00780b */ /* 0x040fe20003f5d000 */
[----:B------:R-:W-:Y:S02]  /*3310*/  FMUL.FTZ R46, R31, R28 ;  /* 0x0000001c1f2e7220 */ /* 0x000fe40000410000 */
[----:B------:R-:W-:Y:S03]  /*3320*/  MUFU.EX2 R10, R10 ;  /* 0x0000000a000a7308 */ /* 0x000fe60000000800 */
[----:B------:R-:W-:Y:S02]  /*3330*/  FSEL R46, R46, RZ, P2 ;  /* 0x000000ff2e2e7208 */ /* 0x000fe40001000000 */
[----:B------:R-:W-:-:S03]  /*3340*/  PLOP3.LUT P2, PT, PT, PT, UP0, 0x80, 0x0 ;  /* 0x000000000000781c */ /* 0x000fc60003f4f008 */
[----:B------:R-:W-:Y:S01]  /*3350*/  MUFU.EX2 R137, R137 ;  /* 0x0000008900897308 */ /* 0x000fe20000000800 */
[-CC-:B------:R-:W-:Y:S01]  /*3360*/  FFMA.FTZ R148, R61, R28.reuse, -R46.reuse ;  /* 0x0000001c3d947223 */ /* 0x180fe2000001082e */
[-C--:B------:R-:W-:Y:S01]  /*3370*/  FFMA.FTZ R27, R26, R28.reuse, -R46 ;  /* 0x0000001c1a1b7223 */ /* 0x080fe2000001082e */
[----:B------:R-:W-:Y:S01]  /*3380*/  FADD.FTZ R26, R149, R4 ;  /* 0x00000004951a7221 */ /* 0x000fe20000010000 */
[-CC-:B------:R-:W-:Y:S01]  /*3390*/  FFMA.FTZ R150, R65, R28.reuse, -R46.reuse ;  /* 0x0000001c41967223 */ /* 0x180fe2000001082e */
[-CC-:B------:R-:W-:Y:S01]  /*33a0*/  FFMA.FTZ R132, R3, R28.reuse, -R46.reuse ;  /* 0x0000001c03847223 */ /* 0x180fe2000001082e */
[-C--:B------:R-:W-:Y:S01]  /*33b0*/  FFMA.FTZ R21, R21, R28.reuse, -R46 ;  /* 0x0000001c15157223 */ /* 0x080fe2000001082e */
[----:B------:R-:W-:Y:S01]  /*33c0*/  FADD.FTZ R3, R151, R26 ;  /* 0x0000001a97037221 */ /* 0x000fe20000010000 */
[----:B------:R-:W-:Y:S01]  /*33d0*/  MUFU.EX2 R148, R148 ;  /* 0x0000009400947308 */ /* 0x000fe20000000800 */
[-CC-:B------:R-:W-:Y:S01]  /*33e0*/  FFMA.FTZ R144, R29, R28.reuse, -R46.reuse ;  /* 0x0000001c1d907223 */ /* 0x180fe2000001082e */
[-CC-:B------:R-:W-:Y:S01]  /*33f0*/  FFMA.FTZ R29, R69, R28.reuse, -R46.reuse ;  /* 0x0000001c451d7223 */ /* 0x180fe2000001082e */
[----:B----4-:R-:W-:Y:S01]  /*3400*/  FADD.FTZ R26, R6, R3 ;  /* 0x00000003061a7221 */ /* 0x010fe20000010000 */
[-CC-:B------:R-:W-:Y:S01]  /*3410*/  FFMA.FTZ R3, R5, R28.reuse, -R46.reuse ;  /* 0x0000001c05037223 */ /* 0x180fe2000001082e */
[-CC-:B------:R-:W-:Y:S01]  /*3420*/  FFMA.FTZ R146, R25, R28.reuse, -R46.reuse ;  /* 0x0000001c19927223 */ /* 0x180fe2000001082e */
[-C--:B------:R-:W-:Y:S01]  /*3430*/  FFMA.FTZ R140, R19, R28.reuse, -R46 ;  /* 0x0000001c138c7223 */ /* 0x080fe2000001082e */
[----:B-----5:R-:W-:Y:S01]  /*3440*/  FADD.FTZ R5, R145, R26 ;  /* 0x0000001a91057221 */ /* 0x020fe20000010000 */
[----:B------:R-:W1:Y:S01]  /*3450*/  MUFU.EX2 R27, R27 ;  /* 0x0000001b001b7308 */ /* 0x000e620000000800 */
[-CC-:B------:R-:W-:Y:S01]  /*3460*/  FFMA.FTZ R25, R73, R28.reuse, -R46.reuse ;  /* 0x0000001c49197223 */ /* 0x180fe2000001082e */
[-CC-:B------:R-:W-:Y:S01]  /*3470*/  FFMA.FTZ R15, R15, R28.reuse, -R46.reuse ;  /* 0x0000001c0f0f7223 */ /* 0x180fe2000001082e */
[----:B------:R-:W-:Y:S01]  /*3480*/  FADD.FTZ R26, R14, R5 ;  /* 0x000000050e1a7221 */ /* 0x000fe20000010000 */
[-CC-:B------:R-:W-:Y:S01]  /*3490*/  FFMA.FTZ R142, R13, R28.reuse, -R46.reuse ;  /* 0x0000001c0d8e7223 */ /* 0x180fe2000001082e */
[-CC-:B------:R-:W-:Y:S01]  /*34a0*/  FFMA.FTZ R13, R75, R28.reuse, -R46.reuse ;  /* 0x0000001c4b0d7223 */ /* 0x180fe2000001082e */
[-C--:B------:R-:W-:Y:S01]  /*34b0*/  FFMA.FTZ R136, R77, R28.reuse, -R46 ;  /* 0x0000001c4d887223 */ /* 0x080fe2000001082e */
[----:B---3--:R-:W-:Y:S01]  /*34c0*/  FADD.FTZ R5, R147, R26 ;  /* 0x0000001a93057221 */ /* 0x008fe20000010000 */
[----:B------:R-:W2:Y:S01]  /*34d0*/  MUFU.EX2 R150, R150 ;  /* 0x0000009600967308 */ /* 0x000ea20000000800 */
[-CC-:B------:R-:W-:Y:S01]  /*34e0*/  FFMA.FTZ R11, R11, R28.reuse, -R46.reuse ;  /* 0x0000001c0b0b7223 */ /* 0x180fe2000001082e */
[-CC-:B------:R-:W-:Y:S01]  /*34f0*/  FFMA.FTZ R138, R9, R28.reuse, -R46.reuse ;  /* 0x0000001c098a7223 */ /* 0x180fe2000001082e */
        /* <DEDUP_REMOVED lines=11> */
[----:B------:R-:W-:Y:S01]  /*35b0*/  F2FP.BF16.F32.PACK_AB R149, R4, R149 ;  /* 0x000000950495723e */ /* 0x000fe200000010ff */
[-CC-:B------:R-:W-:Y:S01]  /*35c0*/  FFMA.FTZ R91, R91, R28.reuse, -R46.reuse ;  /* 0x0000001c5b5b7223 */ /* 0x180fe2000001082e */
[----:B------:R-:W1:Y:S01]  /*35d0*/  MUFU.EX2 R144, R144 ;  /* 0x0000009000907308 */ /* 0x000e620000000800 */
[----:B--2---:R-:W-:Y:S01]  /*35e0*/  FADD.FTZ R26, R150, R19 ;  /* 0x00000013961a7221 */ /* 0x004fe20000010000 */
[-CC-:B------:R-:W-:Y:S01]  /*35f0*/  FFMA.FTZ R67, R67, R28.reuse, -R46.reuse ;  /* 0x0000001c43437223 */ /* 0x180fe2000001082e */
[-CC-:B------:R-:W-:Y:S01]  /*3600*/  FFMA.FTZ R93, R93, R28.reuse, -R46.reuse ;  /* 0x0000001c5d5d7223 */ /* 0x180fe2000001082e */
[-CC-:B------:R-:W-:Y:S01]  /*3610*/  FFMA.FTZ R63, R63, R28.reuse, -R46.reuse ;  /* 0x0000001c3f3f7223 */ /* 0x180fe2000001082e */
[-CC-:B------:R-:W-:Y:S01]  /*3620*/  FFMA.FTZ R95, R95, R28.reuse, -R46.reuse ;  /* 0x0000001c5f5f7223 */ /* 0x180fe2000001082e */
[-CC-:B------:R-:W-:Y:S01]  /*3630*/  FFMA.FTZ R55, R55, R28.reuse, -R46.reuse ;  /* 0x0000001c37377223 */ /* 0x180fe2000001082e */
[-C--:B------:R-:W-:Y:S01]  /*3640*/  FFMA.FTZ R97, R97, R28.reuse, -R46 ;  /* 0x0000001c61617223 */ /* 0x080fe2000001082e */
[----:B------:R-:W2:Y:S01]  /*3650*/  MUFU.EX2 R29, R29 ;  /* 0x0000001d001d7308 */ /* 0x000ea20000000800 */
[----:B---3--:R-:W-:Y:S01]  /*3660*/  FADD.FTZ R19, R21, R26 ;  /* 0x0000001a15137221 */ /* 0x008fe20000010000 */
[----:B------:R-:W-:Y:S01]  /*3670*/  FFMA.FTZ R43, R43, R28, -R46 ;  /* 0x0000001c2b2b7223 */ /* 0x000fe2000001082e */
[----:B------:R-:W-:-:S02]  /*3680*/  F2FP.BF16.F32.PACK_AB R150, R21, R150 ;  /* 0x000000961596723e */ /* 0x000fc400000010ff */
[----:B------:R-:W-:Y:S02]  /*3690*/  F2FP.BF16.F32.PACK_AB R151, R6, R151 ;  /* 0x000000970697723e */ /* 0x000fe400000010ff */
[----:B------:R-:W-:Y:S01]  /*36a0*/  F2FP.BF16.F32.PACK_AB R145, R14, R145 ;  /* 0x000000910e91723e */ /* 0x000fe200000010ff */
[----:B------:R-:W3:Y:S01]  /*36b0*/  MUFU.EX2 R146, R146 ;  /* 0x0000009200927308 */ /* 0x000ee20000000800 */
[----:B-1----:R-:W-:Y:S01]  /*36c0*/  FADD.FTZ R26, R144, R19 ;  /* 0x00000013901a7221 */ /* 0x002fe20000010000 */
[----:B------:R-:W-:Y:S01]  /*36d0*/  FADD.FTZ R19, R143, R48 ;  /* 0x000000308f137221 */ /* 0x000fe20000010000 */
[----:B------:R-:W-:Y:S02]  /*36e0*/  F2FP.BF16.F32.PACK_AB R147, R12, R147 ;  /* 0x000000930c93723e */ /* 0x000fe400000010ff */
[----:B------:R-:W-:Y:S01]  /*36f0*/  F2FP.BF16.F32.PACK_AB R141, R8, R141 ;  /* 0x0000008d088d723e */ /* 0x000fe200000010ff */
[C---:B------:R-:W-:Y:S01]  /*3700*/  FADD.FTZ R48, R10.reuse, R19 ;  /* 0x000000130a307221 */ /* 0x040fe20000010000 */
[----:B------:R-:W-:Y:S01]  /*3710*/  FFMA.FTZ R19, R89, R28, -R46 ;  /* 0x0000001c59137223 */ /* 0x000fe2000001082e */
[----:B------:R-:W1:Y:S01]  /*3720*/  MUFU.EX2 R25, R25 ;  /* 0x0000001900197308 */ /* 0x000e620000000800 */
[----:B--2---:R-:W-:Y:S01]  /*3730*/  FADD.FTZ R33, R29, R26 ;  /* 0x0000001a1d217221 */ /* 0x004fe20000010000 */
[----:B------:R-:W-:Y:S01]  /*3740*/  F2FP.BF16.F32.PACK_AB R143, R10, R143 ;  /* 0x0000008f0a8f723e */ /* 0x000fe200000010ff */
[----:B------:R-:W-:Y:S01]  /*3750*/  IMAD.MOV.U32 R89, RZ, RZ, R119 ;  /* 0x000000ffff597224 */ /* 0x000fe200078e0077 */
[----:B------:R-:W-:-:S02]  /*3760*/  F2FP.BF16.F32.PACK_AB R148, R27, R148 ;  /* 0x000000941b94723e */ /* 0x000fc400000010ff */
[----:B------:R-:W-:Y:S02]  /*3770*/  F2FP.BF16.F32.PACK_AB R144, R29, R144 ;  /* 0x000000901d90723e */ /* 0x000fe400000010ff */
[----:B------:R-:W2:Y:S01]  /*3780*/  MUFU.EX2 R140, R140 ;  /* 0x0000008c008c7308 */ /* 0x000ea20000000800 */
[----:B---3--:R-:W-:-:S07]  /*3790*/  FADD.FTZ R26, R146, R33 ;  /* 0x00000021921a7221 */ /* 0x008fce0000010000 */
[----:B------:R-:W-:Y:S01]  /*37a0*/  MUFU.EX2 R139, R139 ;  /* 0x0000008b008b7308 */ /* 0x000fe20000000800 */
[C---:B-1----:R-:W-:Y:S01]  /*37b0*/  FADD.FTZ R33, R25.reuse, R26 ;  /* 0x0000001a19217221 */ /* 0x042fe20000010000 */
[----:B------:R-:W-:-:S06]  /*37c0*/  F2FP.BF16.F32.PACK_AB R146, R25, R146 ;  /* 0x000000921992723e */ /* 0x000fcc00000010ff */
[----:B------:R-:W1:Y:S01]  /*37d0*/  MUFU.EX2 R15, R15 ;  /* 0x0000000f000f7308 */ /* 0x000e620000000800 */
[----:B--2---:R-:W-:-:S07]  /*37e0*/  FADD.FTZ R26, R140, R33 ;  /* 0x000000218c1a7221 */ /* 0x004fce0000010000 */
[----:B------:R-:W2:Y:S08]  /*37f0*/  MUFU.EX2 R142, R142 ;  /* 0x0000008e008e7308 */ /* 0x000eb00000000800 */
[----:B------:R-:W3:Y:S01]  /*3800*/  MUFU.EX2 R133, R133 ;  /* 0x0000008500857308 */ /* 0x000ee20000000800 */
[C---:B-1----:R-:W-:Y:S01]  /*3810*/  FADD.FTZ R33, R15.reuse, R26 ;  /* 0x0000001a0f217221 */ /* 0x042fe20000010000 */
[----:B------:R-:W-:-:S06]  /*3820*/  F2FP.BF16.F32.PACK_AB R140, R15, R140 ;  /* 0x0000008c0f8c723e */ /* 0x000fcc00000010ff */
[----:B------:R1:W-:Y:S01]  /*3830*/  MUFU.EX2 R44, R35 ;  /* 0x00000023002c7308 */ /* 0x0003e20000000800 */
[----:B--2---:R-:W-:-:S07]  /*3840*/  FADD.FTZ R0, R142, R33 ;  /* 0x000000218e007221 */ /* 0x004fce0000010000 */
[----:B------:R-:W2:Y:S01]  /*3850*/  MUFU.EX2 R13, R13 ;  /* 0x0000000d000d7308 */ /* 0x000ea20000000800 */
[----:B-1----:R-:W-:Y:S01]  /*3860*/  FADD.FTZ R35, R137, R48 ;  /* 0x0000003089237221 */ /* 0x002fe20000010000 */
[----:B------:R-:W-:-:S03]  /*3870*/  F2FP.BF16.F32.PACK_AB R137, R20, R137 ;  /* 0x000000891489723e */ /* 0x000fc600000010ff */
[----:B------:R-:W-:-:S03]  /*3880*/  FADD.FTZ R48, R20, R35 ;  /* 0x0000002314307221 */ /* 0x000fc60000010000 */
[----:B------:R-:W1:Y:S01]  /*3890*/  MUFU.EX2 R30, R36 ;  /* 0x00000024001e7308 */ /* 0x000e620000000800 */
[----:B------:R-:W-:Y:S01]  /*38a0*/  FADD.FTZ R35, R139, R48 ;  /* 0x000000308b237221 */ /* 0x000fe20000010000 */
[----:B------:R-:W-:-:S03]  /*38b0*/  F2FP.BF16.F32.PACK_AB R139, R24, R139 ;  /* 0x0000008b188b723e */ /* 0x000fc600000010ff */
[----:B------:R-:W-:-:S03]  /*38c0*/  FADD.FTZ R26, R24, R35 ;  /* 0x00000023181a7221 */ /* 0x000fc60000010000 */
[----:B------:R-:W4:Y:S01]  /*38d0*/  MUFU.EX2 R136, R136 ;  /* 0x0000008800887308 */ /* 0x000f220000000800 */
[----:B---3--:R-:W-:Y:S01]  /*38e0*/  FADD.FTZ R35, R133, R26 ;  /* 0x0000001a85237221 */ /* 0x008fe20000010000 */
[C---:B--2---:R-:W-:Y:S01]  /*38f0*/  FADD.FTZ R33, R13.reuse, R0 ;  /* 0x000000000d217221 */ /* 0x044fe20000010000 */
[----:B------:R-:W-:-:S05]  /*3900*/  F2FP.BF16.F32.PACK_AB R142, R13, R142 ;  /* 0x0000008e0d8e723e */ /* 0x000fca00000010ff */
[----:B------:R-:W2:Y:S01]  /*3910*/  MUFU.EX2 R135, R135 ;  /* 0x0000008700877308 */ /* 0x000ea20000000800 */
[C---:B-1----:R-:W-:Y:S01]  /*3920*/  FADD.FTZ R26, R30.reuse, R35 ;  /* 0x000000231e1a7221 */ /* 0x042fe20000010000 */
[----:B------:R-:W-:-:S06]  /*3930*/  F2FP.BF16.F32.PACK_AB R133, R30, R133 ;  /* 0x000000851e85723e */ /* 0x000fcc00000010ff */
[----:B------:R-:W1:Y:S01]  /*3940*/  MUFU.EX2 R11, R11 ;  /* 0x0000000b000b7308 */ /* 0x000e620000000800 */
[----:B----4-:R-:W-:-:S07]  /*3950*/  FADD.FTZ R0, R136, R33 ;  /* 0x0000002188007221 */ /* 0x010fce0000010000 */
[----:B------:R-:W3:Y:S01]  /*3960*/  MUFU.EX2 R32, R32 ;  /* 0x0000002000207308 */ /* 0x000ee20000000800 */
[----:B--2---:R-:W-:-:S07]  /*3970*/  FADD.FTZ R35, R135, R26 ;  /* 0x0000001a87237221 */ /* 0x004fce0000010000 */
[----:B------:R-:W2:Y:S01]  /*3980*/  MUFU.EX2 R138, R138 ;  /* 0x0000008a008a7308 */ /* 0x000ea20000000800 */
[C---:B-1----:R-:W-:Y:S01]  /*3990*/  FADD.FTZ R33, R11.reuse, R0 ;  /* 0x000000000b217221 */ /* 0x042fe20000010000 */
[----:B------:R-:W-:-:S06]  /*39a0*/  F2FP.BF16.F32.PACK_AB R136, R11, R136 ;  /* 0x000000880b88723e */ /* 0x000fcc00000010ff */
[----:B------:R-:W1:Y:S01]  /*39b0*/  MUFU.EX2 R129, R129 ;  /* 0x0000008100817308 */ /* 0x000e620000000800 */
[C---:B---3--:R-:W-:Y:S01]  /*39c0*/  FADD.FTZ R26, R32.reuse, R35 ;  /* 0x00000023201a7221 */ /* 0x048fe20000010000 */
[----:B------:R-:W-:-:S06]  /*39d0*/  F2FP.BF16.F32.PACK_AB R135, R32, R135 ;  /* 0x000000872087723e */ /* 0x000fcc00000010ff */
[----:B------:R-:W3:Y:S01]  /*39e0*/  MUFU.EX2 R9, R9 ;  /* 0x0000000900097308 */ /* 0x000ee20000000800 */
[----:B--2---:R-:W-:-:S07]  /*39f0*/  FADD.FTZ R0, R138, R33 ;  /* 0x000000218a007221 */ /* 0x004fce0000010000 */
        /* <DEDUP_REMOVED lines=16> */
[C---:B-1----:R-:W-:Y:S01]  /*3b00*/  FADD.FTZ R4, R38.reuse, R35 ;  /* 0x0000002326047221 */ /* 0x042fe20000010000 */
[----:B------:R-:W-:-:S06]  /*3b10*/  F2FP.BF16.F32.PACK_AB R131, R38, R131 ;  /* 0x000000832683723e */ /* 0x000fcc00000010ff */
[----:B------:R-:W1:Y:S01]  /*3b20*/  MUFU.EX2 R5, R5 ;  /* 0x0000000500057308 */ /* 0x000e620000000800 */
[----:B---3--:R-:W-:-:S07]  /*3b30*/  FADD.FTZ R0, R134, R33 ;  /* 0x0000002186007221 */ /* 0x008fce0000010000 */
        /* <DEDUP_REMOVED lines=21> */
[----:B---3--:R-:W-:Y:S01]  /*3c90*/  FADD.FTZ R33, R121, R4 ;  /* 0x0000000479217221 */ /* 0x008fe20000010000 */
[----:B------:R-:W-:-:S03]  /*3ca0*/  F2FP.BF16.F32.PACK_AB R121, R44, R121 ;  /* 0x000000792c79723e */ /* 0x000fc600000010ff */
[----:B------:R-:W-:-:S03]  /*3cb0*/  FADD.FTZ R4, R44, R33 ;  /* 0x000000212c047221 */ /* 0x000fc60000010000 */
        /* <DEDUP_REMOVED lines=9> */
[----:B------:R-:W-:Y:S01]  /*3d50*/  F2FP.BF16.F32.PACK_AB R124, R124, R91 ;  /* 0x0000005b7c7c723e */ /* 0x000fe200000010ff */
[----:B------:R-:W-:-:S05]  /*3d60*/  IMAD.MOV.U32 R91, RZ, RZ, R119 ;  /* 0x000000ffff5b7224 */ /* 0x000fca00078e0077 */
[----:B------:R-:W2:Y:S01]  /*3d70*/  MUFU.EX2 R95, R95 ;  /* 0x0000005f005f7308 */ /* 0x000ea20000000800 */
[----:B-1----:R-:W-:-:S07]  /*3d80*/  FADD.FTZ R21, R93, R4 ;  /* 0x000000045d157221 */ /* 0x002fce0000010000 */
[----:B------:R-:W1:Y:S01]  /*3d90*/  MUFU.EX2 R120, R55 ;  /* 0x0000003700787308 */ /* 0x000e620000000800 */
[C---:B---3--:R-:W-:Y:S01]  /*3da0*/  FADD.FTZ R4, R126.reuse, R21 ;  /* 0x000000157e047221 */ /* 0x048fe20000010000 */
[----:B------:R-:W-:Y:S01]  /*3db0*/  F2FP.BF16.F32.PACK_AB R126, R126, R93 ;  /* 0x0000005d7e7e723e */ /* 0x000fe200000010ff */
[----:B------:R-:W-:-:S05]  /*3dc0*/  IMAD.MOV.U32 R93, RZ, RZ, R119 ;  /* 0x000000ffff5d7224 */ /* 0x000fca00078e0077 */
[----:B------:R-:W3:Y:S01]  /*3dd0*/  MUFU.EX2 R97, R97 ;  /* 0x0000006100617308 */ /* 0x000ee20000000800 */
[----:B--2---:R-:W-:-:S07]  /*3de0*/  FADD.FTZ R11, R95, R4 ;  /* 0x000000045f0b7221 */ /* 0x004fce0000010000 */
[----:B------:R-:W2:Y:S01]  /*3df0*/  MUFU.EX2 R122, R43 ;  /* 0x0000002b007a7308 */ /* 0x000ea20000000800 */
[C---:B-1----:R-:W-:Y:S01]  /*3e00*/  FADD.FTZ R4, R120.reuse, R11 ;  /* 0x0000000b78047221 */ /* 0x042fe20000010000 */
[----:B------:R-:W-:Y:S01]  /*3e10*/  F2FP.BF16.F32.PACK_AB R120, R120, R95 ;  /* 0x0000005f7878723e */ /* 0x000fe200000010ff */
[----:B------:R-:W-:-:S05]  /*3e20*/  IMAD.MOV.U32 R95, RZ, RZ, R119 ;  /* 0x000000ffff5f7224 */ /* 0x000fca00078e0077 */
[----:B------:R-:W1:Y:S01]  /*3e30*/  MUFU.EX2 R34, R34 ;  /* 0x0000002200227308 */ /* 0x000e620000000800 */
[----:B---3--:R-:W-:-:S04]  /*3e40*/  FADD.FTZ R3, R97, R4 ;  /* 0x0000000461037221 */ /* 0x008fc80000010000 */
[C---:B--2---:R-:W-:Y:S01]  /*3e50*/  FADD.FTZ R3, R122.reuse, R3 ;  /* 0x000000037a037221 */ /* 0x044fe20000010000 */
[----:B------:R-:W-:Y:S01]  /*3e60*/  F2FP.BF16.F32.PACK_AB R122, R122, R97 ;  /* 0x000000617a7a723e */ /* 0x000fe200000010ff */
[----:B------:R-:W-:Y:S02]  /*3e70*/  IMAD.MOV.U32 R97, RZ, RZ, R119 ;  /* 0x000000ffff617224 */ /* 0x000fe400078e0077 */
[C---:B-1----:R-:W-:Y:S01]  /*3e80*/  FADD.FTZ R0, R34.reuse, R35 ;  /* 0x0000002322007221 */ /* 0x042fe20000010000 */
[----:B------:R-:W-:Y:S01]  /*3e90*/  F2FP.BF16.F32.PACK_AB R123, R34, R123 ;  /* 0x0000007b227b723e */ /* 0x000fe200000010ff */
[----:B------:R-:W-:Y:S06]  /*3ea0*/  @!P2 BRA `(.L_x_1567) ;  /* 0x0000002c00c8a947 */ /* 0x000fec0003800000 */
[----:B------:R-:W-:Y:S01]  /*3eb0*/  IMAD.MOV.U32 R5, RZ, RZ, R7 ;  /* 0x000000ffff057224 */ /* 0x000fe200078e0007 */
[----:B------:R-:W-:Y:S02]  /*3ec0*/  MOV R4, R31 ;  /* 0x0000001f00047202 */ /* 0x000fe40000000f00 */
        /* <DEDUP_REMOVED lines=19> */
[----:B------:R-:W-:Y:S01]  /*4000*/  ULDC UR21, c[0x0][0x288] ;  /* 0x0000a20000157ab9 */ /* 0x000fe20000000800 */
[----:B------:R-:W-:Y:S01]  /*4010*/  ULDC UR26, c[0x0][0x404] ;  /* 0x00010100001a7ab9 */ /* 0x000fe20000000800 */
[----:B------:R-:W-:Y:S01]  /*4020*/  ULDC UR23, c[0x0][0x9d8] ;  /* 0x0002760000177ab9 */ /* 0x000fe20000000800 */
[----:B------:R-:W-:-:S05]  /*4030*/  ULDC.64 UR24, c[0x0][0x3f8] ;  /* 0x0000fe0000187ab9 */ /* 0x000fca0000000a00 */
.L_x_1576:
        /* <DEDUP_REMOVED lines=9> */
.L_x_1569:
[----:B------:R-:W-:Y:S01]  /*40d0*/  ULEA UR6, UR36, UR40, 0x3 ;  /* 0x0000002824067291 */ /* 0x000fe2000f8e183f */
[----:B------:R-:W-:-:S05]  /*40e0*/  IMAD.U32 R6, RZ, RZ, UR37 ;  /* 0x00000025ff067e24 */ /* 0x000fca000f8e00ff */
[----:B------:R-:W-:-:S04]  /*40f0*/  SHF.L.U32 R6, R6, 0x1f, RZ ;  /* 0x0000001f06067819 */ /* 0x000fc800000006ff */
[----:B------:R1:W2:Y:S01]  /*4100*/  SYNCS.PHASECHK.TRANS64.TRYWAIT P3, [UR6+0x16830], R6 ;  /* 0x01683006ff0075a7 */ /* 0x0002a20008060146 */
[----:B------:R-:W-:Y:S05]  /*4110*/  @!P0 BRA `(.L_x_1570) ;  /* 0x0000000000048947 */ /* 0x000fea0003800000 */
[----:B------:R-:W-:Y:S01]  /*4120*/  BPT.TRAP 0x1 ;  /* 0x000000040000795c */ /* 0x000fe20000300000 */
.L_x_1570:
[----:B--2---:R-:W-:Y:S05]  /*4130*/  @P3 BRA `(.L_x_1568) ;  /* 0x0000000000083947 */ /* 0x004fea0003800000 */
[----:B------:R-:W2:Y:S02]  /*4140*/  SYNCS.PHASECHK.TRANS64.TRYWAIT P3, [UR6+0x16830], R6 ;  /* 0x01683006ff0075a7 */ /* 0x000ea40008060146 */
[----:B--2---:R-:W-:Y:S05]  /*4150*/  @!P3 BRA `(.L_x_1571) ;  /* 0x00000090006cb947 */ /* 0x004fea0003800000 */
.L_x_1568:
        /* <DEDUP_REMOVED lines=25> */
.L_x_1573:
[----:B------:R-:W-:Y:S01]  /*42f0*/  ULEA UR6, UR28, UR40, 0x3 ;  /* 0x000000281c067291 */ /* 0x000fe2000f8e183f */
[----:B------:R-:W-:-:S05]  /*4300*/  IMAD.U32 R6, RZ, RZ, UR30 ;  /* 0x0000001eff067e24 */ /* 0x000fca000f8e00ff */
[----:B------:R-:W-:-:S04]  /*4310*/  SHF.L.U32 R6, R6, 0x1f, RZ ;  /* 0x0000001f06067819 */ /* 0x000fc800000006ff */
[----:B------:R1:W2:Y:S01]  /*4320*/  SYNCS.PHASECHK.TRANS64.TRYWAIT P2, [UR6+0x16850], R6 ;  /* 0x01685006ff0075a7 */ /* 0x0002a20008040146 */
[----:B------:R-:W-:Y:S05]  /*4330*/  @!P0 BRA `(.L_x_1574) ;  /* 0x0000000000048947 */ /* 0x000fea0003800000 */
[----:B------:R-:W-:Y:S01]  /*4340*/  BPT.TRAP 0x1 ;  /* 0x000000040000795c */ /* 0x000fe20000300000 */
.L_x_1574:
[----:B--2---:R-:W-:Y:S05]  /*4350*/  @P2 BRA `(.L_x_1572) ;  /* 0x0000000000082947 */ /* 0x004fea0003800000 */
[----:B------:R-:W2:Y:S02]  /*4360*/  SYNCS.PHASECHK.TRANS64.TRYWAIT P2, [UR6+0x16850], R6 ;  /* 0x01685006ff0075a7 */ /* 0x000ea40008040146 */
[----:B--2---:R-:W-:Y:S05]  /*4370*/  @!P2 BRA `(.L_x_1575) ;  /* 0x0000008c00fca947 */ /* 0x004fea0003800000 */
.L_x_1572:
[----:B------:R-:W-:Y:S01]  /*4380*/  UIADD3 UR6, UR40, 0x400, URZ ;  /* 0x0000040028067890 */ /* 0x000fe2000fffe03f */
[----:B------:R-:W-:Y:S01]  /*4390*/  WARPGROUP.ARRIVE ;  /* 0x00000000000079c5 */ /* 0x000fe20000000000 */
[----:B------:R-:W-:Y:S01]  /*43a0*/  UMOV UR7, 0x40000040 ;  /* 0x4000004000077882 */ /* 0x000fe20000000000 */
[----:B------:R-:W-:Y:S01]  /*43b0*/  UISETP.NE.U32.AND UP0, UPT, UR24, URZ, UPT ;  /* 0x0000003f1800728c */ /* 0x000fe2000bf05070 */
[----:B-12---:R-:W-:Y:S01]  /*43c0*/  FMUL.FTZ R6, R24, UR23 ;  /* 0x0000001718067c20 */ /* 0x006fe20008410000 */
[----:B------:R-:W-:Y:S01]  /*43d0*/  USHF.R.U32.HI UR6, URZ, 0x4, UR6 ;  /* 0x000000043f067899 */ /* 0x000fe20008011606 */
[----:B------:R-:W-:Y:S01]  /*43e0*/  FMUL.FTZ R24, R38, UR23 ;  /* 0x0000001726187c20 */ /* 0x000fe20008410000 */
[----:B------:R-:W-:Y:S01]  /*43f0*/  UISETP.NE.AND.EX UP0, UPT, UR25, URZ, UPT, UP0 ;  /* 0x0000003f1900728c */ /* 0x000fe2000bf05300 */
        /* <DEDUP_REMOVED lines=19> */
[----:B------:R-:W-:Y:S01]  /*4530*/  FMUL.FTZ R31, R40, UR23 ;  /* 0x00000017281f7c20 */ /* 0x000fe20008410000 */
[----:B------:R-:W-:Y:S01]  /*4540*/  FMUL.FTZ R40, R41, UR23 ;  /* 0x0000001729287c20 */ /* 0x000fe20008410000 */
[----:B------:R-:W-:Y:S01]  /*4550*/  FMUL.FTZ R7, R26, UR23 ;  /* 0x000000171a077c20 */ /* 0x000fe20008410000 */
[----:B------:R-:W-:Y:S01]  /*4560*/  FMUL.FTZ R60, R60, UR23 ;  /* 0x000000173c3c7c20 */ /* 0x000fe20008410000 */
[----:B------:R-:W-:Y:S01]  /*4570*/  FMUL.FTZ R26, R42, UR23 ;  /* 0x000000172a1a7c20 */ /* 0x000fe20008410000 */
[----:B------:R-:W-:Y:S01]  /*4580*/  FMUL.FTZ R42, R44, UR23 ;  /* 0x000000172c2a7c20 */ /* 0x000fe20008410000 */
[----:B------:R-:W-:Y:S01]  /*4590*/  FMUL.FTZ R44, R45, UR23 ;  /* 0x000000172d2c7c20 */ /* 0x000fe20008410000 */
[----:B------:R-:W4:Y:S01]  /*45a0*/  MUFU.TANH R13, R13 ;  /* 0x0000000d000d7308 */ /* 0x000f220000002400 */
[----:B------:R-:W-:Y:S01]  /*45b0*/  FMUL.FTZ R29, R46, UR23 ;  /* 0x000000172e1d7c20 */ /* 0x000fe20008410000 */
[----:B------:R-:W-:Y:S01]  /*45c0*/  FMUL.FTZ R46, R48, UR23 ;  /* 0x00000017302e7c20 */ /* 0x000fe20008410000 */
[----:B------:R-:W-:Y:S01]  /*45d0*/  FMUL.FTZ R8, R27, UR23 ;  /* 0x000000171b087c20 */ /* 0x000fe20008410000 */
[----:B------:R-:W-:Y:S01]  /*45e0*/  FMUL.FTZ R27, R43, UR23 ;  /* 0x000000172b1b7c20 */ /* 0x000fe20008410000 */
[----:B------:R-:W-:Y:S01]  /*45f0*/  FMUL.FTZ R48, R49, UR23 ;  /* 0x0000001731307c20 */ /* 0x000fe20008410000 */
[----:B------:R-:W-:Y:S01]  /*4600*/  FMUL.FTZ R32, R50, UR23 ;  /* 0x0000001732207c20 */ /* 0x000fe20008410000 */
[----:B------:R-:W-:Y:S01]  /*4610*/  FMUL.FTZ R50, R52, UR23 ;  /* 0x0000001734327c20 */ /* 0x000fe20008410000 */
[----:B------:R-:W5:Y:S01]  /*4620*/  MUFU.TANH R15, R15 ;  /* 0x0000000f000f7308 */ /* 0x000f620000002400 */
        /* <DEDUP_REMOVED lines=17> */
[----:B------:R-:W-:-:S06]  /*4740*/  UMOV UR30, UR37 ;  /* 0x00000025001e7c82 */ /* 0x000fcc0008000000 */
[----:B------:R-:W5:Y:S08]  /*4750*/  MUFU.TANH R28, R28 ;  /* 0x0000001c001c7308 */ /* 0x000f700000002400 */
[----:B------:R-:W5:Y:S08]  /*4760*/  MUFU.TANH R31, R31 ;  /* 0x0000001f001f7308 */ /* 0x000f700000002400 */
[----:B------:R-:W5:Y:S08]  /*4770*/  MUFU.TANH R40, R40 ;  /* 0x0000002800287308 */ /* 0x000f700000002400 */
[----:B------:R-:W5:Y:S08]  /*4780*/  MUFU.TANH R42, R42 ;  /* 0x0000002a002a7308 */ /* 0x000f700000002400 */
[----:B------:R-:W5:Y:S01]  /*4790*/  MUFU.TANH R44, R44 ;  /* 0x0000002c002c7308 */ /* 0x000f620000002400 */
[----:B------:R-:W-:-:S02]  /*47a0*/  WARPGROUP.DEPBAR.LE gsb0, 0x0 ;  /* 0x00008000000079c5 */ /* 0x000fc40000010000 */
[----:B------:R-:W-:-:S05]  /*47b0*/  WARPGROUP.ARRIVE ;  /* 0x00000000000079c5 */ /* 0x000fca0000000000 */
[----:B------:R-:W5:Y:S01]  /*47c0*/  MUFU.TANH R46, R46 ;  /* 0x0000002e002e7308 */ /* 0x000f620000002400 */
[----:B------:R-:W-:Y:S01]  /*47d0*/  HGMMA.64x64x16.F32.BF16 R88, R144, gdesc[UR4].tnspB, R88, gsb0 ;  /* 0x40e0000490587df0 */ /* 0x000fe20008001858 */
[----:B------:R-:W-:Y:S01]  /*47e0*/  UMOV UR6, 0xffffff80 ;  /* 0xffffff8000067882 */ /* 0x000fe20000000000 */
[----:B------:R-:W-:Y:S02]  /*47f0*/  USEL UR7, UR26, 0x1, UP0 ;  /* 0x000000011a077887 */ /* 0x000fe40008000000 */
[----:B------:R-:W-:-:S03]  /*4800*/  UIMAD UR6, UR29, UR6, 0x1 ;  /* 0x000000011d0674a4 */ /* 0x000fc6000f8e0206 */
[----:B------:R-:W5:Y:S01]  /*4810*/  MUFU.TANH R48, R48 ;  /* 0x0000003000307308 */ /* 0x000f620000002400 */
[----:B------:R-:W-:Y:S02]  /*4820*/  UISETP.GT.AND UP0, UPT, UR29, UR27, UPT ;  /* 0x0000001b1d00728c */ /* 0x000fe4000bf04270 */
[----:B------:R-:W-:Y:S02]  /*4830*/  UIADD3 UR6, UR42, UR6, URZ ;  /* 0x000000062a067290 */ /* 0x000fe4000fffe03f */
[----:B------:R-:W-:Y:S02]  /*4840*/  UIADD3 UR29, UR29, -0x1, URZ ;  /* 0xffffffff1d1d7890 */ /* 0x000fe4000fffe03f */
[----:B------:R-:W-:Y:S01]  /*4850*/  UIMAD UR6, UR7, UR22, UR6 ;  /* 0x00000016070672a4 */ /* 0x000fe2000f8e0206 */
[----:B------:R-:W5:Y:S02]  /*4860*/  MUFU.TANH R50, R50 ;  /* 0x0000003200327308 */ /* 0x000f640000002400 */
[----:B------:R-:W-:Y:S01]  /*4870*/  UMOV UR7, 0x40000040 ;  /* 0x4000004000077882 */ /* 0x000fe20000000000 */
[----:B------:R-:W-:-:S05]  /*4880*/  UIADD3 UR6, UR6, -UR21, URZ ;  /* 0x8000001506067290 */ /* 0x000fca000fffe03f */
[----:B------:R-:W5:Y:S01]  /*4890*/  MUFU.TANH R52, R52 ;  /* 0x0000003400347308 */ /* 0x000f620000002400 */
[----:B------:R-:W-:Y:S01]  /*48a0*/  IMAD.U32 R38, RZ, RZ, UR6 ;  /* 0x00000006ff267e24 */ /* 0x000fe2000f8e00ff */
[----:B------:R-:W-:-:S03]  /*48b0*/  UIADD3 UR6, UR10, 0x100, URZ ;  /* 0x000001000a067890 */ /* 0x000fc6000fffe03f */
[----:B------:R-:W-:-:S03]  /*48c0*/  IMAD R39, R17, -0x2, R38 ;  /* 0xfffffffe11277824 */ /* 0x000fc600078e0226 */
[----:B------:R-:W5:Y:S01]  /*48d0*/  MUFU.TANH R54, R54 ;  /* 0x0000003600367308 */ /* 0x000f620000002400 */
[----:B------:R-:W-:-:S05]  /*48e0*/  IMAD.IADD R38, R18, 0x1, R39 ;  /* 0x0000000112267824 */ /* 0x000fca00078e0227 */
[C---:B------:R-:W-:Y:S02]  /*48f0*/  ISETP.GT.AND P2, PT, R38.reuse, RZ, PT ;  /* 0x000000ff2600720c */ /* 0x040fe40003f44270 */
[----:B------:R-:W-:Y:S01]  /*4900*/  ISETP.GT.AND P3, PT, R38, 0x1, PT ;  /* 0x000000012600780c */ /* 0x000fe20003f64270 */
[----:B------:R-:W5:Y:S01]  /*4910*/  MUFU.TANH R56, R56 ;  /* 0x0000003800387308 */ /* 0x000f620000002400 */
[----:B-1----:R-:W-:Y:S02]  /*4920*/  FSEL R39, R6, -INF , P2 ;  /* 0xff80000006277808 */ /* 0x002fe40001000000 */
[C---:B------:R-:W-:Y:S02]  /*4930*/  ISETP.GT.AND P2, PT, R38.reuse, 0x8, PT ;  /* 0x000000082600780c */ /* 0x040fe40003f44270 */
[----:B--2---:R-:W-:Y:S02]  /*4940*/  FSEL R9, R9, -INF , P3 ;  /* 0xff80000009097808 */ /* 0x004fe40001800000 */
[----:B------:R-:W-:Y:S01]  /*4950*/  FMNMX.FTZ R58, R39, R4, !PT ;  /* 0x00000004273a7209 */ /* 0x000fe20007810000 */
[----:B------:R1:W-:Y:S01]  /*4960*/  MUFU.TANH R6, R60 ;  /* 0x0000003c00067308 */ /* 0x0003e20000002400 */
[----:B------:R-:W-:-:S02]  /*4970*/  ISETP.GT.AND P3, PT, R38, 0x9, PT ;  /* 0x000000092600780c */ /* 0x000fc40003f64270 */
[----:B---3--:R-:W-:Y:S02]  /*4980*/  FSEL R41, R10, -INF , P2 ;  /* 0xff8000000a297808 */ /* 0x008fe40001000000 */
[----:B------:R-:W-:Y:S02]  /*4990*/  FMNMX.FTZ R58, R9, R58, !PT ;  /* 0x0000003a093a7209 */ /* 0x000fe40007810000 */
[C---:B------:R-:W-:Y:S01]  /*49a0*/  ISETP.GT.AND P2, PT, R38.reuse, 0x10, PT ;  /* 0x000000102600780c */ /* 0x040fe20003f44270 */
[----:B------:R2:W3:Y:S01]  /*49b0*/  MUFU.TANH R10, R61 ;  /* 0x0000003d000a7308 */ /* 0x0004e20000002400 */
[----:B----4-:R-:W-:Y:S02]  /*49c0*/  FSEL R13, R13, -INF , P3 ;  /* 0xff8000000d0d7808 */ /* 0x010fe40001800000 */
[----:B------:R-:W-:Y:S02]  /*49d0*/  FMNMX.FTZ R58, R41, R58, !PT ;  /* 0x0000003a293a7209 */ /* 0x000fe40007810000 */
[----:B------:R-:W-:-:S02]  /*49e0*/  ISETP.GT.AND P3, PT, R38, 0x11, PT ;  /* 0x000000112600780c */ /* 0x000fc40003f64270 */
[----:B-----5:R-:W-:Y:S01]  /*49f0*/  FSEL R15, R15, -INF , P2 ;  /* 0xff8000000f0f7808 */ /* 0x020fe20001000000 */
[----:B------:R-:W-:Y:S01]  /*4a00*/  MUFU.TANH R76, R76 ;  /* 0x0000004c004c7308 */ /* 0x000fe20000002400 */
[----:B------:R-:W-:Y:S02]  /*4a10*/  FMNMX.FTZ R58, R13, R58, !PT ;  /* 0x0000003a0d3a7209 */ /* 0x000fe40007810000 */
[C---:B------:R-:W-:Y:S02]  /*4a20*/  ISETP.GT.AND P2, PT, R38.reuse, 0x18, PT ;  /* 0x000000182600780c */ /* 0x040fe40003f44270 */
[----:B------:R-:W-:Y:S02]  /*4a30*/  FSEL R19, R19, -INF , P3 ;  /* 0xff80000013137808 */ /* 0x000fe40001800000 */
[----:B-1----:R-:W-:Y:S01]  /*4a40*/  FMNMX.FTZ R60, R15, R58, !PT ;  /* 0x0000003a0f3c7209 */ /* 0x002fe20007810000 */
[----:B------:R-:W-:Y:S01]  /*4a50*/  FMUL.FTZ R58, R65, UR23 ;  /* 0x00000017413a7c20 */ /* 0x000fe20008410000 */
[----:B------:R-:W-:Y:S01]  /*4a60*/  ISETP.GT.AND P3, PT, R38, 0x19, PT ;  /* 0x000000192600780c */ /* 0x000fe20003f64270 */
[----:B------:R-:W-:Y:S01]  /*4a70*/  MUFU.TANH R80, R80 ;  /* 0x0000005000507308 */ /* 0x000fe20000002400 */
[----:B------:R-:W-:-:S02]  /*4a80*/  FSEL R21, R21, -INF , P2 ;  /* 0xff80000015157808 */ /* 0x000fc40001000000 */
[----:B------:R-:W-:Y:S01]  /*4a90*/  FMNMX.FTZ R60, R19, R60, !PT ;  /* 0x0000003c133c7209 */ /* 0x000fe20007810000 */
[----:B------:R-:W-:Y:S02]  /*4aa0*/  WARPGROUP.DEPBAR.LE gsb0, 0x0 ;  /* 0x00008000000079c5 */ /* 0x000fe40000010000 */
[----:B------:R-:W-:Y:S01]  /*4ab0*/  WARPGROUP.ARRIVE ;  /* 0x00000000000079c5 */ /* 0x000fe20000000000 */
[----:B------:R-:W-:Y:S01]  /*4ac0*/  ISETP.GT.AND P2, PT, R38, 0x20, PT ;  /* 0x000000202600780c */ /* 0x000fe20003f44270 */
[----:B------:R-:W1:Y:S01]  /*4ad0*/  MUFU.TANH R58, R58 ;  /* 0x0000003a003a7308 */ /* 0x000e620000002400 */
[----:B------:R-:W-:Y:S01]  /*4ae0*/  FSEL R43, R28, -INF , P3 ;  /* 0xff8000001c2b7808 */ /* 0x000fe20001800000 */
[----:B------:R-:W-:Y:S01]  /*4af0*/  FMUL.FTZ R28, R68, UR23 ;  /* 0x00000017441c7c20 */ /* 0x000fe20008410000 */
[----:B------:R-:W-:Y:S01]  /*4b00*/  FMNMX.FTZ R60, R21, R60, !PT ;  /* 0x0000003c153c7209 */ /* 0x000fe20007810000 */
[----:B------:R-:W-:Y:S01]  /*4b10*/  HGMMA.64x64x16.F32.BF16 R88, R140, gdesc[UR4].tnspB, R88, gsb0 ;  /* 0x40e000048c587df0 */ /* 0x000fe20008001858 */
[----:B------:R-:W-:Y:S01]  /*4b20*/  ISETP.GT.AND P3, PT, R38, 0x21, PT ;  /* 0x000000212600780c */ /* 0x000fe20003f64270 */
[----:B------:R-:W-:Y:S01]  /*4b30*/  FMUL.FTZ R145, R72, UR23 ;  /* 0x0000001748917c20 */ /* 0x000fe20008410000 */
[----:B------:R-:W-:Y:S01]  /*4b40*/  FSEL R45, R31, -INF , P2 ;  /* 0xff8000001f2d7808 */ /* 0x000fe20001000000 */
[----:B------:R-:W-:Y:S01]  /*4b50*/  MUFU.TANH R28, R28 ;  /* 0x0000001c001c7308 */ /* 0x000fe20000002400 */
[----:B------:R-:W-:Y:S01]  /*4b60*/  FMNMX.FTZ R60, R43, R60, !PT ;  /* 0x0000003c2b3c7209 */ /* 0x000fe20007810000 */
[----:B------:R-:W-:Y:S01]  /*4b70*/  FMUL.FTZ R147, R73, UR23 ;  /* 0x0000001749937c20 */ /* 0x000fe20008410000 */
[----:B------:R-:W-:Y:S01]  /*4b80*/  ISETP.GT.AND P2, PT, R38, 0x28, PT ;  /* 0x000000282600780c */ /* 0x000fe20003f44270 */
[----:B------:R-:W-:Y:S01]  /*4b90*/  UIADD3 UR6, UR10, 0x180, URZ ;  /* 0x000001800a067890 */ /* 0x000fe2000fffe03f */
[----:B------:R-:W-:Y:S01]  /*4ba0*/  FSEL R47, R40, -INF , P3 ;  /* 0xff800000282f7808 */ /* 0x000fe20001800000 */
[----:B------:R-:W-:Y:S01]  /*4bb0*/  UMOV UR7, 0x40000040 ;  /* 0x4000004000077882 */ /* 0x000fe20000000000 */
[----:B------:R-:W-:Y:S01]  /*4bc0*/  FMNMX.FTZ R60, R45, R60, !PT ;  /* 0x0000003c2d3c7209 */ /* 0x000fe20007810000 */
[----:B------:R-:W-:Y:S01]  /*4bd0*/  MUFU.TANH R145, R145 ;  /* 0x0000009100917308 */ /* 0x000fe20000002400 */
[----:B------:R-:W-:Y:S01]  /*4be0*/  ISETP.GT.AND P3, PT, R38, 0x29, PT ;  /* 0x000000292600780c */ /* 0x000fe20003f64270 */
[----:B------:R-:W-:Y:S01]  /*4bf0*/  FMUL.FTZ R31, R77, UR23 ;  /* 0x000000174d1f7c20 */ /* 0x000fe20008410000 */
[----:B------:R-:W-:Y:S01]  /*4c00*/  FSEL R49, R42, -INF , P2 ;  /* 0xff8000002a317808 */ /* 0x000fe20001000000 */
[----:B------:R-:W-:Y:S01]  /*4c10*/  FMUL.FTZ R42, R67, UR23 ;  /* 0x00000017432a7c20 */ /* 0x000fe20008410000 */
[----:B------:R-:W-:Y:S01]  /*4c20*/  FMNMX.FTZ R60, R47, R60, !PT ;  /* 0x0000003c2f3c7209 */ /* 0x000fe20007810000 */
[----:B------:R-:W-:Y:S01]  /*4c30*/  FMUL.FTZ R40, R66, UR23 ;  /* 0x0000001742287c20 */ /* 0x000fe20008410000 */
[----:B------:R-:W-:Y:S01]  /*4c40*/  ISETP.GT.AND P2, PT, R38, 0x30, PT ;  /* 0x000000302600780c */ /* 0x000fe20003f44270 */
[----:B------:R-:W-:Y:S01]  /*4c50*/  MUFU.TANH R147, R147 ;  /* 0x0000009300937308 */ /* 0x000fe20000002400 */
[----:B------:R-:W-:Y:S01]  /*4c60*/  FSEL R51, R44, -INF , P3 ;  /* 0xff8000002c337808 */ /* 0x000fe20001800000 */
[----:B------:R-:W-:Y:S01]  /*4c70*/  FMUL.FTZ R44, R70, UR23 ;  /* 0x00000017462c7c20 */ /* 0x000fe20008410000 */
[----:B------:R-:W-:-:S02]  /*4c80*/  FMNMX.FTZ R60, R49, R60, !PT ;  /* 0x0000003c313c7209 */ /* 0x000fc40007810000 */
[----:B------:R-:W-:Y:S02]  /*4c90*/  ISETP.GT.AND P3, PT, R38, 0x31, PT ;  /* 0x000000312600780c */ /* 0x000fe40003f64270 */
[----:B------:R-:W-:Y:S01]  /*4ca0*/  FSEL R53, R46, -INF , P2 ;  /* 0xff8000002e357808 */ /* 0x000fe20001000000 */
[----:B------:R-:W-:Y:S01]  /*4cb0*/  MUFU.TANH R31, R31 ;  /* 0x0000001f001f7308 */ /* 0x000fe20000002400 */
[----:B------:R-:W-:Y:S01]  /*4cc0*/  FMNMX.FTZ R60, R51, R60, !PT ;  /* 0x0000003c333c7209 */ /* 0x000fe20007810000 */
[----:B------:R-:W-:Y:S01]  /*4cd0*/  FMUL.FTZ R46, R71, UR23 ;  /* 0x00000017472e7c20 */ /* 0x000fe20008410000 */
[----:B------:R-:W-:Y:S02]  /*4ce0*/  ISETP.GT.AND P2, PT, R38, 0x38, PT ;  /* 0x000000382600780c */ /* 0x000fe40003f44270 */
[----:B------:R-:W-:Y:S01]  /*4cf0*/  FSEL R55, R48, -INF , P3 ;  /* 0xff80000030377808 */ /* 0x000fe20001800000 */
[----:B------:R-:W-:Y:S01]  /*4d00*/  FMUL.FTZ R48, R74, UR23 ;  /* 0x000000174a307c20 */ /* 0x000fe20008410000 */
[----:B------:R-:W-:Y:S01]  /*4d10*/  FMNMX.FTZ R60, R53, R60, !PT ;  /* 0x0000003c353c7209 */ /* 0x000fe20007810000 */
[----:B------:R-:W-:Y:S01]  /*4d20*/  MUFU.TANH R84, R84 ;  /* 0x0000005400547308 */ /* 0x000fe20000002400 */
[----:B------:R-:W-:-:S02]  /*4d30*/  ISETP.GT.AND P3, PT, R38, 0x39, PT ;  /* 0x000000392600780c */ /* 0x000fc40003f64270 */
[----:B------:R-:W-:Y:S01]  /*4d40*/  FSEL R59, R50, -INF , P2 ;  /* 0xff800000323b7808 */ /* 0x000fe20001000000 */
[----:B------:R-:W-:Y:S01]  /*4d50*/  FMUL.FTZ R50, R75, UR23 ;  /* 0x000000174b327c20 */ /* 0x000fe20008410000 */
[----:B------:R-:W-:Y:S02]  /*4d60*/  FMNMX.FTZ R60, R55, R60, !PT ;  /* 0x0000003c373c7209 */ /* 0x000fe40007810000 */
[----:B------:R-:W-:Y:S01]  /*4d70*/  ISETP.GT.AND P2, PT, R38, 0x40, PT ;  /* 0x000000402600780c */ /* 0x000fe20003f44270 */
[----:B------:R-:W-:Y:S01]  /*4d80*/  MUFU.TANH R7, R7 ;  /* 0x0000000700077308 */ /* 0x000fe20000002400 */
[----:B------:R-:W-:Y:S01]  /*4d90*/  FSEL R57, R52, -INF , P3 ;  /* 0xff80000034397808 */ /* 0x000fe20001800000 */
[----:B------:R-:W-:Y:S01]  /*4da0*/  FMUL.FTZ R52, R78, UR23 ;  /* 0x000000174e347c20 */ /* 0x000fe20008410000 */
[----:B------:R-:W-:Y:S02]  /*4db0*/  FMNMX.FTZ R60, R59, R60, !PT ;  /* 0x0000003c3b3c7209 */ /* 0x000fe40007810000 */
[----:B------:R-:W-:-:S02]  /*4dc0*/  ISETP.GT.AND P3, PT, R38, 0x41, PT ;  /* 0x000000412600780c */ /* 0x000fc40003f64270 */
[----:B--2---:R-:W-:Y:S01]  /*4dd0*/  FSEL R61, R54, -INF , P2 ;  /* 0xff800000363d7808 */ /* 0x004fe20001000000 */
        /* <DEDUP_REMOVED lines=9> */
[----:B------:R-:W-:Y:S02]  /*4e70*/  FMNMX.FTZ R60, R65, R60, !PT ;  /* 0x0000003c413c7209 */ /* 0x000fe40007810000 */
[----:B---3--:R-:W-:Y:S01]  /*4e80*/  FSEL R73, R10, -INF , P3 ;  /* 0xff8000000a497808 */ /* 0x008fe20001800000 */
[----:B------:R-:W-:Y:S01]  /*4e90*/  FMUL.FTZ R10, R85, UR23 ;  /* 0x00000017550a7c20 */ /* 0x000fe20008410000 */
[----:B------:R-:W-:Y:S01]  /*4ea0*/  ISETP.GT.AND P3, PT, R38, 0x51, PT ;  /* 0x000000512600780c */ /* 0x000fe20003f64270 */
[----:B------:R-:W-:Y:S03]  /*4eb0*/  MUFU.TANH R12, R12 ;  /* 0x0000000c000c7308 */ /* 0x000fe60000002400 */
[----:B-1----:R-:W-:Y:S01]  /*4ec0*/  FSEL R77, R58, -INF , P3 ;  /* 0xff8000003a4d7808 */ /* 0x002fe20001800000 */
[----:B------:R-:W-:Y:S01]  /*4ed0*/  FMUL.FTZ R58, R83, UR23 ;  /* 0x00000017533a7c20 */ /* 0x000fe20008410000 */
[----:B------:R-:W-:-:S03]  /*4ee0*/  ISETP.GT.AND P3, PT, R38, 0x59, PT ;  /* 0x000000592600780c */ /* 0x000fc60003f64270 */
[----:B------:R-:W-:Y:S01]  /*4ef0*/  MUFU.TANH R14, R14 ;  /* 0x0000000e000e7308 */ /* 0x000fe20000002400 */
[----:B------:R-:W-:Y:S02]  /*4f00*/  WARPGROUP.DEPBAR.LE gsb0, 0x0 ;  /* 0x00008000000079c5 */ /* 0x000fe40000010000 */
[----:B------:R-:W-:Y:S01]  /*4f10*/  FMUL.FTZ R141, R64, UR23 ;  /* 0x00000017408d7c20 */ /* 0x000fe20008410000 */
[----:B------:R-:W-:Y:S01]  /*4f20*/  FMUL.FTZ R143, R69, UR23 ;  /* 0x00000017458f7c20 */ /* 0x000fe20008410000 */
[----:B------:R-:W-:Y:S01]  /*4f30*/  FSEL R69, R6, -INF , P2 ;  /* 0xff80000006457808 */ /* 0x000fe20001000000 */
[----:B------:R-:W-:Y:S01]  /*4f40*/  WARPGROUP.ARRIVE ;  /* 0x00000000000079c5 */ /* 0x000fe20000000000 */
[----:B------:R-:W-:Y:S01]  /*4f50*/  ISETP.GT.AND P2, PT, R38, 0x50, PT ;  /* 0x000000502600780c */ /* 0x000fe20003f44270 */
[----:B------:R-:W-:Y:S01]  /*4f60*/  FMUL.FTZ R6, R81, UR23 ;  /* 0x0000001751067c20 */ /* 0x000fe20008410000 */
[----:B------:R-:W1:Y:S01]  /*4f70*/  MUFU.TANH R141, R141 ;  /* 0x0000008d008d7308 */ /* 0x000e620000002400 */
[----:B------:R-:W-:Y:S01]  /*4f80*/  FMNMX.FTZ R60, R69, R60, !PT ;  /* 0x0000003c453c7209 */ /* 0x000fe20007810000 */
[----:B------:R-:W-:Y:S01]  /*4f90*/  FMUL.FTZ R64, R87, UR23 ;  /* 0x0000001757407c20 */ /* 0x000fe20008410000 */
[----:B------:R-:W-:Y:S01]  /*4fa0*/  HGMMA.64x64x16.F32.BF16 R88, R136, gdesc[UR4].tnspB, R88, gsb0 ;  /* 0x40e0000488587df0 */ /* 0x000fe20008001858 */
[----:B------:R-:W-:Y:S01]  /*4fb0*/  UIADD3 UR6, UR10, 0x200, URZ ;  /* 0x000002000a067890 */ /* 0x000fe2000fffe03f */
[----:B------:R-:W-:Y:S01]  /*4fc0*/  FMNMX.FTZ R60, R73, R60, !PT ;  /* 0x0000003c493c7209 */ /* 0x000fe20007810000 */
[----:B------:R-:W-:-:S02]  /*4fd0*/  UMOV UR7, 0x40000040 ;  /* 0x4000004000077882 */ /* 0x000fc40000000000 */
[----:B------:R-:W2:Y:S08]  /*4fe0*/  MUFU.TANH R143, R143 ;  /* 0x0000008f008f7308 */ /* 0x000eb00000002400 */
[----:B------:R3:W4:Y:S01]  /*4ff0*/  MUFU.TANH R151, R6 ;  /* 0x0000000600977308 */ /* 0x0007220000002400 */
[----:B-1----:R-:W-:Y:S02]  /*5000*/  FSEL R141, R141, -INF , P2 ;  /* 0xff8000008d8d7808 */ /* 0x002fe40001000000 */
[----:B------:R-:W-:-:S02]  /*5010*/  ISETP.GT.AND P2, PT, R38, 0x58, PT ;  /* 0x000000582600780c */ /* 0x000fc40003f44270 */
[----:B------:R-:W-:Y:S02]  /*5020*/  FMNMX.FTZ R60, R141, R60, !PT ;  /* 0x0000003c8d3c7209 */ /* 0x000fe40007810000 */
[----:B------:R-:W-:Y:S01]  /*5030*/  FSEL R81, R28, -INF , P2 ;  /* 0xff8000001c517808 */ /* 0x000fe20001000000 */
[----:B------:R-:W-:Y:S01]  /*5040*/  MUFU.TANH R20, R20 ;  /* 0x0000001400147308 */ /* 0x000fe20000002400 */
[----:B------:R-:W-:Y:S01]  /*5050*/  FMNMX.FTZ R60, R77, R60, !PT ;  /* 0x0000003c4d3c7209 */ /* 0x000fe20007810000 */
[----:B---3--:R-:W-:Y:S01]  /*5060*/  FMUL.FTZ R6, R62, UR23 ;  /* 0x000000173e067c20 */ /* 0x008fe20008410000 */
[----:B------:R-:W-:Y:S01]  /*5070*/  ISETP.GT.AND P2, PT, R38, 0x60, PT ;  /* 0x000000602600780c */ /* 0x000fe20003f44270 */
[----:B------:R-:W-:Y:S01]  /*5080*/  FMUL.FTZ R62, R86, UR23 ;  /* 0x00000017563e7c20 */ /* 0x000fe20008410000 */
[----:B--2---:R-:W-:Y:S02]  /*5090*/  FSEL R143, R143, -INF , P3 ;  /* 0xff8000008f8f7808 */ /* 0x004fe40001800000 */
[----:B------:R-:W-:Y:S01]  /*50a0*/  FMNMX.FTZ R60, R81, R60, !PT ;  /* 0x0000003c513c7209 */ /* 0x000fe20007810000 */
[----:B------:R1:W2:Y:S01]  /*50b0*/  MUFU.TANH R28, R10 ;  /* 0x0000000a001c7308 */ /* 0x0002a20000002400 */
[----:B------:R-:W-:-:S02]  /*50c0*/  ISETP.GT.AND P3, PT, R38, 0x61, PT ;  /* 0x000000612600780c */ /* 0x000fc40003f64270 */
[----:B------:R-:W-:Y:S02]  /*50d0*/  FSEL R145, R145, -INF , P2 ;  /* 0xff80000091917808 */ /* 0x000fe40001000000 */
[----:B------:R-:W-:Y:S02]  /*50e0*/  FMNMX.FTZ R60, R143, R60, !PT ;  /* 0x0000003c8f3c7209 */ /* 0x000fe40007810000 */
[C---:B------:R-:W-:Y:S01]  /*50f0*/  ISETP.GT.AND P2, PT, R38.reuse, 0x68, PT ;  /* 0x000000682600780c */ /* 0x040fe20003f44270 */
[----:B------:R-:W3:Y:S01]  /*5100*/  MUFU.TANH R24, R24 ;  /* 0x0000001800187308 */ /* 0x000ee20000002400 */
[----:B------:R-:W-:Y:S01]  /*5110*/  FSEL R147, R147, -INF , P3 ;  /* 0xff80000093937808 */ /* 0x000fe20001800000 */
[----:B-1----:R-:W-:Y:S01]  /*5120*/  FMUL.FTZ R10, R63, UR23 ;  /* 0x000000173f0a7c20 */ /* 0x002fe20008410000 */
[----:B------:R-:W-:Y:S02]  /*5130*/  FMNMX.FTZ R60, R145, R60, !PT ;  /* 0x0000003c913c7209 */ /* 0x000fe40007810000 */
[----:B------:R-:W-:-:S02]  /*5140*/  ISETP.GT.AND P3, PT, R38, 0x69, PT ;  /* 0x000000692600780c */ /* 0x000fc40003f64270 */
[----:B------:R-:W-:Y:S01]  /*5150*/  FSEL R85, R76, -INF , P2 ;  /* 0xff8000004c557808 */ /* 0x000fe20001000000 */
[----:B------:R-:W1:Y:S01]  /*5160*/  MUFU.TANH R25, R25 ;  /* 0x0000001900197308 */ /* 0x000e620000002400 */
[----:B------:R-:W-:Y:S02]  /*5170*/  FMNMX.FTZ R60, R147, R60, !PT ;  /* 0x0000003c933c7209 */ /* 0x000fe40007810000 */
[C---:B------:R-:W-:Y:S02]  /*5180*/  ISETP.GT.AND P2, PT, R38.reuse, 0x70, PT ;  /* 0x000000702600780c */ /* 0x040fe40003f44270 */
[----:B------:R-:W-:Y:S02]  /*5190*/  FSEL R149, R31, -INF , P3 ;  /* 0xff8000001f957808 */ /* 0x000fe40001800000 */
[----:B------:R-:W-:Y:S01]  /*51a0*/  FMNMX.FTZ R60, R85, R60, !PT ;  /* 0x0000003c553c7209 */ /* 0x000fe20007810000 */
[----:B------:R-:W5:Y:S01]  /*51b0*/  MUFU.TANH R26, R26 ;  /* 0x0000001a001a7308 */ /* 0x000f620000002400 */
[----:B------:R-:W-:-:S02]  /*51c0*/  ISETP.GT.AND P3, PT, R38, 0x71, PT ;  /* 0x000000712600780c */ /* 0x000fc40003f64270 */
[----:B------:R-:W-:Y:S02]  /*51d0*/  FSEL R153, R80, -INF , P2 ;  /* 0xff80000050997808 */ /* 0x000fe40001000000 */
[----:B------:R-:W-:Y:S02]  /*51e0*/  FMNMX.FTZ R60, R149, R60, !PT ;  /* 0x0000003c953c7209 */ /* 0x000fe40007810000 */
[C---:B------:R-:W-:Y:S01]  /*51f0*/  ISETP.GT.AND P2, PT, R38.reuse, 0x78, PT ;  /* 0x000000782600780c */ /* 0x040fe20003f44270 */
[----:B------:R-:W5:Y:S01]  /*5200*/  MUFU.TANH R27, R27 ;  /* 0x0000001b001b7308 */ /* 0x000f620000002400 */
[----:B----4-:R-:W-:Y:S02]  /*5210*/  FSEL R151, R151, -INF , P3 ;  /* 0xff80000097977808 */ /* 0x010fe40001800000 */
[----:B------:R-:W-:Y:S02]  /*5220*/  FMNMX.FTZ R60, R153, R60, !PT ;  /* 0x0000003c993c7209 */ /* 0x000fe40007810000 */
[----:B------:R-:W-:-:S02]  /*5230*/  ISETP.GT.AND P3, PT, R38, 0x79, PT ;  /* 0x000000792600780c */ /* 0x000fc40003f64270 */
[----:B------:R-:W-:Y:S01]  /*5240*/  FSEL R155, R84, -INF , P2 ;  /* 0xff800000549b7808 */ /* 0x000fe20001000000 */
[----:B------:R-:W4:Y:S01]  /*5250*/  MUFU.TANH R29, R29 ;  /* 0x0000001d001d7308 */ /* 0x000f220000002400 */
[----:B------:R-:W-:Y:S02]  /*5260*/  FMNMX.FTZ R60, R151, R60, !PT ;  /* 0x0000003c973c7209 */ /* 0x000fe40007810000 */
[----:B--2---:R-:W-:Y:S02]  /*5270*/  FSEL R63, R28, -INF , P3 ;  /* 0xff8000001c3f7808 */ /* 0x004fe40001800000 */
[----:B------:R-:W-:Y:S01]  /*5280*/  FMNMX.FTZ R60, R155, R60, !PT ;  /* 0x0000003c9b3c7209 */ /* 0x000fe20007810000 */
[----:B------:R-:W2:Y:S01]  /*5290*/  LDC R28, c[0x0][0x988] ;  /* 0x00026200ff1c7b82 */ /* 0x000ea20000000800 */
[----:B------:R-:W-:Y:S01]  /*52a0*/  IADD3 R38, R38, 0x8, RZ ;  /* 0x0000000826267810 */ /* 0x000fe20007ffe0ff */
[----:B------:R-:W4:Y:S01]  /*52b0*/  MUFU.TANH R30, R30 ;  /* 0x0000001e001e7308 */ /* 0x000f220000002400 */
[----:B------:R-:W-:Y:S01]  /*52c0*/  FMNMX.FTZ R60, R63, R60, !PT ;  /* 0x0000003c3f3c7209 */ /* 0x000fe20007810000 */
[----:B------:R-:W-:-:S02]  /*52d0*/  WARPGROUP.DEPBAR.LE gsb0, 0x0 ;  /* 0x00008000000079c5 */ /* 0x000fc40000010000 */
[----:B------:R-:W-:Y:S01]  /*52e0*/  WARPGROUP.ARRIVE ;  /* 0x00000000000079c5 */ /* 0x000fe20000000000 */
[C---:B------:R-:W-:Y:S01]  /*52f0*/  ISETP.GT.AND P4, PT, R38.reuse, RZ, PT ;  /* 0x000000ff2600720c */ /* 0x040fe20003f84270 */
[----:B------:R-:W3:Y:S01]  /*5300*/  SHFL.BFLY PT, R31, R60, 0x2, 0x1f ;  /* 0x0c401f003c1f7f89 */ /* 0x000ee200000e0000 */
[----:B------:R-:W-:Y:S01]  /*5310*/  ISETP.GT.AND P3, PT, R38, 0x1, PT ;  /* 0x000000012600780c */ /* 0x000fe20003f64270 */
[----:B------:R-:W4:Y:S02]  /*5320*/  MUFU.TANH R32, R32 ;  /* 0x0000002000207308 */ /* 0x000f240000002400 */
[----:B------:R-:W-:Y:S01]  /*5330*/  HGMMA.64x64x16.F32.BF16 R88, R132, gdesc[UR4].tnspB, R88, gsb0 ;  /* 0x40e0000484587df0 */ /* 0x000fe20008001858 */
[----:B------:R-:W-:Y:S01]  /*5340*/  UIADD3 UR6, UR10, 0x280, URZ ;  /* 0x000002800a067890 */ /* 0x000fe2000fffe03f */
[----:B------:R-:W-:-:S04]  /*5350*/  UMOV UR7, 0x40000040 ;  /* 0x4000004000077882 */ /* 0x000fc80000000000 */
[----:B------:R-:W4:Y:S08]  /*5360*/  MUFU.TANH R33, R33 ;  /* 0x0000002100217308 */ /* 0x000f300000002400 */
[----:B------:R-:W4:Y:S01]  /*5370*/  MUFU.TANH R34, R34 ;  /* 0x0000002200227308 */ /* 0x000f220000002400 */
[----:B---3--:R-:W-:-:S07]  /*5380*/  FMNMX.FTZ R60, R60, R31, !PT ;  /* 0x0000001f3c3c7209 */ /* 0x008fce0007810000 */
[----:B------:R-:W3:Y:S01]  /*5390*/  MUFU.TANH R35, R35 ;  /* 0x0000002300237308 */ /* 0x000ee20000002400 */
[----:B------:R-:W1:Y:S07]  /*53a0*/  SHFL.BFLY PT, R31, R60, 0x1, 0x1f ;  /* 0x0c201f003c1f7f89 */ /* 0x000e6e00000e0000 */
[----:B------:R-:W3:Y:S08]  /*53b0*/  MUFU.TANH R36, R36 ;  /* 0x0000002400247308 */ /* 0x000ef00000002400 */
[----:B------:R-:W3:Y:S08]  /*53c0*/  MUFU.TANH R37, R37 ;  /* 0x0000002500257308 */ /* 0x000ef00000002400 */
[----:B------:R-:W3:Y:S01]  /*53d0*/  MUFU.TANH R6, R6 ;  /* 0x0000000600067308 */ /* 0x000ee20000002400 */
[----:B-1----:R-:W-:-:S04]  /*53e0*/  FMNMX.FTZ R31, R60, R31, !PT ;  /* 0x0000001f3c1f7209 */ /* 0x002fc80007810000 */
[C---:B------:R-:W-:Y:S01]  /*53f0*/  FSETP.NEU.FTZ.AND P2, PT, R31.reuse, -INF , PT ;  /* 0xff8000001f00780b */ /* 0x040fe20003f5d000 */
[----:B--2---:R-:W-:Y:S02]  /*5400*/  FMUL.FTZ R60, R31, R28 ;  /* 0x0000001c1f3c7220 */ /* 0x004fe40000410000 */
[----:B------:R-:W1:Y:S03]  /*5410*/  MUFU.TANH R10, R10 ;  /* 0x0000000a000a7308 */ /* 0x000e660000002400 */
[----:B------:R-:W-:-:S05]  /*5420*/  FSEL R60, R60, RZ, P2 ;  /* 0x000000ff3c3c7208 */ /* 0x000fca0001000000 */
[----:B------:R-:W2:Y:S01]  /*5430*/  MUFU.TANH R40, R40 ;  /* 0x0000002800287308 */ /* 0x000ea20000002400 */
[-CC-:B------:R-:W-:Y:S01]  /*5440*/  FFMA.FTZ R148, R39, R28.reuse, -R60.reuse ;  /* 0x0000001c27947223 */ /* 0x180fe2000001083c */
[----:B------:R-:W-:Y:S01]  /*5450*/  FSEL R39, R7, -INF , P4 ;  /* 0xff80000007277808 */ /* 0x000fe20002000000 */
[-CC-:B------:R-:W-:Y:S01]  /*5460*/  FFMA.FTZ R150, R41, R28.reuse, -R60.reuse ;  /* 0x0000001c29967223 */ /* 0x180fe2000001083c */
[----:B------:R-:W-:Y:S01]  /*5470*/  FSEL R41, R8, -INF , P3 ;  /* 0xff80000008297808 */ /* 0x000fe20001800000 */
[-CC-:B------:R-:W-:Y:S01]  /*5480*/  FFMA.FTZ R144, R15, R28.reuse, -R60.reuse ;  /* 0x0000001c0f907223 */ /* 0x180fe2000001083c */
[C---:B------:R-:W-:Y:S01]  /*5490*/  ISETP.GT.AND P4, PT, R38.reuse, 0x8, PT ;  /* 0x000000082600780c */ /* 0x040fe20003f84270 */
[-CC-:B------:R-:W-:Y:S01]  /*54a0*/  FFMA.FTZ R15, R19, R28.reuse, -R60.reuse ;  /* 0x0000001c130f7223 */ /* 0x180fe2000001083c */
[----:B------:R-:W-:Y:S01]  /*54b0*/  FMNMX.FTZ R8, R39, R5, !PT ;  /* 0x0000000527087209 */ /* 0x000fe20007810000 */
[-CC-:B------:R-:W-:Y:S01]  /*54c0*/  FFMA.FTZ R146, R21, R28.reuse, -R60.reuse ;  /* 0x0000001c15927223 */ /* 0x180fe2000001083c */
[----:B------:R-:W-:Y:S01]  /*54d0*/  ISETP.GT.AND P3, PT, R38, 0x9, PT ;  /* 0x000000092600780c */ /* 0x000fe20003f64270 */
[-CC-:B------:R-:W-:Y:S01]  /*54e0*/  FFMA.FTZ R21, R43, R28.reuse, -R60.reuse ;  /* 0x0000001c2b157223 */ /* 0x180fe2000001083c */
[----:B------:R-:W-:Y:S01]  /*54f0*/  FSEL R11, R11, -INF , P4 ;  /* 0xff8000000b0b7808 */ /* 0x000fe20002000000 */
[----:B------:R-:W-:Y:S01]  /*5500*/  FFMA.FTZ R140, R45, R28, -R60 ;  /* 0x0000001c2d8c7223 */ /* 0x000fe2000001083c */
[----:B------:R-:W-:Y:S01]  /*5510*/  FMNMX.FTZ R8, R41, R8, !PT ;  /* 0x0000000829087209 */ /* 0x000fe20007810000 */
[----:B------:R-:W-:-:S02]  /*5520*/  WARPGROUP.DEPBAR.LE gsb0, 0x0 ;  /* 0x00008000000079c5 */ /* 0x000fc40000010000 */
[----:B------:R-:W-:Y:S01]  /*5530*/  ISETP.GT.AND P4, PT, R38, 0x10, PT ;  /* 0x000000102600780c */ /* 0x000fe20003f84270 */
[----:B------:R-:W-:Y:S01]  /*5540*/  WARPGROUP.ARRIVE ;  /* 0x00000000000079c5 */ /* 0x000fe20000000000 */
[----:B------:R-:W-:Y:S01]  /*5550*/  FSEL R67, R12, -INF , P3 ;  /* 0xff8000000c437808 */ /* 0x000fe20001800000 */
[--C-:B------:R-:W-:Y:S01]  /*5560*/  FFMA.FTZ R142, R49, R28, -R60.reuse ;  /* 0x0000001c318e7223 */ /* 0x100fe2000001083c */
[----:B------:R-:W-:Y:S01]  /*5570*/  FMNMX.FTZ R8, R11, R8, !PT ;  /* 0x000000080b087209 */ /* 0x000fe20007810000 */
[----:B------:R-:W2:Y:S01]  /*5580*/  MUFU.TANH R42, R42 ;  /* 0x0000002a002a7308 */ /* 0x000ea20000002400 */
[----:B------:R-:W-:Y:S01]  /*5590*/  ISETP.GT.AND P3, PT, R38, 0x11, PT ;  /* 0x000000112600780c */ /* 0x000fe20003f64270 */
[----:B------:R-:W-:Y:S01]  /*55a0*/  HGMMA.64x64x16.F32.BF16 R88, R128, gdesc[UR4].tnspB, R88, gsb0 ;  /* 0x40e0000480587df0 */ /* 0x000fe20008001858 */
[----:B------:R-:W-:Y:S01]  /*55b0*/  FSEL R19, R14, -INF , P4 ;  /* 0xff8000000e137808 */ /* 0x000fe20002000000 */
[--C-:B------:R-:W-:Y:S01]  /*55c0*/  FFMA.FTZ R136, R53, R28, -R60.reuse ;  /* 0x0000001c35887223 */ /* 0x100fe2000001083c */
[----:B------:R-:W-:Y:S01]  /*55d0*/  FMNMX.FTZ R8, R67, R8, !PT ;  /* 0x0000000843087209 */ /* 0x000fe20007810000 */
[--C-:B------:R-:W-:Y:S01]  /*55e0*/  FFMA.FTZ R138, R59, R28, -R60.reuse ;  /* 0x0000001c3b8a7223 */ /* 0x100fe2000001083c */
[----:B------:R-:W-:Y:S01]  /*55f0*/  ISETP.GT.AND P4, PT, R38, 0x18, PT ;  /* 0x000000182600780c */ /* 0x000fe20003f84270 */
[----:B------:R-:W2:Y:S01]  /*5600*/  MUFU.TANH R44, R44 ;  /* 0x0000002c002c7308 */ /* 0x000ea20000002400 */
[----:B------:R-:W-:Y:S01]  /*5610*/  FSEL R71, R20, -INF , P3 ;  /* 0xff80000014477808 */ /* 0x000fe20001800000 */
[----:B------:R-:W-:Y:S01]  /*5620*/  UIADD3 UR6, UR10, 0x300, URZ ;  /* 0x000003000a067890 */ /* 0x000fe2000fffe03f */
[----:B------:R-:W-:Y:S01]  /*5630*/  FMNMX.FTZ R8, R19, R8, !PT ;  /* 0x0000000813087209 */ /* 0x000fe20007810000 */
[----:B------:R-:W-:Y:S01]  /*5640*/  UMOV UR7, 0x40000040 ;  /* 0x4000004000077882 */ /* 0x000fe20000000000 */
[----:B------:R-:W-:Y:S01]  /*5650*/  ISETP.GT.AND P3, PT, R38, 0x19, PT ;  /* 0x000000192600780c */ /* 0x000fe20003f64270 */
[--C-:B------:R-:W-:Y:S01]  /*5660*/  FFMA.FTZ R132, R61, R28, -R60.reuse ;  /* 0x0000001c3d847223 */ /* 0x100fe2000001083c */
[----:B------:R-:W-:Y:S01]  /*5670*/  FSEL R75, R24, -INF , P4 ;  /* 0xff800000184b7808 */ /* 0x000fe20002000000 */
[----:B------:R-:W2:Y:S01]  /*5680*/  MUFU.TANH R46, R46 ;  /* 0x0000002e002e7308 */ /* 0x000ea20000002400 */
[----:B------:R-:W-:Y:S01]  /*5690*/  FMNMX.FTZ R8, R71, R8, !PT ;  /* 0x0000000847087209 */ /* 0x000fe20007810000 */
[-CC-:B------:R-:W-:Y:S01]  /*56a0*/  FFMA.FTZ R134, R69, R28.reuse, -R60.reuse ;  /* 0x0000001c45867223 */ /* 0x180fe2000001083c */
[C---:B------:R-:W-:Y:S01]  /*56b0*/  ISETP.GT.AND P4, PT, R38.reuse, 0x20, PT ;  /* 0x000000202600780c */ /* 0x040fe20003f84270 */
[-CC-:B------:R-:W-:Y:S01]  /*56c0*/  FFMA.FTZ R69, R77, R28.reuse, -R60.reuse ;  /* 0x0000001c4d457223 */ /* 0x180fe2000001083c */
[----:B------:R-:W-:Y:S01]  /*56d0*/  FSEL R25, R25, -INF , P3 ;  /* 0xff80000019197808 */ /* 0x000fe20001800000 */
[--C-:B------:R-:W-:Y:S01]  /*56e0*/  FFMA.FTZ R9, R9, R28, -R60.reuse ;  /* 0x0000001c09097223 */ /* 0x100fe2000001083c */
[----:B------:R-:W-:Y:S01]  /*56f0*/  FMNMX.FTZ R8, R75, R8, !PT ;  /* 0x000000084b087209 */ /* 0x000fe20007810000 */
[----:B------:R-:W2:Y:S01]  /*5700*/  MUFU.TANH R48, R48 ;  /* 0x0000003000307308 */ /* 0x000ea20000002400 */
[----:B------:R-:W-:Y:S01]  /*5710*/  ISETP.GT.AND P3, PT, R38, 0x21, PT ;  /* 0x000000212600780c */ /* 0x000fe20003f64270 */
[-CC-:B------:R-:W-:Y:S01]  /*5720*/  FFMA.FTZ R13, R13, R28.reuse, -R60.reuse ;  /* 0x0000001c0d0d7223 */ /* 0x180fe2000001083c */
[----:B-----5:R-:W-:Y:S01]  /*5730*/  FSEL R43, R26, -INF , P4 ;  /* 0xff8000001a2b7808 */ /* 0x020fe20002000000 */
[--C-:B------:R-:W-:Y:S01]  /*5740*/  FFMA.FTZ R77, R147, R28, -R60.reuse ;  /* 0x0000001c934d7223 */ /* 0x100fe2000001083c */
[----:B------:R-:W-:Y:S01]  /*5750*/  FMNMX.FTZ R8, R25, R8, !PT ;  /* 0x0000000819087209 */ /* 0x000fe20007810000 */
[-CC-:B------:R-:W-:Y:S01]  /*5760*/  FFMA.FTZ R14, R153, R28.reuse, -R60.reuse ;  /* 0x0000001c990e7223 */ /* 0x180fe2000001083c */
[----:B------:R-:W-:Y:S01]  /*5770*/  ISETP.GT.AND P4, PT, R38, 0x28, PT ;  /* 0x000000282600780c */ /* 0x000fe20003f84270 */
[----:B------:R-:W5:Y:S01]  /*5780*/  MUFU.TANH R50, R50 ;  /* 0x0000003200327308 */ /* 0x000f620000002400 */
[----:B------:R-:W-:Y:S01]  /*5790*/  FSEL R27, R27, -INF , P3 ;  /* 0xff8000001b1b7808 */ /* 0x000fe20001800000 */
[----:B------:R-:W-:Y:S01]  /*57a0*/  FFMA.FTZ R155, R155, R28, -R60 ;  /* 0x0000001c9b9b7223 */ /* 0x000fe2000001083c */
[----:B------:R-:W-:-:S02]  /*57b0*/  FMNMX.FTZ R8, R43, R8, !PT ;  /* 0x000000082b087209 */ /* 0x000fc40007810000 */
[C---:B------:R-:W-:Y:S02]  /*57c0*/  ISETP.GT.AND P3, PT, R38.reuse, 0x29, PT ;  /* 0x000000292600780c */ /* 0x040fe40003f64270 */
[----:B----4-:R-:W-:Y:S01]  /*57d0*/  FSEL R45, R29, -INF , P4 ;  /* 0xff8000001d2d7808 */ /* 0x010fe20002000000 */
[----:B------:R-:W-:Y:S01]  /*57e0*/  FFMA.FTZ R29, R47, R28, -R60 ;  /* 0x0000001c2f1d7223 */ /* 0x000fe2000001083c */
[----:B------:R-:W-:Y:S01]  /*57f0*/  FMNMX.FTZ R8, R27, R8, !PT ;  /* 0x000000081b087209 */ /* 0x000fe20007810000 */
[----:B------:R-:W4:Y:S01]  /*5800*/  MUFU.TANH R52, R52 ;  /* 0x0000003400347308 */ /* 0x000f220000002400 */
[----:B------:R-:W-:Y:S02]  /*5810*/  ISETP.GT.AND P4, PT, R38, 0x30, PT ;  /* 0x000000302600780c */ /* 0x000fe40003f84270 */
[----:B------:R-:W-:Y:S02]  /*5820*/  FSEL R79, R30, -INF , P3 ;  /* 0xff8000001e4f7808 */ /* 0x000fe40001800000 */
[----:B------:R-:W-:-:S02]  /*5830*/  FMNMX.FTZ R8, R45, R8, !PT ;  /* 0x000000082d087209 */ /* 0x000fc40007810000 */
[----:B------:R-:W-:Y:S01]  /*5840*/  ISETP.GT.AND P3, PT, R38, 0x31, PT ;  /* 0x000000312600780c */ /* 0x000fe20003f64270 */
[----:B------:R-:W4:Y:S01]  /*5850*/  MUFU.TANH R54, R54 ;  /* 0x0000003600367308 */ /* 0x000f220000002400 */
[----:B------:R-:W-:Y:S02]  /*5860*/  FSEL R47, R32, -INF , P4 ;  /* 0xff800000202f7808 */ /* 0x000fe40002000000 */
[----:B------:R-:W-:Y:S02]  /*5870*/  FMNMX.FTZ R8, R79, R8, !PT ;  /* 0x000000084f087209 */ /* 0x000fe40007810000 */
[C---:B------:R-:W-:Y:S02]  /*5880*/  ISETP.GT.AND P4, PT, R38.reuse, 0x38, PT ;  /* 0x000000382600780c */ /* 0x040fe40003f84270 */
[----:B------:R-:W-:Y:S01]  /*5890*/  FSEL R83, R33, -INF , P3 ;  /* 0xff80000021537808 */ /* 0x000fe20001800000 */
[----:B------:R-:W-:Y:S01]  /*58a0*/  FFMA.FTZ R33, R51, R28, -R60 ;  /* 0x0000001c33217223 */ /* 0x000fe2000001083c */
[----:B------:R-:W-:Y:S01]  /*58b0*/  FMNMX.FTZ R8, R47, R8, !PT ;  /* 0x000000082f087209 */ /* 0x000fe20007810000 */
[----:B------:R-:W4:Y:S01]  /*58c0*/  MUFU.TANH R56, R56 ;  /* 0x0000003800387308 */ /* 0x000f220000002400 */
[----:B------:R-:W-:-:S02]  /*58d0*/  ISETP.GT.AND P3, PT, R38, 0x39, PT ;  /* 0x000000392600780c */ /* 0x000fc40003f64270 */
[----:B------:R-:W-:Y:S02]  /*58e0*/  FSEL R49, R34, -INF , P4 ;  /* 0xff80000022317808 */ /* 0x000fe40002000000 */
[----:B------:R-:W-:Y:S02]  /*58f0*/  FMNMX.FTZ R8, R83, R8, !PT ;  /* 0x0000000853087209 */ /* 0x000fe40007810000 */
[C---:B------:R-:W-:Y:S01]  /*5900*/  ISETP.GT.AND P4, PT, R38.reuse, 0x40, PT ;  /* 0x000000402600780c */ /* 0x040fe20003f84270 */
[----:B------:R-:W4:Y:S01]  /*5910*/  MUFU.TANH R58, R58 ;  /* 0x0000003a003a7308 */ /* 0x000f220000002400 */
[----:B---3--:R-:W-:Y:S02]  /*5920*/  FSEL R35, R35, -INF , P3 ;  /* 0xff80000023237808 */ /* 0x008fe40001800000 */
[----:B------:R-:W-:Y:S02]  /*5930*/  FMNMX.FTZ R8, R49, R8, !PT ;  /* 0x0000000831087209 */ /* 0x000fe40007810000 */
[----:B------:R-:W-:-:S02]  /*5940*/  ISETP.GT.AND P3, PT, R38, 0x41, PT ;  /* 0x000000412600780c */ /* 0x000fc40003f64270 */
[----:B------:R-:W-:Y:S01]  /*5950*/  FSEL R51, R36, -INF , P4 ;  /* 0xff80000024337808 */ /* 0x000fe20002000000 */
[----:B------:R-:W3:Y:S01]  /*5960*/  MUFU.TANH R62, R62 ;  /* 0x0000003e003e7308 */ /* 0x000ee20000002400 */
[----:B------:R-:W-:Y:S02]  /*5970*/  FMNMX.FTZ R8, R35, R8, !PT ;  /* 0x0000000823087209 */ /* 0x000fe40007810000 */
[C---:B------:R-:W-:Y:S01]  /*5980*/  ISETP.GT.AND P4, PT, R38.reuse, 0x48, PT ;  /* 0x000000482600780c */ /* 0x040fe20003f84270 */
[----:B------:R-:W-:Y:S02]  /*5990*/  WARPGROUP.DEPBAR.LE gsb0, 0x0 ;  /* 0x00008000000079c5 */ /* 0x000fe40000010000 */
[----:B------:R-:W-:Y:S01]  /*59a0*/  FSEL R87, R37, -INF , P3 ;  /* 0xff80000025577808 */ /* 0x000fe20001800000 */
[----:B------:R-:W-:Y:S01]  /*59b0*/  WARPGROUP.ARRIVE ;  /* 0x00000000000079c5 */ /* 0x000fe20000000000 */
[----:B------:R-:W-:Y:S01]  /*59c0*/  FMNMX.FTZ R8, R51, R8, !PT ;  /* 0x0000000833087209 */ /* 0x000fe20007810000 */
[----:B------:R-:W3:Y:S01]  /*59d0*/  MUFU.TANH R64, R64 ;  /* 0x0000004000407308 */ /* 0x000ee20000002400 */
[----:B------:R-:W-:Y:S01]  /*59e0*/  ISETP.GT.AND P3, PT, R38, 0x49, PT ;  /* 0x000000492600780c */ /* 0x000fe20003f64270 */
[--C-:B------:R-:W-:Y:S01]  /*59f0*/  FFMA.FTZ R37, R55, R28, -R60.reuse ;  /* 0x0000001c37257223 */ /* 0x100fe2000001083c */
[----:B------:R-:W-:Y:S01]  /*5a00*/  FSEL R53, R6, -INF , P4 ;  /* 0xff80000006357808 */ /* 0x000fe20002000000 */
[----:B------:R-:W-:Y:S01]  /*5a10*/  HGMMA.64x64x16.F32.BF16 R88, R124, gdesc[UR4].tnspB, R88, gsb0 ;  /* 0x40e000047c587df0 */ /* 0x000fe20008001858 */
[----:B------:R-:W-:Y:S01]  /*5a20*/  FMNMX.FTZ R8, R87, R8, !PT ;  /* 0x0000000857087209 */ /* 0x000fe20007810000 */
[-CC-:B------:R-:W-:Y:S01]  /*5a30*/  FFMA.FTZ R55, R57, R28.reuse, -R60.reuse ;  /* 0x0000001c39377223 */ /* 0x180fe2000001083c */
[----:B------:R-:W-:Y:S01]  /*5a40*/  ISETP.GT.AND P4, PT, R38, 0x50, PT ;  /* 0x000000502600780c */ /* 0x000fe20003f84270 */
[-CC-:B------:R-:W-:Y:S01]  /*5a50*/  FFMA.FTZ R57, R65, R28.reuse, -R60.reuse ;  /* 0x0000001c41397223 */ /* 0x180fe2000001083c */
[----:B-1----:R-:W-:Y:S01]  /*5a60*/  FSEL R133, R10, -INF , P3 ;  /* 0xff8000000a857808 */ /* 0x002fe20001800000 */
[--C-:B------:R-:W-:Y:S01]  /*5a70*/  FFMA.FTZ R65, R73, R28, -R60.reuse ;  /* 0x0000001c49417223 */ /* 0x100fe2000001083c */
[----:B------:R-:W-:Y:S01]  /*5a80*/  FMNMX.FTZ R8, R53, R8, !PT ;  /* 0x0000000835087209 */ /* 0x000fe20007810000 */
[-CC-:B------:R-:W-:Y:S01]  /*5a90*/  FFMA.FTZ R73, R143, R28.reuse, -R60.reuse ;  /* 0x0000001c8f497223 */ /* 0x180fe2000001083c */
[----:B------:R-:W-:Y:S01]  /*5aa0*/  ISETP.GT.AND P3, PT, R38, 0x51, PT ;  /* 0x000000512600780c */ /* 0x000fe20003f64270 */
[----:B------:R-:W-:Y:S01]  /*5ab0*/  FFMA.FTZ R10, R145, R28, -R60 ;  /* 0x0000001c910a7223 */ /* 0x000fe2000001083c */
[----:B--2---:R-:W-:Y:S01]  /*5ac0*/  FSEL R135, R40, -INF , P4 ;  /* 0xff80000028877808 */ /* 0x004fe20002000000 */
[----:B------:R-:W-:Y:S01]  /*5ad0*/  UIADD3 UR6, UR10, 0x380, URZ ;  /* 0x000003800a067890 */ /* 0x000fe2000fffe03f */
[----:B------:R-:W-:Y:S01]  /*5ae0*/  FMNMX.FTZ R8, R133, R8, !PT ;  /* 0x0000000885087209 */ /* 0x000fe20007810000 */
[----:B------:R-:W-:Y:S01]  /*5af0*/  MUFU.EX2 R148, R148 ;  /* 0x0000009400947308 */ /* 0x000fe20000000800 */
[----:B------:R-:W-:Y:S01]  /*5b00*/  ISETP.GT.AND P4, PT, R38, 0x58, PT ;  /* 0x000000582600780c */ /* 0x000fe20003f84270 */
[----:B------:R-:W-:Y:S01]  /*5b10*/  UMOV UR7, 0x40000040 ;  /* 0x4000004000077882 */ /* 0x000fe20000000000 */
[----:B------:R-:W-:-:S02]  /*5b20*/  FSEL R137, R42, -INF , P3 ;  /* 0xff8000002a897808 */ /* 0x000fc40001800000 */
[----:B------:R-:W-:Y:S02]  /*5b30*/  FMNMX.FTZ R8, R135, R8, !PT ;  /* 0x0000000887087209 */ /* 0x000fe40007810000 */
[----:B------:R-:W-:Y:S01]  /*5b40*/  ISETP.GT.AND P3, PT, R38, 0x59, PT ;  /* 0x000000592600780c */ /* 0x000fe20003f64270 */
[----:B------:R-:W-:Y:S01]  /*5b50*/  MUFU.EX2 R9, R9 ;  /* 0x0000000900097308 */ /* 0x000fe20000000800 */
[----:B------:R-:W-:Y:S02]  /*5b60*/  FSEL R59, R44, -INF , P4 ;  /* 0xff8000002c3b7808 */ /* 0x000fe40002000000 */
[----:B------:R-:W-:Y:S02]  /*5b70*/  FMNMX.FTZ R8, R137, R8, !PT ;  /* 0x0000000889087209 */ /* 0x000fe40007810000 */
[----:B------:R-:W-:Y:S02]  /*5b80*/  ISETP.GT.AND P4, PT, R38, 0x60, PT ;  /* 0x000000602600780c */ /* 0x000fe40003f84270 */
[----:B------:R-:W-:Y:S01]  /*5b90*/  FSEL R139, R46, -INF , P3 ;  /* 0xff8000002e8b7808 */ /* 0x000fe20001800000 */
[----:B------:R-:W-:Y:S01]  /*5ba0*/  MUFU.EX2 R150, R150 ;  /* 0x0000009600967308 */ /* 0x000fe20000000800 */
[----:B------:R-:W-:-:S02]  /*5bb0*/  FMNMX.FTZ R8, R59, R8, !PT ;  /* 0x000000083b087209 */ /* 0x000fc40007810000 */
[----:B------:R-:W-:Y:S02]  /*5bc0*/  ISETP.GT.AND P3, PT, R38, 0x61, PT ;  /* 0x000000612600780c */ /* 0x000fe40003f64270 */
[----:B------:R-:W-:Y:S02]  /*5bd0*/  FSEL R157, R48, -INF , P4 ;  /* 0xff800000309d7808 */ /* 0x000fe40002000000 */
[----:B------:R-:W-:Y:S01]  /*5be0*/  FMNMX.FTZ R8, R139, R8, !PT ;  /* 0x000000088b087209 */ /* 0x000fe20007810000 */
[----:B------:R-:W-:Y:S01]  /*5bf0*/  MUFU.EX2 R13, R13 ;  /* 0x0000000d000d7308 */ /* 0x000fe20000000800 */
[----:B------:R-:W-:Y:S02]  /*5c00*/  ISETP.GT.AND P4, PT, R38, 0x68, PT ;  /* 0x000000682600780c */ /* 0x000fe40003f84270 */
[----:B-----5:R-:W-:Y:S02]  /*5c10*/  FSEL R50, R50, -INF , P3 ;  /* 0xff80000032327808 */ /* 0x020fe40001800000 */
[----:B------:R-:W-:Y:S01]  /*5c20*/  FMNMX.FTZ R7, R157, R8, !PT ;  /* 0x000000089d077209 */ /* 0x000fe20007810000 */
[-CC-:B------:R-:W-:Y:S01]  /*5c30*/  FFMA.FTZ R8, R81, R28.reuse, -R60.reuse ;  /* 0x0000001c51087223 */ /* 0x180fe2000001083c */
[----:B------:R-:W-:Y:S01]  /*5c40*/  ISETP.GT.AND P3, PT, R38, 0x69, PT ;  /* 0x000000692600780c */ /* 0x000fe20003f64270 */
[----:B------:R-:W-:Y:S01]  /*5c50*/  FFMA.FTZ R81, R149, R28, -R60 ;  /* 0x0000001c95517223 */ /* 0x000fe2000001083c */
[----:B----4-:R-:W-:Y:S01]  /*5c60*/  FSEL R61, R52, -INF , P4 ;  /* 0xff800000343d7808 */ /* 0x010fe20002000000 */
[----:B------:R-:W-:Y:S01]  /*5c70*/  MUFU.EX2 R144, R144 ;  /* 0x0000009000907308 */ /* 0x000fe20000000800 */
[----:B------:R-:W-:-:S02]  /*5c80*/  FMNMX.FTZ R6, R50, R7, !PT ;  /* 0x0000000732067209 */ /* 0x000fc40007810000 */
[----:B------:R-:W-:Y:S02]  /*5c90*/  ISETP.GT.AND P4, PT, R38, 0x70, PT ;  /* 0x000000702600780c */ /* 0x000fe40003f84270 */
[----:B------:R-:W-:Y:S02]  /*5ca0*/  FSEL R54, R54, -INF , P3 ;  /* 0xff80000036367808 */ /* 0x000fe40001800000 */
[----:B------:R-:W-:Y:S01]  /*5cb0*/  FMNMX.FTZ R7, R61, R6, !PT ;  /* 0x000000063d077209 */ /* 0x000fe20007810000 */
[----:B------:R-:W-:Y:S01]  /*5cc0*/  FFMA.FTZ R6, R141, R28, -R60 ;  /* 0x0000001c8d067223 */ /* 0x000fe2000001083c */
[----:B------:R-:W-:Y:S01]  /*5cd0*/  ISETP.GT.AND P3, PT, R38, 0x71, PT ;  /* 0x000000712600780c */ /* 0x000fe20003f64270 */
[----:B------:R-:W-:Y:S01]  /*5ce0*/  MUFU.EX2 R15, R15 ;  /* 0x0000000f000f7308 */ /* 0x000fe20000000800 */
[----:B------:R-:W-:Y:S02]  /*5cf0*/  FSEL R56, R56, -INF , P4 ;  /* 0xff80000038387808 */ /* 0x000fe40002000000 */
[----:B------:R-:W-:-:S02]  /*5d00*/  FMNMX.FTZ R7, R54, R7, !PT ;  /* 0x0000000736077209 */ /* 0x000fc40007810000 */
[----:B------:R-:W-:Y:S02]  /*5d10*/  ISETP.GT.AND P4, PT, R38, 0x78, PT ;  /* 0x000000782600780c */ /* 0x000fe40003f84270 */
[----:B------:R-:W-:Y:S01]  /*5d20*/  FSEL R58, R58, -INF , P3 ;  /* 0xff8000003a3a7808 */ /* 0x000fe20001800000 */
[----:B------:R-:W-:Y:S01]  /*5d30*/  MUFU.EX2 R146, R146 ;  /* 0x0000009200927308 */ /* 0x000fe20000000800 */
[----:B------:R-:W-:Y:S02]  /*5d40*/  FMNMX.FTZ R7, R56, R7, !PT ;  /* 0x0000000738077209 */ /* 0x000fe40007810000 */
[----:B------:R-:W-:Y:S02]  /*5d50*/  ISETP.GT.AND P3, PT, R38, 0x79, PT ;  /* 0x000000792600780c */ /* 0x000fe40003f64270 */
[----:B---3--:R-:W-:Y:S02]  /*5d60*/  FSEL R62, R62, -INF , P4 ;  /* 0xff8000003e3e7808 */ /* 0x008fe40002000000 */
[----:B------:R-:W-:Y:S01]  /*5d70*/  FMNMX.FTZ R7, R58, R7, !PT ;  /* 0x000000073a077209 */ /* 0x000fe20007810000 */
[----:B------:R-:W-:Y:S01]  /*5d80*/  MUFU.EX2 R21, R21 ;  /* 0x0000001500157308 */ /* 0x000fe20000000800 */
[----:B------:R-:W-:-:S02]  /*5d90*/  FSEL R64, R64, -INF , P3 ;  /* 0xff80000040407808 */ /* 0x000fc40001800000 */
[----:B------:R-:W-:Y:S01]  /*5da0*/  FMNMX.FTZ R7, R62, R7, !PT ;  /* 0x000000073e077209 */ /* 0x000fe20007810000 */
[----:B------:R-:W-:Y:S02]  /*5db0*/  WARPGROUP.DEPBAR.LE gsb0, 0x0 ;  /* 0x00008000000079c5 */ /* 0x000fe40000010000 */
[----:B------:R-:W-:Y:S01]  /*5dc0*/  FSEL R129, R31, RZ, P2 ;  /* 0x000000ff1f817208 */ /* 0x000fe20001000000 */
[----:B------:R-:W-:Y:S01]  /*5dd0*/  WARPGROUP.ARRIVE ;  /* 0x00000000000079c5 */ /* 0x000fe20000000000 */
[----:B------:R-:W-:Y:S01]  /*5de0*/  FMNMX.FTZ R7, R64, R7, !PT ;  /* 0x0000000740077209 */ /* 0x000fe20007810000 */
[----:B------:R-:W-:Y:S04]  /*5df0*/  MUFU.EX2 R140, R140 ;  /* 0x0000008c008c7308 */ /* 0x000fe80000000800 */
[----:B------:R-:W1:Y:S01]  /*5e00*/  SHFL.BFLY PT, R12, R7, 0x2, 0x1f ;  /* 0x0c401f00070c7f89 */ /* 0x000e6200000e0000 */
[----:B------:R-:W-:Y:S03]  /*5e10*/  HGMMA.64x64x16.F32.BF16 R88, R120, gdesc[UR4].tnspB, R88, gsb0 ;  /* 0x40e0000478587df0 */ /* 0x000fe60008001858 */
[----:B------:R-:W-:Y:S08]  /*5e20*/  MUFU.EX2 R29, R29 ;  /* 0x0000001d001d7308 */ /* 0x000ff00000000800 */
[----:B------:R-:W-:Y:S08]  /*5e30*/  MUFU.EX2 R142, R142 ;  /* 0x0000008e008e7308 */ /* 0x000ff00000000800 */
[----:B------:R-:W-:Y:S01]  /*5e40*/  MUFU.EX2 R33, R33 ;  /* 0x0000002100217308 */ /* 0x000fe20000000800 */
[----:B-1----:R-:W-:Y:S01]  /*5e50*/  FMNMX.FTZ R20, R7, R12, !PT ;  /* 0x0000000c07147209 */ /* 0x002fe20007810000 */
[-CC-:B------:R-:W-:Y:S01]  /*5e60*/  FFMA.FTZ R12, R85, R28.reuse, -R60.reuse ;  /* 0x0000001c550c7223 */ /* 0x180fe2000001083c */
[-CC-:B------:R-:W-:Y:S01]  /*5e70*/  FFMA.FTZ R85, R151, R28.reuse, -R60.reuse ;  /* 0x0000001c97557223 */ /* 0x180fe2000001083c */
[-C--:B------:R-:W-:Y:S01]  /*5e80*/  FFMA.FTZ R60, R63, R28.reuse, -R60 ;  /* 0x0000001c3f3c7223 */ /* 0x080fe2000001083c */
[----:B------:R-:W-:Y:S01]  /*5e90*/  FADD.FTZ R63, -R129, R4 ;  /* 0x00000004813f7221 */ /* 0x000fe20000010100 */
[----:B------:R-:W1:Y:S02]  /*5ea0*/  SHFL.BFLY PT, R7, R20, 0x1, 0x1f ;  /* 0x0c201f0014077f89 */ /* 0x000e6400000e0000 */
[----:B------:R-:W-:Y:S01]  /*5eb0*/  MUFU.EX2 R136, R136 ;  /* 0x0000008800887308 */ /* 0x000fe20000000800 */
[----:B------:R-:W-:-:S07]  /*5ec0*/  FMUL.FTZ R63, R63, R28 ;  /* 0x0000001c3f3f7220 */ /* 0x000fce0000410000 */
[----:B------:R-:W2:Y:S08]  /*5ed0*/  MUFU.EX2 R63, R63 ;  /* 0x0000003f003f7308 */ /* 0x000eb00000000800 */
[----:B------:R-:W-:Y:S01]  /*5ee0*/  MUFU.EX2 R37, R37 ;  /* 0x0000002500257308 */ /* 0x000fe20000000800 */
[----:B-1----:R-:W-:-:S07]  /*5ef0*/  FMNMX.FTZ R7, R20, R7, !PT ;  /* 0x0000000714077209 */ /* 0x002fce0007810000 */
[----:B------:R-:W-:Y:S01]  /*5f00*/  MUFU.EX2 R138, R138 ;  /* 0x0000008a008a7308 */ /* 0x000fe20000000800 */
[----:B--2---:R-:W-:Y:S01]  /*5f10*/  FFMA.FTZ R42, R63, R3, R148 ;  /* 0x000000033f2a7223 */ /* 0x004fe20000010094 */
[----:B------:R-:W-:Y:S01]  /*5f20*/  F2FP.BF16.F32.PACK_AB R148, R9, R148 ;  /* 0x000000940994723e */ /* 0x000fe200000010ff */
[----:B------:R-:W-:Y:S02]  /*5f30*/  FMUL.FTZ R34, R7, R28 ;  /* 0x0000001c07227220 */ /* 0x000fe40000410000 */
[----:B------:R-:W-:Y:S01]  /*5f40*/  FADD.FTZ R3, R9, R42 ;  /* 0x0000002a09037221 */ /* 0x000fe20000010000 */
[----:B------:R-:W-:Y:S02]  /*5f50*/  FSETP.NEU.FTZ.AND P2, PT, R7, -INF , PT ;  /* 0xff8000000700780b */ /* 0x000fe40003f5d000 */
[----:B------:R-:W-:Y:S01]  /*5f60*/  MUFU.EX2 R55, R55 ;  /* 0x0000003700377308 */ /* 0x000fe20000000800 */
[----:B------:R-:W-:Y:S01]  /*5f70*/  FADD.FTZ R42, R150, R3 ;  /* 0x00000003962a7221 */ /* 0x000fe20000010000 */
[----:B------:R-:W-:-:S02]  /*5f80*/  FSEL R34, R34, RZ, P2 ;  /* 0x000000ff22227208 */ /* 0x000fc40001000000 */
[----:B------:R-:W-:Y:S01]  /*5f90*/  FSEL R44, R7, RZ, P2 ;  /* 0x000000ff072c7208 */ /* 0x000fe20001000000 */
[----:B------:R-:W-:Y:S01]  /*5fa0*/  FADD.FTZ R3, R13, R42 ;  /* 0x0000002a0d037221 */ /* 0x000fe20000010000 */
[----:B------:R-:W-:Y:S01]  /*5fb0*/  ISETP.GE.U32.AND P2, PT, R2, 0x180, PT ;  /* 0x000001800200780c */ /* 0x000fe20003f46070 */
[-CC-:B------:R-:W-:Y:S01]  /*5fc0*/  FFMA.FTZ R32, R27, R28.reuse, -R34.reuse ;  /* 0x0000001c1b207223 */ /* 0x180fe20000010822 */
[-CC-:B------:R-:W-:Y:S01]  /*5fd0*/  FFMA.FTZ R40, R35, R28.reuse, -R34.reuse ;  /* 0x0000001c23287223 */ /* 0x180fe20000010822 */
[----:B------:R-:W-:Y:S01]  /*5fe0*/  FADD.FTZ R46, R144, R3 ;  /* 0x00000003902e7221 */ /* 0x000fe20000010000 */
[----:B------:R-:W-:Y:S01]  /*5ff0*/  FADD.FTZ R27, -R44, R5 ;  /* 0x000000052c1b7221 */ /* 0x000fe20000010100 */
[-CC-:B------:R-:W-:Y:S01]  /*6000*/  FFMA.FTZ R149, R39, R28.reuse, -R34.reuse ;  /* 0x0000001c27957223 */ /* 0x180fe20000010822 */
[-C--:B------:R-:W-:Y:S01]  /*6010*/  FFMA.FTZ R4, R41, R28.reuse, -R34 ;  /* 0x0000001c29047223 */ /* 0x080fe20000010822 */
[----:B------:R-:W-:Y:S01]  /*6020*/  FADD.FTZ R3, R15, R46 ;  /* 0x0000002e0f037221 */ /* 0x000fe20000010000 */
[-CC-:B------:R-:W-:Y:S01]  /*6030*/  FFMA.FTZ R151, R11, R28.reuse, -R34.reuse ;  /* 0x0000001c0b977223 */ /* 0x180fe20000010822 */
[----:B------:R-:W-:Y:S01]  /*6040*/  FFMA.FTZ R24, R67, R28, -R34 ;  /* 0x0000001c43187223 */ /* 0x000fe20000010822 */
[----:B------:R-:W-:-:S02]  /*6050*/  IMAD.U32 R39, RZ, RZ, UR36 ;  /* 0x00000024ff277e24 */ /* 0x000fc4000f8e00ff */
[----:B------:R-:W-:Y:S01]  /*6060*/  FADD.FTZ R44, R146, R3 ;  /* 0x00000003922c7221 */ /* 0x000fe20000010000 */
[----:B------:R-:W-:Y:S01]  /*6070*/  MUFU.EX2 R149, R149 ;  /* 0x0000009500957308 */ /* 0x000fe20000000800 */
[----:B------:R-:W-:Y:S02]  /*6080*/  VIADD R3, R16, 0x9 ;  /* 0x0000000910037836 */ /* 0x000fe40000000000 */
[-C--:B------:R-:W-:Y:S01]  /*6090*/  FFMA.FTZ R145, R19, R28.reuse, -R34 ;  /* 0x0000001c13917223 */ /* 0x080fe20000010822 */
[----:B------:R-:W-:Y:S01]  /*60a0*/  FADD.FTZ R35, R21, R44 ;  /* 0x0000002c15237221 */ /* 0x000fe20000010000 */
[-C--:B------:R-:W-:Y:S01]  /*60b0*/  FMUL.FTZ R44, R27, R28.reuse ;  /* 0x0000001c1b2c7220 */ /* 0x080fe20000410000 */
[----:B------:R-:W-:Y:S01]  /*60c0*/  IMAD.U32 R41, RZ, RZ, UR28 ;  /* 0x0000001cff297e24 */ /* 0x000fe2000f8e00ff */
[----:B------:R-:W-:Y:S01]  /*60d0*/  @!P1 LEA R39, R39, UR40, 0x3 ;  /* 0x0000002827279c11 */ /* 0x000fe2000f8e18ff */
[----:B------:R-:W-:Y:S01]  /*60e0*/  FADD.FTZ R48, R140, R35 ;  /* 0x000000238c307221 */ /* 0x000fe20000010000 */
[----:B------:R-:W-:Y:S01]  /*60f0*/  MUFU.EX2 R4, R4 ;  /* 0x0000000400047308 */ /* 0x000fe20000000800 */
[----:B------:R-:W-:Y:S01]  /*6100*/  SEL R3, R3, 0x9, !P2 ;  /* 0x0000000903037807 */ /* 0x000fe20005000000 */
[----:B------:R-:W-:Y:S01]  /*6110*/  FFMA.FTZ R26, R71, R28, -R34 ;  /* 0x0000001c471a7223 */ /* 0x000fe20000010822 */
[----:B------:R-:W-:Y:S01]  /*6120*/  FADD.FTZ R35, R29, R48 ;  /* 0x000000301d237221 */ /* 0x000fe20000010000 */
[----:B------:R-:W-:Y:S01]  /*6130*/  @!P1 LEA R41, R41, UR40, 0x3 ;  /* 0x0000002829299c11 */ /* 0x000fe2000f8e18ff */
[----:B------:R-:W-:-:S02]  /*6140*/  WARPGROUP.DEPBAR.LE gsb0, 0x0 ;  /* 0x00008000000079c5 */ /* 0x000fc40000010000 */
[----:B------:R-:W-:Y:S01]  /*6150*/  FADD.FTZ R48, R142, R35 ;  /* 0x000000238e307221 */ /* 0x000fe20000010000 */
[----:B------:R-:W1:Y:S01]  /*6160*/  MUFU.EX2 R44, R44 ;  /* 0x0000002c002c7308 */ /* 0x000e620000000800 */
[----:B------:R-:W-:Y:S01]  /*6170*/  FFMA.FTZ R147, R75, R28, -R34 ;  /* 0x0000001c4b937223 */ /* 0x000fe20000010822 */
[----:B------:R-:W-:Y:S01]  /*6180*/  @!P1 VIADD R27, R39, 0x16840 ;  /* 0x00016840271b9836 */ /* 0x000fe20000000000 */
[----:B------:R2:W-:Y:S06]  /*6190*/  BAR.ARV R3, 0x100 ;  /* 0x000400030000751d */ /* 0x0005ec0000002000 */
[----:B------:R-:W3:Y:S01]  /*61a0*/  MUFU.EX2 R151, R151 ;  /* 0x0000009700977308 */ /* 0x000ee20000000800 */
[----:B------:R-:W-:Y:S01]  /*61b0*/  FADD.FTZ R39, R33, R48 ;  /* 0x0000003021277221 */ /* 0x000fe20000010000 */
[----:B--2---:R-:W-:-:S02]  /*61c0*/  @!P1 VIADD R3, R41, 0x16860 ;  /* 0x0001686029039836 */ /* 0x004fc40000000000 */
[-CC-:B------:R-:W-:Y:S01]  /*61d0*/  FFMA.FTZ R30, R25, R28.reuse, -R34.reuse ;  /* 0x0000001c191e7223 */ /* 0x180fe20000010822 */
[-CC-:B------:R-:W-:Y:S01]  /*61e0*/  FFMA.FTZ R141, R43, R28.reuse, -R34.reuse ;  /* 0x0000001c2b8d7223 */ /* 0x180fe20000010822 */
[----:B------:R-:W-:Y:S01]  /*61f0*/  FADD.FTZ R52, R136, R39 ;  /* 0x0000002788347221 */ /* 0x000fe20000010000 */
[--C-:B------:R-:W-:Y:S01]  /*6200*/  FFMA.FTZ R143, R45, R28, -R34.reuse ;  /* 0x0000001c2d8f7223 */ /* 0x100fe20000010822 */
[----:B------:R-:W-:Y:S01]  /*6210*/  @!P1 PRMT R39, RZ, 0x654, R3 ;  /* 0x00000654ff279816 */ /* 0x000fe20000000003 */
[----:B------:R-:W2:Y:S01]  /*6220*/  MUFU.EX2 R24, R24 ;  /* 0x0000001800187308 */ /* 0x000ea20000000800 */
[----:B-1----:R-:W-:Y:S01]  /*6230*/  FFMA.FTZ R35, R44, R0, R149 ;  /* 0x000000002c237223 */ /* 0x002fe20000010095 */
[-CC-:B------:R-:W-:Y:S01]  /*6240*/  FFMA.FTZ R36, R79, R28.reuse, -R34.reuse ;  /* 0x0000001c4f247223 */ /* 0x180fe20000010822 */
[-CC-:B------:R-:W-:Y:S01]  /*6250*/  FFMA.FTZ R11, R47, R28.reuse, -R34.reuse ;  /* 0x0000001c2f0b7223 */ /* 0x180fe20000010822 */
[-C--:B------:R-:W-:Y:S01]  /*6260*/  FFMA.FTZ R38, R83, R28.reuse, -R34 ;  /* 0x0000001c53267223 */ /* 0x080fe20000010822 */
[----:B------:R-:W-:Y:S01]  /*6270*/  FADD.FTZ R48, R4, R35 ;  /* 0x0000002304307221 */ /* 0x000fe20000010000 */
[----:B------:R-:W-:Y:S01]  /*6280*/  FADD.FTZ R35, R37, R52 ;  /* 0x0000003425237221 */ /* 0x000fe20000010000 */
[-C--:B------:R-:W-:Y:S01]  /*6290*/  FFMA.FTZ R19, R49, R28.reuse, -R34 ;  /* 0x0000001c31137223 */ /* 0x080fe20000010822 */
[----:B------:R-:W1:Y:S01]  /*62a0*/  MUFU.EX2 R145, R145 ;  /* 0x0000009100917308 */ /* 0x000e620000000800 */
[----:B---3--:R-:W-:Y:S01]  /*62b0*/  FADD.FTZ R3, R151, R48 ;  /* 0x0000003097037221 */ /* 0x008fe20000010000 */
[----:B------:R-:W-:Y:S01]  /*62c0*/  FADD.FTZ R48, R138, R35 ;  /* 0x000000238a307221 */ /* 0x000fe20000010000 */
[-CC-:B------:R-:W-:Y:S01]  /*62d0*/  FFMA.FTZ R25, R51, R28.reuse, -R34.reuse ;  /* 0x0000001c33197223 */ /* 0x180fe20000010822 */
[-CC-:B------:R-:W-:Y:S01]  /*62e0*/  FFMA.FTZ R42, R87, R28.reuse, -R34.reuse ;  /* 0x0000001c572a7223 */ /* 0x180fe20000010822 */
[-C--:B------:R-:W-:Y:S01]  /*62f0*/  FFMA.FTZ R50, R50, R28.reuse, -R34 ;  /* 0x0000001c32327223 */ /* 0x080fe20000010822 */
[----:B------:R-:W-:Y:S01]  /*6300*/  FADD.FTZ R35, R55, R48 ;  /* 0x0000003037237221 */ /* 0x000fe20000010000 */
[-CC-:B------:R-:W-:Y:S01]  /*6310*/  FFMA.FTZ R5, R53, R28.reuse, -R34.reuse ;  /* 0x0000001c35057223 */ /* 0x180fe20000010822 */
[----:B------:R-:W3:Y:S01]  /*6320*/  MUFU.EX2 R26, R26 ;  /* 0x0000001a001a7308 */ /* 0x000ee20000000800 */
[----:B--2---:R-:W-:Y:S01]  /*6330*/  FADD.FTZ R52, R24, R3 ;  /* 0x0000000318347221 */ /* 0x004fe20000010000 */
[-CC-:B------:R-:W-:Y:S01]  /*6340*/  FFMA.FTZ R46, R133, R28.reuse, -R34.reuse ;  /* 0x0000001c852e7223 */ /* 0x180fe20000010822 */
[-CC-:B------:R-:W-:Y:S01]  /*6350*/  FFMA.FTZ R135, R135, R28.reuse, -R34.reuse ;  /* 0x0000001c87877223 */ /* 0x180fe20000010822 */
[-CC-:B------:R-:W-:Y:S01]  /*6360*/  FFMA.FTZ R0, R137, R28.reuse, -R34.reuse ;  /* 0x0000001c89007223 */ /* 0x180fe20000010822 */
[-CC-:B------:R-:W-:Y:S01]  /*6370*/  FFMA.FTZ R131, R59, R28.reuse, -R34.reuse ;  /* 0x0000001c3b837223 */ /* 0x180fe20000010822 */
[-CC-:B------:R-:W-:Y:S01]  /*6380*/  FFMA.FTZ R48, R139, R28.reuse, -R34.reuse ;  /* 0x0000001c8b307223 */ /* 0x180fe20000010822 */
[-C--:B------:R-:W-:Y:S01]  /*6390*/  FFMA.FTZ R125, R157, R28.reuse, -R34 ;  /* 0x0000001c9d7d7223 */ /* 0x080fe20000010822 */
[----:B------:R-:W-:Y:S01]  /*63a0*/  MUFU.EX2 R132, R132 ;  /* 0x0000008400847308 */ /* 0x000fe20000000800 */
[----:B-1----:R-:W-:Y:S01]  /*63b0*/  FADD.FTZ R3, R145, R52 ;  /* 0x0000003491037221 */ /* 0x002fe20000010000 */
[-CC-:B------:R-:W-:Y:S01]  /*63c0*/  FFMA.FTZ R127, R61, R28.reuse, -R34.reuse ;  /* 0x0000001c3d7f7223 */ /* 0x180fe20000010822 */
[-CC-:B------:R-:W-:Y:S01]  /*63d0*/  FFMA.FTZ R54, R54, R28.reuse, -R34.reuse ;  /* 0x0000001c36367223 */ /* 0x180fe20000010822 */
[-CC-:B------:R-:W-:Y:S01]  /*63e0*/  FFMA.FTZ R56, R56, R28.reuse, -R34.reuse ;  /* 0x0000001c38387223 */ /* 0x180fe20000010822 */
[-CC-:B------:R-:W-:Y:S01]  /*63f0*/  FFMA.FTZ R58, R58, R28.reuse, -R34.reuse ;  /* 0x0000001c3a3a7223 */ /* 0x180fe20000010822 */
[-CC-:B------:R-:W-:Y:S01]  /*6400*/  FFMA.FTZ R62, R62, R28.reuse, -R34.reuse ;  /* 0x0000001c3e3e7223 */ /* 0x180fe20000010822 */
[----:B------:R-:W-:Y:S01]  /*6410*/  FFMA.FTZ R64, R64, R28, -R34 ;  /* 0x0000001c40407223 */ /* 0x000fe20000010822 */
[----:B------:R-:W1:Y:S01]  /*6420*/  MUFU.EX2 R147, R147 ;  /* 0x0000009300937308 */ /* 0x000e620000000800 */
[----:B---3--:R-:W-:Y:S01]  /*6430*/  FADD.FTZ R52, R26, R3 ;  /* 0x000000031a347221 */ /* 0x008fe20000010000 */
[----:B------:R-:W-:Y:S01]  /*6440*/  @!P1 PRMT R27, RZ, 0x654, R27 ;  /* 0x00000654ff1b9816 */ /* 0x000fe2000000001b */
[----:B------:R-:W-:Y:S01]  /*6450*/  UMOV UR28, UR36 ;  /* 0x00000024001c7c82 */ /* 0x000fe20008000000 */
[----:B------:R-:W-:Y:S01]  /*6460*/  PLOP3.LUT P2, PT, PT, PT, UP0, 0x80, 0x0 ;  /* 0x000000000000781c */ /* 0x000fe20003f4f008 */
[----:B------:R-:W-:Y:S01]  /*6470*/  FMUL.FTZ R88, R88, R63 ;  /* 0x0000003f58587220 */ /* 0x000fe20000410000 */
[----:B------:R2:W-:Y:S01]  /*6480*/  @!P1 SYNCS.ARRIVE.TRANS64.RED.A1T0 RZ, [R27+URZ], RZ ;  /* 0x000000ff1bff99a7 */ /* 0x0005e2000810043f */
[----:B------:R-:W-:Y:S01]  /*6490*/  F2FP.BF16.F32.PACK_AB R149, R4, R149 ;  /* 0x000000950495723e */ /* 0x000fe200000010ff */
[----:B------:R-:W-:Y:S01]  /*64a0*/  MUFU.EX2 R57, R57 ;  /* 0x0000003900397308 */ /* 0x000fe20000000800 */
[----:B------:R-:W-:Y:S01]  /*64b0*/  F2FP.BF16.F32.PACK_AB R150, R13, R150 ;  /* 0x000000960d96723e */ /* 0x000fe200000010ff */
[-C--:B------:R-:W-:Y:S01]  /*64c0*/  FMUL.FTZ R89, R89, R63.reuse ;  /* 0x0000003f59597220 */ /* 0x080fe20000410000 */
[----:B------:R-:W-:Y:S01]  /*64d0*/  F2FP.BF16.F32.PACK_AB R144, R15, R144 ;  /* 0x000000900f90723e */ /* 0x000fe200000010ff */
[-C--:B------:R-:W-:Y:S01]  /*64e0*/  FMUL.FTZ R92, R92, R63.reuse ;  /* 0x0000003f5c5c7220 */ /* 0x080fe20000410000 */
[----:B------:R-:W-:Y:S01]  /*64f0*/  F2FP.BF16.F32.PACK_AB R146, R21, R146 ;  /* 0x000000921592723e */ /* 0x000fe200000010ff */
[----:B------:R3:W-:Y:S01]  /*6500*/  @!P1 SYNCS.ARRIVE.TRANS64.RED.A1T0 RZ, [R39+URZ], RZ ;  /* 0x000000ff27ff99a7 */ /* 0x0007e2000810043f */
[----:B------:R-:W-:Y:S01]  /*6510*/  F2FP.BF16.F32.PACK_AB R140, R29, R140 ;  /* 0x0000008c1d8c723e */ /* 0x000fe200000010ff */
[----:B------:R-:W4:Y:S01]  /*6520*/  MUFU.EX2 R30, R30 ;  /* 0x0000001e001e7308 */ /* 0x000f220000000800 */
[----:B-1----:R-:W-:Y:S01]  /*6530*/  FADD.FTZ R3, R147, R52 ;  /* 0x0000003493037221 */ /* 0x002fe20000010000 */
[----:B------:R-:W-:Y:S01]  /*6540*/  F2FP.BF16.F32.PACK_AB R142, R33, R142 ;  /* 0x0000008e218e723e */ /* 0x000fe200000010ff */
[-C--:B------:R-:W-:Y:S01]  /*6550*/  FMUL.FTZ R93, R93, R63.reuse ;  /* 0x0000003f5d5d7220 */ /* 0x080fe20000410000 */
[----:B------:R-:W-:Y:S01]  /*6560*/  F2FP.BF16.F32.PACK_AB R136, R37, R136 ;  /* 0x000000882588723e */ /* 0x000fe200000010ff */
[-C--:B------:R-:W-:Y:S01]  /*6570*/  FMUL.FTZ R96, R96, R63.reuse ;  /* 0x0000003f60607220 */ /* 0x080fe20000410000 */
[----:B------:R-:W-:Y:S01]  /*6580*/  F2FP.BF16.F32.PACK_AB R138, R55, R138 ;  /* 0x0000008a378a723e */ /* 0x000fe200000010ff */
        /* <DEDUP_REMOVED lines=9> */
[----:B------:R-:W1:Y:S01]  /*6620*/  MUFU.EX2 R141, R141 ;  /* 0x0000008d008d7308 */ /* 0x000e620000000800 */
[----:B----4-:R-:W-:Y:S01]  /*6630*/  FADD.FTZ R52, R30, R3 ;  /* 0x000000031e347221 */ /* 0x010fe20000010000 */
[-C--:B------:R-:W-:Y:S01]  /*6640*/  FMUL.FTZ R113, R113, R63.reuse ;  /* 0x0000003f71717220 */ /* 0x080fe20000410000 */
[-C--:B------:R-:W-:Y:S01]  /*6650*/  FMUL.FTZ R116, R116, R63.reuse ;  /* 0x0000003f74747220 */ /* 0x080fe20000410000 */
[----:B------:R-:W-:Y:S01]  /*6660*/  FMUL.FTZ R117, R117, R63 ;  /* 0x0000003f75757220 */ /* 0x000fe20000410000 */
[----:B------:R-:W-:Y:S01]  /*6670*/  F2FP.BF16.F32.PACK_AB R151, R24, R151 ;  /* 0x000000971897723e */ /* 0x000fe200000010ff */
[-C--:B------:R-:W-:Y:S01]  /*6680*/  FMUL.FTZ R90, R90, R44.reuse ;  /* 0x0000002c5a5a7220 */ /* 0x080fe20000410000 */
[----:B------:R-:W-:Y:S01]  /*6690*/  F2FP.BF16.F32.PACK_AB R145, R26, R145 ;  /* 0x000000911a91723e */ /* 0x000fe200000010ff */
[----:B------:R-:W-:Y:S01]  /*66a0*/  MUFU.EX2 R65, R65 ;  /* 0x0000004100417308 */ /* 0x000fe20000000800 */
[----:B------:R-:W-:Y:S01]  /*66b0*/  F2FP.BF16.F32.PACK_AB R147, R30, R147 ;  /* 0x000000931e93723e */ /* 0x000fe200000010ff */
[-C--:B------:R-:W-:Y:S01]  /*66c0*/  FMUL.FTZ R91, R91, R44.reuse ;  /* 0x0000002c5b5b7220 */ /* 0x080fe20000410000 */
[-C--:B------:R-:W-:Y:S01]  /*66d0*/  FMUL.FTZ R94, R94, R44.reuse ;  /* 0x0000002c5e5e7220 */ /* 0x080fe20000410000 */
[-C--:B------:R-:W-:Y:S01]  /*66e0*/  FMUL.FTZ R95, R95, R44.reuse ;  /* 0x0000002c5f5f7220 */ /* 0x080fe20000410000 */
[-C--:B------:R-:W-:Y:S01]  /*66f0*/  FMUL.FTZ R98, R98, R44.reuse ;  /* 0x0000002c62627220 */ /* 0x080fe20000410000 */
[-C--:B------:R-:W-:Y:S01]  /*6700*/  FMUL.FTZ R99, R99, R44.reuse ;  /* 0x0000002c63637220 */ /* 0x080fe20000410000 */
[-C--:B------:R-:W-:Y:S01]  /*6710*/  FMUL.FTZ R102, R102, R44.reuse ;  /* 0x0000002c66667220 */ /* 0x080fe20000410000 */
[----:B------:R-:W4:Y:S01]  /*6720*/  MUFU.EX2 R32, R32 ;  /* 0x0000002000207308 */ /* 0x000f220000000800 */
[----:B-1----:R-:W-:Y:S01]  /*6730*/  FADD.FTZ R3, R141, R52 ;  /* 0x000000348d037221 */ /* 0x002fe20000010000 */
[-C--:B------:R-:W-:Y:S01]  /*6740*/  FMUL.FTZ R103, R103, R44.reuse ;  /* 0x0000002c67677220 */ /* 0x080fe20000410000 */
[-C--:B------:R-:W-:Y:S01]  /*6750*/  FMUL.FTZ R106, R106, R44.reuse ;  /* 0x0000002c6a6a7220 */ /* 0x080fe20000410000 */
[-C--:B------:R-:W-:Y:S01]  /*6760*/  FMUL.FTZ R107, R107, R44.reuse ;  /* 0x0000002c6b6b7220 */ /* 0x080fe20000410000 */
[-C--:B------:R-:W-:Y:S01]  /*6770*/  FMUL.FTZ R110, R110, R44.reuse ;  /* 0x0000002c6e6e7220 */ /* 0x080fe20000410000 */
[-C--:B------:R-:W-:Y:S01]  /*6780*/  FMUL.FTZ R111, R111, R44.reuse ;  /* 0x0000002c6f6f7220 */ /* 0x080fe20000410000 */
[-C--:B------:R-:W-:Y:S01]  /*6790*/  FMUL.FTZ R114, R114, R44.reuse ;  /* 0x0000002c72727220 */ /* 0x080fe20000410000 */
[----:B------:R-:W1:Y:S01]  /*67a0*/  MUFU.EX2 R6, R6 ;  /* 0x0000000600067308 */ /* 0x000e620000000800 */
[-C--:B------:R-:W-:Y:S01]  /*67b0*/  FMUL.FTZ R115, R115, R44.reuse ;  /* 0x0000002c73737220 */ /* 0x080fe20000410000 */
[-C--:B------:R-:W-:Y:S01]  /*67c0*/  FMUL.FTZ R118, R118, R44.reuse ;  /* 0x0000002c76767220 */ /* 0x080fe20000410000 */
[----:B------:R-:W-:Y:S01]  /*67d0*/  FMUL.FTZ R119, R119, R44 ;  /* 0x0000002c77777220 */ /* 0x000fe20000410000 */
[----:B------:R-:W-:-:S04]  /*67e0*/  MOV R4, R31 ;  /* 0x0000001f00047202 */ /* 0x000fc80000000f00 */
[----:B------:R5:W-:Y:S01]  /*67f0*/  MUFU.EX2 R129, R60 ;  /* 0x0000003c00817308 */ /* 0x000be20000000800 */
[C---:B----4-:R-:W-:Y:S01]  /*6800*/  FADD.FTZ R52, R32.reuse, R3 ;  /* 0x0000000320347221 */ /* 0x050fe20000010000 */
[----:B------:R-:W-:-:S06]  /*6810*/  F2FP.BF16.F32.PACK_AB R141, R32, R141 ;  /* 0x0000008d208d723e */ /* 0x000fcc00000010ff */
[----:B------:R-:W4:Y:S01]  /*6820*/  MUFU.EX2 R143, R143 ;  /* 0x0000008f008f7308 */ /* 0x000f220000000800 */
[----:B-----5:R-:W-:Y:S01]  /*6830*/  FADD.FTZ R60, R132, R35 ;  /* 0x00000023843c7221 */ /* 0x020fe20000010000 */
[----:B------:R-:W-:-:S03]  /*6840*/  F2FP.BF16.F32.PACK_AB R132, R57, R132 ;  /* 0x000000843984723e */ /* 0x000fc600000010ff */
[----:B------:R-:W-:-:S03]  /*6850*/  FADD.FTZ R35, R57, R60 ;  /* 0x0000003c39237221 */ /* 0x000fc60000010000 */
[----:B------:R-:W5:Y:S01]  /*6860*/  MUFU.EX2 R69, R69 ;  /* 0x0000004500457308 */ /* 0x000f620000000800 */
[----:B------:R-:W-:Y:S01]  /*6870*/  FADD.FTZ R60, R134, R35 ;  /* 0x00000023863c7221 */ /* 0x000fe20000010000 */
[----:B------:R-:W-:-:S03]  /*6880*/  F2FP.BF16.F32.PACK_AB R134, R65, R134 ;  /* 0x000000864186723e */ /* 0x000fc600000010ff */
[----:B------:R-:W-:-:S03]  /*6890*/  FADD.FTZ R35, R65, R60 ;  /* 0x0000003c41237221 */ /* 0x000fc60000010000 */
[----:B------:R-:W2:Y:S01]  /*68a0*/  MUFU.EX2 R36, R36 ;  /* 0x0000002400247308 */ /* 0x000ea20000000800 */
[----:B-1----:R-:W-:Y:S01]  /*68b0*/  FADD.FTZ R60, R6, R35 ;  /* 0x00000023063c7221 */ /* 0x002fe20000010000 */
[----:B----4-:R-:W-:-:S06]  /*68c0*/  FADD.FTZ R3, R143, R52 ;  /* 0x000000348f037221 */ /* 0x010fcc0000010000 */
[----:B------:R-:W1:Y:S01]  /*68d0*/  MUFU.EX2 R8, R8 ;  /* 0x0000000800087308 */ /* 0x000e620000000800 */
[C---:B-----5:R-:W-:Y:S01]  /*68e0*/  FADD.FTZ R35, R69.reuse, R60 ;  /* 0x0000003c45237221 */ /* 0x060fe20000010000 */
[----:B------:R-:W-:-:S06]  /*68f0*/  F2FP.BF16.F32.PACK_AB R128, R69, R6 ;  /* 0x000000064580723e */ /* 0x000fcc00000010ff */
[----:B------:R-:W4:Y:S01]  /*6900*/  MUFU.EX2 R11, R11 ;  /* 0x0000000b000b7308 */ /* 0x000f220000000800 */
[C---:B--2---:R-:W-:Y:S01]  /*6910*/  FADD.FTZ R52, R36.reuse, R3 ;  /* 0x0000000324347221 */ /* 0x044fe20000010000 */
[----:B------:R-:W-:-:S06]  /*6920*/  F2FP.BF16.F32.PACK_AB R143, R36, R143 ;  /* 0x0000008f248f723e */ /* 0x000fcc00000010ff */
[----:B------:R-:W2:Y:S01]  /*6930*/  MUFU.EX2 R73, R73 ;  /* 0x0000004900497308 */ /* 0x000ea20000000800 */
[----:B-1----:R-:W-:-:S07]  /*6940*/  FADD.FTZ R60, R8, R35 ;  /* 0x00000023083c7221 */ /* 0x002fce0000010000 */
[----:B------:R-:W1:Y:S01]  /*6950*/  MUFU.EX2 R38, R38 ;  /* 0x0000002600267308 */ /* 0x000e620000000800 */
[----:B----4-:R-:W-:-:S07]  /*6960*/  FADD.FTZ R3, R11, R52 ;  /* 0x000000340b037221 */ /* 0x010fce0000010000 */
[----:B------:R-:W4:Y:S01]  /*6970*/  MUFU.EX2 R10, R10 ;  /* 0x0000000a000a7308 */ /* 0x000f220000000800 */
[C---:B--2---:R-:W-:Y:S01]  /*6980*/  FADD.FTZ R9, R73.reuse, R60 ;  /* 0x0000003c49097221 */ /* 0x044fe20000010000 */
[----:B------:R-:W-:-:S06]  /*6990*/  F2FP.BF16.F32.PACK_AB R130, R73, R8 ;  /* 0x000000084982723e */ /* 0x000fcc00000010ff */
[----:B------:R-:W-:Y:S01]  /*69a0*/  MUFU.EX2 R19, R19 ;  /* 0x0000001300137308 */ /* 0x000fe20000000800 */
[----:B-1----:R-:W-:-:S07]  /*69b0*/  F2FP.BF16.F32.PACK_AB R137, R38, R11 ;  /* 0x0000000b2689723e */ /* 0x002fce00000010ff */
[----:B------:R-:W1:Y:S01]  /*69c0*/  MUFU.EX2 R77, R77 ;  /* 0x0000004d004d7308 */ /* 0x000e620000000800 */
[----:B----4-:R-:W-:-:S07]  /*69d0*/  FADD.FTZ R52, R10, R9 ;  /* 0x000000090a347221 */ /* 0x010fce0000010000 */
[----:B------:R-:W2:Y:S08]  /*69e0*/  MUFU.EX2 R40, R40 ;  /* 0x0000002800287308 */ /* 0x000eb00000000800 */
[----:B------:R-:W4:Y:S01]  /*69f0*/  MUFU.EX2 R12, R12 ;  /* 0x0000000c000c7308 */ /* 0x000f220000000800 */
[C---:B-1----:R-:W-:Y:S01]  /*6a00*/  FADD.FTZ R9, R77.reuse, R52 ;  /* 0x000000344d097221 */ /* 0x042fe20000010000 */
[----:B------:R-:W-:-:S06]  /*6a10*/  F2FP.BF16.F32.PACK_AB R124, R77, R10 ;  /* 0x0000000a4d7c723e */ /* 0x000fcc00000010ff */
[----:B------:R-:W-:Y:S01]  /*6a20*/  MUFU.EX2 R25, R25 ;  /* 0x0000001900197308 */ /* 0x000fe20000000800 */
[----:B--2---:R-:W-:-:S07]  /*6a30*/  F2FP.BF16.F32.PACK_AB R139, R40, R19 ;  /* 0x00000013288b723e */ /* 0x004fce00000010ff */
[----:B------:R-:W1:Y:S01]  /*6a40*/  MUFU.EX2 R81, R81 ;  /* 0x0000005100517308 */ /* 0x000e620000000800 */
[----:B----4-:R-:W-:-:S07]  /*6a50*/  FADD.FTZ R52, R12, R9 ;  /* 0x000000090c347221 */ /* 0x010fce0000010000 */
[----:B------:R-:W2:Y:S08]  /*6a60*/  MUFU.EX2 R42, R42 ;  /* 0x0000002a002a7308 */ /* 0x000eb00000000800 */
[----:B------:R4:W-:Y:S01]  /*6a70*/  MUFU.EX2 R34, R50 ;  /* 0x0000003200227308 */ /* 0x0009e20000000800 */
[C---:B-1----:R-:W-:Y:S01]  /*6a80*/  FADD.FTZ R9, R81.reuse, R52 ;  /* 0x0000003451097221 */ /* 0x042fe20000010000 */
[----:B------:R-:W-:-:S06]  /*6a90*/  F2FP.BF16.F32.PACK_AB R126, R81, R12 ;  /* 0x0000000c517e723e */ /* 0x000fcc00000010ff */
[----:B------:R-:W1:Y:S01]  /*6aa0*/  MUFU.EX2 R14, R14 ;  /* 0x0000000e000e7308 */ /* 0x000e620000000800 */
[----:B----4-:R-:W-:Y:S01]  /*6ab0*/  FADD.FTZ R50, R38, R3 ;  /* 0x0000000326327221 */ /* 0x010fe20000010000 */
[----:B--2---:R-:W-:-:S03]  /*6ac0*/  F2FP.BF16.F32.PACK_AB R133, R42, R25 ;  /* 0x000000192a85723e */ /* 0x004fc600000010ff */
[----:B------:R-:W-:-:S03]  /*6ad0*/  FADD.FTZ R3, R19, R50 ;  /* 0x0000003213037221 */ /* 0x000fc60000010000 */
[----:B------:R-:W2:Y:S01]  /*6ae0*/  MUFU.EX2 R5, R5 ;  /* 0x0000000500057308 */ /* 0x000ea20000000800 */
[----:B------:R-:W-:-:S04]  /*6af0*/  FADD.FTZ R50, R40, R3 ;  /* 0x0000000328327221 */ /* 0x000fc80000010000 */
[----:B------:R-:W-:-:S03]  /*6b00*/  FADD.FTZ R3, R25, R50 ;  /* 0x0000003219037221 */ /* 0x000fc60000010000 */
[----:B------:R-:W4:Y:S01]  /*6b10*/  MUFU.EX2 R85, R85 ;  /* 0x0000005500557308 */ /* 0x000f220000000800 */
[----:B------:R-:W-:Y:S01]  /*6b20*/  FADD.FTZ R6, R42, R3 ;  /* 0x000000032a067221 */ /* 0x000fe20000010000 */
[----:B-1----:R-:W-:-:S06]  /*6b30*/  FADD.FTZ R50, R14, R9 ;  /* 0x000000090e327221 */ /* 0x002fcc0000010000 */
[----:B------:R-:W1:Y:S01]  /*6b40*/  MUFU.EX2 R46, R46 ;  /* 0x0000002e002e7308 */ /* 0x000e620000000800 */
[----:B--2---:R-:W-:-:S07]  /*6b50*/  FADD.FTZ R3, R5, R6 ;  /* 0x0000000605037221 */ /* 0x004fce0000010000 */
[----:B------:R-:W2:Y:S01]  /*6b60*/  MUFU.EX2 R20, R155 ;  /* 0x0000009b00147308 */ /* 0x000ea20000000800 */
[C---:B----4-:R-:W-:Y:S01]  /*6b70*/  FADD.FTZ R9, R85.reuse, R50 ;  /* 0x0000003255097221 */ /* 0x050fe20000010000 */
[----:B------:R-:W-:-:S06]  /*6b80*/  F2FP.BF16.F32.PACK_AB R120, R85, R14 ;  /* 0x0000000e5578723e */ /* 0x000fcc00000010ff */
[----:B------:R4:W5:Y:S01]  /*6b90*/  MUFU.EX2 R27, R135 ;  /* 0x00000087001b7308 */ /* 0x0009620000000800 */
[----:B-1----:R-:W-:-:S07]  /*6ba0*/  FADD.FTZ R6, R46, R3 ;  /* 0x000000032e067221 */ /* 0x002fce0000010000 */
[----:B------:R-:W1:Y:S01]  /*6bb0*/  MUFU.EX2 R0, R0 ;  /* 0x0000000000007308 */ /* 0x000e620000000800 */
[----:B--2---:R-:W-:Y:S01]  /*6bc0*/  FADD.FTZ R8, R20, R9 ;  /* 0x0000000914087221 */ /* 0x004fe20000010000 */
[C---:B------:R-:W-:Y:S02]  /*6bd0*/  F2FP.BF16.F32.PACK_AB R122, R129.reuse, R20 ;  /* 0x00000014817a723e */ /* 0x040fe400000010ff */
[----:B----4-:R-:W-:Y:S01]  /*6be0*/  F2FP.BF16.F32.PACK_AB R135, R46, R5 ;  /* 0x000000052e87723e */ /* 0x010fe200000010ff */
[----:B------:R-:W-:Y:S01]  /*6bf0*/  FADD.FTZ R3, R129, R8 ;  /* 0x0000000881037221 */ /* 0x000fe20000010000 */
[----:B------:R-:W-:Y:S02]  /*6c00*/  IMAD.MOV.U32 R5, RZ, RZ, R7 ;  /* 0x000000ffff057224 */ /* 0x000fe400078e0007 */
[----:B------:R-:W2:Y:S01]  /*6c10*/  MUFU.EX2 R131, R131 ;  /* 0x0000008300837308 */ /* 0x000ea20000000800 */
[----:B-----5:R-:W-:-:S07]  /*6c20*/  FADD.FTZ R9, R27, R6 ;  /* 0x000000061b097221 */ /* 0x020fce0000010000 */
        /* <DEDUP_REMOVED lines=9> */
[----:B-1----:R-:W-:Y:S01]  /*6cc0*/  FADD.FTZ R9, R125, R6 ;  /* 0x000000067d097221 */ /* 0x002fe20000010000 */
[----:B------:R-:W-:-:S03]  /*6cd0*/  F2FP.BF16.F32.PACK_AB R125, R34, R125 ;  /* 0x0000007d227d723e */ /* 0x000fc600000010ff */
[----:B------:R-:W-:-:S03]  /*6ce0*/  FADD.FTZ R6, R34, R9 ;  /* 0x0000000922067221 */ /* 0x000fc60000010000 */
        /* <DEDUP_REMOVED lines=9> */
[----:B------:R-:W-:-:S03]  /*6d80*/  F2FP.BF16.F32.PACK_AB R121, R58, R121 ;  /* 0x000000793a79723e */ /* 0x000fc600000010ff */
[----:B----4-:R-:W-:-:S04]  /*6d90*/  FADD.FTZ R6, R123, R6 ;  /* 0x000000067b067221 */ /* 0x010fc80000010000 */
[C---:B-1----:R-:W-:Y:S01]  /*6da0*/  FADD.FTZ R0, R64.reuse, R6 ;  /* 0x0000000640007221 */ /* 0x042fe20000010000 */
[----:B------:R-:W-:Y:S01]  /*6db0*/  F2FP.BF16.F32.PACK_AB R123, R64, R123 ;  /* 0x0000007b407b723e */ /* 0x000fe200000010ff */
[----:B---3--:R-:W-:Y:S06]  /*6dc0*/  @P2 BRA `(.L_x_1576) ;  /* 0xffffffd0009c2947 */ /* 0x008fec000383ffff */
.L_x_1567:
[----:B------:R-:W-:-:S13]  /*6dd0*/  ISETP.LE.AND P2, PT, RZ, UR29, PT ;  /* 0x0000001dff007c0c */ /* 0x000fda000bf43270 */
[----:B------:R-:W-:Y:S05]  /*6de0*/  @!P2 BRA `(.L_x_1577) ;  /* 0x000000240030a947 */ /* 0x000fea0003800000 */
[----:B------:R-:W-:Y:S01]  /*6df0*/  IMAD.MOV.U32 R4, RZ, RZ, R7 ;  /* 0x000000ffff047224 */ /* 0x000fe200078e0007 */
[----:B------:R-:W-:Y:S01]  /*6e00*/  UMOV UR22, UR37 ;  /* 0x0000002500167c82 */ /* 0x000fe20008000000 */
[----:B------:R-:W-:Y:S01]  /*6e10*/  IMAD.MOV.U32 R5, RZ, RZ, R31 ;  /* 0x000000ffff057224 */ /* 0x000fe200078e001f */
[----:B------:R-:W-:Y:S01]  /*6e20*/  UMOV UR21, UR36 ;  /* 0x0000002400157c82 */ /* 0x000fe20008000000 */
[----:B------:R-:W-:-:S05]  /*6e30*/  ULDC UR23, c[0x0][0x9d8] ;  /* 0x0002760000177ab9 */ /* 0x000fca0000000800 */
.L_x_1586:
        /* <DEDUP_REMOVED lines=9> */
.L_x_1579:
[----:B------:R-:W-:Y:S01]  /*6ed0*/  ULEA UR6, UR36, UR40, 0x3 ;  /* 0x0000002824067291 */ /* 0x000fe2000f8e183f */
[----:B------:R-:W-:-:S05]  /*6ee0*/  IMAD.U32 R6, RZ, RZ, UR37 ;  /* 0x00000025ff067e24 */ /* 0x000fca000f8e00ff */
[----:B------:R-:W-:-:S04]  /*6ef0*/  SHF.L.U32 R6, R6, 0x1f, RZ ;  /* 0x0000001f06067819 */ /* 0x000fc800000006ff */
[----:B------:R1:W2:Y:S01]  /*6f00*/  SYNCS.PHASECHK.TRANS64.TRYWAIT P3, [UR6+0x16830], R6 ;  /* 0x01683006ff0075a7 */ /* 0x0002a20008060146 */
[----:B------:R-:W-:Y:S05]  /*6f10*/  @!P0 BRA `(.L_x_1580) ;  /* 0x0000000000048947 */ /* 0x000fea0003800000 */
[----:B------:R-:W-:Y:S01]  /*6f20*/  BPT.TRAP 0x1 ;  /* 0x000000040000795c */ /* 0x000fe20000300000 */
.L_x_1580:
[----:B--2---:R-:W-:Y:S05]  /*6f30*/  @P3 BRA `(.L_x_1578) ;  /* 0x0000000000083947 */ /* 0x004fea0003800000 */
[----:B------:R-:W2:Y:S02]  /*6f40*/  SYNCS.PHASECHK.TRANS64.TRYWAIT P3, [UR6+0x16830], R6 ;  /* 0x01683006ff0075a7 */ /* 0x000ea40008060146 */
[----:B--2---:R-:W-:Y:S05]  /*6f50*/  @!P3 BRA `(.L_x_1581) ;  /* 0x00000064001cb947 */ /* 0x004fea0003800000 */
.L_x_1578:
        /* <DEDUP_REMOVED lines=25> */
.L_x_1583:
[----:B------:R-:W-:Y:S01]  /*70f0*/  ULEA UR6, UR21, UR40, 0x3 ;  /* 0x0000002815067291 */ /* 0x000fe2000f8e183f */
[----:B------:R-:W-:-:S04]  /*7100*/  MOV R6, UR22 ;  /* 0x0000001600067c02 */ /* 0x000fc80008000f00 */
[----:B------:R-:W-:-:S04]  /*7110*/  SHF.L.U32 R6, R6, 0x1f, RZ ;  /* 0x0000001f06067819 */ /* 0x000fc800000006ff */
[----:B------:R1:W2:Y:S01]  /*7120*/  SYNCS.PHASECHK.TRANS64.TRYWAIT P2, [UR6+0x16850], R6 ;  /* 0x01685006ff0075a7 */ /* 0x0002a20008040146 */
[----:B------:R-:W-:Y:S05]  /*7130*/  @!P0 BRA `(.L_x_1584) ;  /* 0x0000000000048947 */ /* 0x000fea0003800000 */
[----:B------:R-:W-:Y:S01]  /*7140*/  BPT.TRAP 0x1 ;  /* 0x000000040000795c */ /* 0x000fe20000300000 */
.L_x_1584:
[----:B--2---:R-:W-:Y:S05]  /*7150*/  @P2 BRA `(.L_x_1582) ;  /* 0x0000000000082947 */ /* 0x004fea0003800000 */
[----:B------:R-:W2:Y:S02]  /*7160*/  SYNCS.PHASECHK.TRANS64.TRYWAIT P2, [UR6+0x16850], R6 ;  /* 0x01685006ff0075a7 */ /* 0x000ea40008040146 */
[----:B--2---:R-:W-:Y:S05]  /*7170*/  @!P2 BRA `(.L_x_1585) ;  /* 0x0000006000aca947 */ /* 0x004fea0003800000 */
.L_x_1582:
[----:B------:R-:W-:Y:S01]  /*7180*/  UIADD3 UR6, UR40, 0x400, URZ ;  /* 0x0000040028067890 */ /* 0x000fe2000fffe03f */
[----:B------:R-:W-:Y:S01]  /*7190*/  WARPGROUP.ARRIVE ;  /* 0x00000000000079c5 */ /* 0x000fe20000000000 */
[----:B------:R-:W-:Y:S01]  /*71a0*/  UMOV UR7, 0x40000040 ;  /* 0x4000004000077882 */ /* 0x000fe20000000000 */
[----:B-12---:R-:W-:Y:S01]  /*71b0*/  FMUL.FTZ R6, R24, UR23 ;  /* 0x0000001718067c20 */ /* 0x006fe20008410000 */
[----:B------:R-:W-:Y:S01]  /*71c0*/  USHF.R.U32.HI UR6, URZ, 0x4, UR6 ;  /* 0x000000043f067899 */ /* 0x000fe20008011606 */
[----:B------:R-:W-:Y:S01]  /*71d0*/  FMUL.FTZ R7, R25, UR23 ;  /* 0x0000001719077c20 */ /* 0x000fe20008410000 */
        /* <DEDUP_REMOVED lines=81> */
[----:B------:R-:W-:Y:S01]  /*76f0*/  UMOV UR11, 0x40000040 ;  /* 0x40000040000b7882 */ /* 0x000fe20000000000 */
[----:B------:R-:W-:Y:S01]  /*7700*/  ISETP.GE.U32.AND P2, PT, R2, 0x180, PT ;  /* 0x000001800200780c */ /* 0x000fe20003f46070 */
[----:B------:R-:W2:Y:S01]  /*7710*/  MUFU.TANH R37, R37 ;  /* 0x0000002500257308 */ /* 0x000ea20000002400 */
[----:B---3--:R-:W-:Y:S01]  /*7720*/  FMNMX.FTZ R28, R27, R28, !PT ;  /* 0x0000001c1b1c7209 */ /* 0x008fe20007810000 */
[----:B------:R-:W-:-:S06]  /*7730*/  UMOV UR22, UR37 ;  /* 0x0000002500167c82 */ /* 0x000fcc0008000000 */
[----:B------:R-:W3:Y:S01]  /*7740*/  MUFU.TANH R39, R39 ;  /* 0x0000002700277308 */ /* 0x000ee20000002400 */
        /* <DEDUP_REMOVED lines=32> */
[----:B------:R-:W-:Y:S01]  /*7950*/  FMUL.FTZ R145, R66, UR23 ;  /* 0x0000001742917c20 */ /* 0x000fe20008410000 */
[----:B------:R-:W-:Y:S01]  /*7960*/  FMUL.FTZ R147, R70, UR23 ;  /* 0x0000001746937c20 */ /* 0x000fe20008410000 */
[----:B------:R-:W-:Y:S01]  /*7970*/  HGMMA.64x64x16.F32.BF16 R88, R140, gdesc[UR4].tnspB, R88, gsb0 ;  /* 0x40e000048c587df0 */ /* 0x000fe20008001858 */
[----:B------:R-:W-:Y:S01]  /*7980*/  UIADD3 UR6, UR10, 0x180, URZ ;  /* 0x000001800a067890 */ /* 0x000fe2000fffe03f */
[----:B-1----:R-:W-:Y:S01]  /*7990*/  FMNMX.FTZ R31, R65, R28, !PT ;  /* 0x0000001c411f7209 */ /* 0x002fe20007810000 */
[----:B------:R-:W-:Y:S01]  /*79a0*/  UMOV UR7, 0x40000040 ;  /* 0x4000004000077882 */ /* 0x000fe20000000000 */
[----:B------:R-:W1:Y:S08]  /*79b0*/  MUFU.TANH R69, R69 ;  /* 0x0000004500457308 */ /* 0x000e700000002400 */
        /* <DEDUP_REMOVED lines=19> */
[----:B------:R-:W-:Y:S01]  /*7af0*/  WARPGROUP.ARRIVE ;  /* 0x00000000000079c5 */ /* 0x000fe20000000000 */
[----:B------:R-:W-:-:S03]  /*7b00*/  FMUL.FTZ R141, R86, UR23 ;  /* 0x00000017568d7c20 */ /* 0x000fc60008410000 */
[----:B------:R-:W3:Y:S01]  /*7b10*/  MUFU.TANH R8, R8 ;  /* 0x0000000800087308 */ /* 0x000ee20000002400 */
[----:B--2---:R-:W-:Y:S01]  /*7b20*/  FMNMX.FTZ R28, R85, R28, !PT ;  /* 0x0000001c551c7209 */ /* 0x004fe20007810000 */
[----:B------:R-:W-:Y:S01]  /*7b30*/  HGMMA.64x64x16.F32.BF16 R88, R136, gdesc[UR4].tnspB, R88, gsb0 ;  /* 0x40e0000488587df0 */ /* 0x000fe20008001858 */
[----:B------:R-:W-:Y:S01]  /*7b40*/  UIADD3 UR6, UR10, 0x200, URZ ;  /* 0x000002000a067890 */ /* 0x000fe2000fffe03f */
[----:B------:R-:W-:Y:S02]  /*7b50*/  UMOV UR7, 0x40000040 ;  /* 0x4000004000077882 */ /* 0x000fe40000000000 */
[----:B------:R-:W2:Y:S02]  /*7b60*/  SHFL.BFLY PT, R31, R28, 0x2, 0x1f ;  /* 0x0c401f001c1f7f89 */ /* 0x000ea400000e0000 */
[----:B------:R-:W4:Y:S08]  /*7b70*/  MUFU.TANH R12, R12 ;  /* 0x0000000c000c7308 */ /* 0x000f300000002400 */
[----:B------:R-:W5:Y:S08]  /*7b80*/  MUFU.TANH R13, R13 ;  /* 0x0000000d000d7308 */ /* 0x000f700000002400 */
[----:B------:R-:W5:Y:S01]  /*7b90*/  MUFU.TANH R19, R19 ;  /* 0x0000001300137308 */ /* 0x000f620000002400 */
[----:B--2---:R-:W-:-:S02]  /*7ba0*/  FMNMX.FTZ R31, R28, R31, !PT ;  /* 0x0000001f1c1f7209 */ /* 0x004fc40007810000 */
[----:B------:R-:W2:Y:S05]  /*7bb0*/  LDC R28, c[0x0][0x988] ;  /* 0x00026200ff1c7b82 */ /* 0x000eaa0000000800 */
[----:B------:R-:W5:Y:S01]  /*7bc0*/  MUFU.TANH R20, R20 ;  /* 0x0000001400147308 */ /* 0x000f620000002400 */
[----:B------:R-:W1:Y:S07]  /*7bd0*/  SHFL.BFLY PT, R46, R31, 0x1, 0x1f ;  /* 0x0c201f001f2e7f89 */ /* 0x000e6e00000e0000 */
[----:B------:R-:W5:Y:S08]  /*7be0*/  MUFU.TANH R25, R25 ;  /* 0x0000001900197308 */ /* 0x000f700000002400 */
[----:B------:R-:W5:Y:S08]  /*7bf0*/  MUFU.TANH R26, R26 ;  /* 0x0000001a001a7308 */ /* 0x000f700000002400 */
[----:B------:R-:W5:Y:S01]  /*7c00*/  MUFU.TANH R33, R33 ;  /* 0x0000002100217308 */ /* 0x000f620000002400 */
[----:B-1----:R-:W-:-:S05]  /*7c10*/  FMNMX.FTZ R31, R31, R46, !PT ;  /* 0x0000002e1f1f7209 */ /* 0x002fca0007810000 */
[CC--:B--2---:R-:W-:Y:S01]  /*7c20*/  FMUL.FTZ R52, R31.reuse, R28.reuse ;  /* 0x0000001c1f347220 */ /* 0x0c4fe20000410000 */
[----:B------:R-:W-:Y:S01]  /*7c30*/  FADD.FTZ R5, -R31, R5 ;  /* 0x000000051f057221 */ /* 0x000fe20000010100 */
[----:B------:R-:W1:Y:S02]  /*7c40*/  MUFU.TANH R35, R35 ;  /* 0x0000002300237308 */ /* 0x000e640000002400 */
[--C-:B------:R-:W-:Y:S01]  /*7c50*/  FFMA.FTZ R148, R7, R28, -R52.reuse ;  /* 0x0000001c07947223 */ /* 0x100fe20000010834 */
[----:B------:R-:W-:Y:S01]  /*7c60*/  FMNMX.FTZ R7, R9, R4, !PT ;  /* 0x0000000409077209 */ /* 0x000fe20007810000 */
[-C--:B------:R-:W-:Y:S01]  /*7c70*/  FMUL.FTZ R46, R5, R28.reuse ;  /* 0x0000001c052e7220 */ /* 0x080fe20000410000 */
[-CC-:B------:R-:W-:Y:S01]  /*7c80*/  FFMA.FTZ R5, R6, R28.reuse, -R52.reuse ;  /* 0x0000001c06057223 */ /* 0x180fe20000010834 */
[-CC-:B------:R-:W-:Y:S01]  /*7c90*/  FFMA.FTZ R146, R21, R28.reuse, -R52.reuse ;  /* 0x0000001c15927223 */ /* 0x180fe20000010834 */
[----:B---3--:R-:W-:Y:S01]  /*7ca0*/  FMNMX.FTZ R7, R8, R7, !PT ;  /* 0x0000000708077209 */ /* 0x008fe20007810000 */
[----:B------:R-:W2:Y:S01]  /*7cb0*/  MUFU.TANH R41, R41 ;  /* 0x0000002900297308 */ /* 0x000ea20000002400 */
[-CC-:B------:R-:W-:Y:S01]  /*7cc0*/  FFMA.FTZ R21, R24, R28.reuse, -R52.reuse ;  /* 0x0000001c18157223 */ /* 0x180fe20000010834 */
[-CC-:B------:R-:W-:Y:S01]  /*7cd0*/  FFMA.FTZ R140, R27, R28.reuse, -R52.reuse ;  /* 0x0000001c1b8c7223 */ /* 0x180fe20000010834 */
[----:B----4-:R-:W-:Y:S01]  /*7ce0*/  FMNMX.FTZ R6, R12, R7, !PT ;  /* 0x000000070c067209 */ /* 0x010fe20007810000 */
[-CC-:B------:R-:W-:Y:S01]  /*7cf0*/  FFMA.FTZ R27, R29, R28.reuse, -R52.reuse ;  /* 0x0000001c1d1b7223 */ /* 0x180fe20000010834 */
[----:B------:R-:W-:Y:S01]  /*7d00*/  FFMA.FTZ R29, R47, R28, -R52 ;  /* 0x0000001c2f1d7223 */ /* 0x000fe20000010834 */
[----:B------:R-:W-:-:S02]  /*7d10*/  WARPGROUP.DEPBAR.LE gsb0, 0x0 ;  /* 0x00008000000079c5 */ /* 0x000fc40000010000 */
[----:B------:R-:W-:Y:S01]  /*7d20*/  WARPGROUP.ARRIVE ;  /* 0x00000000000079c5 */ /* 0x000fe20000000000 */
[----:B-----5:R-:W-:Y:S01]  /*7d30*/  FMNMX.FTZ R6, R13, R6, !PT ;  /* 0x000000060d067209 */ /* 0x020fe20007810000 */
[----:B------:R-:W3:Y:S01]  /*7d40*/  MUFU.TANH R43, R43 ;  /* 0x0000002b002b7308 */ /* 0x000ee20000002400 */
[-CC-:B------:R-:W-:Y:S01]  /*7d50*/  FFMA.FTZ R47, R65, R28.reuse, -R52.reuse ;  /* 0x0000001c412f7223 */ /* 0x180fe20000010834 */
[--C-:B------:R-:W-:Y:S01]  /*7d60*/  FFMA.FTZ R65, R73, R28, -R52.reuse ;  /* 0x0000001c49417223 */ /* 0x100fe20000010834 */
[----:B------:R-:W-:Y:S01]  /*7d70*/  FMNMX.FTZ R7, R19, R6, !PT ;  /* 0x0000000613077209 */ /* 0x000fe20007810000 */
[----:B------:R-:W-:Y:S01]  /*7d80*/  HGMMA.64x64x16.F32.BF16 R88, R132, gdesc[UR4].tnspB, R88, gsb0 ;  /* 0x40e0000484587df0 */ /* 0x000fe20008001858 */
[----:B------:R-:W-:Y:S01]  /*7d90*/  UIADD3 UR6, UR10, 0x280, URZ ;  /* 0x000002800a067890 */ /* 0x000fe2000fffe03f */
[-CC-:B------:R-:W-:Y:S01]  /*7da0*/  FFMA.FTZ R73, R81, R28.reuse, -R52.reuse ;  /* 0x0000001c51497223 */ /* 0x180fe20000010834 */
[----:B------:R-:W-:Y:S01]  /*7db0*/  UMOV UR7, 0x40000040 ;  /* 0x4000004000077882 */ /* 0x000fe20000000000 */
[----:B------:R-:W-:Y:S01]  /*7dc0*/  FMNMX.FTZ R6, R20, R7, !PT ;  /* 0x0000000714067209 */ /* 0x000fe20007810000 */
[----:B------:R-:W4:Y:S01]  /*7dd0*/  MUFU.TANH R49, R49 ;  /* 0x0000003100317308 */ /* 0x000f220000002400 */
[-CC-:B------:R-:W-:Y:S01]  /*7de0*/  FFMA.FTZ R144, R14, R28.reuse, -R52.reuse ;  /* 0x0000001c0e907223 */ /* 0x180fe20000010834 */
[--C-:B------:R-:W-:Y:S01]  /*7df0*/  FFMA.FTZ R14, R149, R28, -R52.reuse ;  /* 0x0000001c950e7223 */ /* 0x100fe20000010834 */
[----:B------:R-:W-:Y:S01]  /*7e00*/  FMNMX.FTZ R7, R25, R6, !PT ;  /* 0x0000000619077209 */ /* 0x000fe20007810000 */
[-CC-:B------:R-:W-:Y:S01]  /*7e10*/  FFMA.FTZ R150, R10, R28.reuse, -R52.reuse ;  /* 0x0000001c0a967223 */ /* 0x180fe20000010834 */
[-CC-:B------:R-:W-:Y:S01]  /*7e20*/  FFMA.FTZ R11, R11, R28.reuse, -R52.reuse ;  /* 0x0000001c0b0b7223 */ /* 0x180fe20000010834 */
[-CC-:B------:R-:W-:Y:S01]  /*7e30*/  FFMA.FTZ R15, R15, R28.reuse, -R52.reuse ;  /* 0x0000001c0f0f7223 */ /* 0x180fe20000010834 */
[----:B------:R-:W-:Y:S01]  /*7e40*/  FMNMX.FTZ R6, R26, R7, !PT ;  /* 0x000000071a067209 */ /* 0x000fe20007810000 */
[----:B------:R-:W5:Y:S01]  /*7e50*/  MUFU.TANH R51, R51 ;  /* 0x0000003300337308 */ /* 0x000f620000002400 */
[-CC-:B------:R-:W-:Y:S01]  /*7e60*/  FFMA.FTZ R142, R37, R28.reuse, -R52.reuse ;  /* 0x0000001c258e7223 */ /* 0x180fe20000010834 */
[--C-:B------:R-:W-:Y:S01]  /*7e70*/  FFMA.FTZ R37, R39, R28, -R52.reuse ;  /* 0x0000001c27257223 */ /* 0x100fe20000010834 */
[----:B------:R-:W-:Y:S01]  /*7e80*/  FMNMX.FTZ R6, R33, R6, !PT ;  /* 0x0000000621067209 */ /* 0x000fe20007810000 */
[-CC-:B------:R-:W-:Y:S01]  /*7e90*/  FFMA.FTZ R10, R38, R28.reuse, -R52.reuse ;  /* 0x0000001c260a7223 */ /* 0x180fe20000010834 */
[-CC-:B------:R-:W-:Y:S01]  /*7ea0*/  FFMA.FTZ R136, R45, R28.reuse, -R52.reuse ;  /* 0x0000001c2d887223 */ /* 0x180fe20000010834 */
[--C-:B------:R-:W-:Y:S01]  /*7eb0*/  FFMA.FTZ R39, R53, R28, -R52.reuse ;  /* 0x0000001c35277223 */ /* 0x100fe20000010834 */
[----:B-1----:R-:W-:Y:S01]  /*7ec0*/  FMNMX.FTZ R6, R35, R6, !PT ;  /* 0x0000000623067209 */ /* 0x002fe20007810000 */
[----:B------:R-:W1:Y:S01]  /*7ed0*/  MUFU.TANH R155, R155 ;  /* 0x0000009b009b7308 */ /* 0x000e620000002400 */
[-CC-:B------:R-:W-:Y:S01]  /*7ee0*/  FFMA.FTZ R53, R30, R28.reuse, -R52.reuse ;  /* 0x0000001c1e357223 */ /* 0x180fe20000010834 */
[--C-:B------:R-:W-:Y:S01]  /*7ef0*/  FFMA.FTZ R30, R40, R28, -R52.reuse ;  /* 0x0000001c281e7223 */ /* 0x100fe20000010834 */
[----:B--2---:R-:W-:Y:S01]  /*7f00*/  FMNMX.FTZ R6, R41, R6, !PT ;  /* 0x0000000629067209 */ /* 0x004fe20007810000 */
[-CC-:B------:R-:W-:Y:S01]  /*7f10*/  FFMA.FTZ R138, R153, R28.reuse, -R52.reuse ;  /* 0x0000001c998a7223 */ /* 0x180fe20000010834 */
[-CC-:B------:R-:W-:Y:S01]  /*7f20*/  FFMA.FTZ R42, R42, R28.reuse, -R52.reuse ;  /* 0x0000001c2a2a7223 */ /* 0x180fe20000010834 */
[--C-:B------:R-:W-:Y:S01]  /*7f30*/  FFMA.FTZ R45, R61, R28, -R52.reuse ;  /* 0x0000001c3d2d7223 */ /* 0x100fe20000010834 */
[----:B---3--:R-:W-:Y:S01]  /*7f40*/  FMNMX.FTZ R6, R43, R6, !PT ;  /* 0x000000062b067209 */ /* 0x008fe20007810000 */
[----:B------:R-:W2:Y:S01]  /*7f50*/  MUFU.TANH R55, R55 ;  /* 0x0000003700377308 */ /* 0x000ea20000002400 */
[-CC-:B------:R-:W-:Y:S01]  /*7f60*/  FFMA.FTZ R61, R69, R28.reuse, -R52.reuse ;  /* 0x0000001c453d7223 */ /* 0x180fe20000010834 */
[--C-:B------:R-:W-:Y:S01]  /*7f70*/  FFMA.FTZ R69, R77, R28, -R52.reuse ;  /* 0x0000001c4d457223 */ /* 0x100fe20000010834 */
[----:B----4-:R-:W-:Y:S01]  /*7f80*/  FMNMX.FTZ R6, R49, R6, !PT ;  /* 0x0000000631067209 */ /* 0x010fe20007810000 */
[----:B------:R-:W-:-:S03]  /*7f90*/  FFMA.FTZ R77, R85, R28, -R52 ;  /* 0x0000001c554d7223 */ /* 0x000fc60000010834 */
[----:B-----5:R-:W-:Y:S01]  /*7fa0*/  FMNMX.FTZ R6, R51, R6, !PT ;  /* 0x0000000633067209 */ /* 0x020fe20007810000 */
[----:B------:R-:W3:Y:S03]  /*7fb0*/  MUFU.TANH R57, R57 ;  /* 0x0000003900397308 */ /* 0x000ee60000002400 */
[----:B-1----:R-:W-:-:S05]  /*7fc0*/  FMNMX.FTZ R6, R155, R6, !PT ;  /* 0x000000069b067209 */ /* 0x002fca0007810000 */
        /* <DEDUP_REMOVED lines=9> */
[----:B------:R-:W-:Y:S02]  /*8060*/  WARPGROUP.DEPBAR.LE gsb0, 0x0 ;  /* 0x00008000000079c5 */ /* 0x000fe40000010000 */
[----:B------:R-:W-:Y:S01]  /*8070*/  WARPGROUP.ARRIVE ;  /* 0x00000000000079c5 */ /* 0x000fe20000000000 */
[----:B---3--:R-:W-:Y:S01]  /*8080*/  FMNMX.FTZ R6, R63, R6, !PT ;  /* 0x000000063f067209 */ /* 0x008fe20007810000 */
[-CC-:B------:R-:W-:Y:S01]  /*8090*/  FFMA.FTZ R134, R32, R28.reuse, -R52.reuse ;  /* 0x0000001c20867223 */ /* 0x180fe20000010834 */
[----:B------:R-:W-:Y:S02]  /*80a0*/  FFMA.FTZ R132, R157, R28, -R52 ;  /* 0x0000001c9d847223 */ /* 0x000fe40000010834 */
[----:B------:R-:W3:Y:S01]  /*80b0*/  MUFU.TANH R147, R147 ;  /* 0x0000009300937308 */ /* 0x000ee20000002400 */
[----:B------:R-:W-:Y:S01]  /*80c0*/  HGMMA.64x64x16.F32.BF16 R88, R128, gdesc[UR4].tnspB, R88, gsb0 ;  /* 0x40e0000480587df0 */ /* 0x000fe20008001858 */
[----:B------:R-:W-:Y:S01]  /*80d0*/  UIADD3 UR6, UR10, 0x300, URZ ;  /* 0x000003000a067890 */ /* 0x000fe2000fffe03f */
[----:B-1----:R-:W-:Y:S01]  /*80e0*/  FMNMX.FTZ R6, R145, R6, !PT ;  /* 0x0000000691067209 */ /* 0x002fe20007810000 */
[----:B------:R-:W-:Y:S01]  /*80f0*/  UMOV UR7, 0x40000040 ;  /* 0x4000004000077882 */ /* 0x000fe20000000000 */
[----:B------:R-:W-:-:S03]  /*8100*/  UIADD3 UR10, UR10, 0x380, URZ ;  /* 0x000003800a0a7890 */ /* 0x000fc6000fffe03f */
        /* <DEDUP_REMOVED lines=19> */
[----:B------:R-:W-:Y:S01]  /*8240*/  WARPGROUP.ARRIVE ;  /* 0x00000000000079c5 */ /* 0x000fe20000000000 */
[----:B--2---:R-:W-:-:S03]  /*8250*/  FMNMX.FTZ R6, R141, R6, !PT ;  /* 0x000000068d067209 */ /* 0x004fc60007810000 */
[----:B------:R-:W-:Y:S02]  /*8260*/  MUFU.EX2 R46, R46 ;  /* 0x0000002e002e7308 */ /* 0x000fe40000000800 */
[----:B------:R-:W-:Y:S01]  /*8270*/  HGMMA.64x64x16.F32.BF16 R88, R124, gdesc[UR4].tnspB, R88, gsb0 ;  /* 0x40e000047c587df0 */ /* 0x000fe20008001858 */
[----:B------:R-:W-:Y:S01]  /*8280*/  UIADD3 UR6, UR29, -0x1, URZ ;  /* 0xffffffff1d067890 */ /* 0x000fe2000fffe03f */
[----:B---3--:R-:W-:Y:S01]  /*8290*/  FMNMX.FTZ R7, R87, R6, !PT ;  /* 0x0000000657077209 */ /* 0x008fe20007810000 */
[----:B------:R-:W-:-:S03]  /*82a0*/  FFMA.FTZ R6, R36, R28, -R52 ;  /* 0x0000001c24067223 */ /* 0x000fc60000010834 */
[----:B------:R-:W1:Y:S01]  /*82b0*/  MUFU.EX2 R5, R5 ;  /* 0x0000000500057308 */ /* 0x000e620000000800 */
[----:B------:R-:W2:Y:S07]  /*82c0*/  SHFL.BFLY PT, R24, R7, 0x2, 0x1f ;  /* 0x0c401f0007187f89 */ /* 0x000eae00000e0000 */
[----:B------:R-:W3:Y:S08]  /*82d0*/  MUFU.EX2 R148, R148 ;  /* 0x0000009400947308 */ /* 0x000ef00000000800 */
[----:B------:R-:W4:Y:S01]  /*82e0*/  MUFU.EX2 R150, R150 ;  /* 0x0000009600967308 */ /* 0x000f220000000800 */
[----:B-1----:R-:W-:-:S07]  /*82f0*/  FFMA.FTZ R3, R46, R3, R5 ;  /* 0x000000032e037223 */ /* 0x002fce0000010005 */
[----:B------:R-:W1:Y:S01]  /*8300*/  MUFU.EX2 R11, R11 ;  /* 0x0000000b000b7308 */ /* 0x000e620000000800 */
[C---:B---3--:R-:W-:Y:S01]  /*8310*/  FADD.FTZ R3, R148.reuse, R3 ;  /* 0x0000000394037221 */ /* 0x048fe20000010000 */
[----:B------:R-:W-:Y:S02]  /*8320*/  F2FP.BF16.F32.PACK_AB R148, R148, R5 ;  /* 0x000000059494723e */ /* 0x000fe400000010ff */
[----:B--2---:R-:W-:Y:S01]  /*8330*/  FMNMX.FTZ R32, R7, R24, !PT ;  /* 0x0000001807207209 */ /* 0x004fe20007810000 */
[----:B------:R-:W-:-:S03]  /*8340*/  FFMA.FTZ R24, R151, R28, -R52 ;  /* 0x0000001c97187223 */ /* 0x000fc60000010834 */
[----:B------:R-:W-:Y:S01]  /*8350*/  MUFU.EX2 R144, R144 ;  /* 0x0000009000907308 */ /* 0x000fe20000000800 */
[----:B------:R-:W2:Y:S01]  /*8360*/  SHFL.BFLY PT, R7, R32, 0x1, 0x1f ;  /* 0x0c201f0020077f89 */ /* 0x000ea200000e0000 */
[----:B----4-:R-:W-:-:S06]  /*8370*/  FADD.FTZ R54, R150, R3 ;  /* 0x0000000396367221 */ /* 0x010fcc0000010000 */
[----:B------:R-:W-:Y:S01]  /*8380*/  MUFU.EX2 R15, R15 ;  /* 0x0000000f000f7308 */ /* 0x000fe20000000800 */
[----:B-1----:R-:W-:-:S07]  /*8390*/  F2FP.BF16.F32.PACK_AB R150, R11, R150 ;  /* 0x000000960b96723e */ /* 0x002fce00000010ff */
[----:B------:R-:W-:Y:S08]  /*83a0*/  MUFU.EX2 R146, R146 ;  /* 0x0000009200927308 */ /* 0x000ff00000000800 */
[----:B------:R-:W-:Y:S01]  /*83b0*/  MUFU.EX2 R21, R21 ;  /* 0x0000001500157308 */ /* 0x000fe20000000800 */
[----:B--2---:R-:W-:-:S05]  /*83c0*/  FMNMX.FTZ R7, R32, R7, !PT ;  /* 0x0000000720077209 */ /* 0x004fca0007810000 */
[CC--:B------:R-:W-:Y:S01]  /*83d0*/  FMUL.FTZ R36, R7.reuse, R28.reuse ;  /* 0x0000001c07247220 */ /* 0x0c0fe20000410000 */
[----:B------:R-:W-:Y:S01]  /*83e0*/  FADD.FTZ R81, -R7, R4 ;  /* 0x0000000407517221 */ /* 0x000fe20000010100 */
[----:B------:R-:W-:Y:S02]  /*83f0*/  MUFU.EX2 R140, R140 ;  /* 0x0000008c008c7308 */ /* 0x000fe40000000800 */
[-CC-:B------:R-:W-:Y:S01]  /*8400*/  FFMA.FTZ R4, R9, R28.reuse, -R36.reuse ;  /* 0x0000001c09047223 */ /* 0x180fe20000010824 */
[-CC-:B------:R-:W-:Y:S01]  /*8410*/  FFMA.FTZ R9, R19, R28.reuse, -R36.reuse ;  /* 0x0000001c13097223 */ /* 0x180fe20000010824 */
[-CC-:B------:R-:W-:Y:S01]  /*8420*/  FFMA.FTZ R19, R33, R28.reuse, -R36.reuse ;  /* 0x0000001c21137223 */ /* 0x180fe20000010824 */
[----:B------:R-:W-:Y:S02]  /*8430*/  IMAD.U32 R33, RZ, RZ, UR36 ;  /* 0x00000024ff217e24 */ /* 0x000fe4000f8e00ff */
[-C--:B------:R-:W-:Y:S01]  /*8440*/  FMUL.FTZ R81, R81, R28.reuse ;  /* 0x0000001c51517220 */ /* 0x080fe20000410000 */
[-CC-:B------:R-:W-:Y:S01]  /*8450*/  FFMA.FTZ R149, R8, R28.reuse, -R36.reuse ;  /* 0x0000001c08957223 */ /* 0x180fe20000010824 */
[-CC-:B------:R-:W-:Y:S01]  /*8460*/  FFMA.FTZ R8, R13, R28.reuse, -R36.reuse ;  /* 0x0000001c0d087223 */ /* 0x180fe20000010824 */
[----:B------:R-:W-:Y:S01]  /*8470*/  FFMA.FTZ R13, R25, R28, -R36 ;  /* 0x0000001c190d7223 */ /* 0x000fe20000010824 */
[----:B------:R-:W-:-:S02]  /*8480*/  WARPGROUP.DEPBAR.LE gsb0, 0x0 ;  /* 0x00008000000079c5 */ /* 0x000fc40000010000 */
[----:B------:R-:W-:Y:S01]  /*8490*/  WARPGROUP.ARRIVE ;  /* 0x00000000000079c5 */ /* 0x000fe20000000000 */
[----:B------:R-:W-:Y:S01]  /*84a0*/  @!P1 LEA R33, R33, UR40, 0x3 ;  /* 0x0000002821219c11 */ /* 0x000fe2000f8e18ff */
[----:B------:R-:W-:Y:S01]  /*84b0*/  MUFU.EX2 R81, R81 ;  /* 0x0000005100517308 */ /* 0x000fe20000000800 */
[----:B------:R-:W-:Y:S02]  /*84c0*/  VIADD R25, R16, 0x9 ;  /* 0x0000000910197836 */ /* 0x000fe40000000000 */
[-CC-:B------:R-:W-:Y:S01]  /*84d0*/  FFMA.FTZ R151, R12, R28.reuse, -R36.reuse ;  /* 0x0000001c0c977223 */ /* 0x180fe20000010824 */
[-CC-:B------:R-:W-:Y:S01]  /*84e0*/  FFMA.FTZ R12, R20, R28.reuse, -R36.reuse ;  /* 0x0000001c140c7223 */ /* 0x180fe20000010824 */
[----:B------:R-:W-:Y:S01]  /*84f0*/  HGMMA.64x64x16.F32.BF16 R88, R120, gdesc[UR8].tnspB, R88, gsb0 ;  /* 0x40e0000878587df0 */ /* 0x000fe20008001858 */
[----:B------:R-:W-:Y:S01]  /*8500*/  @!P1 VIADD R33, R33, 0x16840 ;  /* 0x0001684021219836 */ /* 0x000fe20000000000 */
[----:B------:R-:W-:Y:S01]  /*8510*/  SEL R25, R25, 0x9, !P2 ;  /* 0x0000000919197807 */ /* 0x000fe20005000000 */
[-CC-:B------:R-:W-:Y:S01]  /*8520*/  FFMA.FTZ R135, R34, R28.reuse, -R36.reuse ;  /* 0x0000001c22877223 */ /* 0x180fe20000010824 */
[----:B------:R-:W1:Y:S01]  /*8530*/  MUFU.EX2 R4, R4 ;  /* 0x0000000400047308 */ /* 0x000e620000000800 */
[-CC-:B------:R-:W-:Y:S01]  /*8540*/  FFMA.FTZ R20, R26, R28.reuse, -R36.reuse ;  /* 0x0000001c1a147223 */ /* 0x180fe20000010824 */
[----:B------:R-:W-:Y:S01]  /*8550*/  @!P1 PRMT R33, RZ, 0x654, R33 ;  /* 0x00000654ff219816 */ /* 0x000fe20000000021 */
        /* <DEDUP_REMOVED lines=12> */
[----:B------:R-:W-:Y:S01]  /*8620*/  FFMA.FTZ R71, R71, R28, -R36 ;  /* 0x0000001c47477223 */ /* 0x000fe20000010824 */
[----:B------:R-:W3:Y:S01]  /*8630*/  MUFU.EX2 R151, R151 ;  /* 0x0000009700977308 */ /* 0x000ee20000000800 */
[----:B-1----:R-:W-:Y:S01]  /*8640*/  FFMA.FTZ R0, R81, R0, R4 ;  /* 0x0000000051007223 */ /* 0x002fe20000010004 */
[-CC-:B------:R-:W-:Y:S01]  /*8650*/  FFMA.FTZ R75, R75, R28.reuse, -R36.reuse ;  /* 0x0000001c4b4b7223 */ /* 0x180fe20000010824 */
[-CC-:B------:R-:W-:Y:S01]  /*8660*/  FFMA.FTZ R48, R48, R28.reuse, -R36.reuse ;  /* 0x0000001c30307223 */ /* 0x180fe20000010824 */
[-CC-:B------:R-:W-:Y:S01]  /*8670*/  FFMA.FTZ R79, R79, R28.reuse, -R36.reuse ;  /* 0x0000001c4f4f7223 */ /* 0x180fe20000010824 */
[-CC-:B------:R-:W-:Y:S01]  /*8680*/  FFMA.FTZ R50, R50, R28.reuse, -R36.reuse ;  /* 0x0000001c32327223 */ /* 0x180fe20000010824 */
[-C--:B------:R-:W-:Y:S01]  /*8690*/  FFMA.FTZ R83, R83, R28.reuse, -R36 ;  /* 0x0000001c53537223 */ /* 0x080fe20000010824 */
[----:B------:R-:W-:Y:S01]  /*86a0*/  ISETP.LT.AND P2, PT, RZ, UR29, PT ;  /* 0x0000001dff007c0c */ /* 0x000fe2000bf41270 */
[----:B------:R-:W1:Y:S01]  /*86b0*/  MUFU.EX2 R8, R8 ;  /* 0x0000000800087308 */ /* 0x000e620000000800 */
[----:B--2---:R-:W-:Y:S01]  /*86c0*/  FADD.FTZ R34, R149, R0 ;  /* 0x0000000095227221 */ /* 0x004fe20000010000 */
[----:B------:R-:W-:Y:S01]  /*86d0*/  FFMA.FTZ R0, R63, R28, -R36 ;  /* 0x0000001c3f007223 */ /* 0x000fe20000010824 */
[----:B------:R-:W-:Y:S01]  /*86e0*/  F2FP.BF16.F32.PACK_AB R149, R149, R4 ;  /* 0x000000049595723e */ /* 0x000fe200000010ff */
[----:B------:R-:W-:-:S04]  /*86f0*/  UMOV UR29, UR6 ;  /* 0x00000006001d7c82 */ /* 0x000fc80008000000 */
[----:B------:R-:W2:Y:S01]  /*8700*/  MUFU.EX2 R9, R9 ;  /* 0x0000000900097308 */ /* 0x000ea20000000800 */
[----:B---3--:R-:W-:-:S07]  /*8710*/  FADD.FTZ R3, R151, R34 ;  /* 0x0000002297037221 */ /* 0x008fce0000010000 */
[----:B------:R-:W3:Y:S01]  /*8720*/  MUFU.EX2 R12, R12 ;  /* 0x0000000c000c7308 */ /* 0x000ee20000000800 */
[C---:B-1----:R-:W-:Y:S01]  /*8730*/  FADD.FTZ R34, R8.reuse, R3 ;  /* 0x0000000308227221 */ /* 0x042fe20000010000 */
[----:B------:R-:W-:-:S06]  /*8740*/  F2FP.BF16.F32.PACK_AB R151, R8, R151 ;  /* 0x000000970897723e */ /* 0x000fcc00000010ff */
[----:B------:R-:W-:Y:S01]  /*8750*/  MUFU.EX2 R13, R13 ;  /* 0x0000000d000d7308 */ /* 0x000fe20000000800 */
[----:B--2---:R-:W-:Y:S01]  /*8760*/  FADD.FTZ R3, R9, R34 ;  /* 0x0000002209037221 */ /* 0x004fe20000010000 */
[----:B------:R-:W-:-:S06]  /*8770*/  FFMA.FTZ R34, R67, R28, -R36 ;  /* 0x0000001c43227223 */ /* 0x000fcc0000010824 */
[----:B------:R-:W1:Y:S01]  /*8780*/  MUFU.EX2 R20, R20 ;  /* 0x0000001400147308 */ /* 0x000e620000000800 */
[----:B---3--:R-:W-:-:S07]  /*8790*/  F2FP.BF16.F32.PACK_AB R145, R12, R9 ;  /* 0x000000090c91723e */ /* 0x008fce00000010ff */
[----:B------:R-:W2:Y:S08]  /*87a0*/  MUFU.EX2 R19, R19 ;  /* 0x0000001300137308 */ /* 0x000eb00000000800 */
[----:B------:R-:W3:Y:S01]  /*87b0*/  MUFU.EX2 R27, R27 ;  /* 0x0000001b001b7308 */ /* 0x000ee20000000800 */
[----:B-1----:R-:W-:Y:S01]  /*87c0*/  F2FP.BF16.F32.PACK_AB R147, R20, R13 ;  /* 0x0000000d1493723e */ /* 0x002fe200000010ff */
[----:B------:R-:W-:-:S02]  /*87d0*/  WARPGROUP.DEPBAR.LE gsb0, 0x0 ;  /* 0x00008000000079c5 */ /* 0x000fc40000010000 */
[----:B------:R1:W-:Y:S06]  /*87e0*/  BAR.ARV R25, 0x100 ;  /* 0x000400190000751d */ /* 0x0003ec0000002000 */
[----:B------:R4:W-:Y:S01]  /*87f0*/  @!P1 SYNCS.ARRIVE.TRANS64.RED.A1T0 RZ, [R33+URZ], RZ ;  /* 0x000000ff21ff99a7 */ /* 0x0009e2000810043f */
[----:B------:R-:W5:Y:S01]  /*8800*/  MUFU.EX2 R26, R26 ;  /* 0x0000001a001a7308 */ /* 0x000f620000000800 */
[-C--:B------:R-:W-:Y:S01]  /*8810*/  FMUL.FTZ R88, R88, R46.reuse ;  /* 0x0000002e58587220 */ /* 0x080fe20000410000 */
[-C--:B------:R-:W-:Y:S01]  /*8820*/  FMUL.FTZ R89, R89, R46.reuse ;  /* 0x0000002e59597220 */ /* 0x080fe20000410000 */
[-C--:B------:R-:W-:Y:S01]  /*8830*/  FMUL.FTZ R92, R92, R46.reuse ;  /* 0x0000002e5c5c7220 */ /* 0x080fe20000410000 */
[-C--:B------:R-:W-:Y:S01]  /*8840*/  FMUL.FTZ R93, R93, R46.reuse ;  /* 0x0000002e5d5d7220 */ /* 0x080fe20000410000 */
[-C--:B------:R-:W-:Y:S01]  /*8850*/  FMUL.FTZ R96, R96, R46.reuse ;  /* 0x0000002e60607220 */ /* 0x080fe20000410000 */
[-C--:B------:R-:W-:Y:S01]  /*8860*/  FMUL.FTZ R97, R97, R46.reuse ;  /* 0x0000002e61617220 */ /* 0x080fe20000410000 */
[----:B----4-:R-:W-:Y:S01]  /*8870*/  IMAD.U32 R33, RZ, RZ, UR21 ;  /* 0x00000015ff217e24 */ /* 0x010fe2000f8e00ff */
[----:B------:R-:W4:Y:S01]  /*8880*/  MUFU.EX2 R142, R142 ;  /* 0x0000008e008e7308 */ /* 0x000f220000000800 */
[----:B------:R-:W-:Y:S01]  /*8890*/  UMOV UR21, UR36 ;  /* 0x0000002400157c82 */ /* 0x000fe20008000000 */
[-C--:B------:R-:W-:Y:S01]  /*88a0*/  FMUL.FTZ R100, R100, R46.reuse ;  /* 0x0000002e64647220 */ /* 0x080fe20000410000 */
[-C--:B------:R-:W-:Y:S01]  /*88b0*/  FMUL.FTZ R101, R101, R46.reuse ;  /* 0x0000002e65657220 */ /* 0x080fe20000410000 */
[----:B------:R-:W-:Y:S01]  /*88c0*/  @!P1 LEA R33, R33, UR40, 0x3 ;  /* 0x0000002821219c11 */ /* 0x000fe2000f8e18ff */
[-C--:B------:R-:W-:Y:S01]  /*88d0*/  FMUL.FTZ R104, R104, R46.reuse ;  /* 0x0000002e68687220 */ /* 0x080fe20000410000 */
[-C--:B------:R-:W-:Y:S01]  /*88e0*/  FMUL.FTZ R105, R105, R46.reuse ;  /* 0x0000002e69697220 */ /* 0x080fe20000410000 */
[----:B------:R-:W-:Y:S01]  /*88f0*/  FMUL.FTZ R108, R108, R46 ;  /* 0x0000002e6c6c7220 */ /* 0x000fe20000410000 */
[----:B------:R-:W4:Y:S01]  /*8900*/  MUFU.EX2 R143, R143 ;  /* 0x0000008f008f7308 */ /* 0x000f220000000800 */
[----:B-1----:R-:W-:-:S02]  /*8910*/  @!P1 VIADD R25, R33, 0x16860 ;  /* 0x0001686021199836 */ /* 0x002fc40000000000 */
[-C--:B------:R-:W-:Y:S01]  /*8920*/  FMUL.FTZ R109, R109, R46.reuse ;  /* 0x0000002e6d6d7220 */ /* 0x080fe20000410000 */
[-C--:B------:R-:W-:Y:S01]  /*8930*/  FMUL.FTZ R112, R112, R46.reuse ;  /* 0x0000002e70707220 */ /* 0x080fe20000410000 */
[-C--:B------:R-:W-:Y:S01]  /*8940*/  FMUL.FTZ R113, R113, R46.reuse ;  /* 0x0000002e71717220 */ /* 0x080fe20000410000 */
[-C--:B------:R-:W-:Y:S01]  /*8950*/  FMUL.FTZ R116, R116, R46.reuse ;  /* 0x0000002e74747220 */ /* 0x080fe20000410000 */
[----:B------:R-:W-:Y:S01]  /*8960*/  @!P1 PRMT R33, RZ, 0x654, R25 ;  /* 0x00000654ff219816 */ /* 0x000fe20000000019 */
[----:B------:R-:W-:Y:S01]  /*8970*/  FADD.FTZ R25, R11, R54 ;  /* 0x000000360b197221 */ /* 0x000fe20000010000 */
[----:B------:R-:W1:Y:S01]  /*8980*/  MUFU.EX2 R37, R37 ;  /* 0x0000002500257308 */ /* 0x000e620000000800 */
[----:B------:R-:W-:Y:S01]  /*8990*/  FMUL.FTZ R117, R117, R46 ;  /* 0x0000002e75757220 */ /* 0x000fe20000410000 */
[----:B------:R1:W-:Y:S01]  /*89a0*/  @!P1 SYNCS.ARRIVE.TRANS64.RED.A1T0 RZ, [R33+URZ], RZ ;  /* 0x000000ff21ff99a7 */ /* 0x0003e2000810043f */
[----:B------:R-:W-:Y:S01]  /*89b0*/  FADD.FTZ R54, R144, R25 ;  /* 0x0000001990367221 */ /* 0x000fe20000010000 */
[----:B------:R-:W-:Y:S01]  /*89c0*/  F2FP.BF16.F32.PACK_AB R144, R15, R144 ;  /* 0x000000900f90723e */ /* 0x000fe200000010ff */
[-C--:B------:R-:W-:Y:S01]  /*89d0*/  FMUL.FTZ R90, R90, R81.reuse ;  /* 0x000000515a5a7220 */ /* 0x080fe20000410000 */
[-C--:B------:R-:W-:Y:S01]  /*89e0*/  FMUL.FTZ R91, R91, R81.reuse ;  /* 0x000000515b5b7220 */ /* 0x080fe20000410000 */
[----:B------:R-:W-:Y:S01]  /*89f0*/  FADD.FTZ R25, R15, R54 ;  /* 0x000000360f197221 */ /* 0x000fe20000010000 */
[----:B------:R-:W-:Y:S01]  /*8a00*/  FADD.FTZ R54, R12, R3 ;  /* 0x000000030c367221 */ /* 0x000fe20000010000 */
[----:B------:R-:W1:Y:S01]  /*8a10*/  MUFU.EX2 R38, R38 ;  /* 0x0000002600267308 */ /* 0x000e620000000800 */
[-C--:B------:R-:W-:Y:S01]  /*8a20*/  FMUL.FTZ R94, R94, R81.reuse ;  /* 0x000000515e5e7220 */ /* 0x080fe20000410000 */
[----:B------:R-:W-:Y:S01]  /*8a30*/  FADD.FTZ R56, R146, R25 ;  /* 0x0000001992387221 */ /* 0x000fe20000010000 */
[----:B------:R-:W-:Y:S01]  /*8a40*/  FADD.FTZ R3, R13, R54 ;  /* 0x000000360d037221 */ /* 0x000fe20000010000 */
[----:B------:R-:W-:Y:S01]  /*8a50*/  F2FP.BF16.F32.PACK_AB R146, R21, R146 ;  /* 0x000000921592723e */ /* 0x000fe200000010ff */
[-C--:B------:R-:W-:Y:S01]  /*8a60*/  FMUL.FTZ R95, R95, R81.reuse ;  /* 0x000000515f5f7220 */ /* 0x080fe20000410000 */
[----:B------:R-:W-:Y:S01]  /*8a70*/  FADD.FTZ R25, R21, R56 ;  /* 0x0000003815197221 */ /* 0x000fe20000010000 */
[----:B------:R-:W-:Y:S01]  /*8a80*/  FADD.FTZ R44, R20, R3 ;  /* 0x00000003142c7221 */ /* 0x000fe20000010000 */
[----:B------:R-:W1:Y:S01]  /*8a90*/  MUFU.EX2 R136, R136 ;  /* 0x0000008800887308 */ /* 0x000e620000000800 */
[-C--:B------:R-:W-:Y:S01]  /*8aa0*/  FMUL.FTZ R98, R98, R81.reuse ;  /* 0x0000005162627220 */ /* 0x080fe20000410000 */
[----:B------:R-:W-:Y:S01]  /*8ab0*/  FADD.FTZ R54, R140, R25 ;  /* 0x000000198c367221 */ /* 0x000fe20000010000 */
[----:B--2---:R-:W-:Y:S01]  /*8ac0*/  FADD.FTZ R3, R19, R44 ;  /* 0x0000002c13037221 */ /* 0x004fe20000010000 */
[----:B---3--:R-:W-:Y:S01]  /*8ad0*/  F2FP.BF16.F32.PACK_AB R140, R27, R140 ;  /* 0x0000008c1b8c723e */ /* 0x008fe200000010ff */
[----:B------:R-:W-:Y:S01]  /*8ae0*/  FMUL.FTZ R99, R99, R81 ;  /* 0x0000005163637220 */ /* 0x000fe20000410000 */
[----:B------:R-:W-:Y:S01]  /*8af0*/  FADD.FTZ R25, R27, R54 ;  /* 0x000000361b197221 */ /* 0x000fe20000010000 */
[----:B-----5:R-:W-:Y:S01]  /*8b00*/  FADD.FTZ R44, R26, R3 ;  /* 0x000000031a2c7221 */ /* 0x020fe20000010000 */
[----:B------:R-:W2:Y:S01]  /*8b10*/  MUFU.EX2 R137, R137 ;  /* 0x0000008900897308 */ /* 0x000ea20000000800 */
[----:B------:R-:W-:Y:S01]  /*8b20*/  FFMA.FTZ R3, R141, R28, -R36 ;  /* 0x0000001c8d037223 */ /* 0x000fe20000010824 */
[----:B----4-:R-:W-:Y:S01]  /*8b30*/  FADD.FTZ R54, R142, R25 ;  /* 0x000000198e367221 */ /* 0x010fe20000010000 */
[----:B------:R-:W-:Y:S01]  /*8b40*/  FADD.FTZ R25, R143, R44 ;  /* 0x0000002c8f197221 */ /* 0x000fe20000010000 */
[----:B------:R-:W-:Y:S01]  /*8b50*/  F2FP.BF16.F32.PACK_AB R141, R26, R19 ;  /* 0x000000131a8d723e */ /* 0x000fe200000010ff */
[----:B------:R-:W-:Y:S01]  /*8b60*/  FMUL.FTZ R102, R102, R81 ;  /* 0x0000005166667220 */ /* 0x000fe20000410000 */
[C---:B-1----:R-:W-:Y:S01]  /*8b70*/  FADD.FTZ R33, R37.reuse, R54 ;  /* 0x0000003625217221 */ /* 0x042fe20000010000 */
[----:B------:R-:W-:Y:S01]  /*8b80*/  FADD.FTZ R54, R38, R25 ;  /* 0x0000001926367221 */ /* 0x000fe20000010000 */
[----:B------:R-:W1:Y:S01]  /*8b90*/  MUFU.EX2 R29, R29 ;  /* 0x0000001d001d7308 */ /* 0x000e620000000800 */
[----:B------:R-:W-:Y:S01]  /*8ba0*/  F2FP.BF16.F32.PACK_AB R142, R37, R142 ;  /* 0x0000008e258e723e */ /* 0x000fe200000010ff */
[----:B------:R-:W-:Y:S01]  /*8bb0*/  FADD.FTZ R56, R136, R33 ;  /* 0x0000002188387221 */ /* 0x000fe20000010000 */
[----:B------:R-:W-:Y:S01]  /*8bc0*/  F2FP.BF16.F32.PACK_AB R143, R38, R143 ;  /* 0x0000008f268f723e */ /* 0x000fe200000010ff */
[-C--:B------:R-:W-:Y:S01]  /*8bd0*/  FMUL.FTZ R103, R103, R81.reuse ;  /* 0x0000005167677220 */ /* 0x080fe20000410000 */
[-C--:B------:R-:W-:Y:S01]  /*8be0*/  FMUL.FTZ R106, R106, R81.reuse ;  /* 0x000000516a6a7220 */ /* 0x080fe20000410000 */
[-C--:B------:R-:W-:Y:S01]  /*8bf0*/  FMUL.FTZ R107, R107, R81.reuse ;  /* 0x000000516b6b7220 */ /* 0x080fe20000410000 */
[-C--:B------:R-:W-:Y:S01]  /*8c00*/  FMUL.FTZ R110, R110, R81.reuse ;  /* 0x000000516e6e7220 */ /* 0x080fe20000410000 */
[----:B------:R-:W3:Y:S01]  /*8c10*/  MUFU.EX2 R40, R40 ;  /* 0x0000002800287308 */ /* 0x000ee20000000800 */
[----:B--2---:R-:W-:Y:S01]  /*8c20*/  FADD.FTZ R5, R137, R54 ;  /* 0x0000003689057221 */ /* 0x004fe20000010000 */
[-C--:B------:R-:W-:Y:S01]  /*8c30*/  FMUL.FTZ R111, R111, R81.reuse ;  /* 0x000000516f6f7220 */ /* 0x080fe20000410000 */
[-C--:B------:R-:W-:Y:S01]  /*8c40*/  FMUL.FTZ R114, R114, R81.reuse ;  /* 0x0000005172727220 */ /* 0x080fe20000410000 */
[-C--:B------:R-:W-:Y:S01]  /*8c50*/  FMUL.FTZ R115, R115, R81.reuse ;  /* 0x0000005173737220 */ /* 0x080fe20000410000 */
[-C--:B------:R-:W-:Y:S01]  /*8c60*/  FMUL.FTZ R118, R118, R81.reuse ;  /* 0x0000005176767220 */ /* 0x080fe20000410000 */
[----:B------:R-:W-:-:S02]  /*8c70*/  FMUL.FTZ R119, R119, R81 ;  /* 0x0000005177777220 */ /* 0x000fc40000410000 */
[----:B------:R2:W-:Y:S01]  /*8c80*/  MUFU.EX2 R32, R42 ;  /* 0x0000002a00207308 */ /* 0x0005e20000000800 */
[C---:B-1----:R-:W-:Y:S01]  /*8c90*/  FADD.FTZ R11, R29.reuse, R56 ;  /* 0x000000381d0b7221 */ /* 0x042fe20000010000 */
[----:B------:R-:W-:-:S06]  /*8ca0*/  F2FP.BF16.F32.PACK_AB R136, R29, R136 ;  /* 0x000000881d88723e */ /* 0x000fcc00000010ff */
[----:B------:R-:W1:Y:S01]  /*8cb0*/  MUFU.EX2 R138, R138 ;  /* 0x0000008a008a7308 */ /* 0x000e620000000800 */
[-CC-:B--2---:R-:W-:Y:S01]  /*8cc0*/  FFMA.FTZ R42, R55, R28.reuse, -R36.reuse ;  /* 0x0000001c372a7223 */ /* 0x184fe20000010824 */
[C---:B---3--:R-:W-:Y:S01]  /*8cd0*/  FADD.FTZ R54, R40.reuse, R5 ;  /* 0x0000000528367221 */ /* 0x048fe20000010000 */
[----:B------:R-:W-:Y:S01]  /*8ce0*/  FFMA.FTZ R36, R87, R28, -R36 ;  /* 0x0000001c57247223 */ /* 0x000fe20000010824 */
[----:B------:R-:W-:-:S04]  /*8cf0*/  F2FP.BF16.F32.PACK_AB R137, R40, R137 ;  /* 0x000000892889723e */ /* 0x000fc800000010ff */
[----:B------:R-:W2:Y:S08]  /*8d00*/  MUFU.EX2 R139, R139 ;  /* 0x0000008b008b7308 */ /* 0x000eb00000000800 */
        /* <DEDUP_REMOVED lines=71> */
[----:B--2---:R-:W-:Y:S01]  /*9180*/  FADD.FTZ R0, R30, R5 ;  /* 0x000000051e007221 */ /* 0x004fe20000010000 */
[----:B------:R-:W-:-:S06]  /*9190*/  IMAD.MOV.U32 R5, RZ, RZ, R31 ;  /* 0x000000ffff057224 */ /* 0x000fcc00078e001f */
[----:B------:R-:W2:Y:S01]  /*91a0*/  MUFU.EX2 R83, R83 ;  /* 0x0000005300537308 */ /* 0x000ea20000000800 */
[----:B---3--:R-:W-:-:S07]  /*91b0*/  FADD.FTZ R4, R121, R4 ;  /* 0x0000000479047221 */ /* 0x008fce0000010000 */
[----:B------:R3:W4:Y:S01]  /*91c0*/  MUFU.EX2 R123, R3 ;  /* 0x00000003007b7308 */ /* 0x0007220000000800 */
[----:B-1----:R-:W-:-:S07]  /*91d0*/  F2FP.BF16.F32.PACK_AB R120, R73, R30 ;  /* 0x0000001e4978723e */ /* 0x002fce00000010ff */
[----:B------:R-:W1:Y:S01]  /*91e0*/  MUFU.EX2 R77, R77 ;  /* 0x0000004d004d7308 */ /* 0x000e620000000800 */
[----:B---3--:R-:W-:Y:S01]  /*91f0*/  FADD.FTZ R3, R73, R0 ;  /* 0x0000000049037221 */ /* 0x008fe20000010000 */
[C---:B--2---:R-:W-:Y:S01]  /*9200*/  FADD.FTZ R4, R83.reuse, R4 ;  /* 0x0000000453047221 */ /* 0x044fe20000010000 */
[----:B------:R-:W-:Y:S02]  /*9210*/  F2FP.BF16.F32.PACK_AB R121, R83, R121 ;  /* 0x000000795379723e */ /* 0x000fe400000010ff */
[----:B------:R-:W-:-:S03]  /*9220*/  FADD.FTZ R0, R32, R3 ;  /* 0x0000000320007221 */ /* 0x000fc60000010000 */
[----:B------:R-:W2:Y:S01]  /*9230*/  MUFU.EX2 R36, R36 ;  /* 0x0000002400247308 */ /* 0x000ea20000000800 */
[----:B----4-:R-:W-:Y:S01]  /*9240*/  FADD.FTZ R4, R123, R4 ;  /* 0x000000047b047221 */ /* 0x010fe20000010000 */
[C---:B-1----:R-:W-:Y:S01]  /*9250*/  FADD.FTZ R3, R77.reuse, R0 ;  /* 0x000000004d037221 */ /* 0x042fe20000010000 */
[----:B------:R-:W-:Y:S02]  /*9260*/  F2FP.BF16.F32.PACK_AB R122, R77, R32 ;  /* 0x000000204d7a723e */ /* 0x000fe400000010ff */
[C---:B--2---:R-:W-:Y:S01]  /*9270*/  FADD.FTZ R0, R36.reuse, R4 ;  /* 0x0000000424007221 */ /* 0x044fe20000010000 */
[----:B------:R-:W-:Y:S02]  /*9280*/  F2FP.BF16.F32.PACK_AB R123, R36, R123 ;  /* 0x0000007b247b723e */ /* 0x000fe400000010ff */
[----:B------:R-:W-:Y:S01]  /*9290*/  MOV R4, R7 ;  /* 0x0000000700047202 */ /* 0x000fe20000000f00 */
[----:B------:R-:W-:Y:S06]  /*92a0*/  @P2 BRA `(.L_x_1586) ;  /* 0xffffffd800e42947 */ /* 0x000fec000383ffff */
.L_x_1577:
[----:B------:R-:W-:Y:S06]  /*92b0*/  BAR.ARV 0x8, 0x1a0 ;  /* 0x0206800000007b1d */ /* 0x000fec0000002000 */
[----:B------:R-:W-:Y:S05]  /*92c0*/  @!P0 BRA `(.L_x_1587) ;  /* 0x0000000000048947 */ /* 0x000fea0003800000 */
[----:B------:R-:W-:Y:S01]  /*92d0*/  BPT.TRAP 0x1 ;  /* 0x000000040000795c */ /* 0x000fe20000300000 */
.L_x_1587:
[----:B------:R-:W-:Y:S01]  /*92e0*/  ULEA UR5, UR36, UR40, 0x3 ;  /* 0x0000002824057291 */ /* 0x000fe2000f8e183f */
[----:B------:R-:W-:-:S05]  /*92f0*/  IMAD.U32 R4, RZ, RZ, UR37 ;  /* 0x00000025ff047e24 */ /* 0x000fca000f8e00ff */
[----:B------:R-:W-:-:S04]  /*9300*/  SHF.L.U32 R4, R4, 0x1f, RZ ;  /* 0x0000001f04047819 */ /* 0x000fc800000006ff */
[----:B------:R1:W2:Y:S01]  /*9310*/  SYNCS.PHASECHK.TRANS64.TRYWAIT P2, [UR5+0x16850], R4 ;  /* 0x01685004ff0075a7 */ /* 0x0002a20008040145 */
[----:B------:R-:W-:Y:S05]  /*9320*/  @!P0 BRA `(.L_x_1588) ;  /* 0x0000000000048947 */ /* 0x000fea0003800000 */
[----:B------:R-:W-:Y:S01]  /*9330*/  BPT.TRAP 0x1 ;  /* 0x000000040000795c */ /* 0x000fe20000300000 */
.L_x_1588:
[----:B--2---:R-:W-:Y:S05]  /*9340*/  @P2 BRA `(.L_x_1589) ;  /* 0x0000000000082947 */ /* 0x004fea0003800000 */
[----:B------:R-:W2:Y:S02]  /*9350*/  SYNCS.PHASECHK.TRANS64.TRYWAIT P0, [UR5+0x16850], R4 ;  /* 0x01685004ff0075a7 */ /* 0x000ea40008000145 */
[----:B--2---:R-:W-:Y:S05]  /*9360*/  @!P0 BRA `(.L_x_1590) ;  /* 0x0000004000488947 */ /* 0x004fea0003800000 */
.L_x_1589:
[----:B------:R-:W-:Y:S01]  /*9370*/  UIADD3 UR40, UR40, 0x400, URZ ;  /* 0x0000040028287890 */ /* 0x000fe2000fffe03f */
[----:B------:R-:W-:Y:S01]  /*9380*/  WARPGROUP.ARRIVE ;  /* 0x00000000000079c5 */ /* 0x000fe20000000000 */
[----:B------:R-:W-:Y:S01]  /*9390*/  UMOV UR7, 0x40000040 ;  /* 0x4000004000077882 */ /* 0x000fe20000000000 */
[----:B-12---:R-:W1:Y:S01]  /*93a0*/  SHFL.BFLY PT, R4, R3, 0x2, 0x1f ;  /* 0x0c401f0003047f89 */ /* 0x006e6200000e0000 */
[----:B------:R-:W-:Y:S01]  /*93b0*/  USHF.R.U32.HI UR40, URZ, 0x4, UR40 ;  /* 0x000000043f287899 */ /* 0x000fe20008011628 */
[----:B------:R-:W-:Y:S01]  /*93c0*/  IMAD.MOV.U32 R14, RZ, RZ, RZ ;  /* 0x000000ffff0e7224 */ /* 0x000fe200078e00ff */
[----:B------:R-:W-:Y:S01]  /*93d0*/  UIADD3 UR39, UR39, 0x1, URZ ;  /* 0x0000000127277890 */ /* 0x000fe2000fffe03f */
[----:B------:R-:W2:Y:S01]  /*93e0*/  SHFL.BFLY PT, R5, R0, 0x2, 0x1f ;  /* 0x0c401f0000057f89 */ /* 0x000ea200000e0000 */
[----:B------:R-:W-:Y:S01]  /*93f0*/  ULOP3.LUT UR4, UR40, 0x3fff, URZ, 0xc0, !UPT ;  /* 0x00003fff28047892 */ /* 0x000fe2000f8ec03f */
[----:B------:R-:W-:-:S03]  /*9400*/  IMAD.MOV.U32 R15, RZ, RZ, -0x800000 ;  /* 0xff800000ff0f7424 */ /* 0x000fc600078e00ff */
        /* <DEDUP_REMOVED lines=9> */
[----:B------:R-:W-:Y:S01]  /*94a0*/  MOV R3, 0xff800000 ;  /* 0xff80000000037802 */ /* 0x000fe20000000f00 */
[----:B--2---:R-:W-:-:S03]  /*94b0*/  FADD.FTZ R6, R5, R0 ;  /* 0x0000000005067221 */ /* 0x004fc60000010000 */
[----:B------:R-:W1:Y:S04]  /*94c0*/  SHFL.BFLY PT, R5, R4, 0x1, 0x1f ;  /* 0x0c201f0004057f89 */ /* 0x000e6800000e0000 */
[----:B------:R-:W2:Y:S01]  /*94d0*/  SHFL.BFLY PT, R9, R6, 0x1, 0x1f ;  /* 0x0c201f0006097f89 */ /* 0x000ea200000e0000 */
[----:B-1----:R-:W-:Y:S01]  /*94e0*/  FADD.FTZ R10, R4, R5 ;  /* 0x00000005040a7221 */ /* 0x002fe20000010000 */
[----:B------:R-:W-:Y:S02]  /*94f0*/  IMAD.MOV.U32 R4, RZ, RZ, RZ ;  /* 0x000000ffff047224 */ /* 0x000fe400078e00ff */
[----:B--2---:R-:W-:Y:S02]  /*9500*/  FADD.FTZ R9, R6, R9 ;  /* 0x0000000906097221 */ /* 0x004fe40000010000 */
[----:B------:R-:W-:Y:S01]  /*9510*/  FSETP.NE.FTZ.AND P0, PT, R10, RZ, PT ;  /* 0x000000ff0a00720b */ /* 0x000fe20003f15000 */
[----:B------:R-:W-:-:S02]  /*9520*/  IMAD.U32 R6, RZ, RZ, UR5 ;  /* 0x00000005ff067e24 */ /* 0x000fc4000f8e00ff */
[----:B------:R-:W-:Y:S02]  /*9530*/  FSETP.NE.FTZ.AND P2, PT, R9, RZ, PT ;  /* 0x000000ff0900720b */ /* 0x000fe40003f55000 */
[----:B------:R-:W-:-:S08]  /*9540*/  @!P1 VIADD R6, R6, 0x16860 ;  /* 0x0001686006069836 */ /* 0x000fd00000000000 */
[----:B------:R-:W1:Y:S01]  /*9550*/  @P0 MUFU.LG2 R5, R10 ;  /* 0x0000000a00050308 */ /* 0x000e620000000c00 */
[C---:B------:R-:W-:Y:S02]  /*9560*/  @P0 FMUL.FTZ R0, R28.reuse, 0.69314718246459960938 ;  /* 0x3f3172181c000820 */ /* 0x040fe40000410000 */
[----:B------:R-:W-:-:S05]  /*9570*/  @P2 FMUL.FTZ R11, R28, 0.69314718246459960938 ;  /* 0x3f3172181c0b2820 */ /* 0x000fca0000410000 */
[----:B------:R-:W2:Y:S08]  /*9580*/  @P2 MUFU.LG2 R8, R9 ;  /* 0x0000000900082308 */ /* 0x000eb00000000c00 */
[----:B------:R-:W3:Y:S01]  /*9590*/  @P0 MUFU.RCP R14, R10 ;  /* 0x0000000a000e0308 */ /* 0x000ee20000001000 */
[----:B-1----:R-:W-:-:S04]  /*95a0*/  @P0 FMUL.FTZ R5, R5, 0.69314718246459960938 ;  /* 0x3f31721805050820 */ /* 0x002fc80000410000 */
[----:B------:R-:W-:Y:S01]  /*95b0*/  @P0 FFMA.FTZ R15, R0, R31, R5 ;  /* 0x0000001f000f0223 */ /* 0x000fe20000010005 */
[----:B------:R-:W-:Y:S02]  /*95c0*/  @!P1 PRMT R0, RZ, 0x654, R6 ;  /* 0x00000654ff009816 */ /* 0x000fe40000000006 */
[----:B------:R1:W4:Y:S01]  /*95d0*/  @P2 MUFU.RCP R4, R9 ;  /* 0x0000000900042308 */ /* 0x0003220000001000 */
[----:B------:R-:W-:Y:S02]  /*95e0*/  WARPGROUP.DEPBAR.LE gsb0, 0x0 ;  /* 0x00008000000079c5 */ /* 0x000fe40000010000 */
[----:B------:R-:W-:Y:S01]  /*95f0*/  WARPGROUP.ARRIVE ;  /* 0x00000000000079c5 */ /* 0x000fe20000000000 */
[----:B--2---:R-:W-:Y:S01]  /*9600*/  @P2 FMUL.FTZ R8, R8, 0.69314718246459960938 ;  /* 0x3f31721808082820 */ /* 0x004fe20000410000 */
[----:B------:R-:W-:-:S03]  /*9610*/  PLOP3.LUT P0, PT, PT, PT, PT, 0x8, 0x0 ;  /* 0x000000000000781c */ /* 0x000fc60003f0e170 */
[----:B------:R-:W-:Y:S01]  /*9620*/  @P2 FFMA.FTZ R3, R11, R7, R8 ;  /* 0x000000070b032223 */ /* 0x000fe20000010008 */
        /* <DEDUP_REMOVED lines=35> */
[-C--:B---3--:R-:W-:Y:S01]  /*9860*/  FMUL.FTZ R42, R88, R14.reuse ;  /* 0x0000000e582a7220 */ /* 0x088fe20000410000 */
        /* <DEDUP_REMOVED lines=14> */
[----:B------:R1:W-:Y:S01]  /*9950*/  @!P1 SYNCS.ARRIVE.TRANS64.RED.A1T0 RZ, [R0+URZ], RZ ;  /* 0x000000ff00ff99a7 */ /* 0x0003e2000810043f */
[----:B------:R-:W-:Y:S01]  /*9960*/  FMUL.FTZ R14, R117, R14 ;  /* 0x0000000e750e7220 */ /* 0x000fe20000410000 */
[-C--:B----4-:R-:W-:Y:S01]  /*9970*/  FMUL.FTZ R11, R90, R4.reuse ;  /* 0x000000045a0b7220 */ /* 0x090fe20000410000 */
        /* <DEDUP_REMOVED lines=14> */
[----:B------:R-:W-:-:S07]  /*9a60*/  FMUL.FTZ R119, R119, R4 ;  /* 0x0000000477777220 */ /* 0x000fce0000410000 */
.L_x_1560:
        /* <DEDUP_REMOVED lines=11> */
[C---:B------:R-:W-:Y:S01]  /*9b20*/  LOP3.LUT R5, R22.reuse, 0x380, RZ, 0xc0, !PT ;  /* 0x0000038016057812 */ /* 0x040fe200078ec0ff */
[----:B------:R-:W-:Y:S01]  /*9b30*/  USHF.R.S32.HI UR5, URZ, 0x1f, UR43 ;  /* 0x0000001f3f057899 */ /* 0x000fe2000801142b */
[----:B------:R-:W-:Y:S02]  /*9b40*/  IADD3 R43, P3, R22, 0x20, RZ ;  /* 0x00000020162b7810 */ /* 0x000fe40007f7e0ff */
[-C--:B------:R-:W-:Y:S01]  /*9b50*/  LEA.HI R4, R45, R44.reuse, RZ, 0x7 ;  /* 0x0000002c2d047211 */ /* 0x080fe200078f38ff */
[----:B------:R-:W-:Y:S01]  /*9b60*/  ULDC.64 UR8, c[0x0][0xb70] ;  /* 0x0002dc0000087ab9 */ /* 0x000fe20000000a00 */
[----:B------:R-:W-:Y:S01]  /*9b70*/  SHF.R.U64 R5, R5, 0x3, RZ ;  /* 0x0000000305057819 */ /* 0x000fe200000012ff */
[----:B------:R-:W-:Y:S01]  /*9b80*/  UIMAD UR5, UR5, UR8, URZ ;  /* 0x00000008050572a4 */ /* 0x000fe2000f8e023f */
[----:B------:R-:W-:Y:S01]  /*9b90*/  LOP3.LUT R12, R43, 0x380, RZ, 0xc0, !PT ;  /* 0x000003802b0c7812 */ /* 0x000fe200078ec0ff */
[----:B------:R-:W-:Y:S01]  /*9ba0*/  UIMAD.WIDE.U32 UR6, UR43, UR8, URZ ;  /* 0x000000082b0672a5 */ /* 0x000fe2000f8e003f */
[----:B------:R-:W-:Y:S01]  /*9bb0*/  LOP3.LUT R49, R4, 0xffffff80, RZ, 0xc0, !PT ;  /* 0xffffff8004317812 */ /* 0x000fe200078ec0ff */
[----:B------:R-:W-:Y:S01]  /*9bc0*/  USHF.R.S32.HI UR8, URZ, 0x1f, UR44 ;  /* 0x0000001f3f087899 */ /* 0x000fe2000801142c */
[----:B------:R-:W-:Y:S01]  /*9bd0*/  LEA.HI R47, R45, R44, RZ, 0x5 ;  /* 0x0000002c2d2f7211 */ /* 0x000fe200078f28ff */
[----:B------:R-:W-:Y:S01]  /*9be0*/  UIMAD UR5, UR43, UR9, UR5 ;  /* 0x000000092b0572a4 */ /* 0x000fe2000f8e0205 */
[----:B------:R-:W-:Y:S01]  /*9bf0*/  LOP3.LUT R4, R5, R22, RZ, 0x3c, !PT ;  /* 0x0000001605047212 */ /* 0x000fe200078e3cff */
[----:B------:R-:W-:Y:S01]  /*9c00*/  IMAD.MOV.U32 R5, RZ, RZ, R23 ;  /* 0x000000ffff057224 */ /* 0x000fe200078e0017 */
[----:B------:R-:W-:Y:S01]  /*9c10*/  IADD3 R45, P2, R22, 0x40, RZ ;  /* 0x00000040162d7810 */ /* 0x000fe20007f5e0ff */
[----:B------:R-:W-:Y:S01]  /*9c20*/  IMAD.IADD R49, R44, 0x1, -R49 ;  /* 0x000000012c317824 */ /* 0x000fe200078e0a31 */
[----:B------:R-:W-:Y:S01]  /*9c30*/  SHF.R.U64 R12, R12, 0x3, RZ ;  /* 0x000000030c0c7819 */ /* 0x000fe200000012ff */
[----:B------:R-:W-:Y:S01]  /*9c40*/  UIADD3 UR5, UR7, UR5, URZ ;  /* 0x0000000507057290 */ /* 0x000fe2000fffe03f */
[----:B------:R-:W-:-:S02]  /*9c50*/  LOP3.LUT R44, R45, 0x380, RZ, 0xc0, !PT ;  /* 0x000003802d2c7812 */ /* 0x000fc400078ec0ff */
[----:B------:R-:W-:Y:S02]  /*9c60*/  LOP3.LUT R12, R12, R43, RZ, 0x3c, !PT ;  /* 0x0000002b0c0c7212 */ /* 0x000fe400078e3cff */
[----:B------:R-:W-:Y:S02]  /*9c70*/  MOV R43, R4 ;  /* 0x00000004002b7202 */ /* 0x000fe40000000f00 */
[----:B------:R-:W-:Y:S02]  /*9c80*/  F2FP.BF16.F32.PACK_AB R5, R10, R11 ;  /* 0x0000000b0a05723e */ /* 0x000fe400000010ff */
[----:B------:R-:W-:Y:S02]  /*9c90*/  SHF.R.U64 R10, R44, 0x3, RZ ;  /* 0x000000032c0a7819 */ /* 0x000fe400000012ff */
[----:B------:R-:W-:Y:S02]  /*9ca0*/  IADD3 R48, P1, R22, 0x60, RZ ;  /* 0x0000006016307810 */ /* 0x000fe40007f3e0ff */
[----:B------:R-:W-:-:S02]  /*9cb0*/  LOP3.LUT R10, R10, R45, RZ, 0x3c, !PT ;  /* 0x0000002d0a0a7212 */ /* 0x000fc400078e3cff */
[----:B------:R-:W1:Y:S01]  /*9cc0*/  LDC.64 R44, c[0x0][0xb78] ;  /* 0x0002de00ff2c7b82 */ /* 0x000e620000000a00 */
[----:B------:R-:W-:Y:S02]  /*9cd0*/  LOP3.LUT R46, R48, 0x380, RZ, 0xc0, !PT ;  /* 0x00000380302e7812 */ /* 0x000fe400078ec0ff */
[----:B------:R-:W-:Y:S02]  /*9ce0*/  F2FP.BF16.F32.PACK_AB R4, R13, R42 ;  /* 0x0000002a0d04723e */ /* 0x000fe400000010ff */
[----:B------:R-:W-:Y:S01]  /*9cf0*/  F2FP.BF16.F32.PACK_AB R6, R6, R9 ;  /* 0x000000090606723e */ /* 0x000fe200000010ff */
[--C-:B------:R-:W-:Y:S01]  /*9d00*/  IMAD.X R9, RZ, RZ, R23.reuse, P1 ;  /* 0x000000ffff097224 */ /* 0x100fe200008e0617 */
[----:B------:R-:W-:Y:S02]  /*9d10*/  F2FP.BF16.F32.PACK_AB R7, R7, R8 ;  /* 0x000000080707723e */ /* 0x000fe400000010ff */
[----:B------:R-:W-:Y:S02]  /*9d20*/  SHF.R.U64 R11, R46, 0x3, RZ ;  /* 0x000000032e0b7819 */ /* 0x000fe400000012ff */
[----:B------:R-:W-:Y:S01]  /*9d30*/  IADD3.X R13, RZ, R23, RZ, P3, !PT ;  /* 0x00000017ff0d7210 */ /* 0x000fe20001ffe4ff */
[----:B------:R2:W-:Y:S01]  /*9d40*/  STSM.16.M88.4 [R43], R4 ;  /* 0x000000042b007844 */ /* 0x0005e20000000200 */
[----:B------:R-:W-:Y:S01]  /*9d50*/  LOP3.LUT R8, R11, R48, RZ, 0x3c, !PT ;  /* 0x000000300b087212 */ /* 0x000fe200078e3cff */
[----:B------:R-:W-:Y:S01]  /*9d60*/  IMAD.X R11, RZ, RZ, R23, P2 ;  /* 0x000000ffff0b7224 */ /* 0x000fe200010e0617 */
[----:B------:R-:W-:-:S02]  /*9d70*/  MOV R12, R12 ;  /* 0x0000000c000c7202 */ /* 0x000fc40000000f00 */
[----:B------:R-:W-:Y:S02]  /*9d80*/  F2FP.BF16.F32.PACK_AB R32, R32, R33 ;  /* 0x000000212020723e */ /* 0x000fe400000010ff */
[----:B------:R-:W-:Y:S02]  /*9d90*/  MOV R11, R10 ;  /* 0x0000000a000b7202 */ /* 0x000fe40000000f00 */
[----:B------:R-:W-:Y:S02]  /*9da0*/  F2FP.BF16.F32.PACK_AB R33, R30, R31 ;  /* 0x0000001f1e21723e */ /* 0x000fe400000010ff */
[----:B------:R-:W-:Y:S02]  /*9db0*/  F2FP.BF16.F32.PACK_AB R24, R24, R25 ;  /* 0x000000191818723e */ /* 0x000fe400000010ff */
[----:B------:R-:W-:Y:S01]  /*9dc0*/  MOV R10, R8 ;  /* 0x00000008000a7202 */ /* 0x000fe20000000f00 */
[----:B------:R-:W-:Y:S01]  /*9dd0*/  IMAD.U32 R9, RZ, RZ, UR7 ;  /* 0x00000007ff097e24 */ /* 0x000fe2000f8e00ff */
[----:B------:R-:W-:Y:S01]  /*9de0*/  F2FP.BF16.F32.PACK_AB R25, R20, R21 ;  /* 0x000000151419723e */ /* 0x000fe200000010ff */
[----:B------:R-:W-:Y:S01]  /*9df0*/  IMAD.U32 R8, RZ, RZ, UR6 ;  /* 0x00000006ff087e24 */ /* 0x000fe2000f8e00ff */
[----:B--2---:R-:W-:Y:S01]  /*9e00*/  F2FP.BF16.F32.PACK_AB R7, R34, R35 ;  /* 0x000000232207723e */ /* 0x004fe200000010ff */
[----:B-1----:R-:W-:Y:S01]  /*9e10*/  IMAD R34, R44, UR8, RZ ;  /* 0x000000082c227c24 */ /* 0x002fe2000f8e02ff */
[----:B------:R-:W-:Y:S01]  /*9e20*/  F2FP.BF16.F32.PACK_AB R6, R36, R37 ;  /* 0x000000252406723e */ /* 0x000fe200000010ff */
[----:B------:R-:W-:Y:S01]  /*9e30*/  VIADD R37, R18, UR42 ;  /* 0x0000002a12257c36 */ /* 0x000fe20008000000 */
[----:B------:R-:W-:Y:S01]  /*9e40*/  F2FP.BF16.F32.PACK_AB R4, R40, R41 ;  /* 0x000000292804723e */ /* 0x000fe200000010ff */
[----:B------:R-:W-:Y:S01]  /*9e50*/  IMAD R36, R45, UR44, R34 ;  /* 0x0000002c2d247c24 */ /* 0x000fe2000f8e0222 */
[----:B------:R-:W-:Y:S01]  /*9e60*/  F2FP.BF16.F32.PACK_AB R5, R38, R39 ;  /* 0x000000272605723e */ /* 0x000fe200000010ff */
[----:B------:R-:W-:Y:S01]  /*9e70*/  VIADD R13, R37, 0x8 ;  /* 0x00000008250d7836 */ /* 0x000fe20000000000 */
[----:B------:R-:W-:Y:S01]  /*9e80*/  F2FP.BF16.F32.PACK_AB R34, R28, R29 ;  /* 0x0000001d1c22723e */ /* 0x000fe200000010ff */
[----:B------:R-:W-:Y:S01]  /*9e90*/  ULDC.64 UR6, c[0x0][0xb40] ;  /* 0x0002d00000067ab9 */ /* 0x000fe20000000a00 */
[----:B------:R-:W-:Y:S01]  /*9ea0*/  F2FP.BF16.F32.PACK_AB R35, R26, R27 ;  /* 0x0000001b1a23723e */ /* 0x000fe200000010ff */
[----:B------:R1:W-:Y:S01]  /*9eb0*/  STSM.16.M88.4 [R12], R4 ;  /* 0x000000040c007844 */ /* 0x0003e20000000200 */
[----:B------:R-:W-:-:S02]  /*9ec0*/  F2FP.BF16.F32.PACK_AB R26, R14, R19 ;  /* 0x000000130e1a723e */ /* 0x000fc400000010ff */
[----:B------:R-:W-:Y:S01]  /*9ed0*/  F2FP.BF16.F32.PACK_AB R27, R119, R0 ;  /* 0x00000000771b723e */ /* 0x000fe200000010ff */
[----:B------:R-:W-:Y:S01]  /*9ee0*/  STSM.16.M88.4 [R11], R32 ;  /* 0x000000200b007844 */ /* 0x000fe20000000200 */
[----:B------:R-:W-:Y:S01]  /*9ef0*/  MOV R9, UR5 ;  /* 0x0000000500097c02 */ /* 0x000fe20008000f00 */
[----:B------:R-:W-:Y:S01]  /*9f00*/  ULDC UR5, c[0x0][0xa88] ;  /* 0x0002a20000057ab9 */ /* 0x000fe20000000800 */
[----:B------:R-:W-:Y:S01]  /*9f10*/  SHF.R.S32.HI R47, RZ, 0x5, R47 ;  /* 0x00000005ff2f7819 */ /* 0x000fe2000001142f */
[----:B------:R-:W-:Y:S01]  /*9f20*/  STSM.16.M88.4 [R10], R24 ;  /* 0x000000180a007844 */ /* 0x000fe20000000200 */
[----:B------:R-:W-:Y:S01]  /*9f30*/  LOP3.LUT P0, RZ, R49, 0x3, RZ, 0xc0, !PT ;  /* 0x0000000331ff7812 */ /* 0x000fe2000780c0ff */
[----:B------:R-:W-:Y:S01]  /*9f40*/  IMAD.WIDE.U32 R8, R44, UR44, R8 ;  /* 0x0000002c2c087c25 */ /* 0x000fe2000f8e0008 */
[----:B------:R-:W-:Y:S01]  /*9f50*/  @!PT LDS RZ, [RZ] ;  /* 0x00000000fffff984 */ /* 0x000fe20000000800 */
[----:B------:R-:W-:Y:S01]  /*9f60*/  @!PT LDS RZ, [RZ] ;  /* 0x00000000fffff984 */ /* 0x000fe20000000800 */
[----:B------:R-:W-:Y:S01]  /*9f70*/  @!PT LDS RZ, [RZ] ;  /* 0x00000000fffff984 */ /* 0x000fe20000000800 */
[----:B------:R-:W-:Y:S01]  /*9f80*/  @!PT LDS RZ, [RZ] ;  /* 0x00000000fffff984 */ /* 0x000fe20000000800 */
[----:B------:R2:W-:Y:S06]  /*9f90*/  MEMBAR.ALL.CTA ;  /* 0x0000000000007992 */ /* 0x0005ec0000008000 */
[----:B--2---:R-:W2:Y:S02]  /*9fa0*/  FENCE.VIEW.ASYNC.S ;  /* 0x00000000000073c6 */ /* 0x004ea40000000000 */
[----:B--2---:R-:W-:Y:S06]  /*9fb0*/  BAR.ARV 0x1, 0x1a0 ;  /* 0x0046800000007b1d */ /* 0x004fec0000002000 */
[----:B------:R-:W-:Y:S01]  /*9fc0*/  ISETP.GE.OR P1, PT, R13, UR5, P0 ;  /* 0x000000050d007c0c */ /* 0x000fe20008726670 */
[----:B------:R-:W2:Y:S01]  /*9fd0*/  SHFL.IDX PT, R0, R47, RZ, 0x1f ;  /* 0x00001fff2f007589 */ /* 0x000ea200000e0000 */
[----:B------:R-:W-:-:S02]  /*9fe0*/  SHF.R.S32.HI R13, RZ, 0x1f, R37 ;  /* 0x0000001fff0d7819 */ /* 0x000fc40000011425 */
[C---:B-1----:R-:W-:Y:S02]  /*9ff0*/  IADD3 R5, P2, R37.reuse, R8, RZ ;  /* 0x0000000825057210 */ /* 0x042fe40007f5e0ff */
[----:B------:R-:W-:Y:S02]  /*a000*/  ISETP.GE.OR P0, PT, R37, UR5, P0 ;  /* 0x0000000525007c0c */ /* 0x000fe40008706670 */
[----:B------:R-:W-:Y:S02]  /*a010*/  IADD3.X R8, R13, R9, R36, P2, !PT ;  /* 0x000000090d087210 */ /* 0x000fe400017fe424 */
[----:B------:R-:W-:-:S04]  /*a020*/  LEA R4, P2, R5, UR6, 0x2 ;  /* 0x0000000605047c11 */ /* 0x000fc8000f8410ff */
[----:B------:R-:W-:-:S05]  /*a030*/  LEA.HI.X R5, R5, UR7, R8, 0x2, P2 ;  /* 0x0000000705057c11 */ /* 0x000fca00090f1408 */
[----:B------:R1:W-:Y:S04]  /*a040*/  @!P1 STG.E desc[UR48][R4.64+0x20], R3 ;  /* 0x0000200304009986 */ /* 0x0003e8000c101930 */
[----:B------:R1:W-:Y:S01]  /*a050*/  @!P0 STG.E desc[UR48][R4.64], R15 ;  /* 0x0000000f04008986 */ /* 0x0003e2000c101930 */
[----:B--2---:R-:W-:-:S13]  /*a060*/  ISETP.NE.AND P0, PT, R0, 0xb, PT ;  /* 0x0000000b0000780c */ /* 0x004fda0003f05270 */
[----:B-1----:R-:W-:Y:S05]  /*a070*/  @P0 BRA `(.L_x_1592) ;  /* 0x0000000800280947 */ /* 0x002fea0003800000 */
        /* <DEDUP_REMOVED lines=15> */
.L_x_1594:
[----:B------:R-:W-:Y:S05]  /*a170*/  BSYNC B0 ;  /* 0x0000000000007941 */ /* 0x000fea0003800000 */
.L_x_1593:
[----:B------:R-:W-:Y:S05]  /*a180*/  BRA `(.L_x_1592) ;  /* 0x0000000400e47947 */ /* 0x000fea0003800000 */
.L_x_1591:
        /* <DEDUP_REMOVED lines=31> */
[----:B------:R-:W-:-:S05]  /*a380*/  IMAD.WIDE.U32 R4, R20, UR44, R4 ;  /* 0x0000002c14047c25 */ /* 0x000fca000f8e0004 */
[----:B------:R-:W-:Y:S02]  /*a390*/  IADD3 R3, R5, R3, RZ ;  /* 0x0000000305037210 */ /* 0x000fe40007ffe0ff */
[----:B------:R-:W-:-:S04]  /*a3a0*/  LEA R6, P0, R4, UR8, 0x2 ;  /* 0x0000000804067c11 */ /* 0x000fc8000f8010ff */
[----:B------:R-:W-:Y:S01]  /*a3b0*/  LEA.HI.X R7, R4, UR9, R3, 0x2, P0 ;  /* 0x0000000904077c11 */ /* 0x000fe200080f1403 */
[----:B------:R-:W-:-:S05]  /*a3c0*/  IMAD.MOV.U32 R3, RZ, RZ, -0x800000 ;  /* 0xff800000ff037424 */ /* 0x000fca00078e00ff */
[----:B------:R1:W-:Y:S03]  /*a3d0*/  STG.E desc[UR48][R6.64], R3 ;  /* 0x0000000306007986 */ /* 0x0003e6000c101930 */
.L_x_1596:
[----:B------:R-:W-:Y:S05]  /*a3e0*/  BSYNC B0 ;  /* 0x0000000000007941 */ /* 0x000fea0003800000 */
.L_x_1595:
[----:B------:R-:W-:Y:S01]  /*a3f0*/  ULOP3.LUT UR47, URZ, UR47, URZ, 0x33, !UPT ;  /* 0x0000002f3f2f7292 */ /* 0x000fe2000f8e333f */
[----:B-1----:R-:W-:Y:S01]  /*a400*/  IMAD R3, R13, UR43, R10 ;  /* 0x0000002b0d037c24 */ /* 0x002fe2000f8e020a */
[----:B------:R-:W-:Y:S01]  /*a410*/  SHF.R.S32.HI R4, RZ, 0x3, R19 ;  /* 0x00000003ff047819 */ /* 0x000fe20000011413 */
[----:B------:R-:W-:Y:S01]  /*a420*/  IMAD.WIDE.U32 R6, R12, UR43, R8 ;  /* 0x0000002b0c067c25 */ /* 0x000fe2000f8e0008 */
[----:B---3--:R-:W-:Y:S01]  /*a430*/  ISETP.GE.AND P0, PT, R8, R25, PT ;  /* 0x000000190800720c */ /* 0x008fe20003f06270 */
[----:B------:R-:W-:Y:S01]  /*a440*/  BSSY B0, `(.L_x_1597) ;  /* 0x000001d000007945 */ /* 0x000fe20003800000 */
[----:B------:R-:W-:Y:S01]  /*a450*/  IADD3 R5, R4, 0x90, RZ ;  /* 0x0000009004057810 */ /* 0x000fe20007ffe0ff */
[----:B--2---:R-:W-:Y:S02]  /*a460*/  VIADD R11, R11, UR47 ;  /* 0x0000002f0b0b7c36 */ /* 0x004fe40008000000 */
[----:B------:R-:W-:Y:S02]  /*a470*/  IMAD.IADD R7, R7, 0x1, R3 ;  /* 0x0000000107077824 */ /* 0x000fe400078e0203 */
[----:B------:R-:W-:-:S02]  /*a480*/  IMAD R8, R11, -0xc0, R24 ;  /* 0xffffff400b087824 */ /* 0x000fc400078e0218 */
[C---:B------:R-:W-:Y:S02]  /*a490*/  VIADD R0, R4.reuse, 0x30 ;  /* 0x0000003004007836 */ /* 0x040fe40000000000 */
[----:B------:R-:W-:Y:S01]  /*a4a0*/  VIADD R3, R4, 0x60 ;  /* 0x0000006004037836 */ /* 0x000fe20000000000 */
[-C--:B------:R-:W-:Y:S02]  /*a4b0*/  ISETP.GE.OR P3, PT, R5, R8.reuse, P0 ;  /* 0x000000080500720c */ /* 0x080fe40000766670 */
[-C--:B------:R-:W-:Y:S01]  /*a4c0*/  ISETP.GE.OR P1, PT, R0, R8.reuse, P0 ;  /* 0x000000080000720c */ /* 0x080fe20000726670 */
[----:B----4-:R-:W-:Y:S01]  /*a4d0*/  IMAD R0, R14, UR6, RZ ;  /* 0x000000060e007c24 */ /* 0x010fe2000f8e02ff */
[-C--:B------:R-:W-:Y:S02]  /*a4e0*/  ISETP.GE.OR P2, PT, R3, R8.reuse, P0 ;  /* 0x000000080300720c */ /* 0x080fe40000746670 */
[----:B------:R-:W-:Y:S01]  /*a4f0*/  ISETP.GE.OR P0, PT, R4, R8, P0 ;  /* 0x000000080400720c */ /* 0x000fe20000706670 */
[----:B------:R-:W-:Y:S01]  /*a500*/  IMAD R3, R15, UR44, R0 ;  /* 0x0000002c0f037c24 */ /* 0x000fe2000f8e0200 */
[----:B------:R-:W-:Y:S01]  /*a510*/  SHF.R.S32.HI R5, RZ, 0x1f, R4 ;  /* 0x0000001fff057819 */ /* 0x000fe20000011404 */
[----:B------:R-:W-:-:S04]  /*a520*/  IMAD.WIDE.U32 R8, R14, UR44, R6 ;  /* 0x0000002c0e087c25 */ /* 0x000fc8000f8e0006 */
[----:B------:R-:W-:-:S04]  /*a530*/  IMAD.WIDE R6, R11, 0xc0, R4 ;  /* 0x000000c00b067825 */ /* 0x000fc800078e0204 */
        /* <DEDUP_REMOVED lines=13> */
.L_x_1598:
[----:B------:R-:W-:Y:S05]  /*a610*/  BSYNC B0 ;  /* 0x0000000000007941 */ /* 0x000fea0003800000 */
.L_x_1597:
        /* <DEDUP_REMOVED lines=15> */
.L_x_1600:
[----:B------:R-:W-:Y:S05]  /*a710*/  BSYNC B0 ;  /* 0x0000000000007941 */ /* 0x000fea0003800000 */
.L_x_1599:
        /* <DEDUP_REMOVED lines=11> */
[----:B-12---:R-:W-:Y:S02]  /*a7d0*/  LEA R12, P0, R4, UR6, 0x1 ;  /* 0x00000006040c7c11 */ /* 0x006fe4000f8008ff */
[----:B------:R-:W-:-:S04]  /*a7e0*/  IADD3 R3, R5, R3, RZ ;  /* 0x0000000305037210 */ /* 0x000fc80007ffe0ff */
[----:B------:R-:W-:-:S05]  /*a7f0*/  LEA.HI.X R13, R4, UR7, R3, 0x1, P0 ;  /* 0x00000007040d7c11 */ /* 0x000fca00080f0c03 */
[----:B------:R3:W-:Y:S02]  /*a800*/  STG.E.128 desc[UR48][R12.64], RZ ;  /* 0x000000ff0c007986 */ /* 0x0007e4000c101d30 */
.L_x_1602:
[----:B------:R-:W-:Y:S05]  /*a810*/  BSYNC B0 ;  /* 0x0000000000007941 */ /* 0x000fea0003800000 */
.L_x_1601:
        /* <DEDUP_REMOVED lines=15> */
.L_x_1603:
[----:B------:R-:W-:Y:S05]  /*a910*/  BSYNC B0 ;  /* 0x0000000000007941 */ /* 0x000fea0003800000 */
.L_x_1592:
[----:B------:R-:W5:Y:S02]  /*a920*/  LDC R0, c[0x0][0xda8] ;  /* 0x00036a00ff007b82 */ /* 0x000f640000000800 */
[----:B-----5:R-:W-:-:S13]  /*a930*/  ISETP.LE.AND P0, PT, R0, UR4, PT ;  /* 0x0000000400007c0c */ /* 0x020fda000bf03270 */
[----:B------:R-:W-:Y:S05]  /*a940*/  @!P0 BRA `(.L_x_1604) ;  /* 0xffffff6400048947 */ /* 0x000fea000383ffff */
[----:B------:R-:W-:Y:S05]  /*a950*/  EXIT ;  /* 0x000000000000794d */ /* 0x000fea0003800000 */
.L_x_1556:
        /* <DEDUP_REMOVED lines=8> */
[----:B------:R-:W-:Y:S01]  /*a9e0*/  IMAD.MOV.U32 R19, RZ, RZ, 0x1 ;  /* 0x00000001ff137424 */ /* 0x000fe200078e00ff */
[----:B------:R-:W-:-:S05]  /*a9f0*/  MOV R18, RZ ;  /* 0x000000ff00127202 */ /* 0x000fca0000000f00 */
[----:B------:R-:W1:Y:S02]  /*aa00*/  LDC R0, c[0x0][0xda8] ;  /* 0x00036a00ff007b82 */ /* 0x000e640000000800 */
[----:B-1----:R-:W-:-:S13]  /*aa10*/  ISETP.LE.AND P0, PT, R0, UR4, PT ;  /* 0x0000000400007c0c */ /* 0x002fda000bf03270 */
[----:B------:R-:W-:Y:S05]  /*aa20*/  @P0 BRA `(.L_x_1605) ;  /* 0x0000002400480947 */ /* 0x000fea0003800000 */
[----:B------:R-:W-:Y:S01]  /*aa30*/  LOP3.LUT R23, R2, 0x1f, RZ, 0xc0, !PT ;  /* 0x0000001f02177812 */ /* 0x000fe200078ec0ff */
[----:B------:R-:W-:Y:S01]  /*aa40*/  IMAD.U32 R22, RZ, RZ, UR4 ;  /* 0x00000004ff167e24 */ /* 0x000fe2000f8e00ff */
[----:B------:R-:W-:Y:S01]  /*aa50*/  ULDC UR46, c[0x0][0xc] ;  /* 0x00000300002e7ab9 */ /* 0x000fe20000000800 */
[----:B------:R-:W-:Y:S01]  /*aa60*/  IMAD.MOV.U32 R18, RZ, RZ, RZ ;  /* 0x000000ffff127224 */ /* 0x000fe200078e00ff */
[----:B------:R-:W-:Y:S01]  /*aa70*/  ULDC.64 UR50, c[0x0][0x198] ;  /* 0x0000660000327ab9 */ /* 0x000fe20000000a00 */
[----:B------:R-:W-:Y:S01]  /*aa80*/  IMAD.MOV.U32 R19, RZ, RZ, 0x1 ;  /* 0x00000001ff137424 */ /* 0x000fe200078e00ff */
[----:B------:R-:W-:-:S06]  /*aa90*/  UMOV UR47, URZ ;  /* 0x0000003f002f7c82 */ /* 0x000fcc0008000000 */
.L_x_1653:
        /* <DEDUP_REMOVED lines=21> */
.L_x_1606:
[----:B------:R-:W-:Y:S01]  /*abf0*/  ULDC UR9, c[0x0][0xdc4] ;  /* 0x0003710000097ab9 */ /* 0x000fe20000000800 */
[----:B------:R-:W-:Y:S01]  /*ac00*/  UMOV UR7, UR8 ;  /* 0x0000000800077c82 */ /* 0x000fe20008000000 */
[----:B------:R-:W-:-:S11]  /*ac10*/  UISETP.NE.AND UP0, UPT, UR9, 0x1, UPT ;  /* 0x000000010900788c */ /* 0x000fd6000bf05270 */
[----:B------:R-:W-:Y:S02]  /*ac20*/  @UP0 ULDC.64 UR10, c[0x0][0xdc8] ;  /* 0x00037200000a0ab9 */ /* 0x000fe40000000a00 */
[----:B------:R-:W-:-:S04]  /*ac30*/  UIMAD.WIDE.U32 UR4, UR8, UR10, URZ ;  /* 0x0000000a080472a5 */ /* 0x000fc8000f8e003f */
[----:B------:R-:W-:-:S04]  /*ac40*/  @UP0 USHF.R.U32.HI UR7, URZ, UR11, UR5 ;  /* 0x0000000b3f070299 */ /* 0x000fc80008011605 */
[----:B------:R-:W-:-:S12]  /*ac50*/  UIMAD UR4, UR7, UR9, URZ ;  /* 0x00000009070472a4 */ /* 0x000fd8000f8e023f */
.L_x_1607:
[----:B------:R-:W-:Y:S01]  /*ac60*/  ULOP3.LUT UR5, URZ, UR7, URZ, 0x33, !UPT ;  /* 0x000000073f057292 */ /* 0x000fe2000f8e333f */
[----:B------:R-:W-:Y:S01]  /*ac70*/  BSSY B6, `(.L_x_1608) ;  /* 0x000021e000067945 */ /* 0x000fe20003800000 */
[----:B------:R-:W-:Y:S01]  /*ac80*/  ULDC.64 UR10, c[0x0][0x3f8] ;  /* 0x0000fe00000a7ab9 */ /* 0x000fe20000000a00 */
[----:B------:R-:W-:Y:S01]  /*ac90*/  ULDC UR7, c[0x0][0xdac] ;  /* 0x00036b0000077ab9 */ /* 0x000fe20000000800 */
[----:B------:R-:W-:Y:S02]  /*aca0*/  UISETP.NE.U32.AND UP0, UPT, UR10, URZ, UPT ;  /* 0x0000003f0a00728c */ /* 0x000fe4000bf05070 */
[----:B------:R-:W-:Y:S02]  /*acb0*/  UIADD3 UR5, UR5, UR7, URZ ;  /* 0x0000000705057290 */ /* 0x000fe4000fffe03f */
[----:B------:R-:W-:Y:S02]  /*acc0*/  UISETP.NE.AND.EX UP0, UPT, UR11, URZ, UPT, UP0 ;  /* 0x0000003f0b00728c */ /* 0x000fe4000bf05300 */
[----:B------:R-:W-:Y:S01]  /*acd0*/  UIMAD UR41, UR5, 0xc0, URZ ;  /* 0x000000c0052978a4 */ /* 0x000fe2000f8e023f */
[----:B------:R-:W-:Y:S01]  /*ace0*/  ULDC UR7, c[0x0][0x404] ;  /* 0x0001010000077ab9 */ /* 0x000fe20000000800 */
[----:B------:R-:W-:Y:S01]  /*acf0*/  ULDC UR10, c[0x0][0x288] ;  /* 0x0000a200000a7ab9 */ /* 0x000fe20000000800 */
[----:B------:R-:W-:-:S02]  /*ad00*/  USEL UR7, UR7, 0x1, UP0 ;  /* 0x0000000107077887 */ /* 0x000fc40008000000 */
[----:B------:R-:W-:Y:S01]  /*ad10*/  UIADD3 UR5, UR41, 0x13f, -UR10 ;  /* 0x0000013f29057890 */ /* 0x000fe2000fffe80a */
[----:B------:R-:W-:Y:S02]  /*ad20*/  ULDC UR9, c[0x0][0xdb8] ;  /* 0x00036e0000097ab9 */ /* 0x000fe40000000800 */
[----:B------:R-:W-:Y:S01]  /*ad30*/  ULDC UR10, c[0x0][0x2e0] ;  /* 0x0000b800000a7ab9 */ /* 0x000fe20000000800 */
[----:B------:R-:W-:Y:S02]  /*ad40*/  UISETP.NE.AND UP1, UPT, UR9, 0x1, UPT ;  /* 0x000000010900788c */ /* 0x000fe4000bf25270 */
[----:B------:R-:W-:Y:S02]  /*ad50*/  UIMAD UR11, UR7, UR10, 0x7f ;  /* 0x0000007f070b74a4 */ /* 0x000fe4000f8e020a */
[----:B------:R-:W-:Y:S02]  /*ad60*/  UIMAD UR5, UR7, UR10, UR5 ;  /* 0x0000000a070572a4 */ /* 0x000fe4000f8e0205 */
[----:B------:R-:W-:-:S02]  /*ad70*/  USHF.R.S32.HI UR10, URZ, 0x1f, UR11 ;  /* 0x0000001f3f0a7899 */ /* 0x000fc4000801140b */
[----:B------:R-:W-:Y:S02]  /*ad80*/  USHF.R.S32.HI UR7, URZ, 0x1f, UR5 ;  /* 0x0000001f3f077899 */ /* 0x000fe40008011405 */
[----:B------:R-:W-:Y:S02]  /*ad90*/  ULEA.HI UR10, UR10, UR11, URZ, 0x7 ;  /* 0x0000000b0a0a7291 */ /* 0x000fe4000f8f383f */
[----:B------:R-:W-:Y:S02]  /*ada0*/  ULEA.HI UR7, UR7, UR5, URZ, 0x7 ;  /* 0x0000000507077291 */ /* 0x000fe4000f8f383f */
[----:B------:R-:W-:Y:S02]  /*adb0*/  USHF.R.S32.HI UR10, URZ, 0x7, UR10 ;  /* 0x000000073f0a7899 */ /* 0x000fe4000801140a */
[----:B------:R-:W-:Y:S02]  /*adc0*/  USHF.R.S32.HI UR7, URZ, 0x7, UR7 ;  /* 0x000000073f077899 */ /* 0x000fe40008011407 */
[----:B------:R-:W-:-:S02]  /*add0*/  UIADD3 UR4, UR8, -UR4, URZ ;  /* 0x8000000408047290 */ /* 0x000fc4000fffe03f */
[----:B------:R-:W-:Y:S01]  /*ade0*/  UISETP.LT.AND UP0, UPT, UR10, UR7, UPT ;  /* 0x000000070a00728c */ /* 0x000fe2000bf01270 */
[----:B------:R-:W-:-:S03]  /*adf0*/  ULDC UR8, c[0x0][0xdc4] ;  /* 0x0003710000087ab9 */ /* 0x000fc60000000800 */
[----:B------:R-:W-:Y:S02]  /*ae00*/  USEL UR45, UR10, UR7, UP0 ;  /* 0x000000070a2d7287 */ /* 0x000fe40008000000 */
[----:B------:R-:W-:-:S03]  /*ae10*/  UIMAD UR6, UR6, UR8, UR4 ;  /* 0x00000008060672a4 */ /* 0x000fc6000f8e0204 */
[----:B------:R-:W-:Y:S01]  /*ae20*/  @UP1 ULDC UR4, c[0x0][0xdbc] ;  /* 0x00036f0000041ab9 */ /* 0x000fe20000000800 */
[----:B------:R-:W-:Y:S01]  /*ae30*/  ISETP.LT.AND P0, PT, RZ, UR45, PT ;  /* 0x0000002dff007c0c */ /* 0x000fe2000bf01270 */
[----:B------:R-:W-:Y:S01]  /*ae40*/  UIMAD.WIDE.U32 UR4, UR6, UR4, URZ ;  /* 0x00000004060472a5 */ /* 0x000fe2000f8e003f */
[----:B------:R-:W-:Y:S01]  /*ae50*/  @UP1 ULDC UR8, c[0x0][0xdc0] ;  /* 0x0003700000081ab9 */ /* 0x000fe20000000800 */
[----:B------:R-:W-:Y:S02]  /*ae60*/  UMOV UR43, UR6 ;  /* 0x00000006002b7c82 */ /* 0x000fe40008000000 */
[----:B------:R-:W-:-:S04]  /*ae70*/  @UP1 USHF.R.U32.HI UR43, URZ, UR8, UR5 ;  /* 0x000000083f2b1299 */ /* 0x000fc80008011605 */
[----:B------:R-:W-:-:S04]  /*ae80*/  UIADD3 UR42, -UR43, URZ, URZ ;  /* 0x0000003f2b2a7290 */ /* 0x000fc8000fffe13f */
[----:B------:R-:W-:Y:S01]  /*ae90*/  UIMAD UR42, UR9, UR42, UR6 ;  /* 0x0000002a092a72a4 */ /* 0x000fe2000f8e0206 */
[----:B------:R-:W-:Y:S11]  /*aea0*/  @P0 BRA `(.L_x_1609) ;  /* 0x0000000000400947 */ /* 0x000ff60003800000 */
        /* <DEDUP_REMOVED lines=16> */
.L_x_1609:
        /* <DEDUP_REMOVED lines=11> */
[----:B------:R-:W-:Y:S01]  /*b060*/  MOV R5, UR5 ;  /* 0x0000000500057c02 */ /* 0x000fe20008000f00 */
[----:B------:R-:W-:Y:S01]  /*b070*/  ULDC.64 UR4, c[0x4][0x8] ;  /* 0x0100020000047ab9 */ /* 0x000fe20000000a00 */
[----:B------:R-:W1:Y:S01]  /*b080*/  LDC.64 R2, c[0x4][R2] ;  /* 0x0100000002027b82 */ /* 0x000e620000000a00 */
        /* <DEDUP_REMOVED lines=8> */
[----:B-1----:R-:W-:Y:S05]  /*b110*/  CALL.ABS.NOINC R2 ;  /* 0x0000000002007343 */ /* 0x002fea0003c00000 */
.L_x_1611:
        /* <DEDUP_REMOVED lines=20> */
.L_x_1613:
[----:B------:R1:W2:Y:S01]  /*b260*/  LDC.64 R2, c[0x4][R24] ;  /* 0x0100000018027b82 */ /* 0x0002a20000000a00 */
[----:B------:R-:W-:Y:S01]  /*b270*/  ULDC.64 UR4, c[0x4][0xa8] ;  /* 0x01002a0000047ab9 */ /* 0x000fe20000000a00 */
[----:B------:R-:W-:Y:S01]  /*b280*/  ULDC.64 UR6, c[0x4][0xb0] ;  /* 0x01002c0000067ab9 */ /* 0x000fe20000000a00 */
[----:B------:R-:W-:Y:S01]  /*b290*/  IMAD.U32 R4, RZ, RZ, UR4 ;  /* 0x00000004ff047e24 */ /* 0x000fe2000f8e00ff */
[----:B------:R-:W-:Y:S01]  /*b2a0*/  MOV R5, UR5 ;  /* 0x0000000500057c02 */ /* 0x000fe20008000f00 */
[----:B------:R-:W-:Y:S01]  /*b2b0*/  ULDC.64 UR4, c[0x4][0x18] ;  /* 0x0100060000047ab9 */ /* 0x000fe20000000a00 */
[----:B------:R-:W-:Y:S01]  /*b2c0*/  IMAD.U32 R6, RZ, RZ, UR6 ;  /* 0x00000006ff067e24 */ /* 0x000fe2000f8e00ff */
[----:B------:R-:W-:Y:S01]  /*b2d0*/  MOV R12, 0x1 ;  /* 0x00000001000c7802 */ /* 0x000fe20000000f00 */
[----:B------:R-:W-:Y:S02]  /*b2e0*/  IMAD.U32 R7, RZ, RZ, UR7 ;  /* 0x00000007ff077e24 */ /* 0x000fe4000f8e00ff */
[----:B------:R-:W-:-:S02]  /*b2f0*/  IMAD.U32 R10, RZ, RZ, UR4 ;  /* 0x00000004ff0a7e24 */ /* 0x000fc4000f8e00ff */
[----:B------:R-:W-:Y:S02]  /*b300*/  IMAD.U32 R11, RZ, RZ, UR5 ;  /* 0x00000005ff0b7e24 */ /* 0x000fe4000f8e00ff */
[----:B------:R-:W-:Y:S02]  /*b310*/  IMAD.MOV.U32 R8, RZ, RZ, 0x70 ;  /* 0x00000070ff087424 */ /* 0x000fe400078e00ff */
[----:B-1----:R-:W-:-:S07]  /*b320*/  IMAD.MOV.U32 R13, RZ, RZ, RZ ;  /* 0x000000ffff0d7224 */ /* 0x002fce00078e00ff */
[----:B------:R-:W-:-:S07]  /*b330*/  LEPC R20, `(.L_x_1612) ;  /* 0x000000001014794e */ /* 0x000fce0000000000 */
[----:B--2---:R-:W-:Y:S05]  /*b340*/  CALL.ABS.NOINC R2 ;  /* 0x0000000002007343 */ /* 0x004fea0003c00000 */
.L_x_1612:
        /* <DEDUP_REMOVED lines=10> */
[----:B------:R-:W-:Y:S01]  /*b3f0*/  IMAD.U32 R7, RZ, RZ, UR45 ;  /* 0x0000002dff077e24 */ /* 0x000fe2000f8e00ff */
[----:B------:R-:W-:Y:S01]  /*b400*/  UMOV UR40, URZ ;  /* 0x0000003f00287c82 */ /* 0x000fe20008000000 */
[----:B------:R-:W-:-:S03]  /*b410*/  UMOV UR6, 0xffffffff ;  /* 0xffffffff00067882 */ /* 0x000fc60000000000 */
[----:B------:R-:W-:-:S07]  /*b420*/  IADD3 R7, R7, -0x1, RZ ;  /* 0xffffffff07077810 */ /* 0x000fce0007ffe0ff */
        /* <DEDUP_REMOVED lines=15> */
.L_x_1665:
[----:B------:R-:W-:Y:S01]  /*b520*/  UMOV UR4, 0xffffffff ;  /* 0xffffffff00047882 */ /* 0x000fe20000000000 */
[----:B------:R-:W-:Y:S02]  /*b530*/  SHF.R.S32.HI R8, RZ, 0x1f, R0 ;  /* 0x0000001fff087819 */ /* 0x000fe40000011400 */
[----:B------:R-:W-:Y:S05]  /*b540*/  BRA.DIV UR4, `(.L_x_1615) ;  /* 0x0000002204087947 */ /* 0x000fea000b800000 */
[----:B------:R-:W-:-:S13]  /*b550*/  ELECT P0, URZ, PT ;  /* 0x00000000003f782f */ /* 0x000fda0003800000 */
.L_x_1668:
        /* <DEDUP_REMOVED lines=23> */
.L_x_1617:
[----:B------:R-:W2:Y:S01]  /*b6d0*/  SYNCS.PHASECHK.TRANS64.TRYWAIT P4, [R13+URZ+0x16840], R12 ;  /* 0x0168400c0d0075a7 */ /* 0x000ea2000808017f */
[----:B------:R-:W-:Y:S01]  /*b6e0*/  ISETP.NE.AND P3, PT, R17, RZ, PT ;  /* 0x000000ff1100720c */ /* 0x000fe20003f65270 */
[----:B--2---:R-:W-:-:S12]  /*b6f0*/  @!P4 BRA `(.L_x_1618) ;  /* 0x0000001c00c0c947 */ /* 0x004fd80003800000 */
.L_x_1669:
[----:B------:R-:W-:Y:S05]  /*b700*/  @P3 BRA `(.L_x_1619) ;  /* 0x0000000000143947 */ /* 0x000fea0003800000 */
[----:B------:R-:W-:Y:S02]  /*b710*/  ISETP.NE.AND P3, PT, R23, RZ, PT ;  /* 0x000000ff1700720c */ /* 0x000fe40003f65270 */
[----:B-1----:R-:W-:-:S04]  /*b720*/  MOV R4, 0x4000 ;  /* 0x0000400000047802 */ /* 0x002fc80000000f00 */
[----:B------:R3:W-:Y:S07]  /*b730*/  SYNCS.ARRIVE.TRANS64 RZ, [R13+URZ+0x16830], R4 ;  /* 0x016830040dff79a7 */ /* 0x0007ee000800003f */
[----:B------:R-:W-:Y:S05]  /*b740*/  @!P3 BRA `(.L_x_1619) ;  /* 0x000000000004b947 */ /* 0x000fea0003800000 */
[----:B------:R-:W-:Y:S01]  /*b750*/  BPT.TRAP 0x1 ;  /* 0x000000040000795c */ /* 0x000fe20000300000 */
.L_x_1619:
        /* <DEDUP_REMOVED lines=16> */
.L_x_1616:
        /* <DEDUP_REMOVED lines=24> */
.L_x_1670:
[----:B------:R-:W-:-:S06]  /*b9e0*/  UISETP.GE.AND UP0, UPT, UR45, 0x2, UPT ;  /* 0x000000022d00788c */ /* 0x000fcc000bf06270 */
[----:B------:R-:W-:-:S13]  /*b9f0*/  PLOP3.LUT P3, PT, PT, PT, UP0, 0x80, 0x0 ;  /* 0x000000000000781c */ /* 0x000fda0003f6f008 */
[----:B------:R-:W-:Y:S05]  /*ba00*/  @!P3 BRA `(.L_x_1621) ;  /* 0x000000100044b947 */ /* 0x000fea0003800000 */
[----:B------:R-:W-:Y:S02]  /*ba10*/  ULOP3.LUT UR4, UR45, 0x1, URZ, 0xc0, !UPT ;  /* 0x000000012d047892 */ /* 0x000fe4000f8ec03f */
[----:B------:R-:W-:Y:S02]  /*ba20*/  UIADD3 UR44, UR45, -0x2, URZ ;  /* 0xfffffffe2d2c7890 */ /* 0x000fe4000fffe03f */
[----:B------:R-:W-:Y:S01]  /*ba30*/  UISETP.NE.U32.AND UP0, UPT, UR4, 0x1, UPT ;  /* 0x000000010400788c */ /* 0x000fe2000bf05070 */
[----:B------:R-:W-:-:S03]  /*ba40*/  ULDC.64 UR36, c[0x0][0x408] ;  /* 0x0001020000247ab9 */ /* 0x000fc60000000a00 */
[----:B------:R-:W-:Y:S02]  /*ba50*/  IMAD.U32 R11, RZ, RZ, UR44 ;  /* 0x0000002cff0b7e24 */ /* 0x000fe4000f8e00ff */
[----:B------:R-:W-:-:S13]  /*ba60*/  PLOP3.LUT P3, PT, PT, PT, UP0, 0x80, 0x0 ;  /* 0x000000000000781c */ /* 0x000fda0003f6f008 */
[----:B------:R-:W-:Y:S05]  /*ba70*/  @!P3 BRA `(.L_x_1622) ;  /* 0x00000004006cb947 */ /* 0x000fea0003800000 */
[----:B------:R-:W-:Y:S01]  /*ba80*/  VIADD R10, R18, 0x1 ;  /* 0x00000001120a7836 */ /* 0x000fe20000000000 */
[----:B------:R-:W-:Y:S04]  /*ba90*/  BSSY B0, `(.L_x_1623) ;  /* 0x0000055000007945 */ /* 0x000fe80003800000 */
[----:B------:R-:W-:-:S04]  /*baa0*/  ISETP.NE.AND P3, PT, R10, 0x2, PT ;  /* 0x000000020a00780c */ /* 0x000fc80003f65270 */
[----:B-1----:R-:W-:Y:S02]  /*bab0*/  SEL R4, RZ, 0x1, P3 ;  /* 0x00000001ff047807 */ /* 0x002fe40001800000 */
[----:B------:R-:W-:Y:S02]  /*bac0*/  SEL R10, R10, RZ, P3 ;  /* 0x000000ff0a0a7207 */ /* 0x000fe40001800000 */
[----:B------:R-:W-:Y:S01]  /*bad0*/  LOP3.LUT R11, R19, R4, RZ, 0x3c, !PT ;  /* 0x00000004130b7212 */ /* 0x000fe200078e3cff */
[----:B------:R-:W-:Y:S06]  /*bae0*/  @!P0 BRA `(.L_x_1624) ;  /* 0x00000004003c8947 */ /* 0x000fec0003800000 */
[----:B------:R-:W-:Y:S01]  /*baf0*/  IMAD.MOV.U32 R4, RZ, RZ, R9 ;  /* 0x000000ffff047224 */ /* 0x000fe200078e0009 */
[----:B------:R-:W-:Y:S01]  /*bb00*/  MOV R5, UR44 ;  /* 0x0000002c00057c02 */ /* 0x000fe20008000f00 */
[----:B------:R-:W-:Y:S06]  /*bb10*/  @!P1 BRA `(.L_x_1625) ;  /* 0x0000000000509947 */ /* 0x000fec0003800000 */
[----:B------:R-:W-:Y:S01]  /*bb20*/  ULDC UR7, c[0x0][0x41c] ;  /* 0x0001070000077ab9 */ /* 0x000fe20000000800 */
[----:B------:R-:W-:Y:S01]  /*bb30*/  UMOV UR6, UR44 ;  /* 0x0000002c00067c82 */ /* 0x000fe20008000000 */
[----:B------:R-:W-:-:S11]  /*bb40*/  UISETP.NE.AND UP0, UPT, UR7, 0x1, UPT ;  /* 0x000000010700788c */ /* 0x000fd6000bf05270 */
[----:B------:R-:W-:Y:S02]  /*bb50*/  @UP0 ULDC.64 UR8, c[0x0][0x420] ;  /* 0x0001080000080ab9 */ /* 0x000fe40000000a00 */
[----:B------:R-:W-:-:S04]  /*bb60*/  UIMAD.WIDE.U32 UR4, UR44, UR8, URZ ;  /* 0x000000082c0472a5 */ /* 0x000fc8000f8e003f */
[----:B------:R-:W-:-:S04]  /*bb70*/  @UP0 USHF.R.U32.HI UR6, URZ, UR9, UR5 ;  /* 0x000000093f060299 */ /* 0x000fc80008011605 */
[----:B------:R-:W-:Y:S02]  /*bb80*/  USHF.R.S32.HI UR4, URZ, 0x1f, UR6 ;  /* 0x0000001f3f047899 */ /* 0x000fe40008011406 */
[----:B------:R-:W-:-:S04]  /*bb90*/  IMAD.U32 R4, RZ, RZ, UR6 ;  /* 0x00000006ff047e24 */ /* 0x000fc8000f8e00ff */
[----:B------:R-:W-:Y:S01]  /*bba0*/  IMAD.U32 R5, RZ, RZ, UR4 ;  /* 0x00000004ff057e24 */ /* 0x000fe2000f8e00ff */
[----:B------:R-:W-:Y:S02]  /*bbb0*/  ULDC.64 UR4, c[0x0][0x408] ;  /* 0x0001020000047ab9 */ /* 0x000fe40000000a00 */
[----:B--2---:R-:W-:Y:S02]  /*bbc0*/  IMAD R13, R8, UR4, RZ ;  /* 0x00000004080d7c24 */ /* 0x004fe4000f8e02ff */
[----:B------:R-:W-:-:S04]  /*bbd0*/  IMAD.WIDE.U32 R4, R0, UR4, R4 ;  /* 0x0000000400047c25 */ /* 0x000fc8000f8e0004 */
[----:B------:R-:W-:Y:S01]  /*bbe0*/  IMAD R13, R0, UR5, R13 ;  /* 0x00000005000d7c24 */ /* 0x000fe2000f8e020d */
[----:B------:R-:W-:-:S03]  /*bbf0*/  LEA R2, P3, R4, R2, 0x2 ;  /* 0x0000000204027211 */ /* 0x000fc600078610ff */
[----:B------:R-:W-:-:S05]  /*bc00*/  IMAD.IADD R5, R13, 0x1, R5 ;  /* 0x000000010d057824 */ /* 0x000fca00078e0205 */
[----:B------:R-:W-:-:S05]  /*bc10*/  LEA.HI.X R3, R4, R3, R5, 0x2, P3 ;  /* 0x0000000304037211 */ /* 0x000fca00018f1405 */
[----:B------:R1:W5:Y:S01]  /*bc20*/  LDG.E R4, desc[UR48][R2.64] ;  /* 0x0000003002047981 */ /* 0x000362000c1e1900 */
[----:B------:R-:W-:-:S04]  /*bc30*/  UIADD3 UR4, -UR6, URZ, URZ ;  /* 0x0000003f06047290 */ /* 0x000fc8000fffe13f */
[----:B------:R-:W-:-:S06]  /*bc40*/  UIMAD UR4, UR7, UR4, UR44 ;  /* 0x00000004070472a4 */ /* 0x000fcc000f8e022c */
[----:B-1----:R-:W-:-:S07]  /*bc50*/  IMAD.U32 R5, RZ, RZ, UR4 ;  /* 0x00000004ff057e24 */ /* 0x002fce000f8e00ff */
.L_x_1625:
[----:B------:R-:W-:Y:S02]  /*bc60*/  LEA R3, R10, UR39, 0x3 ;  /* 0x000000270a037c11 */ /* 0x000fe4000f8e18ff */
[----:B------:R-:W-:Y:S02]  /*bc70*/  SHF.L.U32 R2, R11, 0x1f, RZ ;  /* 0x0000001f0b027819 */ /* 0x000fe400000006ff */
[----:B------:R-:W-:Y:S02]  /*bc80*/  ISETP.NE.AND P3, PT, R17, RZ, PT ;  /* 0x000000ff1100720c */ /* 0x000fe40003f65270 */
[----:B------:R-:W1:Y:S02]  /*bc90*/  SYNCS.PHASECHK.TRANS64.TRYWAIT P4, [R3+URZ+0x16840], R2 ;  /* 0x01684002030075a7 */ /* 0x000e64000808017f */
[----:B-1----:R-:W-:Y:S09]  /*bca0*/  @!P4 BRA `(.L_x_1626) ;  /* 0x000000180080c947 */ /* 0x002ff20003800000 */
.L_x_1671:
[----:B------:R-:W-:Y:S05]  /*bcb0*/  @P3 BRA `(.L_x_1627) ;  /* 0x0000000000143947 */ /* 0x000fea0003800000 */
[----:B------:R-:W-:Y:S01]  /*bcc0*/  ISETP.NE.AND P4, PT, R23, RZ, PT ;  /* 0x000000ff1700720c */ /* 0x000fe20003f85270 */
[----:B-1----:R-:W-:-:S04]  /*bcd0*/  IMAD.MOV.U32 R2, RZ, RZ, 0x4000 ;  /* 0x00004000ff027424 */ /* 0x002fc800078e00ff */
[----:B------:R3:W-:Y:S08]  /*bce0*/  SYNCS.ARRIVE.TRANS64 RZ, [R3+URZ+0x16830], R2 ;  /* 0x0168300203ff79a7 */ /* 0x0007f0000800003f */
[----:B------:R-:W-:Y:S05]  /*bcf0*/  @!P4 BRA `(.L_x_1627) ;  /* 0x000000000004c947 */ /* 0x000fea0003800000 */
[----:B------:R-:W-:Y:S01]  /*bd00*/  BPT.TRAP 0x1 ;  /* 0x000000040000795c */ /* 0x000fe20000300000 */
.L_x_1627:
        /* <DEDUP_REMOVED lines=10> */
[----:B-1-3--:R-:W-:Y:S01]  /*bdb0*/  SHF.L.U32 R3, R19, 0x1f, RZ ;  /* 0x0000001f13037819 */ /* 0x00afe200000006ff */
[----:B------:R-:W-:Y:S01]  /*bdc0*/  UMOV UR10, URZ ;  /* 0x0000003f000a7c82 */ /* 0x000fe20008000000 */
[----:B------:R-:W-:Y:S01]  /*bdd0*/  LEA R2, R18, UR4, 0x3 ;  /* 0x0000000412027c11 */ /* 0x000fe2000f8e18ff */
[----:B------:R-:W-:-:S02]  /*bde0*/  ULEA UR8, UR8, UR39, 0xe ;  /* 0x0000002708087291 */ /* 0x000fc4000f8e703f */
[----:B------:R-:W-:Y:S02]  /*bdf0*/  USHF.L.U32 UR11, UR11, 0x7, URZ ;  /* 0x000000070b0b7899 */ /* 0x000fe4000800063f */
[----:B------:R-:W-:Y:S02]  /*be00*/  UIADD3 UR9, UR9, 0x16830, URZ ;  /* 0x0001683009097890 */ /* 0x000fe4000fffe03f */
[----:B------:R-:W-:-:S09]  /*be10*/  UIADD3 UR8, UR8, 0xe400, URZ ;  /* 0x0000e40008087890 */ /* 0x000fd2000fffe03f */
[----:B------:R1:W-:Y:S01]  /*be20*/  UTMALDG.4D [UR8], [UR6], desc[UR14] ;  /* 0x00000e08060075b4 */ /* 0x0003e20008019000 */
[----:B------:R-:W3:Y:S02]  /*be30*/  SYNCS.PHASECHK.TRANS64.TRYWAIT P4, [R2+URZ+0x60], R3 ;  /* 0x00006003020075a7 */ /* 0x000ee4000808017f */
[----:B-1-3--:R-:W-:Y:S05]  /*be40*/  @!P4 BRA `(.L_x_1628) ;  /* 0x00000018002cc947 */ /* 0x00afea0003800000 */
.L_x_1672:
[----:B------:R-:W-:Y:S05]  /*be50*/  @P3 BRA `(.L_x_1629) ;  /* 0x0000000000183947 */ /* 0x000fea0003800000 */
[----:B------:R-:W-:Y:S02]  /*be60*/  ISETP.NE.AND P3, PT, R23, RZ, PT ;  /* 0x000000ff1700720c */ /* 0x000fe40003f65270 */
[----:B-1----:R-:W-:Y:S02]  /*be70*/  LEA R2, R18, UR39, 0x3 ;  /* 0x0000002712027c11 */ /* 0x002fe4000f8e18ff */
[----:B------:R-:W-:-:S04]  /*be80*/  MOV R3, 0x4000 ;  /* 0x0000400000037802 */ /* 0x000fc80000000f00 */
[----:B------:R3:W-:Y:S05]  /*be90*/  SYNCS.ARRIVE.TRANS64 RZ, [R2+URZ+0x16850], R3 ;  /* 0x0168500302ff79a7 */ /* 0x0007ea000800003f */
[----:B------:R-:W-:Y:S05]  /*bea0*/  @!P3 BRA `(.L_x_1629) ;  /* 0x000000000004b947 */ /* 0x000fea0003800000 */
[----:B------:R-:W-:Y:S01]  /*beb0*/  BPT.TRAP 0x1 ;  /* 0x000000040000795c */ /* 0x000fe20000300000 */
.L_x_1629:
        /* <DEDUP_REMOVED lines=17> */
[----:B----4-:R-:W-:Y:S01]  /*bfd0*/  NOP ;  /* 0x0000000000007918 */ /* 0x010fe20000000000 */
.L_x_1624:
[----:B------:R-:W-:Y:S05]  /*bfe0*/  BSYNC B0 ;  /* 0x0000000000007941 */ /* 0x000fea0003800000 */
.L_x_1623:
[----:B------:R-:W-:Y:S01]  /*bff0*/  UIADD3 UR4, UR45, -0x3, URZ ;  /* 0xfffffffd2d047890 */ /* 0x000fe2000fffe03f */
[----:B------:R-:W-:Y:S02]  /*c000*/  IMAD.MOV.U32 R19, RZ, RZ, R11 ;  /* 0x000000ffff137224 */ /* 0x000fe400078e000b */
[----:B------:R-:W-:-:S03]  /*c010*/  IMAD.MOV.U32 R18, RZ, RZ, R10 ;  /* 0x000000ffff127224 */ /* 0x000fc600078e000a */
[----:B------:R-:W-:-:S07]  /*c020*/  IMAD.U32 R11, RZ, RZ, UR4 ;  /* 0x00000004ff0b7e24 */ /* 0x000fce000f8e00ff */
.L_x_1622:
[----:B------:R-:W-:Y:S01]  /*c030*/  ISETP.NE.AND P3, PT, RZ, UR44, PT ;  /* 0x0000002cff007c0c */ /* 0x000fe2000bf65270 */
[----:B------:R-:W-:-:S12]  /*c040*/  BSSY B0, `(.L_x_1621) ;  /* 0x00000ad000007945 */ /* 0x000fd80003800000 */
[----:B------:R-:W-:Y:S05]  /*c050*/  @!P3 BRA `(.L_x_1630) ;  /* 0x0000000800acb947 */ /* 0x000fea0003800000 */
[----:B-1-3--:R-:W-:-:S07]  /*c060*/  MOV R2, R9 ;  /* 0x0000000900027202 */ /* 0x00afce0000000f00 */
.L_x_1645:
        /* <DEDUP_REMOVED lines=26> */
[----:B------:R-:W-:-:S05]  /*c210*/  IADD3 R4, -R13, RZ, RZ ;  /* 0x000000ff0d047210 */ /* 0x000fca0007ffe1ff */
[----:B------:R-:W-:-:S07]  /*c220*/  IMAD R14, R14, R4, R11 ;  /* 0x000000040e0e7224 */ /* 0x000fce00078e020b */
.L_x_1633:
[----:B------:R-:W-:Y:S02]  /*c230*/  LEA R4, R10, UR39, 0x3 ;  /* 0x000000270a047c11 */ /* 0x000fe4000f8e18ff */
[----:B-1----:R-:W-:Y:S02]  /*c240*/  SHF.L.U32 R3, R12, 0x1f, RZ ;  /* 0x0000001f0c037819 */ /* 0x002fe400000006ff */
[----:B------:R-:W-:Y:S02]  /*c250*/  ISETP.NE.AND P3, PT, R17, RZ, PT ;  /* 0x000000ff1100720c */ /* 0x000fe40003f65270 */
[----:B------:R-:W1:Y:S02]  /*c260*/  SYNCS.PHASECHK.TRANS64.TRYWAIT P4, [R4+URZ+0x16840], R3 ;  /* 0x01684003040075a7 */ /* 0x000e64000808017f */
[----:B-1----:R-:W-:Y:S09]  /*c270*/  @!P4 BRA `(.L_x_1634) ;  /* 0x000000140034c947 */ /* 0x002ff20003800000 */
.L_x_1673:
[----:B------:R-:W-:Y:S05]  /*c280*/  @P3 BRA `(.L_x_1635) ;  /* 0x0000000000143947 */ /* 0x000fea0003800000 */
[----:B------:R-:W-:Y:S01]  /*c290*/  ISETP.NE.AND P4, PT, R23, RZ, PT ;  /* 0x000000ff1700720c */ /* 0x000fe20003f85270 */
[----:B-1----:R-:W-:-:S04]  /*c2a0*/  IMAD.MOV.U32 R3, RZ, RZ, 0x4000 ;  /* 0x00004000ff037424 */ /* 0x002fc800078e00ff */
[----:B------:R2:W-:Y:S08]  /*c2b0*/  SYNCS.ARRIVE.TRANS64 RZ, [R4+URZ+0x16830], R3 ;  /* 0x0168300304ff79a7 */ /* 0x0005f0000800003f */
[----:B------:R-:W-:Y:S05]  /*c2c0*/  @!P4 BRA `(.L_x_1635) ;  /* 0x000000000004c947 */ /* 0x000fea0003800000 */
[----:B------:R-:W-:Y:S01]  /*c2d0*/  BPT.TRAP 0x1 ;  /* 0x000000040000795c */ /* 0x000fe20000300000 */
.L_x_1635:
        /* <DEDUP_REMOVED lines=20> */
.L_x_1674:
[----:B------:R-:W-:Y:S05]  /*c420*/  @P3 BRA `(.L_x_1637) ;  /* 0x0000000000143947 */ /* 0x000fea0003800000 */
[----:B------:R-:W-:Y:S01]  /*c430*/  ISETP.NE.AND P3, PT, R23, RZ, PT ;  /* 0x000000ff1700720c */ /* 0x000fe20003f65270 */
[----:B------:R-:W-:-:S04]  /*c440*/  IMAD.MOV.U32 R3, RZ, RZ, 0x4000 ;  /* 0x00004000ff037424 */ /* 0x000fc800078e00ff */
[----:B------:R2:W-:Y:S08]  /*c450*/  SYNCS.ARRIVE.TRANS64 RZ, [R4+URZ+0x50], R3 ;  /* 0x0000500304ff79a7 */ /* 0x0005f0000800003f */
[----:B------:R-:W-:Y:S05]  /*c460*/  @!P3 BRA `(.L_x_1637) ;  /* 0x000000000004b947 */ /* 0x000fea0003800000 */
[----:B------:R-:W-:Y:S01]  /*c470*/  BPT.TRAP 0x1 ;  /* 0x000000040000795c */ /* 0x000fe20000300000 */
.L_x_1637:
        /* <DEDUP_REMOVED lines=18> */
.L_x_1632:
[----:B------:R-:W-:Y:S05]  /*c5a0*/  BSYNC B1 ;  /* 0x0000000000017941 */ /* 0x000fea0003800000 */
.L_x_1631:
[----:B------:R-:W-:Y:S01]  /*c5b0*/  IADD3 R18, R10, 0x1, RZ ;  /* 0x000000010a127810 */ /* 0x000fe20007ffe0ff */
[----:B------:R-:W-:Y:S03]  /*c5c0*/  BSSY B1, `(.L_x_1638) ;  /* 0x0000051000017945 */ /* 0x000fe60003800000 */
[----:B------:R-:W-:-:S04]  /*c5d0*/  ISETP.NE.AND P3, PT, R18, 0x2, PT ;  /* 0x000000021200780c */ /* 0x000fc80003f65270 */
[----:B-1----:R-:W-:Y:S02]  /*c5e0*/  SEL R19, RZ, 0x1, P3 ;  /* 0x00000001ff137807 */ /* 0x002fe40001800000 */
[----:B------:R-:W-:Y:S02]  /*c5f0*/  SEL R18, R18, RZ, P3 ;  /* 0x000000ff12127207 */ /* 0x000fe40001800000 */
[----:B------:R-:W-:Y:S01]  /*c600*/  LOP3.LUT R19, R12, R19, RZ, 0x3c, !PT ;  /* 0x000000130c137212 */ /* 0x000fe200078e3cff */
[----:B------:R-:W-:Y:S06]  /*c610*/  @!P0 BRA `(.L_x_1639) ;  /* 0x00000004002c8947 */ /* 0x000fec0003800000 */
[----:B------:R-:W-:Y:S01]  /*c620*/  VIADD R14, R11, 0xffffffff ;  /* 0xffffffff0b0e7836 */ /* 0x000fe20000000000 */
[----:B------:R-:W-:Y:S06]  /*c630*/  @!P1 BRA `(.L_x_1640) ;  /* 0x0000000000489947 */ /* 0x000fec0003800000 */
[----:B------:R-:W1:Y:S01]  /*c640*/  LDC R13, c[0x0][0x41c] ;  /* 0x00010700ff0d7b82 */ /* 0x000e620000000800 */
[----:B------:R-:W-:Y:S02]  /*c650*/  IMAD.MOV.U32 R15, RZ, RZ, R14 ;  /* 0x000000ffff0f7224 */ /* 0x000fe400078e000e */
[----:B------:R-:W-:-:S04]  /*c660*/  IMAD R21, R8, UR36, RZ ;  /* 0x0000002408157c24 */ /* 0x000fc8000f8e02ff */
[----:B------:R-:W-:Y:S01]  /*c670*/  IMAD R21, R0, UR37, R21 ;  /* 0x0000002500157c24 */ /* 0x000fe2000f8e0215 */
[----:B-1----:R-:W-:-:S13]  /*c680*/  ISETP.NE.AND P3, PT, R13, 0x1, PT ;  /* 0x000000010d00780c */ /* 0x002fda0003f65270 */
[----:B--2---:R-:W1:Y:S02]  /*c690*/  @P3 LDC.64 R2, c[0x0][0x420] ;  /* 0x00010800ff023b82 */ /* 0x004e640000000a00 */
        /* <DEDUP_REMOVED lines=10> */
[----:B------:R-:W-:-:S05]  /*c740*/  IADD3 R4, -R15, RZ, RZ ;  /* 0x000000ff0f047210 */ /* 0x000fca0007ffe1ff */
[----:B------:R-:W-:-:S07]  /*c750*/  IMAD R14, R13, R4, R14 ;  /* 0x000000040d0e7224 */ /* 0x000fce00078e020e */
.L_x_1640:
[----:B-12---:R-:W-:Y:S02]  /*c760*/  LEA R3, R18, UR39, 0x3 ;  /* 0x0000002712037c11 */ /* 0x006fe4000f8e18ff */
[----:B------:R-:W-:Y:S02]  /*c770*/  SHF.L.U32 R4, R19, 0x1f, RZ ;  /* 0x0000001f13047819 */ /* 0x000fe400000006ff */
[----:B------:R-:W-:Y:S02]  /*c780*/  ISETP.NE.AND P3, PT, R17, RZ, PT ;  /* 0x000000ff1100720c */ /* 0x000fe40003f65270 */
[----:B------:R-:W1:Y:S02]  /*c790*/  SYNCS.PHASECHK.TRANS64.TRYWAIT P4, [R3+URZ+0x16840], R4 ;  /* 0x01684004030075a7 */ /* 0x000e64000808017f */
[----:B-1----:R-:W-:Y:S09]  /*c7a0*/  @!P4 BRA `(.L_x_1641) ;  /* 0x000000100010c947 */ /* 0x002ff20003800000 */
.L_x_1675:
[----:B------:R-:W-:Y:S05]  /*c7b0*/  @P3 BRA `(.L_x_1642) ;  /* 0x0000000000143947 */ /* 0x000fea0003800000 */
[----:B------:R-:W-:Y:S01]  /*c7c0*/  ISETP.NE.AND P4, PT, R23, RZ, PT ;  /* 0x000000ff1700720c */ /* 0x000fe20003f85270 */
[----:B-1----:R-:W-:-:S04]  /*c7d0*/  IMAD.MOV.U32 R4, RZ, RZ, 0x4000 ;  /* 0x00004000ff047424 */ /* 0x002fc800078e00ff */
[----:B------:R2:W-:Y:S08]  /*c7e0*/  SYNCS.ARRIVE.TRANS64 RZ, [R3+URZ+0x16830], R4 ;  /* 0x0168300403ff79a7 */ /* 0x0005f0000800003f */
[----:B------:R-:W-:Y:S05]  /*c7f0*/  @!P4 BRA `(.L_x_1642) ;  /* 0x000000000004c947 */ /* 0x000fea0003800000 */
[----:B------:R-:W-:Y:S01]  /*c800*/  BPT.TRAP 0x1 ;  /* 0x000000040000795c */ /* 0x000fe20000300000 */
.L_x_1642:
        /* <DEDUP_REMOVED lines=20> */
.L_x_1676:
[----:B------:R-:W-:Y:S05]  /*c950*/  @P3 BRA `(.L_x_1644) ;  /* 0x0000000000143947 */ /* 0x000fea0003800000 */
[----:B------:R-:W-:Y:S01]  /*c960*/  ISETP.NE.AND P3, PT, R23, RZ, PT ;  /* 0x000000ff1700720c */ /* 0x000fe20003f65270 */
[----:B------:R-:W-:-:S04]  /*c970*/  IMAD.MOV.U32 R4, RZ, RZ, 0x4000 ;  /* 0x00004000ff047424 */ /* 0x000fc800078e00ff */
[----:B------:R2:W-:Y:S08]  /*c980*/  SYNCS.ARRIVE.TRANS64 RZ, [R3+URZ+0x50], R4 ;  /* 0x0000500403ff79a7 */ /* 0x0005f0000800003f */
[----:B------:R-:W-:Y:S05]  /*c990*/  @!P3 BRA `(.L_x_1644) ;  /* 0x000000000004b947 */ /* 0x000fea0003800000 */
[----:B------:R-:W-:Y:S01]  /*c9a0*/  BPT.TRAP 0x1 ;  /* 0x000000040000795c */ /* 0x000fe20000300000 */
.L_x_1644:
        /* <DEDUP_REMOVED lines=18> */
.L_x_1639:
[----:B------:R-:W-:Y:S05]  /*cad0*/  BSYNC B1 ;  /* 0x0000000000017941 */ /* 0x000fea0003800000 */
.L_x_1638:
[C---:B------:R-:W-:Y:S02]  /*cae0*/  ISETP.GT.AND P3, PT, R11.reuse, 0x1, PT ;  /* 0x000000010b00780c */ /* 0x040fe40003f64270 */
[----:B------:R-:W-:-:S11]  /*caf0*/  IADD3 R11, R11, -0x2, RZ ;  /* 0xfffffffe0b0b7810 */ /* 0x000fd60007ffe0ff */
[----:B------:R-:W-:Y:S05]  /*cb00*/  @P3 BRA `(.L_x_1645) ;  /* 0xfffffff400583947 */ /* 0x000fea000383ffff */
.L_x_1630:
[----:B------:R-:W-:Y:S05]  /*cb10*/  BSYNC B0 ;  /* 0x0000000000007941 */ /* 0x000fea0003800000 */
.L_x_1621:
[----:B------:R-:W-:Y:S04]  /*cb20*/  BSSY B0, `(.L_x_1646) ;  /* 0x000000e000007945 */ /* 0x000fe80003800000 */
[----:B------:R-:W-:Y:S05]  /*cb30*/  @P2 BRA `(.L_x_1647) ;  /* 0x0000000000302947 */ /* 0x000fea0003800000 */
[----:B------:R-:W4:Y:S01]  /*cb40*/  S2R R11, SR_LANEID ;  /* 0x00000000000b7919 */ /* 0x000f220000000000 */
[----:B------:R-:W-:Y:S01]  /*cb50*/  VOTEU.ANY UR4, UPT, PT ;  /* 0x0000000000047886 */ /* 0x000fe200038e0100 */
[----:B-123--:R-:W1:Y:S01]  /*cb60*/  LDC.64 R2, c[0x0][0xdf0] ;  /* 0x00037c00ff027b82 */ /* 0x00ee620000000a00 */
[----:B------:R-:W4:Y:S08]  /*cb70*/  FLO.U32 R0, UR4 ;  /* 0x0000000400007d00 */ /* 0x000f3000080e0000 */
[----:B------:R-:W1:Y:S01]  /*cb80*/  POPC R5, UR4 ;  /* 0x0000000400057d09 */ /* 0x000e620008000000 */
[----:B----4-:R-:W-:-:S13]  /*cb90*/  ISETP.EQ.U32.AND P1, PT, R0, R11, PT ;  /* 0x0000000b0000720c */ /* 0x010fda0003f22070 */
[----:B-1----:R-:W2:Y:S01]  /*cba0*/  @P1 ATOMG.E.ADD.STRONG.GPU PT, R3, desc[UR48][R2.64], R5 ;  /* 0x00000005020319a8 */ /* 0x002ea200081ee1f0 */
[----:B------:R-:W1:Y:S02]  /*cbb0*/  S2R R4, SR_LTMASK ;  /* 0x0000000000047919 */ /* 0x000e640000003900 */
[----:B-1----:R-:W-:-:S04]  /*cbc0*/  LOP3.LUT R4, R4, UR4, RZ, 0xc0, !PT ;  /* 0x0000000404047c12 */ /* 0x002fc8000f8ec0ff */
[----:B------:R-:W1:Y:S01]  /*cbd0*/  POPC R11, R4 ;  /* 0x00000004000b7309 */ /* 0x000e620000000000 */
[----:B--2---:R-:W1:Y:S02]  /*cbe0*/  SHFL.IDX PT, R0, R3, R0, 0x1f ;  /* 0x00001f0003007589 */ /* 0x004e6400000e0000 */
[----:B-1----:R-:W-:-:S07]  /*cbf0*/  IADD3 R22, R0, UR46, R11 ;  /* 0x0000002e00167c10 */ /* 0x002fce000fffe00b */
.L_x_1647:
[----:B------:R-:W-:Y:S05]  /*cc00*/  BSYNC B0 ;  /* 0x0000000000007941 */ /* 0x000fea0003800000 */
.L_x_1646:
[----:B------:R-:W-:Y:S04]  /*cc10*/  BSSY B0, `(.L_x_1648) ;  /* 0x000001d000007945 */ /* 0x000fe80003800000 */
[----:B------:R-:W-:Y:S05]  /*cc20*/  @!P0 BRA `(.L_x_1649) ;  /* 0x00000000006c8947 */ /* 0x000fea0003800000 */
[----:B-123--:R-:W-:Y:S02]  /*cc30*/  LEA R3, R18, UR39, 0x3 ;  /* 0x0000002712037c11 */ /* 0x00efe4000f8e18ff */
[----:B------:R-:W-:Y:S02]  /*cc40*/  SHF.L.U32 R0, R19, 0x1f, RZ ;  /* 0x0000001f13007819 */ /* 0x000fe400000006ff */
[----:B------:R-:W-:Y:S02]  /*cc50*/  ISETP.NE.AND P1, PT, R17, RZ, PT ;  /* 0x000000ff1100720c */ /* 0x000fe40003f25270 */
[----:B------:R-:W1:Y:S02]  /*cc60*/  SYNCS.PHASECHK.TRANS64.TRYWAIT P0, [R3+URZ+0x16860], R0 ;  /* 0x01686000030075a7 */ /* 0x000e64000800017f */
[----:B-1----:R-:W-:Y:S09]  /*cc70*/  @!P0 BRA `(.L_x_1650) ;  /* 0x0000000c00048947 */ /* 0x002ff20003800000 */
.L_x_1677:
[----:B------:R-:W-:Y:S05]  /*cc80*/  @P1 BRA `(.L_x_1651) ;  /* 0x0000000000141947 */ /* 0x000fea0003800000 */
[----:B------:R-:W-:Y:S01]  /*cc90*/  ISETP.NE.AND P0, PT, R23, RZ, PT ;  /* 0x000000ff1700720c */ /* 0x000fe20003f05270 */
[----:B-1----:R-:W-:-:S04]  /*cca0*/  IMAD.MOV.U32 R0, RZ, RZ, 0x4000 ;  /* 0x00004000ff007424 */ /* 0x002fc800078e00ff */
[----:B------:R2:W-:Y:S08]  /*ccb0*/  SYNCS.ARRIVE.TRANS64 RZ, [R3+URZ+0x16850], R0 ;  /* 0x0168500003ff79a7 */ /* 0x0005f0000800003f */
[----:B------:R-:W-:Y:S05]  /*ccc0*/  @!P0 BRA `(.L_x_1651) ;  /* 0x0000000000048947 */ /* 0x000fea0003800000 */
[----:B------:R-:W-:Y:S01]  /*ccd0*/  BPT.TRAP 0x1 ;  /* 0x000000040000795c */ /* 0x000fe20000300000 */
.L_x_1651:
        /* <DEDUP_REMOVED lines=15> */
[----:B----4-:R-:W-:Y:S01]  /*cdd0*/  NOP ;  /* 0x0000000000007918 */ /* 0x010fe20000000000 */
.L_x_1649:
[----:B------:R-:W-:Y:S05]  /*cde0*/  BSYNC B0 ;  /* 0x0000000000007941 */ /* 0x000fea0003800000 */
.L_x_1648:
[----:B------:R-:W-:Y:S02]  /*cdf0*/  VIADD R18, R18, 0x1 ;  /* 0x0000000112127836 */ /* 0x000fe40000000000 */
[----:B--2---:R-:W-:-:S03]  /*ce00*/  IMAD.MOV.U32 R13, RZ, RZ, R22 ;  /* 0x000000ffff0d7224 */ /* 0x004fc600078e0016 */
[----:B------:R-:W-:-:S04]  /*ce10*/  ISETP.NE.AND P0, PT, R18, 0x2, PT ;  /* 0x000000021200780c */ /* 0x000fc80003f05270 */
[----:B-1----:R-:W-:Y:S02]  /*ce20*/  SEL R0, RZ, 0x1, P0 ;  /* 0x00000001ff007807 */ /* 0x002fe40000000000 */
[----:B------:R-:W-:Y:S02]  /*ce30*/  SEL R18, R18, RZ, P0 ;  /* 0x000000ff12127207 */ /* 0x000fe40000000000 */
[----:B------:R-:W-:-:S07]  /*ce40*/  LOP3.LUT R19, R19, R0, RZ, 0x3c, !PT ;  /* 0x0000000013137212 */ /* 0x000fce00078e3cff */
.L_x_1610:
[----:B------:R-:W-:Y:S05]  /*ce50*/  BSYNC B6 ;  /* 0x0000000000067941 */ /* 0x000fea0003800000 */
.L_x_1608:
[----:B------:R-:W-:-:S03]  /*ce60*/  UMOV UR4, 0xffffffff ;  /* 0xffffffff00047882 */ /* 0x000fc60000000000 */
[----:B------:R-:W-:Y:S05]  /*ce70*/  BRA.DIV UR4, `(.L_x_1652) ;  /* 0x0000000a04987947 */ /* 0x000fea000b800000 */
[----:B------:R1:W2:Y:S02]  /*ce80*/  SHFL.IDX PT, R14, R13, RZ, 0x1f ;  /* 0x00001fff0d0e7589 */ /* 0x0002a400000e0000 */
.L_x_1680:
[----:B------:R-:W-:Y:S01]  /*ce90*/  ISETP.NE.AND P0, PT, R23, RZ, PT ;  /* 0x000000ff1700720c */ /* 0x000fe20003f05270 */
[----:B------:R-:W-:Y:S05]  /*cea0*/  WARPSYNC.ALL ;  /* 0x0000000000007948 */ /* 0x000fea0003800000 */
[----:B------:R-:W-:Y:S01]  /*ceb0*/  BAR.SYNC.DEFER_BLOCKING 0x4, 0x1a0 ;  /* 0x0106800000007b1d */ /* 0x000fe20000010000 */
[----:B--2---:R-:W-:-:S05]  /*cec0*/  IMAD.MOV.U32 R22, RZ, RZ, R14 ;  /* 0x000000ffff167224 */ /* 0x004fca00078e000e */
[----:B------:R-:W-:Y:S01]  /*ced0*/  ULDC UR4, c[0x0][0xda8] ;  /* 0x00036a0000047ab9 */ /* 0x000fe20000000800 */
[----:B------:R-:W-:Y:S01]  /*cee0*/  @!P0 MOV R0, 0x400 ;  /* 0x0000040000008802 */ /* 0x000fe20000000f00 */
[----:B---3--:R-:W2:Y:S03]  /*cef0*/  @!P0 S2R R3, SR_CgaCtaId ;  /* 0x0000000000038919 */ /* 0x008ea60000008800 */
[----:B--2---:R-:W-:-:S05]  /*cf00*/  @!P0 LEA R0, R3, R0, 0x18 ;  /* 0x0000000003008211 */ /* 0x004fca00078ec0ff */
[----:B------:R2:W-:Y:S01]  /*cf10*/  @!P0 STS [R0+0x168d0], R13 ;  /* 0x0168d00d00008388 */ /* 0x0005e20000000800 */
[----:B------:R-:W-:Y:S06]  /*cf20*/  BAR.ARV 0x5, 0x1a0 ;  /* 0x0146800000007b1d */ /* 0x000fec0000002000 */
[----:B------:R-:W-:-:S13]  /*cf30*/  ISETP.GE.AND P0, PT, R22, UR4, PT ;  /* 0x0000000416007c0c */ /* 0x000fda000bf06270 */
[----:B--2---:R-:W-:Y:S05]  /*cf40*/  @!P0 BRA `(.L_x_1653) ;  /* 0xffffffd800d48947 */ /* 0x004fea000383ffff */
.L_x_1605:
[----:B------:R-:W2:Y:S01]  /*cf50*/  S2R R3, SR_CgaCtaId ;  /* 0x0000000000037919 */ /* 0x000ea20000008800 */
[----:B------:R-:W-:Y:S01]  /*cf60*/  UIADD3 UR47, UR47, 0x1, URZ ;  /* 0x000000012f2f7890 */ /* 0x000fe2000fffe03f */
[----:B------:R-:W-:-:S03]  /*cf70*/  MOV R0, 0x400 ;  /* 0x0000040000007802 */ /* 0x000fc60000000f00 */
[----:B------:R-:W-:-:S04]  /*cf80*/  ULEA.HI UR4, UR47, UR47, URZ, 0x1 ;  /* 0x0000002f2f047291 */ /* 0x000fc8000f8f083f */
[----:B------:R-:W-:-:S04]  /*cf90*/  ULOP3.LUT UR4, UR4, 0xfffffffe, URZ, 0xc0, !UPT ;  /* 0xfffffffe04047892 */ /* 0x000fc8000f8ec03f */
[----:B------:R-:W-:-:S06]  /*cfa0*/  UIADD3 UR4, UR47, -UR4, URZ ;  /* 0x800000042f047290 */ /* 0x000fcc000fffe03f */
[----:B------:R-:W-:Y:S02]  /*cfb0*/  MOV R2, UR4 ;  /* 0x0000000400027c02 */ /* 0x000fe40008000f00 */
[----:B--2---:R-:W-:Y:S02]  /*cfc0*/  LEA R7, R3, R0, 0x18 ;  /* 0x0000000003077211 */ /* 0x004fe400078ec0ff */
[----:B------:R-:W-:-:S04]  /*cfd0*/  SHF.L.U32 R0, R2, 0x1f, RZ ;  /* 0x0000001f02007819 */ /* 0x000fc800000006ff */
[----:B------:R-:W2:Y:S02]  /*cfe0*/  SYNCS.PHASECHK.TRANS64.TRYWAIT P0, [R7+URZ+0x16820], R0 ;  /* 0x01682000070075a7 */ /* 0x000ea4000800017f */
[----:B--2---:R-:W-:Y:S05]  /*cff0*/  @!P0 BRA `(.L_x_1654) ;  /* 0x00000008005c8947 */ /* 0x004fea0003800000 */
.L_x_1681:
        /* <DEDUP_REMOVED lines=11> */
.L_x_1657:
        /* <DEDUP_REMOVED lines=8> */
[----:B------:R-:W-:Y:S02]  /*d130*/  LOP3.LUT R0, R19, R2, RZ, 0x3c, !PT ;  /* 0x0000000213007212 */ /* 0x000fe400078e3cff */
[----:B------:R-:W-:-:S02]  /*d140*/  LEA R3, R6, R3, 0x3 ;  /* 0x0000000306037211 */ /* 0x000fc400078e18ff */
[----:B------:R-:W-:Y:S01]  /*d150*/  SHF.L.U32 R0, R0, 0x1f, RZ ;  /* 0x0000001f00007819 */ /* 0x000fe200000006ff */
[----:B--2---:R-:W-:Y:S06]  /*d160*/  @!P1 BRA `(.L_x_1658) ;  /* 0x0000000800149947 */ /* 0x004fec0003800000 */
.L_x_1682:
[----:B------:R-:W3:Y:S02]  /*d170*/  SYNCS.PHASECHK.TRANS64.TRYWAIT P1, [R3+URZ], R0 ;  /* 0x00000000030075a7 */ /* 0x000ee4000802017f */
[----:B---3--:R-:W-:Y:S05]  /*d180*/  @!P1 BRA `(.L_x_1659) ;  /* 0x0000000800209947 */ /* 0x008fea0003800000 */
.L_x_1683:
[----:B------:R-:W-:Y:S05]  /*d190*/  @!P0 BRA `(.L_x_1660) ;  /* 0x0000000000048947 */ /* 0x000fea0003800000 */
[----:B------:R-:W-:Y:S01]  /*d1a0*/  BPT.TRAP 0x1 ;  /* 0x000000040000795c */ /* 0x000fe20000300000 */
.L_x_1660:
[----:B---3--:R-:W-:-:S04]  /*d1b0*/  VIADD R3, R7, 0x16860 ;  /* 0x0001686007037836 */ /* 0x008fc80000000000 */
[----:B--2---:R-:W-:-:S04]  /*d1c0*/  IMAD R5, R18, 0x8, R3 ;  /* 0x0000000812057824 */ /* 0x004fc800078e0203 */
[----:B------:R-:W2:Y:S02]  /*d1d0*/  SYNCS.PHASECHK.TRANS64.TRYWAIT P0, [R5+URZ], R4 ;  /* 0x00000004050075a7 */ /* 0x000ea4000800017f */
[----:B--2---:R-:W-:Y:S05]  /*d1e0*/  @!P0 BRA `(.L_x_1661) ;  /* 0x00000008001c8947 */ /* 0x004fea0003800000 */
.L_x_1684:
[----:B------:R-:W-:-:S07]  /*d1f0*/  IMAD R3, R6, 0x8, R3 ;  /* 0x0000000806037824 */ /* 0x000fce00078e0203 */
.L_x_1662:
[----:B---3--:R3:W4:Y:S02]  /*d200*/  SYNCS.PHASECHK.TRANS64.TRYWAIT P0, [R3+URZ], R0 ;  /* 0x00000000030075a7 */ /* 0x008724000800017f */
[----:B----4-:R-:W-:Y:S05]  /*d210*/  @!P0 NANOSLEEP.SYNCS 0x989680 ;  /* 0x009896800000895d */ /* 0x010fea0003900000 */
[----:B------:R-:W4:Y:S02]  /*d220*/  @!P0 SYNCS.PHASECHK.TRANS64 P0, [R3+URZ], R0 ;  /* 0x00000000030085a7 */ /* 0x000f24000800007f */
[----:B----4-:R-:W-:Y:S05]  /*d230*/  @!P0 BRA `(.L_x_1662) ;  /* 0xfffffffc00f08947 */ /* 0x010fea000383ffff */
.L_x_1656:
[----:B------:R-:W-:Y:S05]  /*d240*/  BSYNC B0 ;  /* 0x0000000000007941 */ /* 0x000fea0003800000 */
.L_x_1655:
[----:B------:R-:W-:Y:S05]  /*d250*/  EXIT ;  /* 0x000000000000794d */ /* 0x000fea0003800000 */
.L_x_1562:
[----:B-1----:R-:W-:-:S04]  /*d260*/  IMAD.U32 R3, RZ, RZ, UR40 ;  /* 0x00000028ff037e24 */ /* 0x002fc8000f8e00ff */
[----:B------:R1:W2:Y:S03]  /*d270*/  SYNCS.PHASECHK.TRANS64.TRYWAIT P1, [R3+URZ+0x16800], R0 ;  /* 0x01680000030075a7 */ /* 0x0002a6000802017f */
[----:B--2---:R-:W-:Y:S05]  /*d280*/  @!P1 NANOSLEEP.SYNCS 0x989680 ;  /* 0x009896800000995d */ /* 0x004fea0003900000 */
[----:B------:R-:W2:Y:S02]  /*d290*/  @!P1 SYNCS.PHASECHK.TRANS64 P1, [R3+URZ+0x16800], R0 ;  /* 0x01680000030095a7 */ /* 0x000ea4000802007f */
[----:B--2---:R-:W-:Y:S05]  /*d2a0*/  @!P1 BRA `(.L_x_1562) ;  /* 0xfffffffc00ec9947 */ /* 0x004fea000383ffff */
[----:B------:R-:W-:Y:S05]  /*d2b0*/  BRA `(.L_x_1663) ;  /* 0xffffff4000a07947 */ /* 0x000fea000383ffff */
.L_x_1566:
[----:B--2---:R2:W3:Y:S02]  /*d2c0*/  SYNCS.PHASECHK.TRANS64.TRYWAIT P2, [R0+URZ+0x16830], R3 ;  /* 0x01683003000075a7 */ /* 0x0044e4000804017f */
[----:B---3--:R-:W-:Y:S05]  /*d2d0*/  @!P2 NANOSLEEP.SYNCS 0x989680 ;  /* 0x009896800000a95d */ /* 0x008fea0003900000 */
[----:B------:R-:W3:Y:S02]  /*d2e0*/  @!P2 SYNCS.PHASECHK.TRANS64 P2, [R0+URZ+0x16830], R3 ;  /* 0x016830030000a5a7 */ /* 0x000ee4000804007f */
[----:B---3--:R-:W-:Y:S05]  /*d2f0*/  @!P2 BRA `(.L_x_1566) ;  /* 0xfffffffc00f0a947 */ /* 0x008fea000383ffff */
[----:B------:R-:W-:Y:S05]  /*d300*/  BRA `(.L_x_1565) ;  /* 0xffffff4000c47947 */ /* 0x000fea000383ffff */
.L_x_1571:
[----:B--2---:R-:W-:-:S04]  /*d310*/  MOV R7, UR6 ;  /* 0x0000000600077c02 */ /* 0x004fc80008000f00 */
[----:B------:R2:W3:Y:S03]  /*d320*/  SYNCS.PHASECHK.TRANS64.TRYWAIT P3, [R7+URZ+0x16830], R6 ;  /* 0x01683006070075a7 */ /* 0x0004e6000806017f */
[----:B---3--:R-:W-:Y:S05]  /*d330*/  @!P3 NANOSLEEP.SYNCS 0x989680 ;  /* 0x009896800000b95d */ /* 0x008fea0003900000 */
[----:B------:R-:W3:Y:S02]  /*d340*/  @!P3 SYNCS.PHASECHK.TRANS64 P3, [R7+URZ+0x16830], R6 ;  /* 0x016830060700b5a7 */ /* 0x000ee4000806007f */
[----:B---3--:R-:W-:Y:S05]  /*d350*/  @!P3 BRA `(.L_x_1571) ;  /* 0xfffffffc00ecb947 */ /* 0x008fea000383ffff */
[----:B------:R-:W-:Y:S05]  /*d360*/  BRA `(.L_x_1568) ;  /* 0xffffff6c007c7947 */ /* 0x000fea000383ffff */
.L_x_1575:
[----:B--2---:R-:W-:-:S04]  /*d370*/  IMAD.U32 R7, RZ, RZ, UR6 ;  /* 0x00000006ff077e24 */ /* 0x004fc8000f8e00ff */
[----:B------:R2:W3:Y:S03]  /*d380*/  SYNCS.PHASECHK.TRANS64.TRYWAIT P2, [R7+URZ+0x16850], R6 ;  /* 0x01685006070075a7 */ /* 0x0004e6000804017f */
[----:B---3--:R-:W-:Y:S05]  /*d390*/  @!P2 NANOSLEEP.SYNCS 0x989680 ;  /* 0x009896800000a95d */ /* 0x008fea0003900000 */
[----:B------:R-:W3:Y:S02]  /*d3a0*/  @!P2 SYNCS.PHASECHK.TRANS64 P2, [R7+URZ+0x16850], R6 ;  /* 0x016850060700a5a7 */ /* 0x000ee4000804007f */
[----:B---3--:R-:W-:Y:S05]  /*d3b0*/  @!P2 BRA `(.L_x_1575) ;  /* 0xfffffffc00eca947 */ /* 0x008fea000383ffff */
[----:B------:R-:W-:Y:S05]  /*d3c0*/  BRA `(.L_x_1572) ;  /* 0xffffff6c00ec7947 */ /* 0x000fea000383ffff */
.L_x_1581:
[----:B--2---:R-:W-:-:S04]  /*d3d0*/  IMAD.U32 R7, RZ, RZ, UR6 ;  /* 0x00000006ff077e24 */ /* 0x004fc8000f8e00ff */
[----:B------:R2:W3:Y:S03]  /*d3e0*/  SYNCS.PHASECHK.TRANS64.TRYWAIT P3, [R7+URZ+0x16830], R6 ;  /* 0x01683006070075a7 */ /* 0x0004e6000806017f */
[----:B---3--:R-:W-:Y:S05]  /*d3f0*/  @!P3 NANOSLEEP.SYNCS 0x989680 ;  /* 0x009896800000b95d */ /* 0x008fea0003900000 */
[----:B------:R-:W3:Y:S02]  /*d400*/  @!P3 SYNCS.PHASECHK.TRANS64 P3, [R7+URZ+0x16830], R6 ;  /* 0x016830060700b5a7 */ /* 0x000ee4000806007f */
[----:B---3--:R-:W-:Y:S05]  /*d410*/  @!P3 BRA `(.L_x_1581) ;  /* 0xfffffffc00ecb947 */ /* 0x008fea000383ffff */
[----:B------:R-:W-:Y:S05]  /*d420*/  BRA `(.L_x_1578) ;  /* 0xffffff9800cc7947 */ /* 0x000fea000383ffff */
.L_x_1585:
[----:B--2---:R-:W-:-:S04]  /*d430*/  IMAD.U32 R7, RZ, RZ, UR6 ;  /* 0x00000006ff077e24 */ /* 0x004fc8000f8e00ff */
[----:B------:R2:W3:Y:S03]  /*d440*/  SYNCS.PHASECHK.TRANS64.TRYWAIT P2, [R7+URZ+0x16850], R6 ;  /* 0x01685006070075a7 */ /* 0x0004e6000804017f */
[----:B---3--:R-:W-:Y:S05]  /*d450*/  @!P2 NANOSLEEP.SYNCS 0x989680 ;  /* 0x009896800000a95d */ /* 0x008fea0003900000 */
[----:B------:R-:W3:Y:S02]  /*d460*/  @!P2 SYNCS.PHASECHK.TRANS64 P2, [R7+URZ+0x16850], R6 ;  /* 0x016850060700a5a7 */ /* 0x000ee4000804007f */
[----:B---3--:R-:W-:Y:S05]  /*d470*/  @!P2 BRA `(.L_x_1585) ;  /* 0xfffffffc00eca947 */ /* 0x008fea000383ffff */
[----:B------:R-:W-:Y:S05]  /*d480*/  BRA `(.L_x_1582) ;  /* 0xffffff9c003c7947 */ /* 0x000fea000383ffff */
.L_x_1590:
[----:B--2---:R-:W-:-:S04]  /*d490*/  IMAD.U32 R5, RZ, RZ, UR5 ;  /* 0x00000005ff057e24 */ /* 0x004fc8000f8e00ff */
[----:B------:R2:W3:Y:S03]  /*d4a0*/  SYNCS.PHASECHK.TRANS64.TRYWAIT P0, [R5+URZ+0x16850], R4 ;  /* 0x01685004050075a7 */ /* 0x0004e6000800017f */
[----:B---3--:R-:W-:Y:S05]  /*d4b0*/  @!P0 NANOSLEEP.SYNCS 0x989680 ;  /* 0x009896800000895d */ /* 0x008fea0003900000 */
[----:B------:R-:W3:Y:S02]  /*d4c0*/  @!P0 SYNCS.PHASECHK.TRANS64 P0, [R5+URZ+0x16850], R4 ;  /* 0x01685004050085a7 */ /* 0x000ee4000800007f */
[----:B---3--:R-:W-:Y:S05]  /*d4d0*/  @!P0 BRA `(.L_x_1590) ;  /* 0xfffffffc00ec8947 */ /* 0x008fea000383ffff */
[----:B------:R-:W-:Y:S05]  /*d4e0*/  BRA `(.L_x_1589) ;  /* 0xffffffbc00a07947 */ /* 0x000fea000383ffff */
.L_x_1614:
[----:B------:R-:W-:Y:S01]  /*d4f0*/  MOV R13, R16 ;  /* 0x00000010000d7202 */ /* 0x000fe20000000f00 */
[----:B------:R-:W-:Y:S02]  /*d500*/  IMAD.MOV.U32 R12, RZ, RZ, RZ ;  /* 0x000000ffff0c7224 */ /* 0x000fe400078e00ff */
[----:B------:R-:W-:Y:S02]  /*d510*/  IMAD.MOV.U32 R11, RZ, RZ, 0x1f ;  /* 0x0000001fff0b7424 */ /* 0x000fe400078e00ff */
[----:B------:R-:W-:-:S07]  /*d520*/  IMAD.MOV.U32 R15, RZ, RZ, -0x1 ;  /* 0xffffffffff0f7424 */ /* 0x000fce00078e00ff */
[----:B------:R-:W-:Y:S05]  /*d530*/  WARPSYNC.COLLECTIVE R15, `(.L_x_1664) ;  /* 0x000000000f087348 */ /* 0x000fea0003c00000 */
[----:B------:R1:W2:Y:S02]  /*d540*/  SHFL.IDX P6, R14, R13, R12, R11 ;  /* 0x0000000c0d0e7389 */ /* 0x0002a400000c000b */
[----:B-12---:R-:W-:Y:S01]  /*d550*/  ENDCOLLECTIVE ;  /* 0x000000000000791b */ /* 0x006fe20003800000 */
.L_x_1664:
[----:B------:R-:W-:Y:S05]  /*d560*/  BRA `(.L_x_1665) ;  /* 0xffffffdc00ec7947 */ /* 0x000fea000383ffff */
.L_x_1615:
[----:B------:R-:W-:Y:S01]  /*d570*/  BSSY B0, `(.L_x_1666) ;  /* 0x0000006000007945 */ /* 0x000fe20003800000 */
[----:B------:R-:W-:-:S07]  /*d580*/  IMAD.MOV.U32 R15, RZ, RZ, -0x1 ;  /* 0xffffffffff0f7424 */ /* 0x000fce00078e00ff */
[----:B------:R-:W-:Y:S05]  /*d590*/  WARPSYNC.COLLECTIVE R15, `(.L_x_1667) ;  /* 0x000000000f0c7348 */ /* 0x000fea0003c00000 */
[----:B------:R-:W-:Y:S02]  /*d5a0*/  ELECT P6, UR62, PT ;  /* 0x00000000003e782f */ /* 0x000fe400038c0000 */
[----:B------:R-:W-:Y:S01]  /*d5b0*/  MOV R14, UR62 ;  /* 0x0000003e000e7c02 */ /* 0x000fe20008000f00 */
[----:B------:R-:W-:Y:S10]  /*d5c0*/  ENDCOLLECTIVE ;  /* 0x000000000000791b */ /* 0x000ff40003800000 */
.L_x_1667:
[----:B------:R-:W-:Y:S05]  /*d5d0*/  BSYNC B0 ;  /* 0x0000000000007941 */ /* 0x000fea0003800000 */
.L_x_1666:
[----:B------:R-:W-:Y:S01]  /*d5e0*/  PLOP3.LUT P0, PT, P6, PT, PT, 0x80, 0x0 ;  /* 0x000000000000781c */ /* 0x000fe2000370f070 */
[----:B------:R-:W-:-:S12]  /*d5f0*/  BRA `(.L_x_1668) ;  /* 0xffffffdc00d87947 */ /* 0x000fd8000383ffff */
.L_x_1618:
[----:B--2---:R2:W3:Y:S02]  /*d600*/  SYNCS.PHASECHK.TRANS64.TRYWAIT P4, [R13+URZ+0x16840], R12 ;  /* 0x0168400c0d0075a7 */ /* 0x0044e4000808017f */
[----:B---3--:R-:W-:Y:S05]  /*d610*/  @!P4 NANOSLEEP.SYNCS 0x989680 ;  /* 0x009896800000c95d */ /* 0x008fea0003900000 */
[----:B------:R-:W3:Y:S02]  /*d620*/  @!P4 SYNCS.PHASECHK.TRANS64 P4, [R13+URZ+0x16840], R12 ;  /* 0x0168400c0d00c5a7 */ /* 0x000ee4000808007f */
[----:B---3--:R-:W-:Y:S05]  /*d630*/  @!P4 BRA `(.L_x_1618) ;  /* 0xfffffffc00f0c947 */ /* 0x008fea000383ffff */
[----:B------:R-:W-:Y:S05]  /*d640*/  BRA `(.L_x_1669) ;  /* 0xffffffe0002c7947 */ /* 0x000fea000383ffff */
.L_x_1620:
[----:B-1----:R-:W-:-:S04]  /*d650*/  MOV R5, UR39 ;  /* 0x0000002700057c02 */ /* 0x002fc80008000f00 */
[----:B------:R1:W3:Y:S03]  /*d660*/  SYNCS.PHASECHK.TRANS64.TRYWAIT P3, [R5+URZ+0x16820], R4 ;  /* 0x01682004050075a7 */ /* 0x0002e6000806017f */
[----:B---3--:R-:W-:Y:S05]  /*d670*/  @!P3 NANOSLEEP.SYNCS 0x989680 ;  /* 0x009896800000b95d */ /* 0x008fea0003900000 */
[----:B------:R-:W3:Y:S02]  /*d680*/  @!P3 SYNCS.PHASECHK.TRANS64 P3, [R5+URZ+0x16820], R4 ;  /* 0x016820040500b5a7 */ /* 0x000ee4000806007f */
[----:B---3--:R-:W-:Y:S05]  /*d690*/  @!P3 BRA `(.L_x_1620) ;  /* 0xfffffffc00ecb947 */ /* 0x008fea000383ffff */
[----:B------:R-:W-:Y:S05]  /*d6a0*/  BRA `(.L_x_1670) ;  /* 0xffffffe000cc7947 */ /* 0x000fea000383ffff */
.L_x_1626:
[----:B-1----:R1:W3:Y:S02]  /*d6b0*/  SYNCS.PHASECHK.TRANS64.TRYWAIT P4, [R3+URZ+0x16840], R2 ;  /* 0x01684002030075a7 */ /* 0x0022e4000808017f */
[----:B---3--:R-:W-:Y:S05]  /*d6c0*/  @!P4 NANOSLEEP.SYNCS 0x989680 ;  /* 0x009896800000c95d */ /* 0x008fea0003900000 */
[----:B------:R-:W3:Y:S02]  /*d6d0*/  @!P4 SYNCS.PHASECHK.TRANS64 P4, [R3+URZ+0x16840], R2 ;  /* 0x016840020300c5a7 */ /* 0x000ee4000808007f */
[----:B---3--:R-:W-:Y:S05]  /*d6e0*/  @!P4 BRA `(.L_x_1626) ;  /* 0xfffffffc00f0c947 */ /* 0x008fea000383ffff */
[----:B------:R-:W-:Y:S05]  /*d6f0*/  BRA `(.L_x_1671) ;  /* 0xffffffe4006c7947 */ /* 0x000fea000383ffff */
.L_x_1628:
[----:B-1----:R1:W3:Y:S02]  /*d700*/  SYNCS.PHASECHK.TRANS64.TRYWAIT P4, [R2+URZ+0x60], R3 ;  /* 0x00006003020075a7 */ /* 0x0022e4000808017f */
[----:B---3--:R-:W-:Y:S05]  /*d710*/  @!P4 NANOSLEEP.SYNCS 0x989680 ;  /* 0x009896800000c95d */ /* 0x008fea0003900000 */
[----:B------:R-:W3:Y:S02]  /*d720*/  @!P4 SYNCS.PHASECHK.TRANS64 P4, [R2+URZ+0x60], R3 ;  /* 0x000060030200c5a7 */ /* 0x000ee4000808007f */
[----:B---3--:R-:W-:Y:S05]  /*d730*/  @!P4 BRA `(.L_x_1628) ;  /* 0xfffffffc00f0c947 */ /* 0x008fea000383ffff */
[----:B------:R-:W-:Y:S05]  /*d740*/  BRA `(.L_x_1672) ;  /* 0xffffffe400c07947 */ /* 0x000fea000383ffff */
.L_x_1634:
[----:B-1----:R1:W2:Y:S02]  /*d750*/  SYNCS.PHASECHK.TRANS64.TRYWAIT P4, [R4+URZ+0x16840], R3 ;  /* 0x01684003040075a7 */ /* 0x0022a4000808017f */
[----:B--2---:R-:W-:Y:S05]  /*d760*/  @!P4 NANOSLEEP.SYNCS 0x989680 ;  /* 0x009896800000c95d */ /* 0x004fea0003900000 */
[----:B------:R-:W2:Y:S02]  /*d770*/  @!P4 SYNCS.PHASECHK.TRANS64 P4, [R4+URZ+0x16840], R3 ;  /* 0x016840030400c5a7 */ /* 0x000ea4000808007f */
[----:B--2---:R-:W-:Y:S05]  /*d780*/  @!P4 BRA `(.L_x_1634) ;  /* 0xfffffffc00f0c947 */ /* 0x004fea000383ffff */
[----:B------:R-:W-:Y:S05]  /*d790*/  BRA `(.L_x_1673) ;  /* 0xffffffe800b87947 */ /* 0x000fea000383ffff */
.L_x_1636:
[----:B-1----:R1:W2:Y:S02]  /*d7a0*/  SYNCS.PHASECHK.TRANS64.TRYWAIT P4, [R4+URZ+0x60], R19 ;  /* 0x00006013040075a7 */ /* 0x0022a4000808017f */
[----:B--2---:R-:W-:Y:S05]  /*d7b0*/  @!P4 NANOSLEEP.SYNCS 0x989680 ;  /* 0x009896800000c95d */ /* 0x004fea0003900000 */
[----:B------:R-:W2:Y:S02]  /*d7c0*/  @!P4 SYNCS.PHASECHK.TRANS64 P4, [R4+URZ+0x60], R19 ;  /* 0x000060130400c5a7 */ /* 0x000ea4000808007f */
[----:B--2---:R-:W-:Y:S05]  /*d7d0*/  @!P4 BRA `(.L_x_1636) ;  /* 0xfffffffc00f0c947 */ /* 0x004fea000383ffff */
[----:B------:R-:W-:Y:S05]  /*d7e0*/  BRA `(.L_x_1674) ;  /* 0xffffffec000c7947 */ /* 0x000fea000383ffff */
.L_x_1641:
[----:B-1----:R1:W2:Y:S02]  /*d7f0*/  SYNCS.PHASECHK.TRANS64.TRYWAIT P4, [R3+URZ+0x16840], R4 ;  /* 0x01684004030075a7 */ /* 0x0022a4000808017f */
[----:B--2---:R-:W-:Y:S05]  /*d800*/  @!P4 NANOSLEEP.SYNCS 0x989680 ;  /* 0x009896800000c95d */ /* 0x004fea0003900000 */
[----:B------:R-:W2:Y:S02]  /*d810*/  @!P4 SYNCS.PHASECHK.TRANS64 P4, [R3+URZ+0x16840], R4 ;  /* 0x016840040300c5a7 */ /* 0x000ea4000808007f */
[----:B--2---:R-:W-:Y:S05]  /*d820*/  @!P4 BRA `(.L_x_1641) ;  /* 0xfffffffc00f0c947 */ /* 0x004fea000383ffff */
[----:B------:R-:W-:Y:S05]  /*d830*/  BRA `(.L_x_1675) ;  /* 0xffffffec00dc7947 */ /* 0x000fea000383ffff */
.L_x_1643:
[----:B-1----:R1:W2:Y:S02]  /*d840*/  SYNCS.PHASECHK.TRANS64.TRYWAIT P4, [R3+URZ+0x60], R12 ;  /* 0x0000600c030075a7 */ /* 0x0022a4000808017f */
[----:B--2---:R-:W-:Y:S05]  /*d850*/  @!P4 NANOSLEEP.SYNCS 0x989680 ;  /* 0x009896800000c95d */ /* 0x004fea0003900000 */
[----:B------:R-:W2:Y:S02]  /*d860*/  @!P4 SYNCS.PHASECHK.TRANS64 P4, [R3+URZ+0x60], R12 ;  /* 0x0000600c0300c5a7 */ /* 0x000ea4000808007f */
[----:B--2---:R-:W-:Y:S05]  /*d870*/  @!P4 BRA `(.L_x_1643) ;  /* 0xfffffffc00f0c947 */ /* 0x004fea000383ffff */
[----:B------:R-:W-:Y:S05]  /*d880*/  BRA `(.L_x_1676) ;  /* 0xfffffff000307947 */ /* 0x000fea000383ffff */
.L_x_1650:
[----:B-1----:R1:W2:Y:S02]  /*d890*/  SYNCS.PHASECHK.TRANS64.TRYWAIT P0, [R3+URZ+0x16860], R0 ;  /* 0x01686000030075a7 */ /* 0x0022a4000800017f */
[----:B--2---:R-:W-:Y:S05]  /*d8a0*/  @!P0 NANOSLEEP.SYNCS 0x989680 ;  /* 0x009896800000895d */ /* 0x004fea0003900000 */
[----:B------:R-:W2:Y:S02]  /*d8b0*/  @!P0 SYNCS.PHASECHK.TRANS64 P0, [R3+URZ+0x16860], R0 ;  /* 0x01686000030085a7 */ /* 0x000ea4000800007f */
[----:B--2---:R-:W-:Y:S05]  /*d8c0*/  @!P0 BRA `(.L_x_1650) ;  /* 0xfffffffc00f08947 */ /* 0x004fea000383ffff */
[----:B------:R-:W-:Y:S05]  /*d8d0*/  BRA `(.L_x_1677) ;  /* 0xfffffff000e87947 */ /* 0x000fea000383ffff */
.L_x_1652:
[----:B------:R-:W-:Y:S01]  /*d8e0*/  BSSY B0, `(.L_x_1678) ;  /* 0x0000007000007945 */ /* 0x000fe20003800000 */
[----:B------:R-:W-:Y:S02]  /*d8f0*/  IMAD.MOV.U32 R12, RZ, RZ, RZ ;  /* 0x000000ffff0c7224 */ /* 0x000fe400078e00ff */
[----:B------:R-:W-:Y:S02]  /*d900*/  IMAD.MOV.U32 R11, RZ, RZ, 0x1f ;  /* 0x0000001fff0b7424 */ /* 0x000fe400078e00ff */
[----:B------:R-:W-:-:S07]  /*d910*/  IMAD.MOV.U32 R15, RZ, RZ, -0x1 ;  /* 0xffffffffff0f7424 */ /* 0x000fce00078e00ff */
[----:B---3--:R-:W-:Y:S05]  /*d920*/  WARPSYNC.COLLECTIVE R15, `(.L_x_1679) ;  /* 0x000000000f087348 */ /* 0x008fea0003c00000 */
[----:B------:R1:W2:Y:S02]  /*d930*/  SHFL.IDX P6, R14, R13, R12, R11 ;  /* 0x0000000c0d0e7389 */ /* 0x0002a400000c000b */
[----:B-123--:R-:W-:Y:S01]  /*d940*/  ENDCOLLECTIVE ;  /* 0x000000000000791b */ /* 0x00efe20003800000 */
.L_x_1679:
[----:B------:R-:W-:Y:S05]  /*d950*/  BSYNC B0 ;  /* 0x0000000000007941 */ /* 0x000fea0003800000 */
.L_x_1678:
[----:B------:R-:W-:Y:S05]  /*d960*/  BRA `(.L_x_1680) ;  /* 0xfffffff400487947 */ /* 0x000fea000383ffff */
.L_x_1654:
[----:B--2---:R2:W3:Y:S02]  /*d970*/  SYNCS.PHASECHK.TRANS64.TRYWAIT P0, [R7+URZ+0x16820], R0 ;  /* 0x01682000070075a7 */ /* 0x0044e4000800017f */
[----:B---3--:R-:W-:Y:S05]  /*d980*/  @!P0 NANOSLEEP.SYNCS 0x989680 ;  /* 0x009896800000895d */ /* 0x008fea0003900000 */
[----:B------:R-:W3:Y:S02]  /*d990*/  @!P0 SYNCS.PHASECHK.TRANS64 P0, [R7+URZ+0x16820], R0 ;  /* 0x01682000070085a7 */ /* 0x000ee4000800007f */
[----:B---3--:R-:W-:Y:S05]  /*d9a0*/  @!P0 BRA `(.L_x_1654) ;  /* 0xfffffffc00f08947 */ /* 0x008fea000383ffff */
[----:B------:R-:W-:Y:S05]  /*d9b0*/  BRA `(.L_x_1681) ;  /* 0xfffffff400907947 */ /* 0x000fea000383ffff */
.L_x_1658:
[----:B--2---:R2:W3:Y:S02]  /*d9c0*/  SYNCS.PHASECHK.TRANS64.TRYWAIT P1, [R5+URZ], R4 ;  /* 0x00000004050075a7 */ /* 0x0044e4000802017f */
[----:B---3--:R-:W-:Y:S05]  /*d9d0*/  @!P1 NANOSLEEP.SYNCS 0x989680 ;  /* 0x009896800000995d */ /* 0x008fea0003900000 */
[----:B------:R-:W3:Y:S02]  /*d9e0*/  @!P1 SYNCS.PHASECHK.TRANS64 P1, [R5+URZ], R4 ;  /* 0x00000004050095a7 */ /* 0x000ee4000802007f */
[----:B---3--:R-:W-:Y:S05]  /*d9f0*/  @!P1 BRA `(.L_x_1658) ;  /* 0xfffffffc00f09947 */ /* 0x008fea000383ffff */
[----:B------:R-:W-:Y:S05]  /*da00*/  BRA `(.L_x_1682) ;  /* 0xfffffff400d87947 */ /* 0x000fea000383ffff */
.L_x_1659:
[----:B---3--:R3:W4:Y:S02]  /*da10*/  SYNCS.PHASECHK.TRANS64.TRYWAIT P1, [R3+URZ], R0 ;  /* 0x00000000030075a7 */ /* 0x008724000802017f */
[----:B----4-:R-:W-:Y:S05]  /*da20*/  @!P1 NANOSLEEP.SYNCS 0x989680 ;  /* 0x009896800000995d */ /* 0x010fea0003900000 */
[----:B------:R-:W4:Y:S02]  /*da30*/  @!P1 SYNCS.PHASECHK.TRANS64 P1, [R3+URZ], R0 ;  /* 0x00000000030095a7 */ /* 0x000f24000802007f */
[----:B----4-:R-:W-:Y:S05]  /*da40*/  @!P1 BRA `(.L_x_1659) ;  /* 0xfffffffc00f09947 */ /* 0x010fea000383ffff */
[----:B------:R-:W-:Y:S05]  /*da50*/  BRA `(.L_x_1683) ;  /* 0xfffffff400cc7947 */ /* 0x000fea000383ffff */
.L_x_1661:
[----:B--2---:R2:W3:Y:S02]  /*da60*/  SYNCS.PHASECHK.TRANS64.TRYWAIT P0, [R5+URZ], R4 ;  /* 0x00000004050075a7 */ /* 0x0044e4000800017f */
[----:B---3--:R-:W-:Y:S05]  /*da70*/  @!P0 NANOSLEEP.SYNCS 0x989680 ;  /* 0x009896800000895d */ /* 0x008fea0003900000 */
[----:B------:R-:W3:Y:S02]  /*da80*/  @!P0 SYNCS.PHASECHK.TRANS64 P0, [R5+URZ], R4 ;  /* 0x00000004050085a7 */ /* 0x000ee4000800007f */
[----:B---3--:R-:W-:Y:S05]  /*da90*/  @!P0 BRA `(.L_x_1661) ;  /* 0xfffffffc00f08947 */ /* 0x008fea000383ffff */
[----:B------:R-:W-:Y:S05]  /*daa0*/  BRA `(.L_x_1684) ;  /* 0xfffffff400d07947 */ /* 0x000fea000383ffff */
.L_x_1685:
        /* <DEDUP_REMOVED lines=13> */
.L_x_2281:


//--------------------- .text._ZN7cutlass13device_kernelIN5flash11enable_sm90INS1_16FlashAttnFwdSm90INS1_25CollectiveMainloopFwdSm90ILi2EN4cute5tupleIJNS5_1CILi1EEES8_S8_EEENS6_IJNS7_ILi192EEENS7_ILi128EEENS7_ILi64EEEEEELi64ENS_10bfloat16_tEfNS_4arch4Sm90ELb1ELb0ELb1ELb1ELb0ELb0ELb0ELb1ELb1ELb0ELb0ELb0EEENS1_21CollectiveEpilogueFwdINS6_IJSA_SC_SB_EEES9_SE_SG_Li384ELb1ELb0ELb0ELb0EEENS1_36VarlenDynamicPersistentTileSchedulerILi192ELi128ELi384ELi32ELb0ELb0ELb1ELb1ELb1ELb1EEEEEEEEEvNT_6ParamsE --------------------------
	.section	.text._ZN7cutlass13device_kernelIN5flash11enable_sm90INS1_16FlashAttnFwdSm90INS1_25CollectiveMainloopFwdSm90ILi2EN4cute5tupleIJNS5_1CILi1EEES8_S8_EEENS6_IJNS7_ILi192EEENS7_ILi128EEENS7_ILi64EEEEEELi64ENS_10bfloat16_tEfNS_4arch4Sm90ELb1ELb0ELb1ELb1ELb0ELb0ELb0ELb1ELb1ELb0ELb0ELb0EEENS1_21CollectiveEpilogueFwdINS6_IJSA_SC_SB_EEES9_SE_SG_Li384ELb1ELb0ELb0ELb0EEENS1_36VarlenDynamicPersistentTileSchedulerILi192ELi128ELi384ELi32ELb0ELb0ELb1ELb1ELb1ELb1EEEEEEEEEvNT_6ParamsE,"ax",@progbits
	.align	128
.text._ZN7cutlass13device_kernelIN5flash11enable_sm90INS1_16FlashAttnFwdSm90INS1_25CollectiveMainloopFwdSm90ILi2EN4cute5tupleIJNS5_1CILi1EEES8_S8_EEENS6_IJNS7_ILi192EEENS7_ILi128EEENS7_ILi64EEEEEELi64ENS_10bfloat16_tEfNS_4arch4Sm90ELb1ELb0ELb1ELb1ELb0ELb0ELb0ELb1ELb1ELb0ELb0ELb0EEENS1_21CollectiveEpilogueFwdINS6_IJSA_SC_SB_EEES9_SE_SG_Li384ELb1ELb0ELb0ELb0EEENS1_36VarlenDynamicPersistentTileSchedulerILi192ELi128ELi384ELi32ELb0ELb0ELb1ELb1ELb1ELb1EEEEEEEEEvNT_6ParamsE:
        .type           _ZN7cutlass13device_kernelIN5flash11enable_sm90INS1_16FlashAttnFwdSm90INS1_25CollectiveMainloopFwdSm90ILi2EN4cute5tupleIJNS5_1CILi1EEES8_S8_EEENS6_IJNS7_ILi192EEENS7_ILi128EEENS7_ILi64EEEEEELi64ENS_10bfloat16_tEfNS_4arch4Sm90ELb1ELb0ELb1ELb1ELb0ELb0ELb0ELb1ELb1ELb0ELb0ELb0EEENS1_21CollectiveEpilogueFwdINS6_IJSA_SC_SB_EEES9_SE_SG_Li384ELb1ELb0ELb0ELb0EEENS1_36VarlenDynamicPersistentTileSchedulerILi192ELi128ELi384ELi32ELb0ELb0ELb1ELb1ELb1ELb1EEEEEEEEEvNT_6ParamsE,@function
        .size           _ZN7cutlass13device_kernelIN5flash11enable_sm90INS1_16FlashAttnFwdSm90INS1_25CollectiveMainloopFwdSm90ILi2EN4cute5tupleIJNS5_1CILi1EEES8_S8_EEENS6_IJNS7_ILi192EEENS7_ILi128EEENS7_ILi64EEEEEELi64ENS_10bfloat16_tEfNS_4arch4Sm90ELb1ELb0ELb1ELb1ELb0ELb0ELb0ELb1ELb1ELb0ELb0ELb0EEENS1_21CollectiveEpilogueFwdINS6_IJSA_SC_SB_EEES9_SE_SG_Li384ELb1ELb0ELb0ELb0EEENS1_36VarlenDynamicPersistentTileSchedulerILi192ELi128ELi384ELi32ELb0ELb0ELb1ELb1ELb1ELb1EEEEEEEEEvNT_6ParamsE,(.L_x_2282 - _ZN7cutlass13device_kernelIN5flash11enable_sm90INS1_16FlashAttnFwdSm90INS1_25CollectiveMainloopFwdSm90ILi2EN4cute5tupleIJNS5_1CILi1EEES8_S8_EEENS6_IJNS7_ILi192EEENS7_ILi128EEENS7_ILi64EEEEEELi64ENS_10bfloat16_tEfNS_4arch4Sm90ELb1ELb0ELb1ELb1ELb0ELb0ELb0ELb1ELb1ELb0ELb0ELb0EEENS1_21CollectiveEpilogueFwdINS6_IJSA_SC_SB_EEES9_SE_SG_Li384ELb1ELb0ELb0ELb0EEENS1_36VarlenDynamicPersistentTileSchedulerILi192ELi128ELi384ELi32ELb0ELb0ELb1ELb1ELb1ELb1EEEEEEEEEvNT_6ParamsE)
        .other          _ZN7cutlass13device_kernelIN5flash11enable_sm90INS1_16FlashAttnFwdSm90INS1_25CollectiveMainloopFwdSm90ILi2EN4cute5tupleIJNS5_1CILi1EEES8_S8_EEENS6_IJNS7_ILi192EEENS7_ILi128EEENS7_ILi64EEEEEELi64ENS_10bfloat16_tEfNS_4arch4Sm90ELb1ELb0ELb1ELb1ELb0ELb0ELb0ELb1ELb1ELb0ELb0ELb0EEENS1_21CollectiveEpilogueFwdINS6_IJSA_SC_SB_EEES9_SE_SG_Li384ELb1ELb0ELb0ELb0EEENS1_36VarlenDynamicPersistentTileSchedulerILi192ELi128ELi384ELi32ELb0ELb0ELb1ELb1ELb1ELb1EEEEEEEEEvNT_6ParamsE,@"STO_CUDA_ENTRY STV_DEFAULT"
_ZN7cutlass13device_kernelIN5flash11enable_sm90INS1_16FlashAttnFwdSm90INS1_25CollectiveMainloopFwdSm90ILi2EN4cute5tupleIJNS5_1CILi1EEES8_S8_EEENS6_IJNS7_ILi192EEENS7_ILi128EEENS7_ILi64EEEEEELi64ENS_10bfloat16_tEfNS_4arch4Sm90ELb1ELb0ELb1ELb1ELb0ELb0ELb0ELb1ELb1ELb0ELb0ELb0EEENS1_21CollectiveEpilogueFwdINS6_IJSA_SC_SB_EEES9_SE_SG_Li384ELb1ELb0ELb0ELb0EEENS1_36VarlenDynamicPersistentTileSchedulerILi192ELi128ELi384ELi32ELb0ELb0ELb1ELb1ELb1ELb1EEEEEEEEEvNT_6ParamsE:
        /* <DEDUP_REMOVED lines=21> */
.L_x_1687:
[----:B------:R-:W-:Y:S05]  /*0150*/  BSYNC B0 ;  /* 0x0000000000007941 */ /* 0x000fea0003800000 */
.L_x_1686:
        /* <DEDUP_REMOVED lines=41> */
.L_x_1688:
        /* <DEDUP_REMOVED lines=22> */
.L_x_1689:
        /* <DEDUP_REMOVED lines=18> */
.L_x_1690:
        /* <DEDUP_REMOVED lines=22> */
.L_x_1691:
        /* <DEDUP_REMOVED lines=22> */
.L_x_1692:
[----:B------:R-:W-:Y:S01]  /*0930*/  PLOP3.LUT P0, PT, PT, PT, UP0, 0x80, 0x0 ;  /* 0x000000000000781c */ /* 0x000fe20003f0f008 */
[----:B------:R-:W-:Y:S01]  /*0940*/  UMOV UR36, 0x1 ;  /* 0x0000000100247882 */ /* 0x000fe20000000000 */
[----:B------:R-:W-:Y:S01]  /*0950*/  NOP ;  /* 0x0000000000007918 */ /* 0x000fe20000000000 */
[----:B------:R-:W-:Y:S01]  /*0960*/  USEL UR36, UR36, 0x2, !UP0 ;  /* 0x0000000224247887 */ /* 0x000fe2000c000000 */
[----:B------:R-:W-:Y:S01]  /*0970*/  ULDC.64 UR38, c[0x0][0x208] ;  /* 0x0000820000267ab9 */ /* 0x000fe20000000a00 */
[----:B012-4-:R-:W-:Y:S08]  /*0980*/  BAR.SYNC.DEFER_BLOCKING 0x0 ;  /* 0x0000000000007b1d */ /* 0x017ff00000010000 */
[----:B------:R-:W-:Y:S05]  /*0990*/  @!P0 BRA `(.L_x_1693) ;  /* 0x000000a800f48947 */ /* 0x000fea0003800000 */
.L_x_1694:
        /* <DEDUP_REMOVED lines=29> */
[----:B------:R-:W-:Y:S01]  /*0b70*/  LEA.HI R2, R0, R155, RZ, 0x4 ;  /* 0x0000009b00027211 */ /* 0x000fe200078f20ff */
[----:B------:R-:W-:Y:S01]  /*0b80*/  IMAD.SHL.U32 R5, R3, 0x20, RZ ;  /* 0x0000002003057824 */ /* 0x000fe200078e00ff */
[----:B------:R-:W-:Y:S01]  /*0b90*/  SHF.R.S32.HI R153, RZ, 0x7, R153 ;  /* 0x00000007ff997819 */ /* 0x000fe20000011499 */
[----:B------:R-:W-:Y:S01]  /*0ba0*/  IMAD.IADD R152, R155, 0x1, -R152 ;  /* 0x000000019b987824 */ /* 0x000fe200078e0a98 */
[----:B------:R-:W-:Y:S02]  /*0bb0*/  SHF.R.S32.HI R3, RZ, 0x4, R2 ;  /* 0x00000004ff037819 */ /* 0x000fe40000011402 */
[----:B------:R-:W-:Y:S02]  /*0bc0*/  LOP3.LUT R4, R2, 0x3fffff0, RZ, 0xc0, !PT ;  /* 0x03fffff002047812 */ /* 0x000fe400078ec0ff */
[----:B------:R-:W-:-:S02]  /*0bd0*/  SHF.R.S32.HI R7, RZ, 0x1f, R152 ;  /* 0x0000001fff077819 */ /* 0x000fc40000011498 */
[----:B------:R-:W-:Y:S01]  /*0be0*/  LEA.HI R2, R2, R3, RZ, 0x1 ;  /* 0x0000000302027211 */ /* 0x000fe200078f08ff */
[----:B------:R-:W-:Y:S01]  /*0bf0*/  IMAD.IADD R4, R155, 0x1, -R4 ;  /* 0x000000019b047824 */ /* 0x000fe200078e0a04 */
[----:B------:R-:W-:Y:S02]  /*0c00*/  LEA.HI R8, R7, R152, RZ, 0x2 ;  /* 0x0000009807087211 */ /* 0x000fe400078f10ff */
[----:B------:R-:W-:Y:S02]  /*0c10*/  LOP3.LUT R5, R5, 0xfffffc00, RZ, 0xc0, !PT ;  /* 0xfffffc0005057812 */ /* 0x000fe400078ec0ff */
[--C-:B------:R-:W-:Y:S02]  /*0c20*/  SHF.R.S32.HI R9, RZ, 0x2, R8.reuse ;  /* 0x00000002ff097819 */ /* 0x100fe40000011408 */
[----:B------:R-:W-:Y:S01]  /*0c30*/  SHF.R.S32.HI R6, RZ, 0x1f, R8 ;  /* 0x0000001fff067819 */ /* 0x000fe20000011408 */
[----:B------:R-:W-:Y:S01]  /*0c40*/  IMAD R5, R4, 0x40, R5 ;  /* 0x0000004004057824 */ /* 0x000fe200078e0205 */
[----:B------:R-:W-:-:S02]  /*0c50*/  LOP3.LUT R2, R2, 0x1ffffffe, RZ, 0xc0, !PT ;  /* 0x1ffffffe02027812 */ /* 0x000fc400078ec0ff */
[----:B------:R-:W-:Y:S01]  /*0c60*/  LEA.HI R10, R6, R9, RZ, 0x3 ;  /* 0x00000009060a7211 */ /* 0x000fe200078f18ff */
[----:B------:R-:W-:Y:S01]  /*0c70*/  IMAD.HI R6, R153, 0x55555556, RZ ;  /* 0x5555555699067827 */ /* 0x000fe200078e02ff */
[----:B------:R-:W-:Y:S02]  /*0c80*/  LEA.HI R7, R7, R152, RZ, 0x5 ;  /* 0x0000009807077211 */ /* 0x000fe400078f28ff */
[----:B------:R-:W-:Y:S01]  /*0c90*/  LOP3.LUT R10, R10, 0xfffffff8, RZ, 0xc0, !PT ;  /* 0xfffffff80a0a7812 */ /* 0x000fe200078ec0ff */
[----:B------:R-:W-:Y:S01]  /*0ca0*/  IMAD.IADD R2, R3, 0x1, -R2 ;  /* 0x0000000103027824 */ /* 0x000fe200078e0a02 */
[----:B------:R-:W-:Y:S02]  /*0cb0*/  LEA.HI R0, R0, R155, RZ, 0x3 ;  /* 0x0000009b00007211 */ /* 0x000fe400078f18ff */
[----:B------:R-:W-:Y:S01]  /*0cc0*/  LEA.HI R6, R6, R6, RZ, 0x1 ;  /* 0x0000000606067211 */ /* 0x000fe200078f08ff */
[----:B------:R-:W-:Y:S01]  /*0cd0*/  IMAD.IADD R10, R9, 0x1, -R10 ;  /* 0x00000001090a7824 */ /* 0x000fe200078e0a0a */
[----:B------:R-:W-:Y:S01]  /*0ce0*/  SHF.R.S32.HI R7, RZ, 0x5, R7 ;  /* 0x00000005ff077819 */ /* 0x000fe20000011407 */
[----:B------:R-:W-:Y:S01]  /*0cf0*/  IMAD R154, R2, 0x8, R5 ;  /* 0x00000008029a7824 */ /* 0x000fe200078e0205 */
[----:B------:R-:W-:Y:S01]  /*0d00*/  LOP3.LUT R2, R0, 0x1ffffff8, RZ, 0xc0, !PT ;  /* 0x1ffffff800027812 */ /* 0x000fe200078ec0ff */
[----:B------:R-:W-:Y:S01]  /*0d10*/  IMAD R6, R6, -0x3, R153 ;  /* 0xfffffffd06067824 */ /* 0x000fe200078e0299 */
[----:B------:R-:W-:-:S02]  /*0d20*/  LEA R7, R7, R10, 0x4 ;  /* 0x0000000a07077211 */ /* 0x000fc400078e20ff */
[----:B------:R-:W-:Y:S01]  /*0d30*/  LOP3.LUT R3, R8, 0x7ffffffc, RZ, 0xc0, !PT ;  /* 0x7ffffffc08037812 */ /* 0x000fe200078ec0ff */
[----:B------:R-:W-:Y:S01]  /*0d40*/  IMAD.IADD R2, R155, 0x1, -R2 ;  /* 0x000000019b027824 */ /* 0x000fe200078e0a02 */
[----:B------:R-:W-:Y:S01]  /*0d50*/  SHF.R.S32.HI R16, RZ, 0x3, R0 ;  /* 0x00000003ff107819 */ /* 0x000fe20000011400 */
[----:B------:R-:W-:Y:S02]  /*0d60*/  IMAD R19, R6, 0x40, R7 ;  /* 0x0000004006137824 */ /* 0x000fe400078e0207 */
[----:B------:R-:W-:Y:S02]  /*0d70*/  IMAD.SHL.U32 R22, R2, 0x8, RZ ;  /* 0x0000000802167824 */ /* 0x000fe400078e00ff */
[----:B------:R-:W-:-:S07]  /*0d80*/  IMAD.IADD R18, R152, 0x1, -R3 ;  /* 0x0000000198127824 */ /* 0x000fce00078e0a03 */
.L_x_1748:
[----:B0-----:R-:W0:Y:S01]  /*0d90*/  LDC.64 R2, c[0x0][0xc60] ;  /* 0x00031800ff027b82 */ /* 0x001e220000000a00 */
        /* <DEDUP_REMOVED lines=13> */
[----:B------:R-:W-:-:S04]  /*0e70*/  @UP0 ULEA UR6, UP2, UR46, UR6, 0x2 ;  /* 0x000000062e060291 */ /* 0x000fc8000f84103f */
[----:B------:R-:W-:Y:S02]  /*0e80*/  @UP0 ULEA.HI.X UR7, UR46, UR7, UR45, 0x2, UP2 ;  /* 0x000000072e070291 */ /* 0x000fe400090f142d */
[----:B------:R-:W-:Y:S01]  /*0e90*/  @UP1 ULEA UR8, UP0, UR46, UR8, 0x2 ;  /* 0x000000082e081291 */ /* 0x000fe2000f80103f */
[----:B------:R-:W-:-:S03]  /*0ea0*/  IMAD.U32 R2, RZ, RZ, UR6 ;  /* 0x00000006ff027e24 */ /* 0x000fc6000f8e00ff */
[----:B------:R-:W-:Y:S01]  /*0eb0*/  @UP1 ULEA.HI.X UR9, UR46, UR9, UR45, 0x2, UP0 ;  /* 0x000000092e091291 */ /* 0x000fe200080f142d */
[----:B------:R-:W-:Y:S01]  /*0ec0*/  IMAD.U32 R3, RZ, RZ, UR7 ;  /* 0x00000007ff037e24 */ /* 0x000fe2000f8e00ff */
[----:B------:R-:W-:Y:S01]  /*0ed0*/  ULDC.64 UR6, c[0x0][0x3f8] ;  /* 0x0000fe0000067ab9 */ /* 0x000fe20000000a00 */
[----:B---345:R-:W-:-:S03]  /*0ee0*/  IMAD.U32 R4, RZ, RZ, UR8 ;  /* 0x00000008ff047e24 */ /* 0x038fc6000f8e00ff */
[----:B------:R-:W-:Y:S01]  /*0ef0*/  MOV R5, UR9 ;  /* 0x0000000900057c02 */ /* 0x000fe20008000f00 */
[----:B------:R-:W2:Y:S01]  /*0f00*/  @P0 LDG.E R2, desc[UR38][R2.64] ;  /* 0x0000002602020981 */ /* 0x000ea2000c1e1900 */
[----:B------:R-:W-:Y:S01]  /*0f10*/  UISETP.NE.U32.AND UP0, UPT, UR6, URZ, UPT ;  /* 0x0000003f0600728c */ /* 0x000fe2000bf05070 */
[----:B------:R-:W-:Y:S02]  /*0f20*/  ULDC.64 UR8, c[0x0][0xa20] ;  /* 0x0002880000087ab9 */ /* 0x000fe40000000a00 */
[----:B------:R-:W3:Y:S01]  /*0f30*/  @P2 LDG.E R4, desc[UR38][R4.64] ;  /* 0x0000002604042981 */ /* 0x000ee2000c1e1900 */
[----:B------:R-:W-:Y:S01]  /*0f40*/  UISETP.NE.AND.EX UP0, UPT, UR7, URZ, UPT, UP0 ;  /* 0x0000003f0700728c */ /* 0x000fe2000bf05300 */
[----:B------:R-:W-:Y:S01]  /*0f50*/  ISETP.NE.U32.AND P1, PT, RZ, UR8, PT ;  /* 0x00000008ff007c0c */ /* 0x000fe2000bf25070 */
[----:B------:R-:W-:Y:S01]  /*0f60*/  ULDC UR6, c[0x0][0x2e0] ;  /* 0x0000b80000067ab9 */ /* 0x000fe20000000800 */
[----:B------:R-:W-:Y:S01]  /*0f70*/  UMOV UR49, URZ ;  /* 0x0000003f00317c82 */ /* 0x000fe20008000000 */
[----:B------:R-:W-:Y:S01]  /*0f80*/  USEL UR4, UR4, 0x1, UP0 ;  /* 0x0000000104047887 */ /* 0x000fe20008000000 */
[----:B------:R-:W-:Y:S01]  /*0f90*/  ISETP.NE.AND.EX P1, PT, RZ, UR9, PT, P1 ;  /* 0x00000009ff007c0c */ /* 0x000fe2000bf25310 */
[----:B------:R-:W-:Y:S01]  /*0fa0*/  ULDC UR50, c[0x0][0x288] ;  /* 0x0000a20000327ab9 */ /* 0x000fe20000000800 */
[----:B------:R-:W-:Y:S01]  /*0fb0*/  UMOV UR44, UR5 ;  /* 0x00000005002c7c82 */ /* 0x000fe20008000000 */
[----:B------:R-:W-:Y:S01]  /*0fc0*/  UIMAD UR6, UR4, UR6, URZ ;  /* 0x00000006040672a4 */ /* 0x000fe2000f8e023f */
[----:B--2---:R-:W-:-:S02]  /*0fd0*/  @P0 R2UR UR49, R2 ;  /* 0x00000000023102ca */ /* 0x004fc400000e0000 */
[----:B---3--:R-:W-:Y:S01]  /*0fe0*/  @P2 R2UR UR50, R4 ;  /* 0x00000000043222ca */ /* 0x008fe200000e0000 */
[----:B-1----:R-:W-:-:S14]  /*0ff0*/  @P2 BRA `(.L_x_1695) ;  /* 0x0000000000342947 */ /* 0x002fdc0003800000 */
        /* <DEDUP_REMOVED lines=13> */
.L_x_1695:
[----:B------:R-:W-:Y:S01]  /*10d0*/  UMOV UR43, UR51 ;  /* 0x00000033002b7c82 */ /* 0x000fe20008000000 */
[----:B------:R-:W-:Y:S05]  /*10e0*/  @!P1 BRA `(.L_x_1696) ;  /* 0x00000000001c9947 */ /* 0x000fea0003800000 */
[----:B------:R-:W-:-:S04]  /*10f0*/  ULEA UR4, UP0, UR46, UR8, 0x2 ;  /* 0x000000082e047291 */ /* 0x000fc8000f80103f */
[----:B------:R-:W-:Y:S02]  /*1100*/  ULEA.HI.X UR5, UR46, UR9, UR45, 0x2, UP0 ;  /* 0x000000092e057291 */ /* 0x000fe400080f142d */
[----:B------:R-:W-:-:S04]  /*1110*/  IMAD.U32 R2, RZ, RZ, UR4 ;  /* 0x00000004ff027e24 */ /* 0x000fc8000f8e00ff */
[----:B------:R-:W-:-:S05]  /*1120*/  IMAD.U32 R3, RZ, RZ, UR5 ;  /* 0x00000005ff037e24 */ /* 0x000fca000f8e00ff */
[----:B------:R-:W2:Y:S02]  /*1130*/  LDG.E R2, desc[UR38][R2.64] ;  /* 0x0000002602027981 */ /* 0x000ea4000c1e1900 */
[----:B--2---:R-:W-:Y:S01]  /*1140*/  R2UR UR6, R2 ;  /* 0x00000000020672ca */ /* 0x004fe200000e0000 */
[----:B------:R-:W-:-:S14]  /*1150*/  BRA `(.L_x_1697) ;  /* 0x0000000000347947 */ /* 0x000fdc0003800000 */
.L_x_1696:
        /* <DEDUP_REMOVED lines=13> */
.L_x_1697:
[----:B------:R-:W-:Y:S01]  /*1230*/  UMOV UR5, 0xc0 ;  /* 0x000000c000057882 */ /* 0x000fe20000000000 */
[----:B------:R-:W-:Y:S01]  /*1240*/  UIADD3 UR49, -UR49, UR6, URZ ;  /* 0x0000000631317290 */ /* 0x000fe2000fffe13f */
[----:B------:R-:W-:Y:S01]  /*1250*/  PLOP3.LUT P0, PT, PT, PT, PT, 0x80, 0x0 ;  /* 0x000000000000781c */ /* 0x000fe20003f0f070 */
[----:B------:R-:W-:Y:S01]  /*1260*/  UIMAD UR5, UR51, UR5, 0x13f ;  /* 0x0000013f330574a4 */ /* 0x000fe2000f8e0205 */
[----:B------:R-:W-:Y:S01]  /*1270*/  IMAD.MOV.U32 R0, RZ, RZ, RZ ;  /* 0x000000ffff007224 */ /* 0x000fe200078e00ff */
[----:B------:R-:W-:Y:S01]  /*1280*/  UIADD3 UR4, UR49, 0x7f, URZ ;  /* 0x0000007f31047890 */ /* 0x000fe2000fffe03f */
[----:B------:R-:W-:Y:S01]  /*1290*/  IMAD.MOV.U32 R2, RZ, RZ, RZ ;  /* 0x000000ffff027224 */ /* 0x000fe200078e00ff */
[----:B------:R-:W-:Y:S01]  /*12a0*/  UIADD3 UR6, UR49, UR5, -UR50 ;  /* 0x0000000531067290 */ /* 0x000fe2000fffe832 */
[----:B------:R-:W-:Y:S01]  /*12b0*/  MOV R119, RZ ;  /* 0x000000ff00777202 */ /* 0x000fe20000000f00 */
        /* <DEDUP_REMOVED lines=18> */
[----:B------:R-:W-:Y:S01]  /*13e0*/  USEL UR52, UR5, UR7, UP0 ;  /* 0x0000000705347287 */ /* 0x000fe20008000000 */
[----:B------:R-:W-:-:S02]  /*13f0*/  CS2R R48, SRZ ;  /* 0x0000000000307805 */ /* 0x000fc4000001ff00 */
[----:B------:R-:W-:Y:S01]  /*1400*/  CS2R R6, SRZ ;  /* 0x0000000000067805 */ /* 0x000fe2000001ff00 */
[----:B------:R-:W-:Y:S01]  /*1410*/  IMAD.MOV.U32 R14, RZ, RZ, RZ ;  /* 0x000000ffff0e7224 */ /* 0x000fe200078e00ff */
[----:B------:R-:W-:Y:S01]  /*1420*/  UISETP.GE.AND UP0, UPT, UR52, 0x1, UPT ;  /* 0x000000013400788c */ /* 0x000fe2000bf06270 */
[----:B------:R-:W-:Y:S02]  /*1430*/  CS2R R50, SRZ ;  /* 0x0000000000327805 */ /* 0x000fe4000001ff00 */
[----:B------:R-:W-:-:S03]  /*1440*/  CS2R R52, SRZ ;  /* 0x0000000000347805 */ /* 0x000fc6000001ff00 */
[----:B------:R-:W-:-:S13]  /*1450*/  PLOP3.LUT P1, PT, PT, PT, UP0, 0x80, 0x0 ;  /* 0x000000000000781c */ /* 0x000fda0003f2f008 */
[----:B------:R-:W-:Y:S05]  /*1460*/  @!P1 BRA `(.L_x_1698) ;  /* 0x0000008400e09947 */ /* 0x000fea0003800000 */
[----:B------:R-:W0:Y:S01]  /*1470*/  SHFL.IDX PT, R0, R153, RZ, 0x1f ;  /* 0x00001fff99007589 */ /* 0x000e2200000e0000 */
[----:B------:R-:W1:Y:S01]  /*1480*/  S2UR UR6, SR_CgaCtaId ;  /* 0x00000000000679c3 */ /* 0x000e620000008800 */
[----:B------:R-:W-:Y:S01]  /*1490*/  UMOV UR41, 0x400 ;  /* 0x0000040000297882 */ /* 0x000fe20000000000 */
[----:B0-----:R-:W-:Y:S01]  /*14a0*/  R2UR UR42, R0 ;  /* 0x00000000002a72ca */ /* 0x001fe200000e0000 */
[----:B-1----:R-:W-:-:S12]  /*14b0*/  ULEA UR41, UR6, UR41, 0x18 ;  /* 0x0000002906297291 */ /* 0x002fd8000f8ec03f */
        /* <DEDUP_REMOVED lines=18> */
[----:B------:R-:W-:Y:S01]  /*15e0*/  MOV R12, 0x1 ;  /* 0x00000001000c7802 */ /* 0x000fe20000000f00 */
[----:B------:R-:W-:Y:S02]  /*15f0*/  IMAD.U32 R6, RZ, RZ, UR4 ;  /* 0x00000004ff067e24 */ /* 0x000fe4000f8e00ff */
[----:B------:R-:W-:-:S02]  /*1600*/  IMAD.U32 R7, RZ, RZ, UR5 ;  /* 0x00000005ff077e24 */ /* 0x000fc4000f8e00ff */
[----:B------:R-:W-:Y:S02]  /*1610*/  IMAD.U32 R11, RZ, RZ, UR7 ;  /* 0x00000007ff0b7e24 */ /* 0x000fe4000f8e00ff */
[----:B------:R-:W-:Y:S02]  /*1620*/  IMAD.MOV.U32 R8, RZ, RZ, 0x70 ;  /* 0x00000070ff087424 */ /* 0x000fe400078e00ff */
[----:B0-----:R-:W-:-:S07]  /*1630*/  IMAD.MOV.U32 R13, RZ, RZ, RZ ;  /* 0x000000ffff0d7224 */ /* 0x001fce00078e00ff */
[----:B------:R-:W-:-:S07]  /*1640*/  LEPC R20, `(.L_x_1699) ;  /* 0x000000001014794e */ /* 0x000fce0000000000 */
[----:B-1----:R-:W-:Y:S05]  /*1650*/  CALL.ABS.NOINC R2 ;  /* 0x0000000002007343 */ /* 0x002fea0003c00000 */
.L_x_1699:
        /* <DEDUP_REMOVED lines=9> */
.L_x_1834:
[----:B------:R-:W-:Y:S05]  /*16f0*/  @!P0 BRA `(.L_x_1701) ;  /* 0x0000000000048947 */ /* 0x000fea0003800000 */
[----:B------:R-:W-:Y:S01]  /*1700*/  BPT.TRAP 0x1 ;  /* 0x000000040000795c */ /* 0x000fe20000300000 */
.L_x_1701:
[----:B0-----:R-:W-:Y:S02]  /*1710*/  IMAD.U32 R0, RZ, RZ, UR37 ;  /* 0x00000025ff007e24 */ /* 0x001fe4000f8e00ff */
[----:B------:R-:W-:-:S03]  /*1720*/  IMAD.U32 R3, RZ, RZ, UR40 ;  /* 0x00000028ff037e24 */ /* 0x000fc6000f8e00ff */
[----:B------:R-:W-:Y:S02]  /*1730*/  LEA R0, R0, UR41, 0x3 ;  /* 0x0000002900007c11 */ /* 0x000fe4000f8e18ff */
[----:B------:R-:W-:-:S04]  /*1740*/  SHF.L.U32 R3, R3, 0x1f, RZ ;  /* 0x0000001f03037819 */ /* 0x000fc800000006ff */
[----:B------:R0:W1:Y:S01]  /*1750*/  SYNCS.PHASECHK.TRANS64.TRYWAIT P2, [R0+URZ+0x16830], R3 ;  /* 0x01683003000075a7 */ /* 0x000062000804017f */
[----:B------:R-:W-:Y:S05]  /*1760*/  @!P0 BRA `(.L_x_1702) ;  /* 0x0000000000048947 */ /* 0x000fea0003800000 */
[----:B------:R-:W-:Y:S01]  /*1770*/  BPT.TRAP 0x1 ;  /* 0x000000040000795c */ /* 0x000fe20000300000 */
.L_x_1702:
[----:B------:R-:W2:Y:S01]  /*1780*/  S2R R2, SR_TID.X ;  /* 0x0000000000027919 */ /* 0x000ea20000002100 */
[----:B------:R-:W-:Y:S01]  /*1790*/  IMAD.MOV.U32 R119, RZ, RZ, RZ ;  /* 0x000000ffff777224 */ /* 0x000fe200078e00ff */
[----:B--2---:R-:W-:Y:S01]  /*17a0*/  LOP3.LUT P1, RZ, R2, 0x7f, RZ, 0xc0, !PT ;  /* 0x0000007f02ff7812 */ /* 0x004fe2000782c0ff */
[----:B-1----:R-:W-:-:S12]  /*17b0*/  @P2 BRA `(.L_x_1703) ;  /* 0x0000000000082947 */ /* 0x002fd80003800000 */
[----:B------:R-:W1:Y:S02]  /*17c0*/  SYNCS.PHASECHK.TRANS64.TRYWAIT P2, [R0+URZ+0x16830], R3 ;  /* 0x01683003000075a7 */ /* 0x000e64000804017f */
[----:B-1----:R-:W-:Y:S05]  /*17d0*/  @!P2 BRA `(.L_x_1704) ;  /* 0x000000e00040a947 */ /* 0x002fea0003800000 */
.L_x_1703:
[----:B------:R-:W-:Y:S05]  /*17e0*/  WARPSYNC.ALL ;  /* 0x0000000000007948 */ /* 0x000fea0003800000 */
[----:B------:R-:W-:Y:S01]  /*17f0*/  UIADD3 UR4, UR41, 0xe400, URZ ;  /* 0x0000e40029047890 */ /* 0x000fe2000fffe03f */
[----:B------:R-:W-:Y:S01]  /*1800*/  WARPGROUP.ARRIVE ;  /* 0x00000000000079c5 */ /* 0x000fe20000000000 */
[----:B------:R-:W-:Y:S01]  /*1810*/  ULOP3.LUT UR16, UR53, 0x10000, URZ, 0xfc, !UPT ;  /* 0x0001000035107892 */ /* 0x000fe2000f8efc3f */
[----:B------:R-:W-:Y:S01]  /*1820*/  IMAD.U32 R2, RZ, RZ, UR51 ;  /* 0x00000033ff027e24 */ /* 0x000fe2000f8e00ff */
[----:B------:R-:W-:Y:S01]  /*1830*/  USHF.R.U32.HI UR4, URZ, 0x4, UR4 ;  /* 0x000000043f047899 */ /* 0x000fe20008011604 */
[----:B01----:R-:W-:Y:S01]  /*1840*/  @!P1 VIADD R0, R0, 0x16840 ;  /* 0x0001684000009836 */ /* 0x003fe20000000000 */
[----:B------:R-:W-:Y:S01]  /*1850*/  UMOV UR17, 0x40000040 ;  /* 0x4000004000117882 */ /* 0x000fe20000000000 */
[----:B------:R-:W-:Y:S01]  /*1860*/  UMOV UR19, 0x40000040 ;  /* 0x4000004000137882 */ /* 0x000fe20000000000 */
[----:B------:R-:W-:Y:S01]  /*1870*/  ULOP3.LUT UR4, UR4, 0x3fff, URZ, 0xc0, !UPT ;  /* 0x00003fff04047892 */ /* 0x000fe2000f8ec03f */
[--C-:B------:R-:W-:Y:S01]  /*1880*/  IMAD.MOV.U32 R118, RZ, RZ, R119.reuse ;  /* 0x000000ffff767224 */ /* 0x100fe200078e0077 */
[----:B------:R-:W-:Y:S01]  /*1890*/  UMOV UR5, 0x40000040 ;  /* 0x4000004000057882 */ /* 0x000fe20000000000 */
[----:B------:R-:W-:Y:S01]  /*18a0*/  UMOV UR7, 0x40000040 ;  /* 0x4000004000077882 */ /* 0x000fe20000000000 */
[----:B------:R-:W-:Y:S01]  /*18b0*/  ULOP3.LUT UR20, UR4, 0x10000, URZ, 0xfc, !UPT ;  /* 0x0001000004147892 */ /* 0x000fe2000f8efc3f */
[----:B------:R-:W-:Y:S01]  /*18c0*/  @!P1 PRMT R0, RZ, 0x654, R0 ;  /* 0x00000654ff009816 */ /* 0x000fe20000000000 */
[----:B------:R-:W-:Y:S01]  /*18d0*/  UIADD3 UR4, UR16, 0x2, URZ ;  /* 0x0000000210047890 */ /* 0x000fe2000fffe03f */
[--C-:B------:R-:W-:Y:S01]  /*18e0*/  IMAD.MOV.U32 R117, RZ, RZ, R119.reuse ;  /* 0x000000ffff757224 */ /* 0x100fe200078e0077 */
[----:B------:R-:W-:Y:S01]  /*18f0*/  ULEA UR18, UR37, UR20, 0xa ;  /* 0x0000001425127291 */ /* 0x000fe2000f8e503f */
[--C-:B------:R-:W-:Y:S01]  /*1900*/  IMAD.MOV.U32 R116, RZ, RZ, R119.reuse ;  /* 0x000000ffff747224 */ /* 0x100fe200078e0077 */
[----:B------:R-:W-:Y:S01]  /*1910*/  UIADD3 UR8, UR16, 0x4, URZ ;  /* 0x0000000410087890 */ /* 0x000fe2000fffe03f */
[--C-:B------:R-:W-:Y:S01]  /*1920*/  IMAD.MOV.U32 R115, RZ, RZ, R119.reuse ;  /* 0x000000ffff737224 */ /* 0x100fe200078e0077 */
[----:B------:R-:W-:Y:S01]  /*1930*/  UIADD3 UR6, UR18, 0x2, URZ ;  /* 0x0000000212067890 */ /* 0x000fe2000fffe03f */
[--C-:B------:R-:W-:Y:S01]  /*1940*/  IMAD.MOV.U32 R114, RZ, RZ, R119.reuse ;  /* 0x000000ffff727224 */ /* 0x100fe200078e0077 */
[----:B------:R-:W-:Y:S01]  /*1950*/  UIADD3 UR10, UR18, 0x4, URZ ;  /* 0x00000004120a7890 */ /* 0x000fe2000fffe03f */
[--C-:B------:R-:W-:Y:S01]  /*1960*/  IMAD.MOV.U32 R113, RZ, RZ, R119.reuse ;  /* 0x000000ffff717224 */ /* 0x100fe200078e0077 */
[----:B------:R-:W-:Y:S01]  /*1970*/  UMOV UR9, 0x40000040 ;  /* 0x4000004000097882 */ /* 0x000fe20000000000 */
[----:B------:R-:W-:Y:S01]  /*1980*/  HGMMA.64x128x16.F32.BF16 R24, gdesc[UR16], RZ, !UPT, gsb0 ;  /* 0x01e00000101879f0 */ /* 0x000fe2000c0018ff */
[----:B------:R-:W-:Y:S01]  /*1990*/  UMOV UR11, 0x40000040 ;  /* 0x40000040000b7882 */ /* 0x000fe20000000000 */
[----:B------:R-:W-:Y:S01]  /*19a0*/  UIADD3 UR12, UR16, 0x6, URZ ;  /* 0x00000006100c7890 */ /* 0x000fe2000fffe03f */
[--C-:B------:R-:W-:Y:S01]  /*19b0*/  IMAD.MOV.U32 R112, RZ, RZ, R119.reuse ;  /* 0x000000ffff707224 */ /* 0x100fe200078e0077 */
[----:B------:R-:W-:Y:S01]  /*19c0*/  UIADD3 UR14, UR18, 0x6, URZ ;  /* 0x00000006120e7890 */ /* 0x000fe2000fffe03f */
[-C--:B------:R-:W-:Y:S01]  /*19d0*/  MOV R111, R119.reuse ;  /* 0x00000077006f7202 */ /* 0x080fe20000000f00 */
[----:B------:R-:W-:Y:S01]  /*19e0*/  UMOV UR13, 0x40000040 ;  /* 0x40000040000d7882 */ /* 0x000fe20000000000 */
[----:B------:R-:W-:Y:S01]  /*19f0*/  UMOV UR15, 0x40000040 ;  /* 0x40000040000f7882 */ /* 0x000fe20000000000 */
[----:B------:R-:W-:Y:S01]  /*1a00*/  UIADD3 UR25, UR52, -0x2, URZ ;  /* 0xfffffffe34197890 */ /* 0x000fe2000fffe03f */
        /* <DEDUP_REMOVED lines=20> */
[----:B------:R-:W-:Y:S02]  /*1b50*/  WARPGROUP.DEPBAR.LE gsb0, 0x0 ;  /* 0x00008000000079c5 */ /* 0x000fe40000010000 */
[----:B------:R-:W-:-:S06]  /*1b60*/  WARPGROUP.ARRIVE ;  /* 0x00000000000079c5 */ /* 0x000fcc0000000000 */
[----:B------:R-:W-:Y:S01]  /*1b70*/  HGMMA.64x128x16.F32.BF16 R24, gdesc[UR4], R24, gsb0 ;  /* 0x01e00000041879f0 */ /* 0x000fe20008001818 */
[----:B------:R-:W-:Y:S02]  /*1b80*/  UMOV UR6, 0xffffff80 ;  /* 0xffffff8000067882 */ /* 0x000fe40000000000 */
[----:B------:R-:W-:-:S04]  /*1b90*/  UIMAD UR6, UR52, UR6, 0x80 ;  /* 0x00000080340674a4 */ /* 0x000fc8000f8e0206 */
[----:B------:R-:W-:-:S04]  /*1ba0*/  UIADD3 UR6, UR49, UR6, URZ ;  /* 0x0000000631067290 */ /* 0x000fc8000fffe03f */
[----:B------:R-:W-:Y:S01]  /*1bb0*/  UIADD3 UR7, -UR50, 0x1, UR6 ;  /* 0x0000000132077890 */ /* 0x000fe2000fffe106 */
[----:B------:R-:W-:Y:S02]  /*1bc0*/  WARPGROUP.DEPBAR.LE gsb0, 0x0 ;  /* 0x00008000000079c5 */ /* 0x000fe40000010000 */
[----:B------:R-:W-:-:S06]  /*1bd0*/  WARPGROUP.ARRIVE ;  /* 0x00000000000079c5 */ /* 0x000fcc0000000000 */
[----:B------:R-:W-:Y:S01]  /*1be0*/  HGMMA.64x128x16.F32.BF16 R24, gdesc[UR8], R24, gsb0 ;  /* 0x01e00000081879f0 */ /* 0x000fe20008001818 */
[----:B------:R-:W-:Y:S01]  /*1bf0*/  ULDC UR11, c[0x0][0x9d8] ;  /* 0x00027600000b7ab9 */ /* 0x000fe20000000800 */
[----:B------:R-:W-:Y:S01]  /*1c00*/  ULDC UR10, c[0x0][0x988] ;  /* 0x00026200000a7ab9 */ /* 0x000fe20000000800 */
[----:B------:R-:W-:Y:S02]  /*1c10*/  WARPGROUP.DEPBAR.LE gsb0, 0x0 ;  /* 0x00008000000079c5 */ /* 0x000fe40000010000 */
[----:B------:R-:W-:-:S07]  /*1c20*/  WARPGROUP.ARRIVE ;  /* 0x00000000000079c5 */ /* 0x000fce0000000000 */
[----:B------:R-:W-:Y:S03]  /*1c30*/  HGMMA.64x128x16.F32.BF16 R24, gdesc[UR12], R24, gsb0 ;  /* 0x01e000000c1879f0 */ /* 0x000fe60008001818 */
[----:B------:R-:W-:Y:S02]  /*1c40*/  WARPGROUP.DEPBAR.LE gsb0, 0x0 ;  /* 0x00008000000079c5 */ /* 0x000fe40000010000 */
[----:B------:R-:W-:Y:S01]  /*1c50*/  FMUL.FTZ R26, R26, UR11 ;  /* 0x0000000b1a1a7c20 */ /* 0x000fe20008410000 */
[----:B------:R-:W-:Y:S01]  /*1c60*/  FMUL.FTZ R27, R27, UR11 ;  /* 0x0000000b1b1b7c20 */ /* 0x000fe20008410000 */
[----:B------:R-:W-:Y:S01]  /*1c70*/  FMUL.FTZ R12, R37, UR11 ;  /* 0x0000000b250c7c20 */ /* 0x000fe20008410000 */
[----:B------:R-:W-:Y:S02]  /*1c80*/  IMAD.U32 R37, RZ, RZ, UR7 ;  /* 0x00000007ff257e24 */ /* 0x000fe4000f8e00ff */
[----:B------:R-:W-:Y:S01]  /*1c90*/  FMUL.FTZ R90, R29, UR11 ;  /* 0x0000000b1d5a7c20 */ /* 0x000fe20008410000 */
[----:B------:R-:W-:Y:S01]  /*1ca0*/  FMUL.FTZ R29, R33, UR11 ;  /* 0x0000000b211d7c20 */ /* 0x000fe20008410000 */
[----:B------:R-:W-:Y:S01]  /*1cb0*/  FMUL.FTZ R30, R30, UR11 ;  /* 0x0000000b1e1e7c20 */ /* 0x000fe20008410000 */
[----:B------:R-:W-:Y:S01]  /*1cc0*/  FMUL.FTZ R14, R49, UR11 ;  /* 0x0000000b310e7c20 */ /* 0x000fe20008410000 */
[----:B------:R-:W-:Y:S01]  /*1cd0*/  FMUL.FTZ R51, R51, UR11 ;  /* 0x0000000b33337c20 */ /* 0x000fe20008410000 */
[----:B------:R-:W-:Y:S01]  /*1ce0*/  MOV R33, UR6 ;  /* 0x0000000600217c02 */ /* 0x000fe20008000f00 */
[----:B------:R-:W0:Y:S01]  /*1cf0*/  MUFU.TANH R26, R26 ;  /* 0x0000001a001a7308 */ /* 0x000e220000002400 */
[----:B------:R-:W-:-:S02]  /*1d00*/  IMAD R49, R2, 0xc0, R19 ;  /* 0x000000c002317824 */ /* 0x000fc400078e0213 */
[----:B------:R-:W-:Y:S01]  /*1d10*/  FMUL.FTZ R31, R31, UR11 ;  /* 0x0000000b1f1f7c20 */ /* 0x000fe20008410000 */
[----:B------:R-:W-:Y:S02]  /*1d20*/  IMAD R8, R18, -0x2, R37 ;  /* 0xfffffffe12087824 */ /* 0x000fe400078e0225 */
[----:B------:R-:W-:Y:S01]  /*1d30*/  FMUL.FTZ R34, R34, UR11 ;  /* 0x0000000b22227c20 */ /* 0x000fe20008410000 */
[----:B------:R-:W-:Y:S01]  /*1d40*/  FMUL.FTZ R35, R35, UR11 ;  /* 0x0000000b23237c20 */ /* 0x000fe20008410000 */
[----:B------:R-:W-:Y:S01]  /*1d50*/  FMUL.FTZ R38, R38, UR11 ;  /* 0x0000000b26267c20 */ /* 0x000fe20008410000 */
[----:B------:R-:W-:Y:S01]  /*1d60*/  FMUL.FTZ R5, R56, UR11 ;  /* 0x0000000b38057c20 */ /* 0x000fe20008410000 */
[----:B------:R-:W1:Y:S01]  /*1d70*/  MUFU.TANH R27, R27 ;  /* 0x0000001b001b7308 */ /* 0x000e620000002400 */
[----:B------:R-:W-:Y:S01]  /*1d80*/  IADD3 R2, R8, 0x8, R49 ;  /* 0x0000000808027810 */ /* 0x000fe20007ffe031 */
[----:B------:R-:W-:Y:S01]  /*1d90*/  FMUL.FTZ R6, R59, UR11 ;  /* 0x0000000b3b067c20 */ /* 0x000fe20008410000 */
[----:B------:R-:W-:Y:S01]  /*1da0*/  FMUL.FTZ R39, R39, UR11 ;  /* 0x0000000b27277c20 */ /* 0x000fe20008410000 */
[----:B------:R-:W-:Y:S01]  /*1db0*/  FMUL.FTZ R7, R57, UR11 ;  /* 0x0000000b39077c20 */ /* 0x000fe20008410000 */
[----:B------:R-:W-:Y:S01]  /*1dc0*/  FMUL.FTZ R55, R55, UR11 ;  /* 0x0000000b37377c20 */ /* 0x000fe20008410000 */
[----:B------:R-:W-:Y:S01]  /*1dd0*/  FMUL.FTZ R88, R24, UR11 ;  /* 0x0000000b18587c20 */ /* 0x000fe20008410000 */
[----:B------:R-:W-:Y:S01]  /*1de0*/  FMUL.FTZ R42, R42, UR11 ;  /* 0x0000000b2a2a7c20 */ /* 0x000fe20008410000 */
[----:B------:R2:W-:Y:S01]  /*1df0*/  MUFU.TANH R3, R51 ;  /* 0x0000003300037308 */ /* 0x0005e20000002400 */
        /* <DEDUP_REMOVED lines=8> */
[----:B--2---:R-:W-:-:S02]  /*1e80*/  IMAD R51, R18, -0x2, R33 ;  /* 0xfffffffe12337824 */ /* 0x004fc400078e0221 */
[----:B------:R-:W-:Y:S01]  /*1e90*/  FMUL.FTZ R50, R50, UR11 ;  /* 0x0000000b32327c20 */ /* 0x000fe20008410000 */
[----:B------:R-:W-:Y:S01]  /*1ea0*/  FMUL.FTZ R20, R44, UR11 ;  /* 0x0000000b2c147c20 */ /* 0x000fe20008410000 */
[----:B------:R-:W-:Y:S01]  /*1eb0*/  FMUL.FTZ R15, R45, UR11 ;  /* 0x0000000b2d0f7c20 */ /* 0x000fe20008410000 */
[----:B------:R-:W-:Y:S01]  /*1ec0*/  FMUL.FTZ R13, R48, UR11 ;  /* 0x0000000b300d7c20 */ /* 0x000fe20008410000 */
[----:B------:R-:W-:Y:S01]  /*1ed0*/  VIMNMX R2, R51, R2, PT ;  /* 0x0000000233027248 */ /* 0x000fe20003fe0100 */
[----:B------:R-:W-:Y:S01]  /*1ee0*/  FMUL.FTZ R58, R58, UR11 ;  /* 0x0000000b3a3a7c20 */ /* 0x000fe20008410000 */
[----:B------:R-:W2:Y:S01]  /*1ef0*/  MUFU.TANH R31, R31 ;  /* 0x0000001f001f7308 */ /* 0x000ea20000002400 */
[----:B------:R-:W-:Y:S01]  /*1f00*/  FMUL.FTZ R21, R40, UR11 ;  /* 0x0000000b28157c20 */ /* 0x000fe20008410000 */
[----:B------:R-:W-:Y:S01]  /*1f10*/  ISETP.GT.AND P2, PT, R2, RZ, PT ;  /* 0x000000ff0200720c */ /* 0x000fe20003f44270 */
[----:B------:R-:W-:Y:S01]  /*1f20*/  FMUL.FTZ R62, R62, UR11 ;  /* 0x0000000b3e3e7c20 */ /* 0x000fe20008410000 */
[C---:B------:R-:W-:Y:S01]  /*1f30*/  ISETP.GT.AND P3, PT, R2.reuse, 0x1, PT ;  /* 0x000000010200780c */ /* 0x040fe20003f64270 */
[----:B------:R-:W-:Y:S01]  /*1f40*/  FMUL.FTZ R63, R63, UR11 ;  /* 0x0000000b3f3f7c20 */ /* 0x000fe20008410000 */
[----:B------:R-:W-:Y:S01]  /*1f50*/  ISETP.GT.AND P4, PT, R2, 0x8, PT ;  /* 0x000000080200780c */ /* 0x000fe20003f84270 */
[----:B------:R-:W-:Y:S01]  /*1f60*/  FMUL.FTZ R66, R66, UR11 ;  /* 0x0000000b42427c20 */ /* 0x000fe20008410000 */
[----:B------:R-:W-:Y:S01]  /*1f70*/  MUFU.TANH R34, R34 ;  /* 0x0000002200227308 */ /* 0x000fe20000002400 */
[----:B0-----:R-:W-:Y:S01]  /*1f80*/  FSEL R56, R26, -INF , P2 ;  /* 0xff8000001a387808 */ /* 0x001fe20001000000 */
[----:B------:R-:W-:Y:S01]  /*1f90*/  FMUL.FTZ R67, R67, UR11 ;  /* 0x0000000b43437c20 */ /* 0x000fe20008410000 */
[----:B-1----:R-:W-:Y:S01]  /*1fa0*/  FSEL R59, R27, -INF , P3 ;  /* 0xff8000001b3b7808 */ /* 0x002fe20001800000 */
[----:B------:R-:W-:Y:S01]  /*1fb0*/  FMUL.FTZ R10, R25, UR11 ;  /* 0x0000000b190a7c20 */ /* 0x000fe20008410000 */
[----:B------:R-:W-:Y:S01]  /*1fc0*/  ISETP.GT.AND P2, PT, R2, 0x9, PT ;  /* 0x000000090200780c */ /* 0x000fe20003f44270 */
[----:B------:R-:W-:Y:S01]  /*1fd0*/  FMUL.FTZ R25, R36, UR11 ;  /* 0x0000000b24197c20 */ /* 0x000fe20008410000 */
[----:B---3--:R-:W-:Y:S01]  /*1fe0*/  FSEL R57, R30, -INF , P4 ;  /* 0xff8000001e397808 */ /* 0x008fe20002000000 */
[----:B------:R-:W0:Y:S01]  /*1ff0*/  MUFU.TANH R35, R35 ;  /* 0x0000002300237308 */ /* 0x000e220000002400 */
[----:B------:R-:W-:Y:S01]  /*2000*/  FMNMX.FTZ R26, R56, R59, !PT ;  /* 0x0000003b381a7209 */ /* 0x000fe20007810000 */
[----:B------:R-:W-:Y:S01]  /*2010*/  FMUL.FTZ R70, R70, UR11 ;  /* 0x0000000b46467c20 */ /* 0x000fe20008410000 */
[----:B------:R-:W-:Y:S01]  /*2020*/  ISETP.GT.AND P3, PT, R2, 0x10, PT ;  /* 0x000000100200780c */ /* 0x000fe20003f64270 */
[----:B------:R-:W-:Y:S01]  /*2030*/  FMUL.FTZ R71, R71, UR11 ;  /* 0x0000000b47477c20 */ /* 0x000fe20008410000 */
[----:B------:R-:W-:Y:S01]  /*2040*/  FMNMX.FTZ R26, R57, R26, !PT ;  /* 0x0000001a391a7209 */ /* 0x000fe20007810000 */
        /* <DEDUP_REMOVED lines=13> */
[----:B------:R3:W-:Y:S01]  /*2120*/  @!P1 SYNCS.ARRIVE.TRANS64.RED.A1T0 RZ, [R0+URZ], RZ ;  /* 0x000000ff00ff99a7 */ /* 0x0007e2000810043f */
[----:B------:R-:W-:-:S04]  /*2130*/  UIADD3 UR6, UR49, -UR50, URZ ;  /* 0x8000003231067290 */ /* 0x000fc8000fffe03f */
[----:B------:R2:W-:Y:S01]  /*2140*/  MUFU.TANH R41, R55 ;  /* 0x0000003700297308 */ /* 0x0005e20000002400 */
[----:B------:R-:W-:-:S04]  /*2150*/  UIMAD UR6, UR51, 0xc0, UR6 ;  /* 0x000000c0330678a4 */ /* 0x000fc8000f8e0206 */
[----:B------:R-:W-:-:S03]  /*2160*/  USHF.R.S32.HI UR7, URZ, 0x1f, UR6 ;  /* 0x0000001f3f077899 */ /* 0x000fc60008011406 */
[----:B------:R-:W4:Y:S01]  /*2170*/  MUFU.TANH R42, R42 ;  /* 0x0000002a002a7308 */ /* 0x000f220000002400 */
[----:B--2---:R-:W-:Y:S01]  /*2180*/  FSEL R55, R31, -INF , P2 ;  /* 0xff8000001f377808 */ /* 0x004fe20001000000 */
[----:B------:R-:W-:Y:S01]  /*2190*/  ULEA.HI UR7, UR7, UR6, URZ, 0x7 ;  /* 0x0000000607077291 */ /* 0x000fe2000f8f383f */
[C---:B------:R-:W-:Y:S02]  /*21a0*/  ISETP.GT.AND P2, PT, R2.reuse, 0x11, PT ;  /* 0x000000110200780c */ /* 0x040fe40003f44270 */
[----:B------:R-:W-:Y:S01]  /*21b0*/  FMNMX.FTZ R27, R55, R26, !PT ;  /* 0x0000001a371b7209 */ /* 0x000fe20007810000 */
[----:B------:R-:W-:Y:S01]  /*21c0*/  USHF.R.S32.HI UR7, URZ, 0x7, UR7 ;  /* 0x000000073f077899 */ /* 0x000fe20008011407 */
[----:B0-----:R-:W-:Y:S01]  /*21d0*/  FSEL R53, R35, -INF , P2 ;  /* 0xff80000023357808 */ /* 0x001fe20001000000 */
[----:B------:R0:W-:Y:S01]  /*21e0*/  MUFU.TANH R4, R54 ;  /* 0x0000003600047308 */ /* 0x0001e20000002400 */
[----:B------:R-:W-:Y:S01]  /*21f0*/  ISETP.GT.AND P2, PT, R2, 0x19, PT ;  /* 0x000000190200780c */ /* 0x000fe20003f44270 */
[----:B------:R-:W-:-:S04]  /*2200*/  UISETP.LT.AND UP0, UPT, URZ, UR7, UPT ;  /* 0x000000073f00728c */ /* 0x000fc8000bf01270 */
[----:B------:R-:W-:Y:S02]  /*2210*/  USEL UR23, URZ, UR7, !UP0 ;  /* 0x000000073f177287 */ /* 0x000fe4000c000000 */
[----:B------:R-:W-:Y:S01]  /*2220*/  MUFU.TANH R43, R43 ;  /* 0x0000002b002b7308 */ /* 0x000fe20000002400 */
[----:B0-----:R-:W-:Y:S01]  /*2230*/  FSEL R54, R34, -INF , P3 ;  /* 0xff80000022367808 */ /* 0x001fe20001800000 */
[----:B------:R-:W-:Y:S01]  /*2240*/  UISETP.GE.AND UP0, UPT, UR25, UR23, UPT ;  /* 0x000000171900728c */ /* 0x000fe2000bf06270 */
[----:B------:R-:W-:Y:S02]  /*2250*/  ISETP.GT.AND P3, PT, R2, 0x18, PT ;  /* 0x000000180200780c */ /* 0x000fe40003f64270 */
[----:B------:R-:W-:Y:S02]  /*2260*/  FMNMX.FTZ R26, R54, R27, !PT ;  /* 0x0000001b361a7209 */ /* 0x000fe40007810000 */
[----:B-1----:R-:W-:Y:S01]  /*2270*/  FSEL R52, R38, -INF , P3 ;  /* 0xff80000026347808 */ /* 0x002fe20001800000 */
[----:B------:R-:W0:Y:S01]  /*2280*/  MUFU.TANH R46, R46 ;  /* 0x0000002e002e7308 */ /* 0x000e220000002400 */
[----:B------:R-:W-:-:S02]  /*2290*/  FMNMX.FTZ R27, R53, R26, !PT ;  /* 0x0000001a351b7209 */ /* 0x000fc40007810000 */
[----:B------:R-:W-:Y:S02]  /*22a0*/  ISETP.GT.AND P3, PT, R2, 0x20, PT ;  /* 0x000000200200780c */ /* 0x000fe40003f64270 */
[----:B------:R-:W-:Y:S02]  /*22b0*/  FMNMX.FTZ R27, R52, R27, !PT ;  /* 0x0000001b341b7209 */ /* 0x000fe40007810000 */
[----:B----4-:R-:W-:Y:S01]  /*22c0*/  FSEL R48, R42, -INF , P3 ;  /* 0xff8000002a307808 */ /* 0x010fe20001800000 */
[----:B------:R-:W1:Y:S01]  /*22d0*/  MUFU.TANH R45, R47 ;  /* 0x0000002f002d7308 */ /* 0x000e620000002400 */
[----:B------:R-:W-:-:S07]  /*22e0*/  ISETP.GT.AND P3, PT, R2, 0x28, PT ;  /* 0x000000280200780c */ /* 0x000fce0003f64270 */
[----:B------:R2:W4:Y:S01]  /*22f0*/  MUFU.TANH R44, R50 ;  /* 0x00000032002c7308 */ /* 0x0005220000002400 */
[----:B0-----:R-:W-:Y:S02]  /*2300*/  FSEL R46, R46, -INF , P3 ;  /* 0xff8000002e2e7808 */ /* 0x001fe40001800000 */
[----:B------:R-:W-:-:S05]  /*2310*/  ISETP.GT.AND P3, PT, R2, 0x30, PT ;  /* 0x000000300200780c */ /* 0x000fca0003f64270 */
[----:B------:R0:W5:Y:S01]  /*2320*/  MUFU.TANH R40, R58 ;  /* 0x0000003a00287308 */ /* 0x0001620000002400 */
[----:B--2---:R-:W-:Y:S02]  /*2330*/  FSEL R50, R39, -INF , P2 ;  /* 0xff80000027327808 */ /* 0x004fe40001000000 */
[----:B------:R-:W-:Y:S02]  /*2340*/  ISETP.GT.AND P2, PT, R2, 0x21, PT ;  /* 0x000000210200780c */ /* 0x000fe40003f44270 */
[----:B------:R-:W-:Y:S02]  /*2350*/  FMNMX.FTZ R27, R50, R27, !PT ;  /* 0x0000001b321b7209 */ /* 0x000fe40007810000 */
[----:B------:R-:W-:Y:S01]  /*2360*/  FSEL R47, R43, -INF , P2 ;  /* 0xff8000002b2f7808 */ /* 0x000fe20001000000 */
[----:B------:R-:W2:Y:S01]  /*2370*/  MUFU.TANH R6, R6 ;  /* 0x0000000600067308 */ /* 0x000ea20000002400 */
[----:B------:R-:W-:Y:S01]  /*2380*/  FMNMX.FTZ R26, R48, R27, !PT ;  /* 0x0000001b301a7209 */ /* 0x000fe20007810000 */
[----:B0-----:R-:W-:Y:S01]  /*2390*/  FMUL.FTZ R58, R60, UR11 ;  /* 0x0000000b3c3a7c20 */ /* 0x001fe20008410000 */
[----:B------:R-:W-:Y:S01]  /*23a0*/  ISETP.GT.AND P2, PT, R2, 0x29, PT ;  /* 0x000000290200780c */ /* 0x000fe20003f44270 */
[----:B------:R-:W-:Y:S01]  /*23b0*/  FMUL.FTZ R60, R76, UR11 ;  /* 0x0000000b4c3c7c20 */ /* 0x000fe20008410000 */
[----:B------:R-:W-:-:S02]  /*23c0*/  FMNMX.FTZ R27, R47, R26, !PT ;  /* 0x0000001a2f1b7209 */ /* 0x000fc40007810000 */
[----:B-1----:R-:W-:Y:S01]  /*23d0*/  FSEL R45, R45, -INF , P2 ;  /* 0xff8000002d2d7808 */ /* 0x002fe20001000000 */
[----:B------:R0:W1:Y:S01]  /*23e0*/  MUFU.TANH R37, R62 ;  /* 0x0000003e00257308 */ /* 0x0000620000002400 */
[----:B------:R-:W-:Y:S02]  /*23f0*/  FMNMX.FTZ R26, R46, R27, !PT ;  /* 0x0000001b2e1a7209 */ /* 0x000fe40007810000 */
[----:B------:R-:W-:Y:S02]  /*2400*/  ISETP.GT.AND P2, PT, R2, 0x31, PT ;  /* 0x000000310200780c */ /* 0x000fe40003f44270 */
[----:B----4-:R-:W-:Y:S02]  /*2410*/  FSEL R44, R44, -INF , P3 ;  /* 0xff8000002c2c7808 */ /* 0x010fe40001800000 */
[----:B------:R-:W-:Y:S01]  /*2420*/  FMNMX.FTZ R27, R45, R26, !PT ;  /* 0x0000001a2d1b7209 */ /* 0x000fe20007810000 */
[----:B------:R-:W4:Y:S01]  /*2430*/  MUFU.TANH R63, R63 ;  /* 0x0000003f003f7308 */ /* 0x000f220000002400 */
[----:B------:R-:W-:Y:S01]  /*2440*/  ISETP.GT.AND P3, PT, R2, 0x38, PT ;  /* 0x000000380200780c */ /* 0x000fe20003f64270 */
[----:B0-----:R-:W-:Y:S01]  /*2450*/  FMUL.FTZ R62, R80, UR11 ;  /* 0x0000000b503e7c20 */ /* 0x001fe20008410000 */
[----:B------:R-:W-:-:S02]  /*2460*/  FSEL R43, R3, -INF , P2 ;  /* 0xff800000032b7808 */ /* 0x000fc40001000000 */
[----:B------:R-:W-:Y:S02]  /*2470*/  FMNMX.FTZ R26, R44, R27, !PT ;  /* 0x0000001b2c1a7209 */ /* 0x000fe40007810000 */
[----:B------:R-:W-:Y:S01]  /*2480*/  ISETP.GT.AND P2, PT, R2, 0x39, PT ;  /* 0x000000390200780c */ /* 0x000fe20003f44270 */
[----:B------:R-:W0:Y:S01]  /*2490*/  MUFU.TANH R66, R66 ;  /* 0x0000004200427308 */ /* 0x000e220000002400 */
[----:B------:R-:W-:Y:S02]  /*24a0*/  FSEL R42, R4, -INF , P3 ;  /* 0xff800000042a7808 */ /* 0x000fe40001800000 */
[----:B------:R-:W-:Y:S02]  /*24b0*/  FMNMX.FTZ R3, R43, R26, !PT ;  /* 0x0000001a2b037209 */ /* 0x000fe40007810000 */
[----:B------:R-:W-:Y:S02]  /*24c0*/  ISETP.GT.AND P3, PT, R2, 0x40, PT ;  /* 0x000000400200780c */ /* 0x000fe40003f64270 */
[----:B------:R-:W-:Y:S01]  /*24d0*/  FSEL R41, R41, -INF , P2 ;  /* 0xff80000029297808 */ /* 0x000fe20001000000 */
[----:B------:R3:W0:Y:S01]  /*24e0*/  MUFU.TANH R35, R67 ;  /* 0x0000004300237308 */ /* 0x0006220000002400 */
[----:B------:R-:W-:-:S02]  /*24f0*/  FMNMX.FTZ R4, R42, R3, !PT ;  /* 0x000000032a047209 */ /* 0x000fc40007810000 */
[----:B------:R-:W-:Y:S02]  /*2500*/  ISETP.GT.AND P2, PT, R2, 0x41, PT ;  /* 0x000000410200780c */ /* 0x000fe40003f44270 */
[----:B-----5:R-:W-:Y:S02]  /*2510*/  FSEL R40, R40, -INF , P3 ;  /* 0xff80000028287808 */ /* 0x020fe40001800000 */
[----:B------:R-:W-:Y:S01]  /*2520*/  FMNMX.FTZ R3, R41, R4, !PT ;  /* 0x0000000429037209 */ /* 0x000fe20007810000 */
[----:B------:R5:W0:Y:S01]  /*2530*/  MUFU.TANH R34, R70 ;  /* 0x0000004600227308 */ /* 0x000a220000002400 */
[----:B------:R-:W-:Y:S01]  /*2540*/  ISETP.GT.AND P3, PT, R2, 0x48, PT ;  /* 0x000000480200780c */ /* 0x000fe20003f64270 */
[----:B---3--:R-:W-:Y:S01]  /*2550*/  FMUL.FTZ R67, R61, UR11 ;  /* 0x0000000b3d437c20 */ /* 0x008fe20008410000 */
[----:B--2---:R-:W-:Y:S02]  /*2560*/  FSEL R36, R6, -INF , P2 ;  /* 0xff80000006247808 */ /* 0x004fe40001000000 */
[----:B------:R-:W-:-:S02]  /*2570*/  FMNMX.FTZ R3, R40, R3, !PT ;  /* 0x0000000328037209 */ /* 0x000fc40007810000 */
[----:B------:R-:W-:Y:S01]  /*2580*/  ISETP.GT.AND P2, PT, R2, 0x49, PT ;  /* 0x000000490200780c */ /* 0x000fe20003f44270 */
[----:B------:R2:W3:Y:S01]  /*2590*/  MUFU.TANH R33, R71 ;  /* 0x0000004700217308 */ /* 0x0004e20000002400 */
[----:B-1----:R-:W-:Y:S01]  /*25a0*/  FSEL R37, R37, -INF , P3 ;  /* 0xff80000025257808 */ /* 0x002fe20001800000 */
[----:B-----5:R-:W-:Y:S01]  /*25b0*/  FMUL.FTZ R70, R68, UR11 ;  /* 0x0000000b44467c20 */ /* 0x020fe20008410000 */
[----:B------:R-:W-:Y:S01]  /*25c0*/  FMNMX.FTZ R4, R36, R3, !PT ;  /* 0x0000000324047209 */ /* 0x000fe20007810000 */
[----:B------:R-:W-:Y:S01]  /*25d0*/  FMUL.FTZ R68, R72, UR11 ;  /* 0x0000000b48447c20 */ /* 0x000fe20008410000 */
[----:B------:R-:W-:Y:S01]  /*25e0*/  ISETP.GT.AND P3, PT, R2, 0x50, PT ;  /* 0x000000500200780c */ /* 0x000fe20003f64270 */
[----:B------:R-:W-:Y:S01]  /*25f0*/  FMUL.FTZ R72, R73, UR11 ;  /* 0x0000000b49487c20 */ /* 0x000fe20008410000 */
[----:B----4-:R-:W-:Y:S01]  /*2600*/  FSEL R38, R63, -INF , P2 ;  /* 0xff8000003f267808 */ /* 0x010fe20001000000 */
[----:B------:R1:W4:Y:S01]  /*2610*/  MUFU.TANH R32, R74 ;  /* 0x0000004a00207308 */ /* 0x0003220000002400 */
[----:B------:R-:W-:Y:S01]  /*2620*/  FMNMX.FTZ R3, R37, R4, !PT ;  /* 0x0000000425037209 */ /* 0x000fe20007810000 */
[----:B--2---:R-:W-:Y:S01]  /*2630*/  FMUL.FTZ R71, R64, UR11 ;  /* 0x0000000b40477c20 */ /* 0x004fe20008410000 */
[----:B------:R-:W-:Y:S01]  /*2640*/  ISETP.GT.AND P2, PT, R2, 0x51, PT ;  /* 0x000000510200780c */ /* 0x000fe20003f44270 */
[----:B------:R-:W-:Y:S01]  /*2650*/  FMUL.FTZ R64, R81, UR11 ;  /* 0x0000000b51407c20 */ /* 0x000fe20008410000 */
[----:B0-----:R-:W-:-:S02]  /*2660*/  FSEL R39, R66, -INF , P3 ;  /* 0xff80000042277808 */ /* 0x001fc40001800000 */
[----:B------:R-:W-:Y:S01]  /*2670*/  FMNMX.FTZ R4, R38, R3, !PT ;  /* 0x0000000326047209 */ /* 0x000fe20007810000 */
[----:B------:R-:W0:Y:S01]  /*2680*/  MUFU.TANH R30, R75 ;  /* 0x0000004b001e7308 */ /* 0x000e220000002400 */
[----:B------:R-:W-:Y:S01]  /*2690*/  ISETP.GT.AND P3, PT, R2, 0x58, PT ;  /* 0x000000580200780c */ /* 0x000fe20003f64270 */
[----:B-1----:R-:W-:Y:S01]  /*26a0*/  FMUL.FTZ R74, R65, UR11 ;  /* 0x0000000b414a7c20 */ /* 0x002fe20008410000 */
[----:B------:R-:W-:Y:S01]  /*26b0*/  FSEL R35, R35, -INF , P2 ;  /* 0xff80000023237808 */ /* 0x000fe20001000000 */
[----:B------:R-:W-:Y:S01]  /*26c0*/  FMUL.FTZ R65, R84, UR11 ;  /* 0x0000000b54417c20 */ /* 0x000fe20008410000 */
[----:B------:R-:W-:Y:S02]  /*26d0*/  FMNMX.FTZ R4, R39, R4, !PT ;  /* 0x0000000427047209 */ /* 0x000fe40007810000 */
[----:B------:R-:W-:Y:S01]  /*26e0*/  ISETP.GT.AND P2, PT, R2, 0x59, PT ;  /* 0x000000590200780c */ /* 0x000fe20003f44270 */
[----:B------:R-:W1:Y:S01]  /*26f0*/  MUFU.TANH R31, R78 ;  /* 0x0000004e001f7308 */ /* 0x000e620000002400 */
[----:B------:R-:W-:-:S02]  /*2700*/  FSEL R34, R34, -INF , P3 ;  /* 0xff80000022227808 */ /* 0x000fc40001800000 */
[----:B------:R-:W-:Y:S02]  /*2710*/  FMNMX.FTZ R3, R35, R4, !PT ;  /* 0x0000000423037209 */ /* 0x000fe40007810000 */
[----:B------:R-:W-:Y:S02]  /*2720*/  ISETP.GT.AND P3, PT, R2, 0x60, PT ;  /* 0x000000600200780c */ /* 0x000fe40003f64270 */
[----:B---3--:R-:W-:Y:S01]  /*2730*/  FSEL R33, R33, -INF , P2 ;  /* 0xff80000021217808 */ /* 0x008fe20001000000 */
[----:B------:R-:W2:Y:S01]  /*2740*/  MUFU.TANH R26, R79 ;  /* 0x0000004f001a7308 */ /* 0x000ea20000002400 */
[----:B------:R-:W-:Y:S02]  /*2750*/  FMNMX.FTZ R6, R34, R3, !PT ;  /* 0x0000000322067209 */ /* 0x000fe40007810000 */
[----:B------:R-:W-:Y:S02]  /*2760*/  ISETP.GT.AND P2, PT, R2, 0x61, PT ;  /* 0x000000610200780c */ /* 0x000fe40003f44270 */
[----:B----4-:R-:W-:-:S02]  /*2770*/  FSEL R32, R32, -INF , P3 ;  /* 0xff80000020207808 */ /* 0x010fc40001800000 */
[----:B------:R-:W-:Y:S01]  /*2780*/  FMNMX.FTZ R63, R33, R6, !PT ;  /* 0x00000006213f7209 */ /* 0x000fe20007810000 */
[----:B------:R-:W3:Y:S01]  /*2790*/  MUFU.TANH R27, R82 ;  /* 0x00000052001b7308 */ /* 0x000ee20000002400 */
[----:B------:R-:W-:Y:S02]  /*27a0*/  ISETP.GT.AND P3, PT, R2, 0x68, PT ;  /* 0x000000680200780c */ /* 0x000fe40003f64270 */
[----:B0-----:R-:W-:Y:S02]  /*27b0*/  FSEL R30, R30, -INF , P2 ;  /* 0xff8000001e1e7808 */ /* 0x001fe40001000000 */
[----:B------:R-:W-:Y:S02]  /*27c0*/  FMNMX.FTZ R63, R32, R63, !PT ;  /* 0x0000003f203f7209 */ /* 0x000fe40007810000 */
[----:B------:R-:W-:Y:S01]  /*27d0*/  ISETP.GT.AND P2, PT, R2, 0x69, PT ;  /* 0x000000690200780c */ /* 0x000fe20003f44270 */
[----:B------:R-:W0:Y:S01]  /*27e0*/  MUFU.TANH R4, R83 ;  /* 0x0000005300047308 */ /* 0x000e220000002400 */
[----:B-1----:R-:W-:-:S02]  /*27f0*/  FSEL R31, R31, -INF , P3 ;  /* 0xff8000001f1f7808 */ /* 0x002fc40001800000 */
[----:B------:R-:W-:Y:S02]  /*2800*/  FMNMX.FTZ R6, R30, R63, !PT ;  /* 0x0000003f1e067209 */ /* 0x000fe40007810000 */
[----:B------:R-:W-:Y:S02]  /*2810*/  ISETP.GT.AND P3, PT, R2, 0x70, PT ;  /* 0x000000700200780c */ /* 0x000fe40003f64270 */
[----:B--2---:R-:W-:Y:S01]  /*2820*/  FSEL R26, R26, -INF , P2 ;  /* 0xff8000001a1a7808 */ /* 0x004fe20001000000 */
[----:B------:R-:W1:Y:S01]  /*2830*/  MUFU.TANH R3, R86 ;  /* 0x0000005600037308 */ /* 0x000e620000002400 */
[----:B------:R-:W-:Y:S02]  /*2840*/  FMNMX.FTZ R63, R31, R6, !PT ;  /* 0x000000061f3f7209 */ /* 0x000fe40007810000 */
[----:B------:R-:W-:Y:S02]  /*2850*/  ISETP.GT.AND P2, PT, R2, 0x71, PT ;  /* 0x000000710200780c */ /* 0x000fe40003f44270 */
[----:B---3--:R-:W-:-:S02]  /*2860*/  FSEL R27, R27, -INF , P3 ;  /* 0xff8000001b1b7808 */ /* 0x008fc40001800000 */
[----:B------:R-:W-:Y:S01]  /*2870*/  FMNMX.FTZ R6, R26, R63, !PT ;  /* 0x0000003f1a067209 */ /* 0x000fe20007810000 */
[----:B------:R-:W2:Y:S01]  /*2880*/  MUFU.TANH R87, R87 ;  /* 0x0000005700577308 */ /* 0x000ea20000002400 */
[----:B------:R-:W-:Y:S02]  /*2890*/  ISETP.GT.AND P3, PT, R2, 0x78, PT ;  /* 0x000000780200780c */ /* 0x000fe40003f64270 */
[----:B0-----:R-:W-:Y:S02]  /*28a0*/  FSEL R4, R4, -INF , P2 ;  /* 0xff80000004047808 */ /* 0x001fe40001000000 */
[----:B------:R-:W-:Y:S02]  /*28b0*/  FMNMX.FTZ R63, R27, R6, !PT ;  /* 0x000000061b3f7209 */ /* 0x000fe40007810000 */
[----:B------:R-:W-:Y:S01]  /*28c0*/  ISETP.GT.AND P2, PT, R2, 0x79, PT ;  /* 0x000000790200780c */ /* 0x000fe20003f44270 */
[----:B------:R-:W0:Y:S01]  /*28d0*/  MUFU.TANH R88, R88 ;  /* 0x0000005800587308 */ /* 0x000e220000002400 */
[----:B-1----:R-:W-:-:S02]  /*28e0*/  FSEL R3, R3, -INF , P3 ;  /* 0xff80000003037808 */ /* 0x002fc40001800000 */
[----:B------:R-:W-:Y:S01]  /*28f0*/  FMNMX.FTZ R6, R4, R63, !PT ;  /* 0x0000003f04067209 */ /* 0x000fe20007810000 */
[----:B------:R-:W-:-:S03]  /*2900*/  FMUL.FTZ R63, R77, UR11 ;  /* 0x0000000b4d3f7c20 */ /* 0x000fc60008410000 */
[----:B------:R-:W-:Y:S01]  /*2910*/  FMNMX.FTZ R61, R3, R6, !PT ;  /* 0x00000006033d7209 */ /* 0x000fe20007810000 */
[----:B------:R-:W1:Y:S01]  /*2920*/  MUFU.TANH R10, R10 ;  /* 0x0000000a000a7308 */ /* 0x000e620000002400 */
[----:B--2---:R-:W-:-:S04]  /*2930*/  FSEL R2, R87, -INF , P2 ;  /* 0xff80000057027808 */ /* 0x004fc80001000000 */
[----:B------:R-:W-:-:S03]  /*2940*/  FMNMX.FTZ R61, R2, R61, !PT ;  /* 0x0000003d023d7209 */ /* 0x000fc60007810000 */
[----:B------:R-:W2:Y:S02]  /*2950*/  MUFU.TANH R89, R89 ;  /* 0x0000005900597308 */ /* 0x000ea40000002400 */
[----:B------:R-:W3:Y:S06]  /*2960*/  SHFL.BFLY PT, R6, R61, 0x2, 0x1f ;  /* 0x0c401f003d067f89 */ /* 0x000eec00000e0000 */
[----:B------:R-:W4:Y:S08]  /*2970*/  MUFU.TANH R90, R90 ;  /* 0x0000005a005a7308 */ /* 0x000f300000002400 */
[----:B------:R-:W5:Y:S08]  /*2980*/  MUFU.TANH R28, R28 ;  /* 0x0000001c001c7308 */ /* 0x000f700000002400 */
[----:B------:R-:W5:Y:S01]  /*2990*/  MUFU.TANH R29, R29 ;  /* 0x0000001d001d7308 */ /* 0x000f620000002400 */
[----:B---3--:R-:W-:-:S05]  /*29a0*/  FMNMX.FTZ R66, R61, R6, !PT ;  /* 0x000000063d427209 */ /* 0x008fca0007810000 */
[----:B------:R-:W3:Y:S02]  /*29b0*/  SHFL.BFLY PT, R61, R66, 0x1, 0x1f ;  /* 0x0c201f00423d7f89 */ /* 0x000ee400000e0000 */
[----:B------:R-:W5:Y:S08]  /*29c0*/  MUFU.TANH R25, R25 ;  /* 0x0000001900197308 */ /* 0x000f700000002400 */
[----:B------:R-:W5:Y:S08]  /*29d0*/  MUFU.TANH R12, R12 ;  /* 0x0000000c000c7308 */ /* 0x000f700000002400 */
[----:B------:R-:W5:Y:S01]  /*29e0*/  MUFU.TANH R21, R21 ;  /* 0x0000001500157308 */ /* 0x000f620000002400 */
[----:B---3--:R-:W-:-:S07]  /*29f0*/  FMNMX.FTZ R6, R66, R61, !PT ;  /* 0x0000003d42067209 */ /* 0x008fce0007810000 */
[----:B------:R-:W3:Y:S01]  /*2a00*/  MUFU.TANH R24, R24 ;  /* 0x0000001800187308 */ /* 0x000ee20000002400 */
[----:B------:R-:W-:Y:S01]  /*2a10*/  FMUL.FTZ R66, R85, UR11 ;  /* 0x0000000b55427c20 */ /* 0x000fe20008410000 */
[C---:B------:R-:W-:Y:S01]  /*2a20*/  FSETP.NEU.FTZ.AND P2, PT, R6.reuse, -INF , PT ;  /* 0xff8000000600780b */ /* 0x040fe20003f5d000 */
[----:B------:R-:W-:-:S05]  /*2a30*/  FMUL.FTZ R61, R6, UR10 ;  /* 0x0000000a063d7c20 */ /* 0x000fca0008410000 */
[----:B------:R-:W3:Y:S01]  /*2a40*/  MUFU.TANH R20, R20 ;  /* 0x0000001400147308 */ /* 0x000ee20000002400 */
[----:B------:R-:W-:-:S05]  /*2a50*/  FSEL R61, R61, RZ, P2 ;  /* 0x000000ff3d3d7208 */ /* 0x000fca0001000000 */
[----:B------:R-:W-:Y:S01]  /*2a60*/  FFMA.FTZ R149, R56, UR10, -R61 ;  /* 0x0000000a38957c23 */ /* 0x000fe2000801083d */
[----:B------:R-:W-:Y:S01]  /*2a70*/  VIADDMNMX R56, R49, R8, R51, PT ;  /* 0x0000000831387246 */ /* 0x000fe20003800133 */
[--C-:B------:R-:W-:Y:S01]  /*2a80*/  FFMA.FTZ R145, R54, UR10, -R61.reuse ;  /* 0x0000000a36917c23 */ /* 0x100fe2000801083d */
[----:B------:R-:W3:Y:S01]  /*2a90*/  MUFU.TANH R15, R15 ;  /* 0x0000000f000f7308 */ /* 0x000ee20000002400 */
[--C-:B------:R-:W-:Y:S01]  /*2aa0*/  FFMA.FTZ R147, R52, UR10, -R61.reuse ;  /* 0x0000000a34937c23 */ /* 0x100fe2000801083d */
[----:B------:R-:W-:Y:S01]  /*2ab0*/  ISETP.GT.AND P2, PT, R56, RZ, PT ;  /* 0x000000ff3800720c */ /* 0x000fe20003f44270 */
[--C-:B------:R-:W-:Y:S01]  /*2ac0*/  FFMA.FTZ R141, R48, UR10, -R61.reuse ;  /* 0x0000000a308d7c23 */ /* 0x100fe2000801083d */
[----:B------:R-:W-:Y:S01]  /*2ad0*/  ISETP.GT.AND P3, PT, R56, 0x1, PT ;  /* 0x000000013800780c */ /* 0x000fe20003f64270 */
[--C-:B------:R-:W-:Y:S01]  /*2ae0*/  FFMA.FTZ R143, R46, UR10, -R61.reuse ;  /* 0x0000000a2e8f7c23 */ /* 0x100fe2000801083d */
[----:B------:R-:W-:Y:S01]  /*2af0*/  ISETP.GT.AND P4, PT, R56, 0x8, PT ;  /* 0x000000083800780c */ /* 0x000fe20003f84270 */
[--C-:B------:R-:W-:Y:S01]  /*2b00*/  FFMA.FTZ R46, R45, UR10, -R61.reuse ;  /* 0x0000000a2d2e7c23 */ /* 0x100fe2000801083d */
[----:B0-----:R-:W-:Y:S01]  /*2b10*/  FSEL R88, R88, -INF , P2 ;  /* 0xff80000058587808 */ /* 0x001fe20001000000 */
[----:B------:R-:W0:Y:S01]  /*2b20*/  MUFU.TANH R13, R13 ;  /* 0x0000000d000d7308 */ /* 0x000e220000002400 */
[----:B-1----:R-:W-:Y:S01]  /*2b30*/  FSEL R49, R10, -INF , P3 ;  /* 0xff8000000a317808 */ /* 0x002fe20001800000 */
[--C-:B------:R-:W-:Y:S01]  /*2b40*/  FFMA.FTZ R10, R55, UR10, -R61.reuse ;  /* 0x0000000a370a7c23 */ /* 0x100fe2000801083d */
[----:B------:R-:W-:Y:S01]  /*2b50*/  ISETP.GT.AND P2, PT, R56, 0x9, PT ;  /* 0x000000093800780c */ /* 0x000fe20003f44270 */
[--C-:B------:R-:W-:Y:S01]  /*2b60*/  FFMA.FTZ R55, R53, UR10, -R61.reuse ;  /* 0x0000000a35377c23 */ /* 0x100fe2000801083d */
[----:B--2---:R-:W-:Y:S01]  /*2b70*/  FSEL R89, R89, -INF , P4 ;  /* 0xff80000059597808 */ /* 0x004fe20002000000 */
[--C-:B------:R-:W-:Y:S01]  /*2b80*/  FFMA.FTZ R137, R44, UR10, -R61.reuse ;  /* 0x0000000a2c897c23 */ /* 0x100fe2000801083d */
[----:B------:R-:W-:Y:S01]  /*2b90*/  FMNMX.FTZ R76, R88, R49, !PT ;  /* 0x00000031584c7209 */ /* 0x000fe20007810000 */
[----:B------:R-:W1:Y:S01]  /*2ba0*/  MUFU.TANH R14, R14 ;  /* 0x0000000e000e7308 */ /* 0x000e620000002400 */
[----:B------:R-:W-:Y:S01]  /*2bb0*/  ISETP.GT.AND P3, PT, R56, 0x10, PT ;  /* 0x000000103800780c */ /* 0x000fe20003f64270 */
[--C-:B------:R-:W-:Y:S01]  /*2bc0*/  FFMA.FTZ R44, R43, UR10, -R61.reuse ;  /* 0x0000000a2b2c7c23 */ /* 0x100fe2000801083d */
[----:B----4-:R-:W-:Y:S01]  /*2bd0*/  FSEL R90, R90, -INF , P2 ;  /* 0xff8000005a5a7808 */ /* 0x010fe20001000000 */
[--C-:B------:R-:W-:Y:S01]  /*2be0*/  FFMA.FTZ R139, R42, UR10, -R61.reuse ;  /* 0x0000000a2a8b7c23 */ /* 0x100fe2000801083d */
[----:B------:R-:W-:Y:S01]  /*2bf0*/  FMNMX.FTZ R51, R89, R76, !PT ;  /* 0x0000004c59337209 */ /* 0x000fe20007810000 */
[--C-:B------:R-:W-:Y:S01]  /*2c00*/  FFMA.FTZ R42, R41, UR10, -R61.reuse ;  /* 0x0000000a292a7c23 */ /* 0x100fe2000801083d */
[----:B------:R-:W-:Y:S01]  /*2c10*/  ISETP.GT.AND P2, PT, R56, 0x11, PT ;  /* 0x000000113800780c */ /* 0x000fe20003f44270 */
[----:B------:R-:W2:Y:S01]  /*2c20*/  MUFU.TANH R11, R11 ;  /* 0x0000000b000b7308 */ /* 0x000ea20000002400 */
[----:B-----5:R-:W-:Y:S01]  /*2c30*/  FSEL R28, R28, -INF , P3 ;  /* 0xff8000001c1c7808 */ /* 0x020fe20001800000 */
[--C-:B------:R-:W-:Y:S01]  /*2c40*/  FFMA.FTZ R133, R40, UR10, -R61.reuse ;  /* 0x0000000a28857c23 */ /* 0x100fe2000801083d */
[----:B------:R-:W-:Y:S01]  /*2c50*/  FMNMX.FTZ R51, R90, R51, !PT ;  /* 0x000000335a337209 */ /* 0x000fe20007810000 */
[--C-:B------:R-:W-:Y:S01]  /*2c60*/  FFMA.FTZ R131, R34, UR10, -R61.reuse ;  /* 0x0000000a22837c23 */ /* 0x100fe2000801083d */
[----:B------:R-:W-:Y:S01]  /*2c70*/  ISETP.GT.AND P3, PT, R56, 0x18, PT ;  /* 0x000000183800780c */ /* 0x000fe20003f64270 */
[--C-:B------:R-:W-:Y:S01]  /*2c80*/  FFMA.FTZ R34, R33, UR10, -R61.reuse ;  /* 0x0000000a21227c23 */ /* 0x100fe2000801083d */
[----:B------:R-:W-:Y:S01]  /*2c90*/  FSEL R29, R29, -INF , P2 ;  /* 0xff8000001d1d7808 */ /* 0x000fe20001000000 */
[----:B------:R-:W4:Y:S01]  /*2ca0*/  MUFU.TANH R9, R9 ;  /* 0x0000000900097308 */ /* 0x000f220000002400 */
[----:B------:R-:W-:Y:S01]  /*2cb0*/  FMNMX.FTZ R54, R28, R51, !PT ;  /* 0x000000331c367209 */ /* 0x000fe20007810000 */
[--C-:B------:R-:W-:Y:S01]  /*2cc0*/  FFMA.FTZ R59, R59, UR10, -R61.reuse ;  /* 0x0000000a3b3b7c23 */ /* 0x100fe2000801083d */
[C---:B------:R-:W-:Y:S01]  /*2cd0*/  ISETP.GT.AND P2, PT, R56.reuse, 0x19, PT ;  /* 0x000000193800780c */ /* 0x040fe20003f44270 */
[--C-:B------:R-:W-:Y:S01]  /*2ce0*/  FFMA.FTZ R151, R57, UR10, -R61.reuse ;  /* 0x0000000a39977c23 */ /* 0x100fe2000801083d */
[----:B------:R-:W-:Y:S01]  /*2cf0*/  FSEL R25, R25, -INF , P3 ;  /* 0xff80000019197808 */ /* 0x000fe20001800000 */
[--C-:B------:R-:W-:Y:S01]  /*2d00*/  FFMA.FTZ R121, R27, UR10, -R61.reuse ;  /* 0x0000000a1b797c23 */ /* 0x100fe2000801083d */
[----:B------:R-:W-:Y:S01]  /*2d10*/  FMNMX.FTZ R54, R29, R54, !PT ;  /* 0x000000361d367209 */ /* 0x000fe20007810000 */
[----:B------:R-:W5:Y:S01]  /*2d20*/  MUFU.TANH R5, R5 ;  /* 0x0000000500057308 */ /* 0x000f620000002400 */
[----:B------:R-:W-:Y:S01]  /*2d30*/  ISETP.GT.AND P3, PT, R56, 0x20, PT ;  /* 0x000000203800780c */ /* 0x000fe20003f64270 */
[--C-:B------:R-:W-:Y:S01]  /*2d40*/  FFMA.FTZ R125, R32, UR10, -R61.reuse ;  /* 0x0000000a207d7c23 */ /* 0x100fe2000801083d */
[----:B------:R-:W-:Y:S01]  /*2d50*/  FSEL R51, R12, -INF , P2 ;  /* 0xff8000000c337808 */ /* 0x000fe20001000000 */
[--C-:B------:R-:W-:Y:S01]  /*2d60*/  FFMA.FTZ R123, R3, UR10, -R61.reuse ;  /* 0x0000000a037b7c23 */ /* 0x100fe2000801083d */
[----:B------:R-:W-:Y:S01]  /*2d70*/  FMNMX.FTZ R54, R25, R54, !PT ;  /* 0x0000003619367209 */ /* 0x000fe20007810000 */
[--C-:B------:R-:W-:Y:S01]  /*2d80*/  FFMA.FTZ R127, R31, UR10, -R61.reuse ;  /* 0x0000000a1f7f7c23 */ /* 0x100fe2000801083d */
[----:B------:R-:W-:Y:S01]  /*2d90*/  ISETP.GT.AND P2, PT, R56, 0x21, PT ;  /* 0x000000213800780c */ /* 0x000fe20003f44270 */
[----:B------:R-:W5:Y:S01]  /*2da0*/  MUFU.TANH R7, R7 ;  /* 0x0000000700077308 */ /* 0x000f620000002400 */
[----:B------:R-:W-:Y:S01]  /*2db0*/  FSEL R21, R21, -INF , P3 ;  /* 0xff80000015157808 */ /* 0x000fe20001800000 */
[--C-:B------:R-:W-:Y:S01]  /*2dc0*/  FFMA.FTZ R36, R36, UR10, -R61.reuse ;  /* 0x0000000a24247c23 */ /* 0x100fe2000801083d */
[----:B------:R-:W-:Y:S01]  /*2dd0*/  FMNMX.FTZ R54, R51, R54, !PT ;  /* 0x0000003633367209 */ /* 0x000fe20007810000 */
[--C-:B------:R-:W-:Y:S01]  /*2de0*/  FFMA.FTZ R135, R37, UR10, -R61.reuse ;  /* 0x0000000a25877c23 */ /* 0x100fe2000801083d */
[----:B------:R-:W-:Y:S01]  /*2df0*/  ISETP.GT.AND P3, PT, R56, 0x28, PT ;  /* 0x000000283800780c */ /* 0x000fe20003f64270 */
[--C-:B------:R-:W-:Y:S01]  /*2e00*/  FFMA.FTZ R38, R38, UR10, -R61.reuse ;  /* 0x0000000a26267c23 */ /* 0x100fe2000801083d */
[----:B---3--:R-:W-:Y:S01]  /*2e10*/  FSEL R24, R24, -INF , P2 ;  /* 0xff80000018187808 */ /* 0x008fe20001000000 */
[----:B------:R-:W3:Y:S01]  /*2e20*/  MUFU.TANH R58, R58 ;  /* 0x0000003a003a7308 */ /* 0x000ee20000002400 */
[----:B------:R-:W-:Y:S01]  /*2e30*/  FMNMX.FTZ R53, R21, R54, !PT ;  /* 0x0000003615357209 */ /* 0x000fe20007810000 */
[--C-:B------:R-:W-:Y:S01]  /*2e40*/  FFMA.FTZ R129, R39, UR10, -R61.reuse ;  /* 0x0000000a27817c23 */ /* 0x100fe2000801083d */
[----:B------:R-:W-:Y:S01]  /*2e50*/  ISETP.GT.AND P2, PT, R56, 0x29, PT ;  /* 0x000000293800780c */ /* 0x000fe20003f44270 */
[--C-:B------:R-:W-:Y:S01]  /*2e60*/  FFMA.FTZ R30, R30, UR10, -R61.reuse ;  /* 0x0000000a1e1e7c23 */ /* 0x100fe2000801083d */
[----:B------:R-:W-:Y:S01]  /*2e70*/  FSEL R52, R20, -INF , P3 ;  /* 0xff80000014347808 */ /* 0x000fe20001800000 */
[--C-:B------:R-:W-:Y:S01]  /*2e80*/  FFMA.FTZ R20, R50, UR10, -R61.reuse ;  /* 0x0000000a32147c23 */ /* 0x100fe2000801083d */
[----:B------:R-:W-:Y:S01]  /*2e90*/  FMNMX.FTZ R53, R24, R53, !PT ;  /* 0x0000003518357209 */ /* 0x000fe20007810000 */
[----:B------:R-:W3:Y:S01]  /*2ea0*/  MUFU.TANH R67, R67 ;  /* 0x0000004300437308 */ /* 0x000ee20000002400 */
[----:B------:R-:W-:Y:S01]  /*2eb0*/  ISETP.GT.AND P3, PT, R56, 0x30, PT ;  /* 0x000000303800780c */ /* 0x000fe20003f64270 */
[--C-:B------:R-:W-:Y:S01]  /*2ec0*/  FFMA.FTZ R26, R26, UR10, -R61.reuse ;  /* 0x0000000a1a1a7c23 */ /* 0x100fe2000801083d */
[----:B------:R-:W-:Y:S01]  /*2ed0*/  FSEL R15, R15, -INF , P2 ;  /* 0xff8000000f0f7808 */ /* 0x000fe20001000000 */
[--C-:B------:R-:W-:Y:S01]  /*2ee0*/  FFMA.FTZ R4, R4, UR10, -R61.reuse ;  /* 0x0000000a04047c23 */ /* 0x100fe2000801083d */
[----:B------:R-:W-:Y:S01]  /*2ef0*/  FMNMX.FTZ R50, R52, R53, !PT ;  /* 0x0000003534327209 */ /* 0x000fe20007810000 */
[----:B------:R-:W-:Y:S01]  /*2f00*/  FFMA.FTZ R2, R2, UR10, -R61 ;  /* 0x0000000a02027c23 */ /* 0x000fe2000801083d */
[----:B------:R-:W-:Y:S01]  /*2f10*/  ISETP.GT.AND P2, PT, R56, 0x31, PT ;  /* 0x000000313800780c */ /* 0x000fe20003f44270 */
[----:B------:R-:W3:Y:S01]  /*2f20*/  MUFU.TANH R71, R71 ;  /* 0x0000004700477308 */ /* 0x000ee20000002400 */
[----:B0-----:R-:W-:-:S02]  /*2f30*/  FSEL R13, R13, -INF , P3 ;  /* 0xff8000000d0d7808 */ /* 0x001fc40001800000 */
[----:B------:R-:W-:Y:S02]  /*2f40*/  FMNMX.FTZ R50, R15, R50, !PT ;  /* 0x000000320f327209 */ /* 0x000fe40007810000 */
[----:B------:R-:W-:Y:S02]  /*2f50*/  ISETP.GT.AND P3, PT, R56, 0x38, PT ;  /* 0x000000383800780c */ /* 0x000fe40003f64270 */
[----:B-1----:R-:W-:Y:S01]  /*2f60*/  FSEL R48, R14, -INF , P2 ;  /* 0xff8000000e307808 */ /* 0x002fe20001000000 */
[----:B------:R-:W0:Y:S01]  /*2f70*/  MUFU.TANH R74, R74 ;  /* 0x0000004a004a7308 */ /* 0x000e220000002400 */
[----:B------:R-:W-:Y:S01]  /*2f80*/  FMNMX.FTZ R53, R13, R50, !PT ;  /* 0x000000320d357209 */ /* 0x000fe20007810000 */
[----:B------:R-:W-:Y:S01]  /*2f90*/  FFMA.FTZ R14, R47, UR10, -R61 ;  /* 0x0000000a2f0e7c23 */ /* 0x000fe2000801083d */
[----:B------:R-:W-:Y:S02]  /*2fa0*/  ISETP.GT.AND P2, PT, R56, 0x39, PT ;  /* 0x000000393800780c */ /* 0x000fe40003f44270 */
[----:B--2---:R-:W-:-:S02]  /*2fb0*/  FSEL R11, R11, -INF , P3 ;  /* 0xff8000000b0b7808 */ /* 0x004fc40001800000 */
[----:B------:R-:W-:Y:S01]  /*2fc0*/  FMNMX.FTZ R50, R48, R53, !PT ;  /* 0x0000003530327209 */ /* 0x000fe20007810000 */
[----:B------:R-:W1:Y:S01]  /*2fd0*/  MUFU.TANH R70, R70 ;  /* 0x0000004600467308 */ /* 0x000e620000002400 */
[C---:B------:R-:W-:Y:S02]  /*2fe0*/  ISETP.GT.AND P3, PT, R56.reuse, 0x40, PT ;  /* 0x000000403800780c */ /* 0x040fe40003f64270 */
[----:B----4-:R-:W-:Y:S02]  /*2ff0*/  FSEL R9, R9, -INF , P2 ;  /* 0xff80000009097808 */ /* 0x010fe40001000000 */
[----:B------:R-:W-:Y:S02]  /*3000*/  FMNMX.FTZ R50, R11, R50, !PT ;  /* 0x000000320b327209 */ /* 0x000fe40007810000 */
[----:B------:R-:W-:Y:S01]  /*3010*/  ISETP.GT.AND P2, PT, R56, 0x41, PT ;  /* 0x000000413800780c */ /* 0x000fe20003f44270 */
[----:B------:R-:W2:Y:S01]  /*3020*/  MUFU.TANH R69, R69 ;  /* 0x0000004500457308 */ /* 0x000ea20000002400 */
[----:B-----5:R-:W-:-:S02]  /*3030*/  FSEL R5, R5, -INF , P3 ;  /* 0xff80000005057808 */ /* 0x020fc40001800000 */
[----:B------:R-:W-:Y:S02]  /*3040*/  FMNMX.FTZ R50, R9, R50, !PT ;  /* 0x0000003209327209 */ /* 0x000fe40007810000 */
[C---:B------:R-:W-:Y:S02]  /*3050*/  ISETP.GT.AND P3, PT, R56.reuse, 0x48, PT ;  /* 0x000000483800780c */ /* 0x040fe40003f64270 */
[----:B------:R-:W-:Y:S01]  /*3060*/  FSEL R7, R7, -INF , P2 ;  /* 0xff80000007077808 */ /* 0x000fe20001000000 */
[----:B------:R-:W4:Y:S01]  /*3070*/  MUFU.TANH R68, R68 ;  /* 0x0000004400447308 */ /* 0x000f220000002400 */
[----:B------:R-:W-:Y:S02]  /*3080*/  FMNMX.FTZ R50, R5, R50, !PT ;  /* 0x0000003205327209 */ /* 0x000fe40007810000 */
[----:B------:R-:W-:Y:S02]  /*3090*/  ISETP.GT.AND P2, PT, R56, 0x49, PT ;  /* 0x000000493800780c */ /* 0x000fe40003f44270 */
[----:B---3--:R-:W-:-:S02]  /*30a0*/  FSEL R58, R58, -INF , P3 ;  /* 0xff8000003a3a7808 */ /* 0x008fc40001800000 */
[----:B------:R-:W-:Y:S01]  /*30b0*/  FMNMX.FTZ R45, R7, R50, !PT ;  /* 0x00000032072d7209 */ /* 0x000fe20007810000 */
[----:B------:R-:W3:Y:S01]  /*30c0*/  MUFU.TANH R72, R72 ;  /* 0x0000004800487308 */ /* 0x000ee20000002400 */
[----:B------:R-:W-:Y:S02]  /*30d0*/  ISETP.GT.AND P3, PT, R56, 0x50, PT ;  /* 0x000000503800780c */ /* 0x000fe40003f64270 */
[----:B------:R-:W-:Y:S02]  /*30e0*/  FSEL R67, R67, -INF , P2 ;  /* 0xff80000043437808 */ /* 0x000fe40001000000 */
[----:B------:R-:W-:Y:S02]  /*30f0*/  FMNMX.FTZ R50, R58, R45, !PT ;  /* 0x0000002d3a327209 */ /* 0x000fe40007810000 */
[----:B------:R-:W-:Y:S01]  /*3100*/  ISETP.GT.AND P2, PT, R56, 0x51, PT ;  /* 0x000000513800780c */ /* 0x000fe20003f44270 */
[----:B------:R-:W5:Y:S01]  /*3110*/  MUFU.TANH R60, R60 ;  /* 0x0000003c003c7308 */ /* 0x000f620000002400 */
[----:B------:R-:W-:-:S02]  /*3120*/  FSEL R71, R71, -INF , P3 ;  /* 0xff80000047477808 */ /* 0x000fc40001800000 */
[----:B------:R-:W-:Y:S02]  /*3130*/  FMNMX.FTZ R50, R67, R50, !PT ;  /* 0x0000003243327209 */ /* 0x000fe40007810000 */
[----:B------:R-:W-:Y:S02]  /*3140*/  ISETP.GT.AND P3, PT, R56, 0x58, PT ;  /* 0x000000583800780c */ /* 0x000fe40003f64270 */
[----:B0-----:R-:W-:Y:S01]  /*3150*/  FSEL R74, R74, -INF , P2 ;  /* 0xff8000004a4a7808 */ /* 0x001fe20001000000 */
[----:B------:R-:W0:Y:S01]  /*3160*/  MUFU.TANH R63, R63 ;  /* 0x0000003f003f7308 */ /* 0x000e220000002400 */
[----:B------:R-:W-:Y:S02]  /*3170*/  FMNMX.FTZ R45, R71, R50, !PT ;  /* 0x00000032472d7209 */ /* 0x000fe40007810000 */
[----:B------:R-:W-:Y:S02]  /*3180*/  ISETP.GT.AND P2, PT, R56, 0x59, PT ;  /* 0x000000593800780c */ /* 0x000fe40003f44270 */
[----:B-1----:R-:W-:-:S02]  /*3190*/  FSEL R70, R70, -INF , P3 ;  /* 0xff80000046467808 */ /* 0x002fc40001800000 */
[----:B------:R-:W-:Y:S01]  /*31a0*/  FMNMX.FTZ R45, R74, R45, !PT ;  /* 0x0000002d4a2d7209 */ /* 0x000fe20007810000 */
[----:B------:R-:W1:Y:S01]  /*31b0*/  MUFU.TANH R62, R62 ;  /* 0x0000003e003e7308 */ /* 0x000e620000002400 */
[----:B------:R-:W-:Y:S02]  /*31c0*/  ISETP.GT.AND P3, PT, R56, 0x60, PT ;  /* 0x000000603800780c */ /* 0x000fe40003f64270 */
[----:B--2---:R-:W-:Y:S02]  /*31d0*/  FSEL R69, R69, -INF , P2 ;  /* 0xff80000045457808 */ /* 0x004fe40001000000 */
[----:B------:R-:W-:Y:S02]  /*31e0*/  FMNMX.FTZ R50, R70, R45, !PT ;  /* 0x0000002d46327209 */ /* 0x000fe40007810000 */
[----:B------:R-:W-:Y:S01]  /*31f0*/  ISETP.GT.AND P2, PT, R56, 0x61, PT ;  /* 0x000000613800780c */ /* 0x000fe20003f44270 */
[----:B------:R-:W2:Y:S01]  /*3200*/  MUFU.TANH R64, R64 ;  /* 0x0000004000407308 */ /* 0x000ea20000002400 */
[----:B----4-:R-:W-:-:S02]  /*3210*/  FSEL R68, R68, -INF , P3 ;  /* 0xff80000044447808 */ /* 0x010fc40001800000 */
[----:B------:R-:W-:Y:S02]  /*3220*/  FMNMX.FTZ R43, R69, R50, !PT ;  /* 0x00000032452b7209 */ /* 0x000fe40007810000 */
[----:B------:R-:W-:Y:S02]  /*3230*/  ISETP.GT.AND P3, PT, R56, 0x68, PT ;  /* 0x000000683800780c */ /* 0x000fe40003f64270 */
[----:B---3--:R-:W-:Y:S01]  /*3240*/  FSEL R72, R72, -INF , P2 ;  /* 0xff80000048487808 */ /* 0x008fe20001000000 */
[----:B------:R-:W3:Y:S01]  /*3250*/  MUFU.TANH R65, R65 ;  /* 0x0000004100417308 */ /* 0x000ee20000002400 */
[----:B------:R-:W-:Y:S02]  /*3260*/  FMNMX.FTZ R43, R68, R43, !PT ;  /* 0x0000002b442b7209 */ /* 0x000fe40007810000 */
[----:B------:R-:W-:Y:S02]  /*3270*/  ISETP.GT.AND P2, PT, R56, 0x69, PT ;  /* 0x000000693800780c */ /* 0x000fe40003f44270 */
[----:B-----5:R-:W-:-:S02]  /*3280*/  FSEL R60, R60, -INF , P3 ;  /* 0xff8000003c3c7808 */ /* 0x020fc40001800000 */
[----:B------:R-:W-:Y:S01]  /*3290*/  FMNMX.FTZ R43, R72, R43, !PT ;  /* 0x0000002b482b7209 */ /* 0x000fe20007810000 */
[----:B------:R-:W4:Y:S01]  /*32a0*/  MUFU.TANH R66, R66 ;  /* 0x0000004200427308 */ /* 0x000f220000002400 */
[----:B------:R-:W-:Y:S02]  /*32b0*/  ISETP.GT.AND P3, PT, R56, 0x70, PT ;  /* 0x000000703800780c */ /* 0x000fe40003f64270 */
[----:B0-----:R-:W-:Y:S02]  /*32c0*/  FSEL R63, R63, -INF , P2 ;  /* 0xff8000003f3f7808 */ /* 0x001fe40001000000 */
[----:B------:R-:W-:Y:S02]  /*32d0*/  FMNMX.FTZ R50, R60, R43, !PT ;  /* 0x0000002b3c327209 */ /* 0x000fe40007810000 */
[----:B------:R-:W-:Y:S01]  /*32e0*/  ISETP.GT.AND P2, PT, R56, 0x71, PT ;  /* 0x000000713800780c */ /* 0x000fe20003f44270 */
[----:B------:R-:W-:Y:S01]  /*32f0*/  MUFU.EX2 R149, R149 ;  /* 0x0000009500957308 */ /* 0x000fe20000000800 */
[----:B-1----:R-:W-:-:S02]  /*3300*/  FSEL R62, R62, -INF , P3 ;  /* 0xff8000003e3e7808 */ /* 0x002fc40001800000 */
[----:B------:R-:W-:Y:S02]  /*3310*/  FMNMX.FTZ R41, R63, R50, !PT ;  /* 0x000000323f297209 */ /* 0x000fe40007810000 */
[----:B------:R-:W-:Y:S02]  /*3320*/  ISETP.GT.AND P3, PT, R56, 0x78, PT ;  /* 0x000000783800780c */ /* 0x000fe40003f64270 */
[----:B--2---:R-:W-:Y:S01]  /*3330*/  FSEL R64, R64, -INF , P2 ;  /* 0xff80000040407808 */ /* 0x004fe20001000000 */
[----:B------:R-:W0:Y:S01]  /*3340*/  MUFU.EX2 R8, R59 ;  /* 0x0000003b00087308 */ /* 0x000e220000000800 */
[----:B------:R-:W-:Y:S02]  /*3350*/  FMNMX.FTZ R41, R62, R41, !PT ;  /* 0x000000293e297209 */ /* 0x000fe40007810000 */
[----:B------:R-:W-:Y:S02]  /*3360*/  ISETP.GT.AND P2, PT, R56, 0x79, PT ;  /* 0x000000793800780c */ /* 0x000fe40003f44270 */
[----:B---3--:R-:W-:-:S02]  /*3370*/  FSEL R65, R65, -INF , P3 ;  /* 0xff80000041417808 */ /* 0x008fc40001800000 */
[----:B------:R-:W-:Y:S01]  /*3380*/  FMNMX.FTZ R40, R64, R41, !PT ;  /* 0x0000002940287209 */ /* 0x000fe20007810000 */
[----:B------:R-:W1:Y:S01]  /*3390*/  MUFU.EX2 R151, R151 ;  /* 0x0000009700977308 */ /* 0x000e620000000800 */
[----:B----4-:R-:W-:Y:S02]  /*33a0*/  FSEL R66, R66, -INF , P2 ;  /* 0xff80000042427808 */ /* 0x010fe40001000000 */
[----:B------:R-:W-:Y:S01]  /*33b0*/  FMNMX.FTZ R41, R65, R40, !PT ;  /* 0x0000002841297209 */ /* 0x000fe20007810000 */
[----:B------:R-:W-:-:S03]  /*33c0*/  FFMA.FTZ R40, R35, UR10, -R61 ;  /* 0x0000000a23287c23 */ /* 0x000fc6000801083d */
[----:B------:R-:W-:Y:S01]  /*33d0*/  FMNMX.FTZ R41, R66, R41, !PT ;  /* 0x0000002942297209 */ /* 0x000fe20007810000 */
[----:B------:R-:W2:Y:S04]  /*33e0*/  MUFU.EX2 R10, R10 ;  /* 0x0000000a000a7308 */ /* 0x000ea80000000800 */
[----:B------:R-:W3:Y:S04]  /*33f0*/  SHFL.BFLY PT, R50, R41, 0x2, 0x1f ;  /* 0x0c401f0029327f89 */ /* 0x000ee800000e0000 */
[----:B------:R-:W4:Y:S08]  /*3400*/  MUFU.EX2 R145, R145 ;  /* 0x0000009100917308 */ /* 0x000f300000000800 */
[----:B------:R-:W5:Y:S08]  /*3410*/  MUFU.EX2 R12, R55 ;  /* 0x00000037000c7308 */ /* 0x000f700000000800 */
[----:B------:R-:W5:Y:S01]  /*3420*/  MUFU.EX2 R147, R147 ;  /* 0x0000009300937308 */ /* 0x000f620000000800 */
[----:B---3--:R-:W-:-:S07]  /*3430*/  FMNMX.FTZ R50, R41, R50, !PT ;  /* 0x0000003229327209 */ /* 0x008fce0007810000 */
[----:B------:R-:W3:Y:S01]  /*3440*/  MUFU.EX2 R20, R20 ;  /* 0x0000001400147308 */ /* 0x000ee20000000800 */
[----:B------:R-:W0:Y:S07]  /*3450*/  SHFL.BFLY PT, R33, R50, 0x1, 0x1f ;  /* 0x0c201f0032217f89 */ /* 0x000e2e00000e0000 */
        /* <DEDUP_REMOVED lines=9> */
[--C-:B------:R-:W-:Y:S01]  /*34f0*/  FFMA.FTZ R148, R88, UR10, -R32.reuse ;  /* 0x0000000a58947c23 */ /* 0x100fe20008010820 */
[--C-:B------:R-:W-:Y:S01]  /*3500*/  FFMA.FTZ R3, R49, UR10, -R32.reuse ;  /* 0x0000000a31037c23 */ /* 0x100fe20008010820 */
[--C-:B------:R-:W-:Y:S01]  /*3510*/  FFMA.FTZ R140, R21, UR10, -R32.reuse ;  /* 0x0000000a158c7c23 */ /* 0x100fe20008010820 */
[----:B------:R-:W-:Y:S01]  /*3520*/  FFMA.FTZ R21, R24, UR10, -R32 ;  /* 0x0000000a18157c23 */ /* 0x000fe20008010820 */
[----:B------:R-:W-:Y:S01]  /*3530*/  FADD.FTZ R24, R149, R8 ;  /* 0x0000000895187221 */ /* 0x000fe20000010000 */
[--C-:B------:R-:W-:Y:S01]  /*3540*/  FFMA.FTZ R150, R89, UR10, -R32.reuse ;  /* 0x0000000a59967c23 */ /* 0x100fe20008010820 */
[----:B------:R-:W-:Y:S01]  /*3550*/  FFMA.FTZ R132, R5, UR10, -R32 ;  /* 0x0000000a05847c23 */ /* 0x000fe20008010820 */
[----:B------:R-:W-:Y:S01]  /*3560*/  MUFU.EX2 R148, R148 ;  /* 0x0000009400947308 */ /* 0x000fe20000000800 */
[----:B-1----:R-:W-:Y:S01]  /*3570*/  FADD.FTZ R5, R151, R24 ;  /* 0x0000001897057221 */ /* 0x002fe20000010000 */
[--C-:B------:R-:W-:Y:S01]  /*3580*/  FFMA.FTZ R31, R90, UR10, -R32.reuse ;  /* 0x0000000a5a1f7c23 */ /* 0x100fe20008010820 */
[--C-:B------:R-:W-:Y:S01]  /*3590*/  FFMA.FTZ R144, R28, UR10, -R32.reuse ;  /* 0x0000000a1c907c23 */ /* 0x100fe20008010820 */
[--C-:B------:R-:W-:Y:S01]  /*35a0*/  FFMA.FTZ R29, R29, UR10, -R32.reuse ;  /* 0x0000000a1d1d7c23 */ /* 0x100fe20008010820 */
[----:B--2---:R-:W-:Y:S01]  /*35b0*/  FADD.FTZ R24, R10, R5 ;  /* 0x000000050a187221 */ /* 0x004fe20000010000 */
[--C-:B------:R-:W-:Y:S01]  /*35c0*/  FFMA.FTZ R5, R7, UR10, -R32.reuse ;  /* 0x0000000a07057c23 */ /* 0x100fe20008010820 */
[----:B------:R-:W-:Y:S01]  /*35d0*/  FFMA.FTZ R146, R25, UR10, -R32 ;  /* 0x0000000a19927c23 */ /* 0x000fe20008010820 */
[----:B------:R-:W0:Y:S01]  /*35e0*/  MUFU.EX2 R3, R3 ;  /* 0x0000000300037308 */ /* 0x000e220000000800 */
        /* <DEDUP_REMOVED lines=12> */
[----:B---3--:R-:W-:Y:S01]  /*36b0*/  FADD.FTZ R28, R20, R7 ;  /* 0x00000007141c7221 */ /* 0x008fe20000010000 */
[--C-:B------:R-:W-:Y:S01]  /*36c0*/  FFMA.FTZ R7, R67, UR10, -R32.reuse ;  /* 0x0000000a43077c23 */ /* 0x100fe20008010820 */
[----:B------:R-:W-:Y:S01]  /*36d0*/  FFMA.FTZ R128, R71, UR10, -R32 ;  /* 0x0000000a47807c23 */ /* 0x000fe20008010820 */
[----:B------:R-:W2:Y:S01]  /*36e0*/  MUFU.EX2 R31, R31 ;  /* 0x0000001f001f7308 */ /* 0x000ea20000000800 */
[----:B0-----:R-:W-:Y:S01]  /*36f0*/  FADD.FTZ R11, R148, R3 ;  /* 0x00000003940b7221 */ /* 0x001fe20000010000 */
[----:B------:R-:W-:Y:S01]  /*3700*/  FADD.FTZ R33, R141, R28 ;  /* 0x0000001c8d217221 */ /* 0x000fe20000010000 */
[--C-:B------:R-:W-:Y:S01]  /*3710*/  FFMA.FTZ R130, R70, UR10, -R32.reuse ;  /* 0x0000000a46827c23 */ /* 0x100fe20008010820 */
[--C-:B------:R-:W-:Y:S01]  /*3720*/  FFMA.FTZ R69, R69, UR10, -R32.reuse ;  /* 0x0000000a45457c23 */ /* 0x100fe20008010820 */
[----:B------:R-:W-:Y:S01]  /*3730*/  F2FP.BF16.F32.PACK_AB R149, R8, R149 ;  /* 0x000000950895723e */ /* 0x000fe200000010ff */
[----:B------:R-:W-:Y:S01]  /*3740*/  FADD.FTZ R28, R14, R33 ;  /* 0x000000210e1c7221 */ /* 0x000fe20000010000 */
[--C-:B------:R-:W-:Y:S01]  /*3750*/  FFMA.FTZ R68, R68, UR10, -R32.reuse ;  /* 0x0000000a44447c23 */ /* 0x100fe20008010820 */
[----:B------:R-:W0:Y:S01]  /*3760*/  MUFU.EX2 R144, R144 ;  /* 0x0000009000907308 */ /* 0x000e220000000800 */
[----:B-1----:R-:W-:Y:S01]  /*3770*/  FADD.FTZ R24, R150, R11 ;  /* 0x0000000b96187221 */ /* 0x002fe20000010000 */
[--C-:B------:R-:W-:Y:S01]  /*3780*/  FFMA.FTZ R72, R72, UR10, -R32.reuse ;  /* 0x0000000a48487c23 */ /* 0x100fe20008010820 */
[--C-:B------:R-:W-:Y:S01]  /*3790*/  FFMA.FTZ R60, R60, UR10, -R32.reuse ;  /* 0x0000000a3c3c7c23 */ /* 0x100fe20008010820 */
[--C-:B------:R-:W-:Y:S01]  /*37a0*/  FFMA.FTZ R63, R63, UR10, -R32.reuse ;  /* 0x0000000a3f3f7c23 */ /* 0x100fe20008010820 */
[--C-:B------:R-:W-:Y:S01]  /*37b0*/  FFMA.FTZ R62, R62, UR10, -R32.reuse ;  /* 0x0000000a3e3e7c23 */ /* 0x100fe20008010820 */
[--C-:B------:R-:W-:Y:S01]  /*37c0*/  FFMA.FTZ R64, R64, UR10, -R32.reuse ;  /* 0x0000000a40407c23 */ /* 0x100fe20008010820 */
[----:B------:R-:W-:Y:S01]  /*37d0*/  FFMA.FTZ R65, R65, UR10, -R32 ;  /* 0x0000000a41417c23 */ /* 0x000fe20008010820 */
[----:B------:R-:W1:Y:S01]  /*37e0*/  MUFU.EX2 R29, R29 ;  /* 0x0000001d001d7308 */ /* 0x000e620000000800 */
[----:B--2---:R-:W-:Y:S01]  /*37f0*/  FADD.FTZ R11, R31, R24 ;  /* 0x000000181f0b7221 */ /* 0x004fe20000010000 */
[----:B------:R-:W-:Y:S01]  /*3800*/  F2FP.BF16.F32.PACK_AB R148, R3, R148 ;  /* 0x000000940394723e */ /* 0x000fe200000010ff */
[--C-:B------:R-:W-:Y:S01]  /*3810*/  IMAD.MOV.U32 R90, RZ, RZ, R119.reuse ;  /* 0x000000ffff5a7224 */ /* 0x100fe200078e0077 */
[----:B------:R-:W-:Y:S01]  /*3820*/  F2FP.BF16.F32.PACK_AB R151, R10, R151 ;  /* 0x000000970a97723e */ /* 0x000fe200000010ff */
[--C-:B------:R-:W-:Y:S01]  /*3830*/  IMAD.MOV.U32 R89, RZ, RZ, R119.reuse ;  /* 0x000000ffff597224 */ /* 0x100fe200078e0077 */
[----:B------:R-:W-:Y:S01]  /*3840*/  F2FP.BF16.F32.PACK_AB R145, R12, R145 ;  /* 0x000000910c91723e */ /* 0x000fe200000010ff */
[----:B------:R-:W-:Y:S01]  /*3850*/  IMAD.MOV.U32 R88, RZ, RZ, R119 ;  /* 0x000000ffff587224 */ /* 0x000fe200078e0077 */
        /* <DEDUP_REMOVED lines=9> */
[----:B------:R-:W-:Y:S01]  /*38f0*/  FFMA.FTZ R32, R66, UR10, -R32 ;  /* 0x0000000a42207c23 */ /* 0x000fe20008010820 */
[----:B------:R-:W-:Y:S02]  /*3900*/  F2FP.BF16.F32.PACK_AB R143, R46, R143 ;  /* 0x0000008f2e8f723e */ /* 0x000fe400000010ff */
[----:B------:R-:W-:Y:S02]  /*3910*/  F2FP.BF16.F32.PACK_AB R150, R31, R150 ;  /* 0x000000961f96723e */ /* 0x000fe400000010ff */
[----:B------:R-:W-:Y:S01]  /*3920*/  F2FP.BF16.F32.PACK_AB R144, R29, R144 ;  /* 0x000000901d90723e */ /* 0x000fe200000010ff */
        /* <DEDUP_REMOVED lines=109> */
[----:B------:R-:W-:-:S03]  /*4000*/  F2FP.BF16.F32.PACK_AB R120, R35, R62 ;  /* 0x0000003e2378723e */ /* 0x000fc600000010ff */
[----:B-1----:R-:W-:-:S04]  /*4010*/  FADD.FTZ R3, R65, R2 ;  /* 0x0000000241037221 */ /* 0x002fc80000010000 */
[C---:B--2---:R-:W-:Y:S01]  /*4020*/  FADD.FTZ R2, R32.reuse, R3 ;  /* 0x0000000320027221 */ /* 0x044fe20000010000 */
[----:B------:R-:W-:Y:S01]  /*4030*/  F2FP.BF16.F32.PACK_AB R122, R32, R65 ;  /* 0x00000041207a723e */ /* 0x000fe200000010ff */
[----:B------:R-:W-:Y:S06]  /*4040*/  @!P2 BRA `(.L_x_1705) ;  /* 0x0000002c00b0a947 */ /* 0x000fec0003800000 */
        /* <DEDUP_REMOVED lines=18> */
[----:B------:R-:W-:Y:S01]  /*4170*/  UMOV UR26, UR40 ;  /* 0x00000028001a7c82 */ /* 0x000fe20008000000 */
[----:B------:R-:W-:Y:S01]  /*4180*/  UMOV UR24, UR37 ;  /* 0x0000002500187c82 */ /* 0x000fe20008000000 */
[----:B------:R-:W-:Y:S01]  /*4190*/  ULDC UR22, c[0x0][0x9d8] ;  /* 0x0002760000167ab9 */ /* 0x000fe20000000800 */
[----:B------:R-:W-:-:S05]  /*41a0*/  ULDC UR21, c[0x0][0x988] ;  /* 0x0002620000157ab9 */ /* 0x000fca0000000800 */
.L_x_1714:
        /* <DEDUP_REMOVED lines=9> */
.L_x_1707:
[----:B------:R-:W-:Y:S01]  /*4240*/  ULEA UR6, UR37, UR41, 0x3 ;  /* 0x0000002925067291 */ /* 0x000fe2000f8e183f */
[----:B------:R-:W-:-:S05]  /*4250*/  IMAD.U32 R5, RZ, RZ, UR40 ;  /* 0x00000028ff057e24 */ /* 0x000fca000f8e00ff */
[----:B------:R-:W-:-:S04]  /*4260*/  SHF.L.U32 R5, R5, 0x1f, RZ ;  /* 0x0000001f05057819 */ /* 0x000fc800000006ff */
[----:B------:R0:W1:Y:S01]  /*4270*/  SYNCS.PHASECHK.TRANS64.TRYWAIT P2, [UR6+0x16830], R5 ;  /* 0x01683005ff0075a7 */ /* 0x0000620008040146 */
[----:B------:R-:W-:Y:S05]  /*4280*/  @!P0 BRA `(.L_x_1708) ;  /* 0x0000000000048947 */ /* 0x000fea0003800000 */
[----:B------:R-:W-:Y:S01]  /*4290*/  BPT.TRAP 0x1 ;  /* 0x000000040000795c */ /* 0x000fe20000300000 */
.L_x_1708:
[----:B-1----:R-:W-:Y:S05]  /*42a0*/  @P2 BRA `(.L_x_1706) ;  /* 0x0000000000082947 */ /* 0x002fea0003800000 */
[----:B------:R-:W1:Y:S02]  /*42b0*/  SYNCS.PHASECHK.TRANS64.TRYWAIT P2, [UR6+0x16830], R5 ;  /* 0x01683005ff0075a7 */ /* 0x000e640008040146 */
[----:B-1----:R-:W-:Y:S05]  /*42c0*/  @!P2 BRA `(.L_x_1709) ;  /* 0x000000b40098a947 */ /* 0x002fea0003800000 */
.L_x_1706:
[----:B01----:R-:W-:Y:S01]  /*42d0*/  IADD3 R5, R23, 0x8, RZ ;  /* 0x0000000817057810 */ /* 0x003fe20007ffe0ff */
        /* <DEDUP_REMOVED lines=24> */
.L_x_1711:
[----:B------:R-:W-:Y:S01]  /*4460*/  ULEA UR6, UR24, UR41, 0x3 ;  /* 0x0000002918067291 */ /* 0x000fe2000f8e183f */
[----:B------:R-:W-:-:S05]  /*4470*/  IMAD.U32 R5, RZ, RZ, UR26 ;  /* 0x0000001aff057e24 */ /* 0x000fca000f8e00ff */
[----:B------:R-:W-:-:S04]  /*4480*/  SHF.L.U32 R5, R5, 0x1f, RZ ;  /* 0x0000001f05057819 */ /* 0x000fc800000006ff */
[----:B------:R0:W1:Y:S01]  /*4490*/  SYNCS.PHASECHK.TRANS64.TRYWAIT P2, [UR6+0x16850], R5 ;  /* 0x01685005ff0075a7 */ /* 0x0000620008040146 */
[----:B------:R-:W-:Y:S05]  /*44a0*/  @!P0 BRA `(.L_x_1712) ;  /* 0x0000000000048947 */ /* 0x000fea0003800000 */
[----:B------:R-:W-:Y:S01]  /*44b0*/  BPT.TRAP 0x1 ;  /* 0x000000040000795c */ /* 0x000fe20000300000 */
.L_x_1712:
[----:B-1----:R-:W-:Y:S05]  /*44c0*/  @P2 BRA `(.L_x_1710) ;  /* 0x0000000000082947 */ /* 0x002fea0003800000 */
[----:B------:R-:W1:Y:S02]  /*44d0*/  SYNCS.PHASECHK.TRANS64.TRYWAIT P2, [UR6+0x16850], R5 ;  /* 0x01685005ff0075a7 */ /* 0x000e640008040146 */
[----:B-1----:R-:W-:Y:S05]  /*44e0*/  @!P2 BRA `(.L_x_1713) ;  /* 0x000000b40028a947 */ /* 0x002fea0003800000 */
.L_x_1710:
[----:B------:R-:W-:Y:S01]  /*44f0*/  UIADD3 UR6, UR41, 0x400, URZ ;  /* 0x0000040029067890 */ /* 0x000fe2000fffe03f */
[----:B------:R-:W-:Y:S01]  /*4500*/  WARPGROUP.ARRIVE ;  /* 0x00000000000079c5 */ /* 0x000fe20000000000 */
[----:B------:R-:W-:Y:S01]  /*4510*/  UMOV UR7, 0x40000040 ;  /* 0x4000004000077882 */ /* 0x000fe20000000000 */
[----:B01----:R-:W-:Y:S01]  /*4520*/  FMUL.FTZ R5, R24, UR22 ;  /* 0x0000001618057c20 */ /* 0x003fe20008410000 */
[----:B------:R-:W-:Y:S01]  /*4530*/  USHF.R.U32.HI UR6, URZ, 0x4, UR6 ;  /* 0x000000043f067899 */ /* 0x000fe20008011606 */
[----:B------:R-:W-:Y:S01]  /*4540*/  FMUL.FTZ R6, R25, UR22 ;  /* 0x0000001619067c20 */ /* 0x000fe20008410000 */
[----:B------:R-:W-:Y:S01]  /*4550*/  FMUL.FTZ R10, R29, UR22 ;  /* 0x000000161d0a7c20 */ /* 0x000fe20008410000 */
[----:B------:R-:W-:Y:S01]  /*4560*/  FMUL.FTZ R29, R41, UR22 ;  /* 0x00000016291d7c20 */ /* 0x000fe20008410000 */
[----:B------:R-:W-:Y:S01]  /*4570*/  ULOP3.LUT UR6, UR6, 0x3fff, URZ, 0xc0, !UPT ;  /* 0x00003fff06067892 */ /* 0x000fe2000f8ec03f */
[----:B------:R-:W0:Y:S01]  /*4580*/  MUFU.TANH R5, R5 ;  /* 0x0000000500057308 */ /* 0x000e220000002400 */
[----:B------:R-:W-:-:S02]  /*4590*/  IMAD.MOV.U32 R41, RZ, RZ, -0x2 ;  /* 0xfffffffeff297424 */ /* 0x000fc400078e00ff */
        /* <DEDUP_REMOVED lines=53> */
[----:B------:R-:W-:Y:S01]  /*48f0*/  UMOV UR10, UR21 ;  /* 0x00000015000a7c82 */ /* 0x000fe20008000000 */
[----:B------:R-:W5:Y:S01]  /*4900*/  MUFU.TANH R24, R24 ;  /* 0x0000001800187308 */ /* 0x000f620000002400 */
[----:B------:R-:W-:Y:S01]  /*4910*/  FMUL.FTZ R65, R66, UR22 ;  /* 0x0000001642417c20 */ /* 0x000fe20008410000 */
[----:B------:R-:W-:Y:S01]  /*4920*/  FMUL.FTZ R66, R67, UR22 ;  /* 0x0000001643427c20 */ /* 0x000fe20008410000 */
[----:B------:R-:W-:Y:S01]  /*4930*/  FMUL.FTZ R67, R70, UR22 ;  /* 0x0000001646437c20 */ /* 0x000fe20008410000 */
[----:B------:R-:W-:Y:S01]  /*4940*/  FMUL.FTZ R70, R75, UR22 ;  /* 0x000000164b467c20 */ /* 0x000fe20008410000 */
[----:B------:R-:W-:Y:S01]  /*4950*/  FMUL.FTZ R75, R86, UR22 ;  /* 0x00000016564b7c20 */ /* 0x000fe20008410000 */
[----:B------:R-:W-:-:S02]  /*4960*/  UISETP.GT.AND UP0, UPT, UR25, UR23, UPT ;  /* 0x000000171900728c */ /* 0x000fc4000bf04270 */
[----:B------:R-:W5:Y:S01]  /*4970*/  MUFU.TANH R27, R27 ;  /* 0x0000001b001b7308 */ /* 0x000f620000002400 */
[----:B------:R-:W-:-:S07]  /*4980*/  UMOV UR26, UR40 ;  /* 0x00000028001a7c82 */ /* 0x000fce0008000000 */
        /* <DEDUP_REMOVED lines=8> */
[----:B------:R-:W-:Y:S01]  /*4a10*/  UMOV UR7, 0x40000040 ;  /* 0x4000004000077882 */ /* 0x000fe20000000000 */
[----:B------:R-:W-:Y:S02]  /*4a20*/  UIMAD UR6, UR25, UR6, 0x1 ;  /* 0x00000001190674a4 */ /* 0x000fe4000f8e0206 */
[----:B------:R-:W-:Y:S02]  /*4a30*/  UIADD3 UR25, UR25, -0x1, URZ ;  /* 0xffffffff19197890 */ /* 0x000fe4000fffe03f */
[----:B------:R-:W5:Y:S01]  /*4a40*/  MUFU.TANH R43, R43 ;  /* 0x0000002b002b7308 */ /* 0x000f620000002400 */
[----:B------:R-:W-:-:S04]  /*4a50*/  UIMAD UR6, UR51, 0xc0, UR6 ;  /* 0x000000c0330678a4 */ /* 0x000fc8000f8e0206 */
[----:B------:R-:W-:-:S03]  /*4a60*/  UIADD3 UR6, -UR50, UR6, UR49 ;  /* 0x0000000632067290 */ /* 0x000fc6000fffe131 */
[----:B------:R-:W5:Y:S03]  /*4a70*/  MUFU.TANH R46, R46 ;  /* 0x0000002e002e7308 */ /* 0x000f660000002400 */
[----:B------:R-:W-:Y:S01]  /*4a80*/  IMAD R42, R18, R41, UR6 ;  /* 0x00000006122a7e24 */ /* 0x000fe2000f8e0229 */
[----:B------:R-:W-:Y:S01]  /*4a90*/  UIADD3 UR6, UR11, 0x100, URZ ;  /* 0x000001000b067890 */ /* 0x000fe2000fffe03f */
[----:B------:R-:W-:Y:S02]  /*4aa0*/  FMUL.FTZ R41, R59, UR22 ;  /* 0x000000163b297c20 */ /* 0x000fe40008410000 */
[----:B------:R-:W-:Y:S01]  /*4ab0*/  IMAD.IADD R42, R19, 0x1, R42 ;  /* 0x00000001132a7824 */ /* 0x000fe200078e022a */
[----:B------:R-:W5:Y:S04]  /*4ac0*/  MUFU.TANH R45, R45 ;  /* 0x0000002d002d7308 */ /* 0x000f680000002400 */
[----:B------:R-:W-:-:S02]  /*4ad0*/  ISETP.GT.AND P2, PT, R42, RZ, PT ;  /* 0x000000ff2a00720c */ /* 0x000fc40003f44270 */
[C---:B------:R-:W-:Y:S02]  /*4ae0*/  ISETP.GT.AND P3, PT, R42.reuse, 0x1, PT ;  /* 0x000000012a00780c */ /* 0x040fe40003f64270 */
[----:B0-----:R-:W-:Y:S01]  /*4af0*/  FSEL R44, R5, -INF , P2 ;  /* 0xff800000052c7808 */ /* 0x001fe20001000000 */
[----:B------:R-:W0:Y:S01]  /*4b00*/  MUFU.TANH R47, R47 ;  /* 0x0000002f002f7308 */ /* 0x000e220000002400 */
[----:B------:R-:W-:Y:S02]  /*4b10*/  ISETP.GT.AND P2, PT, R42, 0x8, PT ;  /* 0x000000082a00780c */ /* 0x000fe40003f44270 */
[----:B-1----:R-:W-:Y:S02]  /*4b20*/  FSEL R6, R6, -INF , P3 ;  /* 0xff80000006067808 */ /* 0x002fe40001800000 */
[----:B------:R-:W-:Y:S02]  /*4b30*/  FMNMX.FTZ R5, R44, R3, !PT ;  /* 0x000000032c057209 */ /* 0x000fe40007810000 */
[----:B------:R-:W-:Y:S01]  /*4b40*/  ISETP.GT.AND P3, PT, R42, 0x9, PT ;  /* 0x000000092a00780c */ /* 0x000fe20003f64270 */
[----:B------:R-:W1:Y:S01]  /*4b50*/  MUFU.TANH R48, R48 ;  /* 0x0000003000307308 */ /* 0x000e620000002400 */
[----:B--2---:R-:W-:-:S02]  /*4b60*/  FSEL R9, R9, -INF , P2 ;  /* 0xff80000009097808 */ /* 0x004fc40001000000 */
[----:B------:R-:W-:Y:S02]  /*4b70*/  FMNMX.FTZ R52, R6, R5, !PT ;  /* 0x0000000506347209 */ /* 0x000fe40007810000 */
[----:B------:R-:W-:Y:S02]  /*4b80*/  ISETP.GT.AND P2, PT, R42, 0x10, PT ;  /* 0x000000102a00780c */ /* 0x000fe40003f44270 */
[----:B---3--:R-:W-:Y:S01]  /*4b90*/  FSEL R10, R10, -INF , P3 ;  /* 0xff8000000a0a7808 */ /* 0x008fe20001800000 */
[----:B------:R-:W2:Y:S01]  /*4ba0*/  MUFU.TANH R49, R49 ;  /* 0x0000003100317308 */ /* 0x000ea20000002400 */
[----:B------:R-:W-:Y:S01]  /*4bb0*/  FMNMX.FTZ R5, R9, R52, !PT ;  /* 0x0000003409057209 */ /* 0x000fe20007810000 */
[----:B------:R-:W-:Y:S01]  /*4bc0*/  FMUL.FTZ R52, R64, UR22 ;  /* 0x0000001640347c20 */ /* 0x000fe20008410000 */
[----:B------:R-:W-:Y:S02]  /*4bd0*/  ISETP.GT.AND P3, PT, R42, 0x11, PT ;  /* 0x000000112a00780c */ /* 0x000fe40003f64270 */
[----:B----4-:R-:W-:-:S02]  /*4be0*/  FSEL R13, R13, -INF , P2 ;  /* 0xff8000000d0d7808 */ /* 0x010fc40001000000 */
[----:B------:R-:W-:Y:S01]  /*4bf0*/  FMNMX.FTZ R54, R10, R5, !PT ;  /* 0x000000050a367209 */ /* 0x000fe20007810000 */
[----:B------:R-:W3:Y:S01]  /*4c00*/  MUFU.TANH R50, R50 ;  /* 0x0000003200327308 */ /* 0x000ee20000002400 */
[----:B------:R-:W-:Y:S02]  /*4c10*/  ISETP.GT.AND P2, PT, R42, 0x18, PT ;  /* 0x000000182a00780c */ /* 0x000fe40003f44270 */
[----:B-----5:R-:W-:Y:S02]  /*4c20*/  FSEL R14, R14, -INF , P3 ;  /* 0xff8000000e0e7808 */ /* 0x020fe40001800000 */
[----:B------:R-:W-:Y:S02]  /*4c30*/  FMNMX.FTZ R5, R13, R54, !PT ;  /* 0x000000360d057209 */ /* 0x000fe40007810000 */
[----:B------:R-:W-:Y:S01]  /*4c40*/  ISETP.GT.AND P3, PT, R42, 0x19, PT ;  /* 0x000000192a00780c */ /* 0x000fe20003f64270 */
[----:B------:R-:W4:Y:S01]  /*4c50*/  MUFU.TANH R52, R52 ;  /* 0x0000003400347308 */ /* 0x000f220000002400 */
[----:B------:R-:W-:-:S02]  /*4c60*/  FSEL R21, R21, -INF , P2 ;  /* 0xff80000015157808 */ /* 0x000fc40001000000 */
[----:B------:R-:W-:Y:S02]  /*4c70*/  FMNMX.FTZ R54, R14, R5, !PT ;  /* 0x000000050e367209 */ /* 0x000fe40007810000 */
[----:B------:R-:W-:Y:S02]  /*4c80*/  ISETP.GT.AND P2, PT, R42, 0x20, PT ;  /* 0x000000202a00780c */ /* 0x000fe40003f44270 */
[----:B------:R-:W-:Y:S01]  /*4c90*/  FSEL R24, R24, -INF , P3 ;  /* 0xff80000018187808 */ /* 0x000fe20001800000 */
[----:B------:R-:W5:Y:S01]  /*4ca0*/  MUFU.TANH R51, R51 ;  /* 0x0000003300337308 */ /* 0x000f620000002400 */
[----:B------:R-:W-:Y:S02]  /*4cb0*/  FMNMX.FTZ R55, R21, R54, !PT ;  /* 0x0000003615377209 */ /* 0x000fe40007810000 */
[----:B------:R-:W-:Y:S02]  /*4cc0*/  ISETP.GT.AND P3, PT, R42, 0x21, PT ;  /* 0x000000212a00780c */ /* 0x000fe40003f64270 */
[----:B------:R-:W-:Y:S01]  /*4cd0*/  FSEL R5, R27, -INF , P2 ;  /* 0xff8000001b057808 */ /* 0x000fe20001000000 */
[----:B------:R-:W-:-:S02]  /*4ce0*/  WARPGROUP.DEPBAR.LE gsb0, 0x0 ;  /* 0x00008000000079c5 */ /* 0x000fc40000010000 */
[----:B------:R-:W-:Y:S01]  /*4cf0*/  WARPGROUP.ARRIVE ;  /* 0x00000000000079c5 */ /* 0x000fe20000000000 */
[----:B------:R-:W-:Y:S01]  /*4d00*/  FMNMX.FTZ R54, R24, R55, !PT ;  /* 0x0000003718367209 */ /* 0x000fe20007810000 */
[----:B------:R-:W5:Y:S01]  /*4d10*/  MUFU.TANH R53, R53 ;  /* 0x0000003500357308 */ /* 0x000f620000002400 */
[----:B------:R-:W-:Y:S01]  /*4d20*/  ISETP.GT.AND P2, PT, R42, 0x28, PT ;  /* 0x000000282a00780c */ /* 0x000fe20003f44270 */
[----:B------:R-:W-:Y:S01]  /*4d30*/  FMUL.FTZ R55, R72, UR22 ;  /* 0x0000001648377c20 */ /* 0x000fe20008410000 */
[----:B------:R-:W-:Y:S01]  /*4d40*/  FSEL R29, R29, -INF , P3 ;  /* 0xff8000001d1d7808 */ /* 0x000fe20001800000 */
[----:B------:R-:W-:Y:S01]  /*4d50*/  HGMMA.64x64x16.F32.BF16 R88, R140, gdesc[UR4].tnspB, R88, gsb0 ;  /* 0x40e000048c587df0 */ /* 0x000fe20008001858 */
[----:B------:R-:W-:Y:S01]  /*4d60*/  FMNMX.FTZ R56, R5, R54, !PT ;  /* 0x0000003605387209 */ /* 0x000fe20007810000 */
[----:B------:R-:W-:Y:S01]  /*4d70*/  FMUL.FTZ R54, R69, UR22 ;  /* 0x0000001645367c20 */ /* 0x000fe20008410000 */
[C---:B------:R-:W-:Y:S01]  /*4d80*/  ISETP.GT.AND P3, PT, R42.reuse, 0x29, PT ;  /* 0x000000292a00780c */ /* 0x040fe20003f64270 */
[----:B------:R-:W-:Y:S01]  /*4d90*/  MUFU.TANH R55, R55 ;  /* 0x0000003700377308 */ /* 0x000fe20000002400 */
[----:B------:R-:W-:Y:S01]  /*4da0*/  FSEL R31, R31, -INF , P2 ;  /* 0xff8000001f1f7808 */ /* 0x000fe20001000000 */
[----:B------:R-:W-:Y:S01]  /*4db0*/  UIADD3 UR6, UR11, 0x180, URZ ;  /* 0x000001800b067890 */ /* 0x000fe2000fffe03f */
[----:B------:R-:W-:Y:S01]  /*4dc0*/  FMNMX.FTZ R56, R29, R56, !PT ;  /* 0x000000381d387209 */ /* 0x000fe20007810000 */
[----:B------:R-:W-:Y:S01]  /*4dd0*/  UMOV UR7, 0x40000040 ;  /* 0x4000004000077882 */ /* 0x000fe20000000000 */
[----:B------:R-:W-:Y:S01]  /*4de0*/  ISETP.GT.AND P2, PT, R42, 0x30, PT ;  /* 0x000000302a00780c */ /* 0x000fe20003f44270 */
[----:B------:R-:W-:Y:S01]  /*4df0*/  FMUL.FTZ R69, R74, UR22 ;  /* 0x000000164a457c20 */ /* 0x000fe20008410000 */
[----:B------:R-:W-:Y:S01]  /*4e00*/  FSEL R32, R32, -INF , P3 ;  /* 0xff80000020207808 */ /* 0x000fe20001800000 */
[----:B------:R-:W5:Y:S01]  /*4e10*/  MUFU.TANH R54, R54 ;  /* 0x0000003600367308 */ /* 0x000f620000002400 */
[----:B------:R-:W-:Y:S01]  /*4e20*/  FMNMX.FTZ R27, R31, R56, !PT ;  /* 0x000000381f1b7209 */ /* 0x000fe20007810000 */
[----:B------:R-:W-:Y:S01]  /*4e30*/  FMUL.FTZ R74, R83, UR22 ;  /* 0x00000016534a7c20 */ /* 0x000fe20008410000 */
[----:B------:R-:W-:-:S02]  /*4e40*/  ISETP.GT.AND P3, PT, R42, 0x31, PT ;  /* 0x000000312a00780c */ /* 0x000fc40003f64270 */
[----:B------:R-:W-:Y:S02]  /*4e50*/  FSEL R35, R35, -INF , P2 ;  /* 0xff80000023237808 */ /* 0x000fe40001000000 */
[----:B------:R-:W-:Y:S01]  /*4e60*/  FMNMX.FTZ R56, R32, R27, !PT ;  /* 0x0000001b20387209 */ /* 0x000fe20007810000 */
[----:B------:R-:W-:Y:S01]  /*4e70*/  MUFU.TANH R57, R57 ;  /* 0x0000003900397308 */ /* 0x000fe20000002400 */
[C---:B------:R-:W-:Y:S02]  /*4e80*/  ISETP.GT.AND P2, PT, R42.reuse, 0x38, PT ;  /* 0x000000382a00780c */ /* 0x040fe40003f44270 */
[----:B------:R-:W-:Y:S02]  /*4e90*/  FSEL R43, R43, -INF , P3 ;  /* 0xff8000002b2b7808 */ /* 0x000fe40001800000 */
        /* <DEDUP_REMOVED lines=9> */
[----:B------:R-:W5:Y:S01]  /*4f30*/  MUFU.TANH R56, R56 ;  /* 0x0000003800387308 */ /* 0x000f620000002400 */
[----:B------:R-:W-:Y:S02]  /*4f40*/  FMNMX.FTZ R58, R46, R27, !PT ;  /* 0x0000001b2e3a7209 */ /* 0x000fe40007810000 */
[C---:B------:R-:W-:Y:S02]  /*4f50*/  ISETP.GT.AND P3, PT, R42.reuse, 0x41, PT ;  /* 0x000000412a00780c */ /* 0x040fe40003f64270 */
[----:B0-----:R-:W-:Y:S02]  /*4f60*/  FSEL R47, R47, -INF , P2 ;  /* 0xff8000002f2f7808 */ /* 0x001fe40001000000 */
[----:B------:R-:W-:Y:S01]  /*4f70*/  FMNMX.FTZ R58, R45, R58, !PT ;  /* 0x0000003a2d3a7209 */ /* 0x000fe20007810000 */
[----:B------:R-:W-:Y:S01]  /*4f80*/  MUFU.TANH R59, R81 ;  /* 0x00000051003b7308 */ /* 0x000fe20000002400 */
[----:B------:R-:W-:-:S02]  /*4f90*/  ISETP.GT.AND P2, PT, R42, 0x48, PT ;  /* 0x000000482a00780c */ /* 0x000fc40003f44270 */
[----:B-1----:R-:W-:Y:S02]  /*4fa0*/  FSEL R48, R48, -INF , P3 ;  /* 0xff80000030307808 */ /* 0x002fe40001800000 */
[----:B------:R-:W-:Y:S02]  /*4fb0*/  FMNMX.FTZ R27, R47, R58, !PT ;  /* 0x0000003a2f1b7209 */ /* 0x000fe40007810000 */
[----:B------:R-:W-:Y:S01]  /*4fc0*/  ISETP.GT.AND P3, PT, R42, 0x49, PT ;  /* 0x000000492a00780c */ /* 0x000fe20003f64270 */
[----:B------:R0:W1:Y:S01]  /*4fd0*/  MUFU.TANH R58, R77 ;  /* 0x0000004d003a7308 */ /* 0x0000620000002400 */
[----:B--2---:R-:W-:Y:S02]  /*4fe0*/  FSEL R49, R49, -INF , P2 ;  /* 0xff80000031317808 */ /* 0x004fe40001000000 */
[----:B------:R-:W-:Y:S02]  /*4ff0*/  FMNMX.FTZ R60, R48, R27, !PT ;  /* 0x0000001b303c7209 */ /* 0x000fe40007810000 */
[----:B------:R-:W-:-:S02]  /*5000*/  ISETP.GT.AND P2, PT, R42, 0x50, PT ;  /* 0x000000502a00780c */ /* 0x000fc40003f44270 */
[----:B---3--:R-:W-:Y:S01]  /*5010*/  FSEL R50, R50, -INF , P3 ;  /* 0xff80000032327808 */ /* 0x008fe20001800000 */
[----:B------:R-:W2:Y:S01]  /*5020*/  MUFU.TANH R84, R84 ;  /* 0x0000005400547308 */ /* 0x000ea20000002400 */
[----:B------:R-:W-:Y:S01]  /*5030*/  FMNMX.FTZ R27, R49, R60, !PT ;  /* 0x0000003c311b7209 */ /* 0x000fe20007810000 */
[----:B0-----:R-:W-:Y:S01]  /*5040*/  FMUL.FTZ R77, R87, UR22 ;  /* 0x00000016574d7c20 */ /* 0x001fe20008410000 */
[----:B------:R-:W-:Y:S02]  /*5050*/  ISETP.GT.AND P3, PT, R42, 0x51, PT ;  /* 0x000000512a00780c */ /* 0x000fe40003f64270 */
[----:B----4-:R-:W-:Y:S02]  /*5060*/  FSEL R52, R52, -INF , P2 ;  /* 0xff80000034347808 */ /* 0x010fe40001000000 */
[----:B------:R-:W-:Y:S01]  /*5070*/  FMNMX.FTZ R27, R50, R27, !PT ;  /* 0x0000001b321b7209 */ /* 0x000fe20007810000 */
[----:B------:R-:W-:Y:S01]  /*5080*/  MUFU.TANH R7, R7 ;  /* 0x0000000700077308 */ /* 0x000fe20000002400 */
[----:B------:R-:W-:-:S02]  /*5090*/  ISETP.GT.AND P2, PT, R42, 0x58, PT ;  /* 0x000000582a00780c */ /* 0x000fc40003f44270 */
[----:B-----5:R-:W-:Y:S02]  /*50a0*/  FSEL R51, R51, -INF , P3 ;  /* 0xff80000033337808 */ /* 0x020fe40001800000 */
[----:B------:R-:W-:Y:S02]  /*50b0*/  FMNMX.FTZ R60, R52, R27, !PT ;  /* 0x0000001b343c7209 */ /* 0x000fe40007810000 */
[----:B------:R-:W-:Y:S01]  /*50c0*/  ISETP.GT.AND P3, PT, R42, 0x59, PT ;  /* 0x000000592a00780c */ /* 0x000fe20003f64270 */
[----:B------:R-:W-:Y:S01]  /*50d0*/  MUFU.TANH R8, R8 ;  /* 0x0000000800087308 */ /* 0x000fe20000002400 */
[----:B------:R-:W-:Y:S01]  /*50e0*/  FSEL R53, R53, -INF , P2 ;  /* 0xff80000035357808 */ /* 0x000fe20001000000 */
[----:B------:R-:W-:Y:S02]  /*50f0*/  WARPGROUP.DEPBAR.LE gsb0, 0x0 ;  /* 0x00008000000079c5 */ /* 0x000fe40000010000 */
[----:B------:R-:W-:Y:S01]  /*5100*/  WARPGROUP.ARRIVE ;  /* 0x00000000000079c5 */ /* 0x000fe20000000000 */
[----:B------:R-:W-:-:S02]  /*5110*/  FMNMX.FTZ R60, R51, R60, !PT ;  /* 0x0000003c333c7209 */ /* 0x000fc40007810000 */
[----:B------:R-:W-:Y:S01]  /*5120*/  ISETP.GT.AND P2, PT, R42, 0x60, PT ;  /* 0x000000602a00780c */ /* 0x000fe20003f44270 */
[----:B------:R-:W-:Y:S01]  /*5130*/  MUFU.TANH R11, R11 ;  /* 0x0000000b000b7308 */ /* 0x000fe20000002400 */
[----:B------:R-:W-:Y:S01]  /*5140*/  FSEL R54, R54, -INF , P3 ;  /* 0xff80000036367808 */ /* 0x000fe20001800000 */
[----:B------:R-:W-:Y:S01]  /*5150*/  HGMMA.64x64x16.F32.BF16 R88, R136, gdesc[UR4].tnspB, R88, gsb0 ;  /* 0x40e0000488587df0 */ /* 0x000fe20008001858 */
[----:B------:R-:W-:Y:S01]  /*5160*/  FMNMX.FTZ R27, R53, R60, !PT ;  /* 0x0000003c351b7209 */ /* 0x000fe20007810000 */
[----:B------:R-:W-:Y:S01]  /*5170*/  UIADD3 UR6, UR11, 0x200, URZ ;  /* 0x000002000b067890 */ /* 0x000fe2000fffe03f */
[----:B------:R-:W-:Y:S01]  /*5180*/  ISETP.GT.AND P3, PT, R42, 0x61, PT ;  /* 0x000000612a00780c */ /* 0x000fe20003f64270 */
[----:B------:R-:W-:Y:S01]  /*5190*/  UMOV UR7, 0x40000040 ;  /* 0x4000004000077882 */ /* 0x000fe20000000000 */
[----:B------:R-:W-:Y:S01]  /*51a0*/  FSEL R55, R55, -INF , P2 ;  /* 0xff80000037377808 */ /* 0x000fe20001000000 */
[----:B------:R-:W-:Y:S01]  /*51b0*/  MUFU.TANH R12, R12 ;  /* 0x0000000c000c7308 */ /* 0x000fe20000002400 */
[----:B------:R-:W-:-:S02]  /*51c0*/  FMNMX.FTZ R60, R54, R27, !PT ;  /* 0x0000001b363c7209 */ /* 0x000fc40007810000 */
[----:B------:R-:W-:Y:S02]  /*51d0*/  ISETP.GT.AND P2, PT, R42, 0x68, PT ;  /* 0x000000682a00780c */ /* 0x000fe40003f44270 */
[----:B------:R-:W-:Y:S02]  /*51e0*/  FSEL R56, R56, -INF , P3 ;  /* 0xff80000038387808 */ /* 0x000fe40001800000 */
[----:B------:R-:W-:Y:S01]  /*51f0*/  FMNMX.FTZ R27, R55, R60, !PT ;  /* 0x0000003c371b7209 */ /* 0x000fe20007810000 */
[----:B------:R-:W-:Y:S01]  /*5200*/  MUFU.TANH R15, R15 ;  /* 0x0000000f000f7308 */ /* 0x000fe20000002400 */
[----:B------:R-:W-:Y:S02]  /*5210*/  ISETP.GT.AND P3, PT, R42, 0x69, PT ;  /* 0x000000692a00780c */ /* 0x000fe40003f64270 */
[----:B------:R-:W-:Y:S02]  /*5220*/  FSEL R57, R57, -INF , P2 ;  /* 0xff80000039397808 */ /* 0x000fe40001000000 */
[----:B------:R-:W-:-:S02]  /*5230*/  FMNMX.FTZ R64, R56, R27, !PT ;  /* 0x0000001b38407209 */ /* 0x000fc40007810000 */
[----:B------:R-:W-:Y:S01]  /*5240*/  ISETP.GT.AND P2, PT, R42, 0x70, PT ;  /* 0x000000702a00780c */ /* 0x000fe20003f44270 */
[----:B------:R0:W3:Y:S01]  /*5250*/  MUFU.TANH R60, R85 ;  /* 0x00000055003c7308 */ /* 0x0000e20000002400 */
[----:B-1----:R-:W-:Y:S02]  /*5260*/  FSEL R58, R58, -INF , P3 ;  /* 0xff8000003a3a7808 */ /* 0x002fe40001800000 */
[----:B------:R-:W-:Y:S01]  /*5270*/  FMNMX.FTZ R27, R57, R64, !PT ;  /* 0x00000040391b7209 */ /* 0x000fe20007810000 */
[----:B------:R-:W-:Y:S01]  /*5280*/  FMUL.FTZ R64, R63, UR22 ;  /* 0x000000163f407c20 */ /* 0x000fe20008410000 */
[----:B------:R-:W-:Y:S02]  /*5290*/  ISETP.GT.AND P3, PT, R42, 0x71, PT ;  /* 0x000000712a00780c */ /* 0x000fe40003f64270 */
[----:B------:R-:W-:Y:S01]  /*52a0*/  FSEL R62, R80, -INF , P2 ;  /* 0xff800000503e7808 */ /* 0x000fe20001000000 */
[----:B------:R-:W1:Y:S01]  /*52b0*/  MUFU.TANH R20, R20 ;  /* 0x0000001400147308 */ /* 0x000e620000002400 */
[----:B------:R-:W-:Y:S01]  /*52c0*/  FMNMX.FTZ R27, R58, R27, !PT ;  /* 0x0000001b3a1b7209 */ /* 0x000fe20007810000 */
[----:B0-----:R-:W0:Y:S01]  /*52d0*/  S2R R85, SR_TID.X ;  /* 0x0000000000557919 */ /* 0x001e220000002100 */
[----:B------:R-:W-:-:S02]  /*52e0*/  ISETP.GT.AND P2, PT, R42, 0x78, PT ;  /* 0x000000782a00780c */ /* 0x000fc40003f44270 */
[----:B------:R-:W-:Y:S02]  /*52f0*/  FSEL R59, R59, -INF , P3 ;  /* 0xff8000003b3b7808 */ /* 0x000fe40001800000 */
[----:B------:R-:W-:Y:S01]  /*5300*/  FMNMX.FTZ R68, R62, R27, !PT ;  /* 0x0000001b3e447209 */ /* 0x000fe20007810000 */
[----:B------:R-:W4:Y:S01]  /*5310*/  MUFU.TANH R25, R25 ;  /* 0x0000001900197308 */ /* 0x000f220000002400 */
[C---:B------:R-:W-:Y:S01]  /*5320*/  ISETP.GT.AND P3, PT, R42.reuse, 0x79, PT ;  /* 0x000000792a00780c */ /* 0x040fe20003f64270 */
[----:B------:R-:W-:Y:S01]  /*5330*/  VIADD R42, R42, 0x8 ;  /* 0x000000082a2a7836 */ /* 0x000fe20000000000 */
[----:B--2---:R-:W-:Y:S02]  /*5340*/  FSEL R63, R84, -INF , P2 ;  /* 0xff800000543f7808 */ /* 0x004fe40001000000 */
[----:B------:R-:W-:Y:S02]  /*5350*/  FMNMX.FTZ R68, R59, R68, !PT ;  /* 0x000000443b447209 */ /* 0x000fe40007810000 */
[----:B---3--:R-:W-:Y:S01]  /*5360*/  FSEL R60, R60, -INF , P3 ;  /* 0xff8000003c3c7808 */ /* 0x008fe20001800000 */
[----:B------:R-:W2:Y:S01]  /*5370*/  MUFU.TANH R26, R26 ;  /* 0x0000001a001a7308 */ /* 0x000ea20000002400 */
[----:B------:R-:W-:Y:S01]  /*5380*/  FMNMX.FTZ R27, R63, R68, !PT ;  /* 0x000000443f1b7209 */ /* 0x000fe20007810000 */
[----:B------:R-:W-:Y:S01]  /*5390*/  FMUL.FTZ R68, R71, UR22 ;  /* 0x0000001647447c20 */ /* 0x000fe20008410000 */
[----:B------:R-:W-:Y:S01]  /*53a0*/  ISETP.GT.AND P3, PT, R42, RZ, PT ;  /* 0x000000ff2a00720c */ /* 0x000fe20003f64270 */
[----:B------:R-:W-:Y:S01]  /*53b0*/  FMUL.FTZ R71, R78, UR22 ;  /* 0x000000164e477c20 */ /* 0x000fe20008410000 */
[----:B------:R-:W-:-:S02]  /*53c0*/  FMNMX.FTZ R27, R60, R27, !PT ;  /* 0x0000001b3c1b7209 */ /* 0x000fc40007810000 */
[C---:B------:R-:W-:Y:S01]  /*53d0*/  ISETP.GT.AND P4, PT, R42.reuse, 0x1, PT ;  /* 0x000000012a00780c */ /* 0x040fe20003f84270 */
[----:B------:R-:W3:Y:S01]  /*53e0*/  MUFU.TANH R28, R28 ;  /* 0x0000001c001c7308 */ /* 0x000ee20000002400 */
[----:B------:R-:W-:Y:S01]  /*53f0*/  FSEL R7, R7, -INF , P3 ;  /* 0xff80000007077808 */ /* 0x000fe20001800000 */
[----:B------:R-:W5:Y:S01]  /*5400*/  SHFL.BFLY PT, R72, R27, 0x2, 0x1f ;  /* 0x0c401f001b487f89 */ /* 0x000f6200000e0000 */
[----:B------:R-:W-:Y:S02]  /*5410*/  ISETP.GT.AND P3, PT, R42, 0x8, PT ;  /* 0x000000082a00780c */ /* 0x000fe40003f64270 */
[----:B------:R-:W-:Y:S02]  /*5420*/  FSEL R8, R8, -INF , P4 ;  /* 0xff80000008087808 */ /* 0x000fe40002000000 */
[----:B------:R-:W-:Y:S01]  /*5430*/  ISETP.GT.AND P4, PT, R42, 0x9, PT ;  /* 0x000000092a00780c */ /* 0x000fe20003f84270 */
[----:B------:R-:W0:Y:S01]  /*5440*/  MUFU.TANH R30, R30 ;  /* 0x0000001e001e7308 */ /* 0x000e220000002400 */
[----:B------:R-:W-:-:S02]  /*5450*/  FSEL R11, R11, -INF , P3 ;  /* 0xff8000000b0b7808 */ /* 0x000fc40001800000 */
[----:B------:R-:W-:Y:S02]  /*5460*/  ISETP.GT.AND P3, PT, R42, 0x10, PT ;  /* 0x000000102a00780c */ /* 0x000fe40003f64270 */
[----:B------:R-:W-:Y:S02]  /*5470*/  FSEL R12, R12, -INF , P4 ;  /* 0xff8000000c0c7808 */ /* 0x000fe40002000000 */
[C---:B------:R-:W-:Y:S01]  /*5480*/  ISETP.GT.AND P4, PT, R42.reuse, 0x11, PT ;  /* 0x000000112a00780c */ /* 0x040fe20003f84270 */
[----:B------:R-:W0:Y:S01]  /*5490*/  MUFU.TANH R33, R33 ;  /* 0x0000002100217308 */ /* 0x000e220000002400 */
[----:B------:R-:W-:Y:S02]  /*54a0*/  FSEL R15, R15, -INF , P3 ;  /* 0xff8000000f0f7808 */ /* 0x000fe40001800000 */
[----:B------:R-:W-:Y:S02]  /*54b0*/  ISETP.GT.AND P3, PT, R42, 0x18, PT ;  /* 0x000000182a00780c */ /* 0x000fe40003f64270 */
[----:B-1----:R-:W-:-:S02]  /*54c0*/  FSEL R20, R20, -INF , P4 ;  /* 0xff80000014147808 */ /* 0x002fc40002000000 */
[C---:B------:R-:W-:Y:S01]  /*54d0*/  ISETP.GT.AND P4, PT, R42.reuse, 0x19, PT ;  /* 0x000000192a00780c */ /* 0x040fe20003f84270 */
[----:B------:R-:W-:Y:S02]  /*54e0*/  WARPGROUP.DEPBAR.LE gsb0, 0x0 ;  /* 0x00008000000079c5 */ /* 0x000fe40000010000 */
[----:B-----5:R-:W-:Y:S01]  /*54f0*/  FMNMX.FTZ R76, R27, R72, !PT ;  /* 0x000000481b4c7209 */ /* 0x020fe20007810000 */
[----:B------:R-:W-:Y:S01]  /*5500*/  WARPGROUP.ARRIVE ;  /* 0x00000000000079c5 */ /* 0x000fe20000000000 */
[----:B----4-:R-:W-:Y:S01]  /*5510*/  FSEL R25, R25, -INF , P3 ;  /* 0xff80000019197808 */ /* 0x010fe20001800000 */
[----:B------:R-:W1:Y:S01]  /*5520*/  MUFU.TANH R34, R34 ;  /* 0x0000002200227308 */ /* 0x000e620000002400 */
[----:B------:R-:W-:Y:S01]  /*5530*/  ISETP.GT.AND P3, PT, R42, 0x20, PT ;  /* 0x000000202a00780c */ /* 0x000fe20003f64270 */
[----:B------:R-:W4:Y:S01]  /*5540*/  SHFL.BFLY PT, R27, R76, 0x1, 0x1f ;  /* 0x0c201f004c1b7f89 */ /* 0x000f2200000e0000 */
[----:B--2---:R-:W-:Y:S01]  /*5550*/  FSEL R26, R26, -INF , P4 ;  /* 0xff8000001a1a7808 */ /* 0x004fe20002000000 */
[----:B------:R-:W-:Y:S01]  /*5560*/  HGMMA.64x64x16.F32.BF16 R88, R132, gdesc[UR4].tnspB, R88, gsb0 ;  /* 0x40e0000484587df0 */ /* 0x000fe20008001858 */
[----:B------:R-:W-:Y:S01]  /*5570*/  UIADD3 UR6, UR11, 0x280, URZ ;  /* 0x000002800b067890 */ /* 0x000fe2000fffe03f */
[----:B------:R-:W-:Y:S01]  /*5580*/  ISETP.GT.AND P4, PT, R42, 0x21, PT ;  /* 0x000000212a00780c */ /* 0x000fe20003f84270 */
[----:B------:R-:W-:Y:S01]  /*5590*/  UMOV UR7, 0x40000040 ;  /* 0x4000004000077882 */ /* 0x000fe20000000000 */
[----:B------:R-:W2:Y:S01]  /*55a0*/  MUFU.TANH R36, R36 ;  /* 0x0000002400247308 */ /* 0x000ea20000002400 */
[----:B---3--:R-:W-:Y:S01]  /*55b0*/  FSEL R28, R28, -INF , P3 ;  /* 0xff8000001c1c7808 */ /* 0x008fe20001800000 */
[----:B------:R-:W-:Y:S01]  /*55c0*/  FMUL.FTZ R72, R79, UR22 ;  /* 0x000000164f487c20 */ /* 0x000fe20008410000 */
[----:B------:R-:W-:-:S02]  /*55d0*/  ISETP.GT.AND P3, PT, R42, 0x28, PT ;  /* 0x000000282a00780c */ /* 0x000fc40003f64270 */
[----:B0-----:R-:W-:Y:S02]  /*55e0*/  FSEL R30, R30, -INF , P4 ;  /* 0xff8000001e1e7808 */ /* 0x001fe40002000000 */
[C---:B------:R-:W-:Y:S01]  /*55f0*/  ISETP.GT.AND P4, PT, R42.reuse, 0x29, PT ;  /* 0x000000292a00780c */ /* 0x040fe20003f84270 */
[----:B------:R-:W0:Y:S01]  /*5600*/  MUFU.TANH R37, R37 ;  /* 0x0000002500257308 */ /* 0x000e220000002400 */
[----:B------:R-:W-:Y:S02]  /*5610*/  FSEL R33, R33, -INF , P3 ;  /* 0xff80000021217808 */ /* 0x000fe40001800000 */
[----:B------:R-:W-:Y:S02]  /*5620*/  ISETP.GT.AND P3, PT, R42, 0x30, PT ;  /* 0x000000302a00780c */ /* 0x000fe40003f64270 */
[----:B-1----:R-:W-:Y:S02]  /*5630*/  FSEL R34, R34, -INF , P4 ;  /* 0xff80000022227808 */ /* 0x002fe40002000000 */
[----:B------:R-:W-:Y:S01]  /*5640*/  ISETP.GT.AND P4, PT, R42, 0x31, PT ;  /* 0x000000312a00780c */ /* 0x000fe20003f84270 */
[----:B------:R-:W1:Y:S01]  /*5650*/  MUFU.TANH R38, R38 ;  /* 0x0000002600267308 */ /* 0x000e620000002400 */
[----:B--2---:R-:W-:-:S02]  /*5660*/  FSEL R36, R36, -INF , P3 ;  /* 0xff80000024247808 */ /* 0x004fc40001800000 */
[----:B----4-:R-:W-:Y:S02]  /*5670*/  FMNMX.FTZ R27, R76, R27, !PT ;  /* 0x0000001b4c1b7209 */ /* 0x010fe40007810000 */
[C---:B------:R-:W-:Y:S02]  /*5680*/  ISETP.GT.AND P3, PT, R42.reuse, 0x38, PT ;  /* 0x000000382a00780c */ /* 0x040fe40003f64270 */
[C---:B------:R-:W-:Y:S01]  /*5690*/  FSETP.NEU.FTZ.AND P2, PT, R27.reuse, -INF , PT ;  /* 0xff8000001b00780b */ /* 0x040fe20003f5d000 */
[----:B------:R-:W-:Y:S01]  /*56a0*/  FMUL.FTZ R76, R27, UR10 ;  /* 0x0000000a1b4c7c20 */ /* 0x000fe20008410000 */
[----:B------:R-:W2:Y:S01]  /*56b0*/  MUFU.TANH R39, R39 ;  /* 0x0000002700277308 */ /* 0x000ea20000002400 */
[----:B0-----:R-:W-:Y:S02]  /*56c0*/  FSEL R37, R37, -INF , P4 ;  /* 0xff80000025257808 */ /* 0x001fe40002000000 */
[----:B------:R-:W-:Y:S02]  /*56d0*/  ISETP.GT.AND P4, PT, R42, 0x39, PT ;  /* 0x000000392a00780c */ /* 0x000fe40003f84270 */
[----:B------:R-:W-:-:S03]  /*56e0*/  FSEL R76, R76, RZ, P2 ;  /* 0x000000ff4c4c7208 */ /* 0x000fc60001000000 */
[----:B------:R-:W0:Y:S01]  /*56f0*/  MUFU.TANH R40, R40 ;  /* 0x0000002800287308 */ /* 0x000e220000002400 */
[----:B-1----:R-:W-:Y:S01]  /*5700*/  FSEL R38, R38, -INF , P3 ;  /* 0xff80000026267808 */ /* 0x002fe20001800000 */
[--C-:B------:R-:W-:Y:S01]  /*5710*/  FFMA.FTZ R144, R13, UR10, -R76.reuse ;  /* 0x0000000a0d907c23 */ /* 0x100fe2000801084c */
[----:B------:R-:W-:Y:S01]  /*5720*/  FMNMX.FTZ R13, R7, R4, !PT ;  /* 0x00000004070d7209 */ /* 0x000fe20007810000 */
[--C-:B------:R-:W-:Y:S01]  /*5730*/  FFMA.FTZ R148, R6, UR10, -R76.reuse ;  /* 0x0000000a06947c23 */ /* 0x100fe2000801084c */
[--C-:B------:R-:W-:Y:S01]  /*5740*/  FFMA.FTZ R146, R21, UR10, -R76.reuse ;  /* 0x0000000a15927c23 */ /* 0x100fe2000801084c */
[--C-:B------:R-:W-:Y:S01]  /*5750*/  FFMA.FTZ R140, R5, UR10, -R76.reuse ;  /* 0x0000000a058c7c23 */ /* 0x100fe2000801084c */
[----:B------:R-:W-:Y:S01]  /*5760*/  FMNMX.FTZ R6, R8, R13, !PT ;  /* 0x0000000d08067209 */ /* 0x000fe20007810000 */
[--C-:B------:R-:W-:Y:S01]  /*5770*/  FFMA.FTZ R5, R29, UR10, -R76.reuse ;  /* 0x0000000a1d057c23 */ /* 0x100fe2000801084c */
[----:B------:R-:W1:Y:S01]  /*5780*/  MUFU.TANH R41, R41 ;  /* 0x0000002900297308 */ /* 0x000e620000002400 */
[----:B------:R-:W-:Y:S01]  /*5790*/  ISETP.GT.AND P3, PT, R42, 0x40, PT ;  /* 0x000000402a00780c */ /* 0x000fe20003f64270 */
[--C-:B------:R-:W-:Y:S01]  /*57a0*/  FFMA.FTZ R142, R31, UR10, -R76.reuse ;  /* 0x0000000a1f8e7c23 */ /* 0x100fe2000801084c */
[----:B------:R-:W-:Y:S01]  /*57b0*/  FMNMX.FTZ R81, R11, R6, !PT ;  /* 0x000000060b517209 */ /* 0x000fe20007810000 */
[--C-:B------:R-:W-:Y:S01]  /*57c0*/  FFMA.FTZ R136, R35, UR10, -R76.reuse ;  /* 0x0000000a23887c23 */ /* 0x100fe2000801084c */
[----:B--2---:R-:W-:Y:S01]  /*57d0*/  FSEL R39, R39, -INF , P4 ;  /* 0xff80000027277808 */ /* 0x004fe20002000000 */
[--C-:B------:R-:W-:Y:S01]  /*57e0*/  FFMA.FTZ R138, R46, UR10, -R76.reuse ;  /* 0x0000000a2e8a7c23 */ /* 0x100fe2000801084c */
[----:B------:R-:W-:Y:S01]  /*57f0*/  FMNMX.FTZ R6, R12, R81, !PT ;  /* 0x000000510c067209 */ /* 0x000fe20007810000 */
[----:B------:R-:W2:Y:S01]  /*5800*/  MUFU.TANH R61, R61 ;  /* 0x0000003d003d7308 */ /* 0x000ea20000002400 */
[----:B------:R-:W-:Y:S01]  /*5810*/  ISETP.GT.AND P4, PT, R42, 0x41, PT ;  /* 0x000000412a00780c */ /* 0x000fe20003f84270 */
[--C-:B------:R-:W-:Y:S01]  /*5820*/  FFMA.FTZ R79, R44, UR10, -R76.reuse ;  /* 0x0000000a2c4f7c23 */ /* 0x100fe2000801084c */
[----:B------:R-:W-:Y:S01]  /*5830*/  FMNMX.FTZ R21, R15, R6, !PT ;  /* 0x000000060f157209 */ /* 0x000fe20007810000 */
[--C-:B------:R-:W-:Y:S01]  /*5840*/  FFMA.FTZ R150, R9, UR10, -R76.reuse ;  /* 0x0000000a09967c23 */ /* 0x100fe2000801084c */
[----:B0-----:R-:W-:Y:S01]  /*5850*/  FSEL R40, R40, -INF , P3 ;  /* 0xff80000028287808 */ /* 0x001fe20001800000 */
[--C-:B------:R-:W-:Y:S01]  /*5860*/  FFMA.FTZ R9, R10, UR10, -R76.reuse ;  /* 0x0000000a0a097c23 */ /* 0x100fe2000801084c */
[----:B------:R-:W-:Y:S01]  /*5870*/  FMNMX.FTZ R6, R20, R21, !PT ;  /* 0x0000001514067209 */ /* 0x000fe20007810000 */
[----:B------:R-:W0:Y:S01]  /*5880*/  MUFU.TANH R64, R64 ;  /* 0x0000004000407308 */ /* 0x000e220000002400 */
[----:B------:R-:W-:Y:S01]  /*5890*/  ISETP.GT.AND P3, PT, R42, 0x48, PT ;  /* 0x000000482a00780c */ /* 0x000fe20003f64270 */
[--C-:B------:R-:W-:Y:S01]  /*58a0*/  FFMA.FTZ R13, R14, UR10, -R76.reuse ;  /* 0x0000000a0e0d7c23 */ /* 0x100fe2000801084c */
[----:B------:R-:W-:Y:S01]  /*58b0*/  FMNMX.FTZ R81, R25, R6, !PT ;  /* 0x0000000619517209 */ /* 0x000fe20007810000 */
[--C-:B------:R-:W-:Y:S01]  /*58c0*/  FFMA.FTZ R21, R24, UR10, -R76.reuse ;  /* 0x0000000a18157c23 */ /* 0x100fe2000801084c */
[----:B-1----:R-:W-:Y:S01]  /*58d0*/  FSEL R41, R41, -INF , P4 ;  /* 0xff80000029297808 */ /* 0x002fe20002000000 */
[--C-:B------:R-:W-:Y:S01]  /*58e0*/  FFMA.FTZ R32, R32, UR10, -R76.reuse ;  /* 0x0000000a20207c23 */ /* 0x100fe2000801084c */
[----:B------:R-:W-:Y:S01]  /*58f0*/  FMNMX.FTZ R81, R26, R81, !PT ;  /* 0x000000511a517209 */ /* 0x000fe20007810000 */
[----:B------:R-:W1:Y:S01]  /*5900*/  MUFU.TANH R65, R65 ;  /* 0x0000004100417308 */ /* 0x000e620000002400 */
[----:B------:R-:W-:Y:S01]  /*5910*/  ISETP.GT.AND P4, PT, R42, 0x49, PT ;  /* 0x000000492a00780c */ /* 0x000fe20003f84270 */
[--C-:B------:R-:W-:Y:S01]  /*5920*/  FFMA.FTZ R10, R52, UR10, -R76.reuse ;  /* 0x0000000a340a7c23 */ /* 0x100fe2000801084c */
[----:B------:R-:W-:Y:S01]  /*5930*/  FMNMX.FTZ R81, R28, R81, !PT ;  /* 0x000000511c517209 */ /* 0x000fe20007810000 */
[--C-:B------:R-:W-:Y:S01]  /*5940*/  FFMA.FTZ R14, R53, UR10, -R76.reuse ;  /* 0x0000000a350e7c23 */ /* 0x100fe2000801084c */
[----:B--2---:R-:W-:Y:S01]  /*5950*/  FSEL R61, R61, -INF , P3 ;  /* 0xff8000003d3d7808 */ /* 0x004fe20001800000 */
[----:B------:R-:W-:Y:S01]  /*5960*/  FFMA.FTZ R24, R55, UR10, -R76 ;  /* 0x0000000a37187c23 */ /* 0x000fe2000801084c */
[----:B------:R-:W-:Y:S01]  /*5970*/  FMNMX.FTZ R6, R30, R81, !PT ;  /* 0x000000511e067209 */ /* 0x000fe20007810000 */
[----:B------:R-:W-:-:S02]  /*5980*/  WARPGROUP.DEPBAR.LE gsb0, 0x0 ;  /* 0x00008000000079c5 */ /* 0x000fc40000010000 */
[----:B------:R-:W-:Y:S01]  /*5990*/  WARPGROUP.ARRIVE ;  /* 0x00000000000079c5 */ /* 0x000fe20000000000 */
[----:B------:R-:W-:Y:S01]  /*59a0*/  FMNMX.FTZ R29, R33, R6, !PT ;  /* 0x00000006211d7209 */ /* 0x000fe20007810000 */
[----:B------:R-:W2:Y:S01]  /*59b0*/  MUFU.TANH R66, R66 ;  /* 0x0000004200427308 */ /* 0x000ea20000002400 */
[----:B------:R-:W-:Y:S01]  /*59c0*/  ISETP.GT.AND P3, PT, R42, 0x50, PT ;  /* 0x000000502a00780c */ /* 0x000fe20003f64270 */
[--C-:B------:R-:W-:Y:S01]  /*59d0*/  FFMA.FTZ R132, R47, UR10, -R76.reuse ;  /* 0x0000000a2f847c23 */ /* 0x100fe2000801084c */
[----:B------:R-:W-:Y:S01]  /*59e0*/  FMNMX.FTZ R29, R34, R29, !PT ;  /* 0x0000001d221d7209 */ /* 0x000fe20007810000 */
[----:B------:R-:W-:Y:S01]  /*59f0*/  HGMMA.64x64x16.F32.BF16 R88, R128, gdesc[UR4].tnspB, R88, gsb0 ;  /* 0x40e0000480587df0 */ /* 0x000fe20008001858 */
[----:B0-----:R-:W-:Y:S01]  /*5a00*/  FSEL R64, R64, -INF , P4 ;  /* 0xff80000040407808 */ /* 0x001fe20002000000 */
[----:B------:R-:W-:Y:S01]  /*5a10*/  UIADD3 UR6, UR11, 0x300, URZ ;  /* 0x000003000b067890 */ /* 0x000fe2000fffe03f */
[----:B------:R-:W-:Y:S01]  /*5a20*/  FMNMX.FTZ R6, R36, R29, !PT ;  /* 0x0000001d24067209 */ /* 0x000fe20007810000 */
[----:B------:R-:W0:Y:S01]  /*5a30*/  MUFU.TANH R67, R67 ;  /* 0x0000004300437308 */ /* 0x000e220000002400 */
[----:B------:R-:W-:Y:S01]  /*5a40*/  ISETP.GT.AND P4, PT, R42, 0x51, PT ;  /* 0x000000512a00780c */ /* 0x000fe20003f84270 */
[----:B------:R-:W-:Y:S01]  /*5a50*/  UMOV UR7, 0x40000040 ;  /* 0x4000004000077882 */ /* 0x000fe20000000000 */
        /* <DEDUP_REMOVED lines=14> */
[C---:B------:R-:W-:Y:S01]  /*5b40*/  ISETP.GT.AND P4, PT, R42.reuse, 0x59, PT ;  /* 0x000000592a00780c */ /* 0x040fe20003f84270 */
        /* <DEDUP_REMOVED lines=8> */
[----:B------:R-:W-:Y:S01]  /*5bd0*/  FFMA.FTZ R60, R60, UR10, -R76 ;  /* 0x0000000a3c3c7c23 */ /* 0x000fe2000801084c */
[----:B------:R-:W-:-:S02]  /*5be0*/  FMNMX.FTZ R6, R64, R35, !PT ;  /* 0x0000002340067209 */ /* 0x000fc40007810000 */
[----:B-1----:R-:W-:Y:S02]  /*5bf0*/  FSEL R68, R68, -INF , P4 ;  /* 0xff80000044447808 */ /* 0x002fe40002000000 */
[----:B------:R-:W-:Y:S01]  /*5c00*/  FMNMX.FTZ R35, R65, R6, !PT ;  /* 0x0000000641237209 */ /* 0x000fe20007810000 */
[----:B------:R-:W1:Y:S01]  /*5c10*/  MUFU.TANH R71, R71 ;  /* 0x0000004700477308 */ /* 0x000e620000002400 */
[----:B------:R-:W-:Y:S02]  /*5c20*/  ISETP.GT.AND P4, PT, R42, 0x61, PT ;  /* 0x000000612a00780c */ /* 0x000fe40003f84270 */
[----:B------:R-:W-:Y:S01]  /*5c30*/  FMNMX.FTZ R6, R66, R35, !PT ;  /* 0x0000002342067209 */ /* 0x000fe20007810000 */
[----:B------:R-:W-:Y:S01]  /*5c40*/  FFMA.FTZ R35, R45, UR10, -R76 ;  /* 0x0000000a2d237c23 */ /* 0x000fe2000801084c */
[----:B--2---:R-:W-:Y:S02]  /*5c50*/  FSEL R69, R69, -INF , P3 ;  /* 0xff80000045457808 */ /* 0x004fe40001800000 */
[----:B------:R-:W-:Y:S01]  /*5c60*/  FMNMX.FTZ R43, R67, R6, !PT ;  /* 0x00000006432b7209 */ /* 0x000fe20007810000 */
[----:B------:R-:W2:Y:S01]  /*5c70*/  MUFU.TANH R72, R72 ;  /* 0x0000004800487308 */ /* 0x000ea20000002400 */
[----:B------:R-:W-:-:S02]  /*5c80*/  ISETP.GT.AND P3, PT, R42, 0x68, PT ;  /* 0x000000682a00780c */ /* 0x000fc40003f64270 */
[----:B------:R-:W-:Y:S02]  /*5c90*/  FMNMX.FTZ R6, R68, R43, !PT ;  /* 0x0000002b44067209 */ /* 0x000fe40007810000 */
[----:B0-----:R-:W-:Y:S02]  /*5ca0*/  FSEL R70, R70, -INF , P4 ;  /* 0xff80000046467808 */ /* 0x001fe40002000000 */
[----:B------:R-:W-:Y:S01]  /*5cb0*/  FMNMX.FTZ R43, R69, R6, !PT ;  /* 0x00000006452b7209 */ /* 0x000fe20007810000 */
[----:B------:R-:W0:Y:S01]  /*5cc0*/  MUFU.TANH R73, R73 ;  /* 0x0000004900497308 */ /* 0x000e220000002400 */
[----:B------:R-:W-:Y:S02]  /*5cd0*/  ISETP.GT.AND P4, PT, R42, 0x69, PT ;  /* 0x000000692a00780c */ /* 0x000fe40003f84270 */
[----:B-1----:R-:W-:Y:S02]  /*5ce0*/  FSEL R71, R71, -INF , P3 ;  /* 0xff80000047477808 */ /* 0x002fe40001800000 */
[----:B------:R-:W-:Y:S01]  /*5cf0*/  FMNMX.FTZ R6, R70, R43, !PT ;  /* 0x0000002b46067209 */ /* 0x000fe20007810000 */
[----:B------:R-:W-:Y:S01]  /*5d00*/  FFMA.FTZ R43, R48, UR10, -R76 ;  /* 0x0000000a302b7c23 */ /* 0x000fe2000801084c */
[----:B------:R-:W-:Y:S01]  /*5d10*/  ISETP.GT.AND P3, PT, R42, 0x70, PT ;  /* 0x000000702a00780c */ /* 0x000fe20003f64270 */
[----:B------:R-:W1:Y:S01]  /*5d20*/  MUFU.TANH R74, R74 ;  /* 0x0000004a004a7308 */ /* 0x000e620000002400 */
[----:B--2---:R-:W-:-:S02]  /*5d30*/  FSEL R72, R72, -INF , P4 ;  /* 0xff80000048487808 */ /* 0x004fc40002000000 */
[----:B------:R-:W-:Y:S02]  /*5d40*/  FMNMX.FTZ R45, R71, R6, !PT ;  /* 0x00000006472d7209 */ /* 0x000fe40007810000 */
[----:B------:R-:W-:Y:S02]  /*5d50*/  ISETP.GT.AND P4, PT, R42, 0x71, PT ;  /* 0x000000712a00780c */ /* 0x000fe40003f84270 */
[----:B------:R-:W-:Y:S01]  /*5d60*/  FMNMX.FTZ R6, R72, R45, !PT ;  /* 0x0000002d48067209 */ /* 0x000fe20007810000 */
[----:B------:R-:W2:Y:S01]  /*5d70*/  MUFU.TANH R75, R75 ;  /* 0x0000004b004b7308 */ /* 0x000ea20000002400 */
[----:B0-----:R-:W-:Y:S02]  /*5d80*/  FSEL R73, R73, -INF , P3 ;  /* 0xff80000049497808 */ /* 0x001fe40001800000 */
[----:B------:R-:W-:Y:S02]  /*5d90*/  ISETP.GT.AND P3, PT, R42, 0x78, PT ;  /* 0x000000782a00780c */ /* 0x000fe40003f64270 */
[----:B------:R-:W-:-:S02]  /*5da0*/  FMNMX.FTZ R45, R73, R6, !PT ;  /* 0x00000006492d7209 */ /* 0x000fc40007810000 */
[----:B------:R-:W-:Y:S01]  /*5db0*/  FSEL R46, R27, RZ, P2 ;  /* 0x000000ff1b2e7208 */ /* 0x000fe20001000000 */
[----:B------:R-:W0:Y:S01]  /*5dc0*/  MUFU.TANH R77, R77 ;  /* 0x0000004d004d7308 */ /* 0x000e220000002400 */
[----:B-1----:R-:W-:Y:S01]  /*5dd0*/  FSEL R74, R74, -INF , P4 ;  /* 0xff8000004a4a7808 */ /* 0x002fe20002000000 */
[----:B------:R-:W-:Y:S02]  /*5de0*/  WARPGROUP.DEPBAR.LE gsb0, 0x0 ;  /* 0x00008000000079c5 */ /* 0x000fe40000010000 */
[----:B------:R-:W-:Y:S01]  /*5df0*/  WARPGROUP.ARRIVE ;  /* 0x00000000000079c5 */ /* 0x000fe20000000000 */
[----:B------:R-:W-:Y:S01]  /*5e00*/  ISETP.GT.AND P4, PT, R42, 0x79, PT ;  /* 0x000000792a00780c */ /* 0x000fe20003f84270 */
[----:B------:R-:W-:Y:S01]  /*5e10*/  FADD.FTZ R46, -R46, R3 ;  /* 0x000000032e2e7221 */ /* 0x000fe20000010100 */
[----:B------:R-:W-:Y:S01]  /*5e20*/  FMNMX.FTZ R6, R74, R45, !PT ;  /* 0x0000002d4a067209 */ /* 0x000fe20007810000 */
[----:B------:R-:W-:Y:S01]  /*5e30*/  MUFU.EX2 R79, R79 ;  /* 0x0000004f004f7308 */ /* 0x000fe20000000800 */
[----:B--2---:R-:W-:Y:S01]  /*5e40*/  FSEL R75, R75, -INF , P3 ;  /* 0xff8000004b4b7808 */ /* 0x004fe20001800000 */
[----:B------:R-:W-:Y:S01]  /*5e50*/  HGMMA.64x64x16.F32.BF16 R88, R124, gdesc[UR4].tnspB, R88, gsb0 ;  /* 0x40e000047c587df0 */ /* 0x000fe20008001858 */
[----:B------:R-:W-:Y:S01]  /*5e60*/  UIADD3 UR6, UR11, 0x380, URZ ;  /* 0x000003800b067890 */ /* 0x000fe2000fffe03f */
[----:B------:R-:W-:Y:S01]  /*5e70*/  FMUL.FTZ R46, R46, UR10 ;  /* 0x0000000a2e2e7c20 */ /* 0x000fe20008410000 */
[----:B------:R-:W-:Y:S01]  /*5e80*/  FMNMX.FTZ R6, R75, R6, !PT ;  /* 0x000000064b067209 */ /* 0x000fe20007810000 */
[----:B------:R-:W-:Y:S01]  /*5e90*/  UMOV UR7, 0x40000040 ;  /* 0x4000004000077882 */ /* 0x000fe20000000000 */
[--C-:B------:R-:W-:Y:S01]  /*5ea0*/  FFMA.FTZ R45, R50, UR10, -R76.reuse ;  /* 0x0000000a322d7c23 */ /* 0x100fe2000801084c */
[----:B------:R-:W-:Y:S01]  /*5eb0*/  MUFU.EX2 R148, R148 ;  /* 0x0000009400947308 */ /* 0x000fe20000000800 */
[----:B0-----:R-:W-:Y:S01]  /*5ec0*/  FSEL R77, R77, -INF , P4 ;  /* 0xff8000004d4d7808 */ /* 0x001fe20002000000 */
[----:B------:R-:W-:-:S03]  /*5ed0*/  FFMA.FTZ R42, R62, UR10, -R76 ;  /* 0x0000000a3e2a7c23 */ /* 0x000fc6000801084c */
[----:B------:R-:W-:-:S03]  /*5ee0*/  FMNMX.FTZ R6, R77, R6, !PT ;  /* 0x000000064d067209 */ /* 0x000fc60007810000 */
[----:B------:R-:W0:Y:S02]  /*5ef0*/  MUFU.EX2 R46, R46 ;  /* 0x0000002e002e7308 */ /* 0x000e240000000800 */
[----:B------:R-:W1:Y:S06]  /*5f00*/  SHFL.BFLY PT, R81, R6, 0x2, 0x1f ;  /* 0x0c401f0006517f89 */ /* 0x000e6c00000e0000 */
[----:B------:R-:W2:Y:S08]  /*5f10*/  MUFU.EX2 R150, R150 ;  /* 0x0000009600967308 */ /* 0x000eb00000000800 */
[----:B------:R-:W3:Y:S08]  /*5f20*/  MUFU.EX2 R9, R9 ;  /* 0x0000000900097308 */ /* 0x000ef00000000800 */
[----:B------:R-:W4:Y:S01]  /*5f30*/  MUFU.EX2 R144, R144 ;  /* 0x0000009000907308 */ /* 0x000f220000000800 */
[----:B-1----:R-:W-:-:S05]  /*5f40*/  FMNMX.FTZ R81, R6, R81, !PT ;  /* 0x0000005106517209 */ /* 0x002fca0007810000 */
[----:B------:R-:W1:Y:S02]  /*5f50*/  SHFL.BFLY PT, R6, R81, 0x1, 0x1f ;  /* 0x0c201f0051067f89 */ /* 0x000e6400000e0000 */
[----:B------:R-:W5:Y:S08]  /*5f60*/  MUFU.EX2 R13, R13 ;  /* 0x0000000d000d7308 */ /* 0x000f700000000800 */
[----:B------:R-:W5:Y:S08]  /*5f70*/  MUFU.EX2 R146, R146 ;  /* 0x0000009200927308 */ /* 0x000f700000000800 */
[----:B------:R-:W5:Y:S01]  /*5f80*/  MUFU.EX2 R21, R21 ;  /* 0x0000001500157308 */ /* 0x000f620000000800 */
[----:B-1----:R-:W-:-:S07]  /*5f90*/  FMNMX.FTZ R6, R81, R6, !PT ;  /* 0x0000000651067209 */ /* 0x002fce0007810000 */
[----:B------:R-:W1:Y:S01]  /*5fa0*/  MUFU.EX2 R140, R140 ;  /* 0x0000008c008c7308 */ /* 0x000e620000000800 */
[C---:B------:R-:W-:Y:S01]  /*5fb0*/  FSETP.NEU.FTZ.AND P2, PT, R6.reuse, -INF , PT ;  /* 0xff8000000600780b */ /* 0x040fe20003f5d000 */
[----:B------:R-:W-:Y:S01]  /*5fc0*/  FMUL.FTZ R48, R6, UR10 ;  /* 0x0000000a06307c20 */ /* 0x000fe20008410000 */
[----:B------:R-:W-:Y:S02]  /*5fd0*/  WARPGROUP.DEPBAR.LE gsb0, 0x0 ;  /* 0x00008000000079c5 */ /* 0x000fe40000010000 */
[----:B------:R-:W-:Y:S02]  /*5fe0*/  WARPGROUP.ARRIVE ;  /* 0x00000000000079c5 */ /* 0x000fe40000000000 */
[----:B------:R-:W-:Y:S01]  /*5ff0*/  FSEL R48, R48, RZ, P2 ;  /* 0x000000ff30307208 */ /* 0x000fe20001000000 */
[----:B------:R-:W1:Y:S03]  /*6000*/  MUFU.EX2 R5, R5 ;  /* 0x0000000500057308 */ /* 0x000e660000000800 */
[----:B------:R-:W-:Y:S01]  /*6010*/  HGMMA.64x64x16.F32.BF16 R88, R120, gdesc[UR4].tnspB, R88, gsb0 ;  /* 0x40e0000478587df0 */ /* 0x000fe20008001858 */
[--C-:B------:R-:W-:Y:S01]  /*6020*/  FFMA.FTZ R149, R7, UR10, -R48.reuse ;  /* 0x0000000a07957c23 */ /* 0x100fe20008010830 */
[----:B0-----:R-:W-:Y:S01]  /*6030*/  FFMA.FTZ R7, R46, R2, R79 ;  /* 0x000000022e077223 */ /* 0x001fe2000001004f */
[----:B------:R-:W-:-:S02]  /*6040*/  FFMA.FTZ R151, R11, UR10, -R48 ;  /* 0x0000000a0b977c23 */ /* 0x000fc40008010830 */
[----:B------:R-:W0:Y:S01]  /*6050*/  MUFU.EX2 R142, R142 ;  /* 0x0000008e008e7308 */ /* 0x000e220000000800 */
[--C-:B------:R-:W-:Y:S01]  /*6060*/  FFMA.FTZ R145, R15, UR10, -R48.reuse ;  /* 0x0000000a0f917c23 */ /* 0x100fe20008010830 */
[----:B------:R-:W-:Y:S01]  /*6070*/  FADD.FTZ R7, R148, R7 ;  /* 0x0000000794077221 */ /* 0x000fe20000010000 */
[----:B------:R-:W-:Y:S02]  /*6080*/  IMAD.U32 R15, RZ, RZ, UR37 ;  /* 0x00000025ff0f7e24 */ /* 0x000fe4000f8e00ff */
[--C-:B------:R-:W-:Y:S01]  /*6090*/  FFMA.FTZ R8, R8, UR10, -R48.reuse ;  /* 0x0000000a08087c23 */ /* 0x100fe20008010830 */
[----:B------:R-:W-:Y:S01]  /*60a0*/  FFMA.FTZ R12, R12, UR10, -R48 ;  /* 0x0000000a0c0c7c23 */ /* 0x000fe20008010830 */
[----:B--2---:R-:W-:Y:S01]  /*60b0*/  FADD.FTZ R2, R150, R7 ;  /* 0x0000000796027221 */ /* 0x004fe20000010000 */
[----:B------:R-:W-:Y:S01]  /*60c0*/  FSEL R7, R6, RZ, P2 ;  /* 0x000000ff06077208 */ /* 0x000fe20001000000 */
[----:B------:R2:W0:Y:S01]  /*60d0*/  MUFU.EX2 R29, R32 ;  /* 0x00000020001d7308 */ /* 0x0004220000000800 */
[----:B------:R-:W-:Y:S01]  /*60e0*/  @!P1 LEA R15, R15, UR41, 0x3 ;  /* 0x000000290f0f9c11 */ /* 0x000fe2000f8e18ff */
[----:B---3--:R-:W-:Y:S01]  /*60f0*/  FADD.FTZ R11, R9, R2 ;  /* 0x00000002090b7221 */ /* 0x008fe20000010000 */
[----:B------:R-:W-:Y:S01]  /*6100*/  ISETP.GE.U32.AND P2, PT, R85, 0x180, PT ;  /* 0x000001805500780c */ /* 0x000fe20003f46070 */
[----:B------:R-:W-:Y:S01]  /*6110*/  FADD.FTZ R7, -R7, R4 ;  /* 0x0000000407077221 */ /* 0x000fe20000010100 */
[--C-:B------:R-:W-:Y:S01]  /*6120*/  FFMA.FTZ R20, R20, UR10, -R48.reuse ;  /* 0x0000000a14147c23 */ /* 0x100fe20008010830 */
[----:B----4-:R-:W-:Y:S01]  /*6130*/  FADD.FTZ R2, R144, R11 ;  /* 0x0000000b90027221 */ /* 0x010fe20000010000 */
[--C-:B------:R-:W-:Y:S01]  /*6140*/  FFMA.FTZ R147, R25, UR10, -R48.reuse ;  /* 0x0000000a19937c23 */ /* 0x100fe20008010830 */
[----:B------:R-:W-:Y:S01]  /*6150*/  MUFU.EX2 R149, R149 ;  /* 0x0000009500957308 */ /* 0x000fe20000000800 */
[----:B------:R-:W-:Y:S01]  /*6160*/  FFMA.FTZ R26, R26, UR10, -R48 ;  /* 0x0000000a1a1a7c23 */ /* 0x000fe20008010830 */
[----:B-----5:R-:W-:Y:S01]  /*6170*/  FADD.FTZ R11, R13, R2 ;  /* 0x000000020d0b7221 */ /* 0x020fe20000010000 */
[----:B------:R-:W-:-:S02]  /*6180*/  VIADD R2, R23, 0x9 ;  /* 0x0000000917027836 */ /* 0x000fc40000000000 */
[--C-:B------:R-:W-:Y:S01]  /*6190*/  FFMA.FTZ R141, R28, UR10, -R48.reuse ;  /* 0x0000000a1c8d7c23 */ /* 0x100fe20008010830 */
[--C-:B------:R-:W-:Y:S01]  /*61a0*/  FFMA.FTZ R28, R30, UR10, -R48.reuse ;  /* 0x0000000a1e1c7c23 */ /* 0x100fe20008010830 */
[----:B------:R-:W-:Y:S01]  /*61b0*/  FADD.FTZ R4, R146, R11 ;  /* 0x0000000b92047221 */ /* 0x000fe20000010000 */
[----:B------:R-:W-:Y:S01]  /*61c0*/  FFMA.FTZ R143, R33, UR10, -R48 ;  /* 0x0000000a218f7c23 */ /* 0x000fe20008010830 */
[----:B------:R-:W3:Y:S01]  /*61d0*/  MUFU.EX2 R136, R136 ;  /* 0x0000008800887308 */ /* 0x000ee20000000800 */
[----:B------:R-:W-:Y:S01]  /*61e0*/  SEL R2, R2, 0x9, !P2 ;  /* 0x0000000902027807 */ /* 0x000fe20005000000 */
[----:B------:R-:W-:Y:S01]  /*61f0*/  FADD.FTZ R11, R21, R4 ;  /* 0x00000004150b7221 */ /* 0x000fe20000010000 */
[----:B------:R-:W-:Y:S01]  /*6200*/  FMUL.FTZ R4, R7, UR10 ;  /* 0x0000000a07047c20 */ /* 0x000fe20008410000 */
[----:B------:R-:W-:Y:S02]  /*6210*/  @!P1 VIADD R7, R15, 0x16840 ;  /* 0x000168400f079836 */ /* 0x000fe40000000000 */
[--C-:B------:R-:W-:Y:S01]  /*6220*/  FFMA.FTZ R30, R34, UR10, -R48.reuse ;  /* 0x0000000a221e7c23 */ /* 0x100fe20008010830 */
[----:B-1----:R-:W-:Y:S01]  /*6230*/  FADD.FTZ R50, R140, R11 ;  /* 0x0000000b8c327221 */ /* 0x002fe20000010000 */
[----:B------:R-:W-:Y:S01]  /*6240*/  FFMA.FTZ R137, R36, UR10, -R48 ;  /* 0x0000000a24897c23 */ /* 0x000fe20008010830 */
[----:B------:R-:W-:Y:S01]  /*6250*/  MUFU.EX2 R8, R8 ;  /* 0x0000000800087308 */ /* 0x000fe20000000800 */
[----:B------:R-:W-:Y:S01]  /*6260*/  @!P1 PRMT R7, RZ, 0x654, R7 ;  /* 0x00000654ff079816 */ /* 0x000fe20000000007 */
[----:B------:R-:W-:Y:S01]  /*6270*/  FADD.FTZ R11, R5, R50 ;  /* 0x00000032050b7221 */ /* 0x000fe20000010000 */
[--C-:B------:R-:W-:Y:S01]  /*6280*/  FFMA.FTZ R34, R37, UR10, -R48.reuse ;  /* 0x0000000a25227c23 */ /* 0x100fe20008010830 */
[----:B------:R-:W-:Y:S01]  /*6290*/  FFMA.FTZ R139, R38, UR10, -R48 ;  /* 0x0000000a268b7c23 */ /* 0x000fe20008010830 */
[----:B--2---:R-:W-:Y:S01]  /*62a0*/  FFMA.FTZ R32, R57, UR10, -R76 ;  /* 0x0000000a39207c23 */ /* 0x004fe2000801084c */
[----:B0-----:R-:W-:Y:S01]  /*62b0*/  FADD.FTZ R50, R142, R11 ;  /* 0x0000000b8e327221 */ /* 0x001fe20000010000 */
[--C-:B------:R-:W-:Y:S01]  /*62c0*/  FFMA.FTZ R36, R39, UR10, -R48.reuse ;  /* 0x0000000a27247c23 */ /* 0x100fe20008010830 */
[----:B------:R-:W-:Y:S01]  /*62d0*/  MUFU.EX2 R4, R4 ;  /* 0x0000000400047308 */ /* 0x000fe20000000800 */
[----:B------:R-:W-:Y:S01]  /*62e0*/  FFMA.FTZ R133, R40, UR10, -R48 ;  /* 0x0000000a28857c23 */ /* 0x000fe20008010830 */
[----:B------:R-:W-:Y:S01]  /*62f0*/  FADD.FTZ R11, R29, R50 ;  /* 0x000000321d0b7221 */ /* 0x000fe20000010000 */
[--C-:B------:R-:W-:Y:S01]  /*6300*/  FFMA.FTZ R38, R41, UR10, -R48.reuse ;  /* 0x0000000a29267c23 */ /* 0x100fe20008010830 */
[----:B------:R-:W-:Y:S01]  /*6310*/  F2FP.BF16.F32.PACK_AB R150, R9, R150 ;  /* 0x000000960996723e */ /* 0x000fe200000010ff */
[--C-:B------:R-:W-:Y:S01]  /*6320*/  FFMA.FTZ R135, R61, UR10, -R48.reuse ;  /* 0x0000000a3d877c23 */ /* 0x100fe20008010830 */
[----:B---3--:R-:W-:Y:S01]  /*6330*/  FADD.FTZ R50, R136, R11 ;  /* 0x0000000b88327221 */ /* 0x008fe20000010000 */
[--C-:B------:R-:W-:Y:S01]  /*6340*/  FFMA.FTZ R40, R64, UR10, -R48.reuse ;  /* 0x0000000a40287c23 */ /* 0x100fe20008010830 */
[----:B------:R-:W0:Y:S01]  /*6350*/  MUFU.EX2 R31, R31 ;  /* 0x0000001f001f7308 */ /* 0x000e220000000800 */
[----:B------:R-:W-:Y:S01]  /*6360*/  F2FP.BF16.F32.PACK_AB R140, R5, R140 ;  /* 0x0000008c058c723e */ /* 0x000fe200000010ff */
[--C-:B------:R-:W-:Y:S01]  /*6370*/  FFMA.FTZ R129, R65, UR10, -R48.reuse ;  /* 0x0000000a41817c23 */ /* 0x100fe20008010830 */
[--C-:B------:R-:W-:Y:S01]  /*6380*/  FFMA.FTZ R131, R67, UR10, -R48.reuse ;  /* 0x0000000a43837c23 */ /* 0x100fe20008010830 */
[--C-:B------:R-:W-:Y:S01]  /*6390*/  FFMA.FTZ R125, R69, UR10, -R48.reuse ;  /* 0x0000000a457d7c23 */ /* 0x100fe20008010830 */
[--C-:B------:R-:W-:Y:S01]  /*63a0*/  FFMA.FTZ R70, R70, UR10, -R48.reuse ;  /* 0x0000000a46467c23 */ /* 0x100fe20008010830 */
[--C-:B------:R-:W-:Y:S01]  /*63b0*/  FFMA.FTZ R127, R71, UR10, -R48.reuse ;  /* 0x0000000a477f7c23 */ /* 0x100fe20008010830 */
[--C-:B------:R-:W-:Y:S01]  /*63c0*/  FFMA.FTZ R72, R72, UR10, -R48.reuse ;  /* 0x0000000a48487c23 */ /* 0x100fe20008010830 */
[----:B------:R-:W-:Y:S01]  /*63d0*/  MUFU.EX2 R151, R151 ;  /* 0x0000009700977308 */ /* 0x000fe20000000800 */
[--C-:B------:R-:W-:Y:S01]  /*63e0*/  FFMA.FTZ R73, R73, UR10, -R48.reuse ;  /* 0x0000000a49497c23 */ /* 0x100fe20008010830 */
[--C-:B------:R-:W-:Y:S01]  /*63f0*/  FFMA.FTZ R74, R74, UR10, -R48.reuse ;  /* 0x0000000a4a4a7c23 */ /* 0x100fe20008010830 */
[--C-:B------:R-:W-:Y:S01]  /*6400*/  FFMA.FTZ R75, R75, UR10, -R48.reuse ;  /* 0x0000000a4b4b7c23 */ /* 0x100fe20008010830 */
[----:B------:R-:W-:Y:S01]  /*6410*/  FFMA.FTZ R77, R77, UR10, -R48 ;  /* 0x0000000a4d4d7c23 */ /* 0x000fe20008010830 */
[----:B------:R-:W-:Y:S01]  /*6420*/  MOV R15, UR24 ;  /* 0x00000018000f7c02 */ /* 0x000fe20008000f00 */
[----:B------:R-:W-:Y:S01]  /*6430*/  UMOV UR24, UR37 ;  /* 0x0000002500187c82 */ /* 0x000fe20008000000 */
[----:B------:R-:W-:Y:S01]  /*6440*/  PLOP3.LUT P2, PT, PT, PT, UP0, 0x80, 0x0 ;  /* 0x000000000000781c */ /* 0x000fe20003f4f008 */
[----:B------:R-:W1:Y:S01]  /*6450*/  MUFU.EX2 R138, R138 ;  /* 0x0000008a008a7308 */ /* 0x000e620000000800 */
[----:B0-----:R-:W-:Y:S01]  /*6460*/  FADD.FTZ R11, R31, R50 ;  /* 0x000000321f0b7221 */ /* 0x001fe20000010000 */
[----:B------:R-:W-:-:S02]  /*6470*/  @!P1 LEA R15, R15, UR41, 0x3 ;  /* 0x000000290f0f9c11 */ /* 0x000fc4000f8e18ff */
[----:B------:R-:W-:Y:S02]  /*6480*/  F2FP.BF16.F32.PACK_AB R148, R148, R79 ;  /* 0x0000004f9494723e */ /* 0x000fe400000010ff */
[----:B------:R-:W-:Y:S01]  /*6490*/  F2FP.BF16.F32.PACK_AB R144, R13, R144 ;  /* 0x000000900d90723e */ /* 0x000fe200000010ff */
[----:B------:R-:W-:Y:S01]  /*64a0*/  @!P1 VIADD R15, R15, 0x16860 ;  /* 0x000168600f0f9836 */ /* 0x000fe20000000000 */
[----:B------:R-:W-:Y:S01]  /*64b0*/  MUFU.EX2 R12, R12 ;  /* 0x0000000c000c7308 */ /* 0x000fe20000000800 */
[----:B------:R-:W-:Y:S01]  /*64c0*/  F2FP.BF16.F32.PACK_AB R146, R21, R146 ;  /* 0x000000921592723e */ /* 0x000fe200000010ff */
[----:B------:R-:W-:Y:S02]  /*64d0*/  WARPGROUP.DEPBAR.LE gsb0, 0x0 ;  /* 0x00008000000079c5 */ /* 0x000fe40000010000 */
[----:B------:R0:W-:Y:S06]  /*64e0*/  BAR.ARV R2, 0x100 ;  /* 0x000400020000751d */ /* 0x0001ec0000002000 */
[----:B------:R-:W2:Y:S01]  /*64f0*/  MUFU.EX2 R35, R35 ;  /* 0x0000002300237308 */ /* 0x000ea20000000800 */
[----:B------:R3:W-:Y:S01]  /*6500*/  @!P1 SYNCS.ARRIVE.TRANS64.RED.A1T0 RZ, [R7+URZ], RZ ;  /* 0x000000ff07ff99a7 */ /* 0x0007e2000810043f */
[----:B-1----:R-:W-:Y:S01]  /*6510*/  FADD.FTZ R50, R138, R11 ;  /* 0x0000000b8a327221 */ /* 0x002fe20000010000 */
[----:B------:R-:W-:Y:S01]  /*6520*/  @!P1 PRMT R15, RZ, 0x654, R15 ;  /* 0x00000654ff0f9816 */ /* 0x000fe2000000000f */
[-C--:B------:R-:W-:Y:S01]  /*6530*/  FMUL.FTZ R90, R90, R4.reuse ;  /* 0x000000045a5a7220 */ /* 0x080fe20000410000 */
[-C--:B------:R-:W-:Y:S01]  /*6540*/  FMUL.FTZ R91, R91, R4.reuse ;  /* 0x000000045b5b7220 */ /* 0x080fe20000410000 */
[-C--:B------:R-:W-:Y:S01]  /*6550*/  FMUL.FTZ R94, R94, R4.reuse ;  /* 0x000000045e5e7220 */ /* 0x080fe20000410000 */
[----:B------:R-:W-:Y:S01]  /*6560*/  FMUL.FTZ R95, R95, R4 ;  /* 0x000000045f5f7220 */ /* 0x000fe20000410000 */
[----:B------:R-:W1:Y:S01]  /*6570*/  MUFU.EX2 R145, R145 ;  /* 0x0000009100917308 */ /* 0x000e620000000800 */
[----:B---3--:R-:W-:Y:S01]  /*6580*/  FFMA.FTZ R7, R4, R0, R149 ;  /* 0x0000000004077223 */ /* 0x008fe20000010095 */
[----:B------:R-:W-:Y:S01]  /*6590*/  FFMA.FTZ R0, R66, UR10, -R48 ;  /* 0x0000000a42007c23 */ /* 0x000fe20008010830 */
[----:B------:R3:W-:Y:S01]  /*65a0*/  @!P1 SYNCS.ARRIVE.TRANS64.RED.A1T0 RZ, [R15+URZ], RZ ;  /* 0x000000ff0fff99a7 */ /* 0x0007e2000810043f */
[-C--:B------:R-:W-:Y:S01]  /*65b0*/  FMUL.FTZ R98, R98, R4.reuse ;  /* 0x0000000462627220 */ /* 0x080fe20000410000 */
[----:B0-----:R-:W-:Y:S01]  /*65c0*/  FADD.FTZ R2, R8, R7 ;  /* 0x0000000708027221 */ /* 0x001fe20000010000 */
[-C--:B------:R-:W-:Y:S01]  /*65d0*/  FMUL.FTZ R99, R99, R4.reuse ;  /* 0x0000000463637220 */ /* 0x080fe20000410000 */
[-C--:B------:R-:W-:Y:S01]  /*65e0*/  FMUL.FTZ R102, R102, R4.reuse ;  /* 0x0000000466667220 */ /* 0x080fe20000410000 */
[----:B------:R-:W0:Y:S01]  /*65f0*/  MUFU.EX2 R132, R132 ;  /* 0x0000008400847308 */ /* 0x000e220000000800 */
[----:B------:R-:W-:Y:S01]  /*6600*/  FADD.FTZ R7, R151, R2 ;  /* 0x0000000297077221 */ /* 0x000fe20000010000 */
[----:B--2---:R-:W-:Y:S01]  /*6610*/  FADD.FTZ R11, R35, R50 ;  /* 0x00000032230b7221 */ /* 0x004fe20000010000 */
[----:B------:R-:W-:Y:S01]  /*6620*/  FFMA.FTZ R50, R68, UR10, -R48 ;  /* 0x0000000a44327c23 */ /* 0x000fe20008010830 */
[-C--:B------:R-:W-:Y:S01]  /*6630*/  FMUL.FTZ R103, R103, R4.reuse ;  /* 0x0000000467677220 */ /* 0x080fe20000410000 */
[----:B------:R-:W-:Y:S01]  /*6640*/  FADD.FTZ R2, R12, R7 ;  /* 0x000000070c027221 */ /* 0x000fe20000010000 */
[-C--:B------:R-:W-:Y:S01]  /*6650*/  FMUL.FTZ R106, R106, R4.reuse ;  /* 0x000000046a6a7220 */ /* 0x080fe20000410000 */
[-C--:B------:R-:W-:Y:S01]  /*6660*/  FMUL.FTZ R107, R107, R4.reuse ;  /* 0x000000046b6b7220 */ /* 0x080fe20000410000 */
[----:B------:R-:W2:Y:S01]  /*6670*/  MUFU.EX2 R20, R20 ;  /* 0x0000001400147308 */ /* 0x000ea20000000800 */
[----:B-1----:R-:W-:Y:S01]  /*6680*/  FADD.FTZ R7, R145, R2 ;  /* 0x0000000291077221 */ /* 0x002fe20000010000 */
[-C--:B------:R-:W-:Y:S01]  /*6690*/  FMUL.FTZ R110, R110, R4.reuse ;  /* 0x000000046e6e7220 */ /* 0x080fe20000410000 */
[-C--:B------:R-:W-:Y:S01]  /*66a0*/  FMUL.FTZ R111, R111, R4.reuse ;  /* 0x000000046f6f7220 */ /* 0x080fe20000410000 */
[-C--:B------:R-:W-:Y:S01]  /*66b0*/  FMUL.FTZ R114, R114, R4.reuse ;  /* 0x0000000472727220 */ /* 0x080fe20000410000 */
[-C--:B------:R-:W-:Y:S01]  /*66c0*/  FMUL.FTZ R115, R115, R4.reuse ;  /* 0x0000000473737220 */ /* 0x080fe20000410000 */
[-C--:B------:R-:W-:Y:S01]  /*66d0*/  FMUL.FTZ R118, R118, R4.reuse ;  /* 0x0000000476767220 */ /* 0x080fe20000410000 */
[----:B------:R-:W-:Y:S01]  /*66e0*/  FMUL.FTZ R119, R119, R4 ;  /* 0x0000000477777220 */ /* 0x000fe20000410000 */
[----:B------:R-:W1:Y:S01]  /*66f0*/  MUFU.EX2 R43, R43 ;  /* 0x0000002b002b7308 */ /* 0x000e620000000800 */
[----:B0-----:R-:W-:Y:S01]  /*6700*/  FADD.FTZ R52, R132, R11 ;  /* 0x0000000b84347221 */ /* 0x001fe20000010000 */
[----:B------:R-:W-:Y:S01]  /*6710*/  F2FP.BF16.F32.PACK_AB R142, R29, R142 ;  /* 0x0000008e1d8e723e */ /* 0x000fe200000010ff */
[----:B------:R-:W-:Y:S01]  /*6720*/  FMUL.FTZ R88, R88, R46 ;  /* 0x0000002e58587220 */ /* 0x000fe20000410000 */
[----:B------:R-:W-:Y:S01]  /*6730*/  F2FP.BF16.F32.PACK_AB R136, R31, R136 ;  /* 0x000000881f88723e */ /* 0x000fe200000010ff */
[----:B------:R-:W-:Y:S01]  /*6740*/  FMUL.FTZ R89, R89, R46 ;  /* 0x0000002e59597220 */ /* 0x000fe20000410000 */
[----:B------:R-:W-:Y:S01]  /*6750*/  F2FP.BF16.F32.PACK_AB R138, R35, R138 ;  /* 0x0000008a238a723e */ /* 0x000fe200000010ff */
[-C--:B------:R-:W-:Y:S01]  /*6760*/  FMUL.FTZ R92, R92, R46.reuse ;  /* 0x0000002e5c5c7220 */ /* 0x080fe20000410000 */
[----:B------:R-:W0:Y:S01]  /*6770*/  MUFU.EX2 R147, R147 ;  /* 0x0000009300937308 */ /* 0x000e220000000800 */
        /* <DEDUP_REMOVED lines=8> */
[C---:B-1----:R-:W-:Y:S01]  /*6800*/  FADD.FTZ R11, R43.reuse, R52 ;  /* 0x000000342b0b7221 */ /* 0x042fe20000010000 */
[----:B------:R-:W-:Y:S01]  /*6810*/  F2FP.BF16.F32.PACK_AB R132, R43, R132 ;  /* 0x000000842b84723e */ /* 0x000fe200000010ff */
[-C--:B------:R-:W-:Y:S01]  /*6820*/  FMUL.FTZ R105, R105, R46.reuse ;  /* 0x0000002e69697220 */ /* 0x080fe20000410000 */
[-C--:B------:R-:W-:Y:S01]  /*6830*/  FMUL.FTZ R108, R108, R46.reuse ;  /* 0x0000002e6c6c7220 */ /* 0x080fe20000410000 */
[-C--:B------:R-:W-:Y:S01]  /*6840*/  FMUL.FTZ R109, R109, R46.reuse ;  /* 0x0000002e6d6d7220 */ /* 0x080fe20000410000 */
[-C--:B------:R-:W-:Y:S01]  /*6850*/  FMUL.FTZ R112, R112, R46.reuse ;  /* 0x0000002e70707220 */ /* 0x080fe20000410000 */
[-C--:B------:R-:W-:Y:S01]  /*6860*/  FMUL.FTZ R113, R113, R46.reuse ;  /* 0x0000002e71717220 */ /* 0x080fe20000410000 */
[----:B------:R-:W1:Y:S01]  /*6870*/  MUFU.EX2 R26, R26 ;  /* 0x0000001a001a7308 */ /* 0x000e620000000800 */
[----:B0-----:R-:W-:Y:S01]  /*6880*/  FADD.FTZ R7, R147, R2 ;  /* 0x0000000293077221 */ /* 0x001fe20000010000 */
[-C--:B------:R-:W-:Y:S01]  /*6890*/  FMUL.FTZ R116, R116, R46.reuse ;  /* 0x0000002e74747220 */ /* 0x080fe20000410000 */
[----:B------:R-:W-:Y:S01]  /*68a0*/  FMUL.FTZ R117, R117, R46 ;  /* 0x0000002e75757220 */ /* 0x000fe20000410000 */
[----:B------:R-:W-:Y:S01]  /*68b0*/  F2FP.BF16.F32.PACK_AB R149, R8, R149 ;  /* 0x000000950895723e */ /* 0x000fe200000010ff */
[----:B------:R-:W-:Y:S01]  /*68c0*/  IMAD.MOV.U32 R4, RZ, RZ, R6 ;  /* 0x000000ffff047224 */ /* 0x000fe200078e0006 */
[----:B------:R-:W-:-:S02]  /*68d0*/  F2FP.BF16.F32.PACK_AB R151, R12, R151 ;  /* 0x000000970c97723e */ /* 0x000fc400000010ff */
[----:B------:R-:W0:Y:S01]  /*68e0*/  MUFU.EX2 R45, R45 ;  /* 0x0000002d002d7308 */ /* 0x000e220000000800 */
[----:B--2---:R-:W-:Y:S01]  /*68f0*/  FADD.FTZ R52, R134, R11 ;  /* 0x0000000b86347221 */ /* 0x004fe20000010000 */
[----:B------:R-:W-:-:S06]  /*6900*/  F2FP.BF16.F32.PACK_AB R145, R20, R145 ;  /* 0x000000911491723e */ /* 0x000fcc00000010ff */
[----:B------:R-:W2:Y:S01]  /*6910*/  MUFU.EX2 R141, R141 ;  /* 0x0000008d008d7308 */ /* 0x000ea20000000800 */
[C---:B-1----:R-:W-:Y:S01]  /*6920*/  FADD.FTZ R2, R26.reuse, R7 ;  /* 0x000000071a027221 */ /* 0x042fe20000010000 */
[----:B------:R-:W-:-:S06]  /*6930*/  F2FP.BF16.F32.PACK_AB R147, R26, R147 ;  /* 0x000000931a93723e */ /* 0x000fcc00000010ff */
[----:B------:R-:W1:Y:S01]  /*6940*/  MUFU.EX2 R10, R10 ;  /* 0x0000000a000a7308 */ /* 0x000e620000000800 */
[C---:B0-----:R-:W-:Y:S01]  /*6950*/  FADD.FTZ R11, R45.reuse, R52 ;  /* 0x000000342d0b7221 */ /* 0x041fe20000010000 */
[----:B------:R-:W-:-:S06]  /*6960*/  F2FP.BF16.F32.PACK_AB R134, R45, R134 ;  /* 0x000000862d86723e */ /* 0x000fcc00000010ff */
[----:B------:R-:W0:Y:S01]  /*6970*/  MUFU.EX2 R28, R28 ;  /* 0x0000001c001c7308 */ /* 0x000e220000000800 */
[----:B--2---:R-:W-:-:S07]  /*6980*/  FADD.FTZ R7, R141, R2 ;  /* 0x000000028d077221 */ /* 0x004fce0000010000 */
[----:B------:R-:W2:Y:S01]  /*6990*/  MUFU.EX2 R47, R47 ;  /* 0x0000002f002f7308 */ /* 0x000ea20000000800 */
[----:B-1----:R-:W-:-:S07]  /*69a0*/  FADD.FTZ R52, R10, R11 ;  /* 0x0000000b0a347221 */ /* 0x002fce0000010000 */
[----:B------:R-:W1:Y:S01]  /*69b0*/  MUFU.EX2 R143, R143 ;  /* 0x0000008f008f7308 */ /* 0x000e620000000800 */
[C---:B0-----:R-:W-:Y:S01]  /*69c0*/  FADD.FTZ R2, R28.reuse, R7 ;  /* 0x000000071c027221 */ /* 0x041fe20000010000 */
[----:B------:R-:W-:-:S06]  /*69d0*/  F2FP.BF16.F32.PACK_AB R141, R28, R141 ;  /* 0x0000008d1c8d723e */ /* 0x000fcc00000010ff */
[----:B------:R-:W0:Y:S01]  /*69e0*/  MUFU.EX2 R14, R14 ;  /* 0x0000000e000e7308 */ /* 0x000e220000000800 */
[C---:B--2---:R-:W-:Y:S01]  /*69f0*/  FADD.FTZ R11, R47.reuse, R52 ;  /* 0x000000342f0b7221 */ /* 0x044fe20000010000 */
[----:B------:R-:W-:-:S06]  /*6a00*/  F2FP.BF16.F32.PACK_AB R128, R47, R10 ;  /* 0x0000000a2f80723e */ /* 0x000fcc00000010ff */
[----:B------:R-:W2:Y:S01]  /*6a10*/  MUFU.EX2 R30, R30 ;  /* 0x0000001e001e7308 */ /* 0x000ea20000000800 */
[----:B-1----:R-:W-:-:S07]  /*6a20*/  FADD.FTZ R7, R143, R2 ;  /* 0x000000028f077221 */ /* 0x002fce0000010000 */
[----:B------:R-:W1:Y:S01]  /*6a30*/  MUFU.EX2 R49, R49 ;  /* 0x0000003100317308 */ /* 0x000e620000000800 */
[----:B0-----:R-:W-:-:S07]  /*6a40*/  FADD.FTZ R52, R14, R11 ;  /* 0x0000000b0e347221 */ /* 0x001fce0000010000 */
[----:B------:R-:W0:Y:S01]  /*6a50*/  MUFU.EX2 R137, R137 ;  /* 0x0000008900897308 */ /* 0x000e220000000800 */
[C---:B--2---:R-:W-:Y:S01]  /*6a60*/  FADD.FTZ R2, R30.reuse, R7 ;  /* 0x000000071e027221 */ /* 0x044fe20000010000 */
[----:B------:R-:W-:-:S06]  /*6a70*/  F2FP.BF16.F32.PACK_AB R143, R30, R143 ;  /* 0x0000008f1e8f723e */ /* 0x000fcc00000010ff */
[----:B------:R-:W2:Y:S01]  /*6a80*/  MUFU.EX2 R24, R24 ;  /* 0x0000001800187308 */ /* 0x000ea20000000800 */
[C---:B-1----:R-:W-:Y:S01]  /*6a90*/  FADD.FTZ R9, R49.reuse, R52 ;  /* 0x0000003431097221 */ /* 0x042fe20000010000 */
[----:B------:R-:W-:-:S06]  /*6aa0*/  F2FP.BF16.F32.PACK_AB R130, R49, R14 ;  /* 0x0000000e3182723e */ /* 0x000fcc00000010ff */
[----:B------:R-:W1:Y:S01]  /*6ab0*/  MUFU.EX2 R34, R34 ;  /* 0x0000002200227308 */ /* 0x000e620000000800 */
[----:B0-----:R-:W-:-:S07]  /*6ac0*/  FADD.FTZ R7, R137, R2 ;  /* 0x0000000289077221 */ /* 0x001fce0000010000 */
[----:B------:R-:W0:Y:S01]  /*6ad0*/  MUFU.EX2 R51, R51 ;  /* 0x0000003300337308 */ /* 0x000e220000000800 */
[----:B--2---:R-:W-:-:S07]  /*6ae0*/  FADD.FTZ R52, R24, R9 ;  /* 0x0000000918347221 */ /* 0x004fce0000010000 */
        /* <DEDUP_REMOVED lines=39> */
[C---:B-1----:R-:W-:Y:S01]  /*6d60*/  FADD.FTZ R10, R0.reuse, R3 ;  /* 0x00000003000a7221 */ /* 0x042fe20000010000 */
[----:B------:R-:W-:-:S06]  /*6d70*/  F2FP.BF16.F32.PACK_AB R129, R0, R129 ;  /* 0x000000810081723e */ /* 0x000fcc00000010ff */
        /* <DEDUP_REMOVED lines=10> */
[----:B------:R-:W-:-:S05]  /*6e20*/  IMAD.MOV.U32 R3, RZ, RZ, R27 ;  /* 0x000000ffff037224 */ /* 0x000fca00078e001b */
        /* <DEDUP_REMOVED lines=9> */
[----:B------:R-:W-:-:S03]  /*6ec0*/  F2FP.BF16.F32.PACK_AB R121, R74, R73 ;  /* 0x000000494a79723e */ /* 0x000fc600000010ff */
[----:B-1----:R-:W-:-:S04]  /*6ed0*/  FADD.FTZ R10, R75, R10 ;  /* 0x0000000a4b0a7221 */ /* 0x002fc80000010000 */
[C---:B0-----:R-:W-:Y:S01]  /*6ee0*/  FADD.FTZ R0, R77.reuse, R10 ;  /* 0x0000000a4d007221 */ /* 0x041fe20000010000 */
[----:B------:R-:W-:Y:S01]  /*6ef0*/  F2FP.BF16.F32.PACK_AB R123, R77, R75 ;  /* 0x0000004b4d7b723e */ /* 0x000fe200000010ff */
[----:B---3--:R-:W-:Y:S06]  /*6f00*/  @P2 BRA `(.L_x_1714) ;  /* 0xffffffd000a82947 */ /* 0x008fec000383ffff */
.L_x_1705:
[----:B------:R-:W-:-:S13]  /*6f10*/  ISETP.LE.AND P2, PT, RZ, UR25, PT ;  /* 0x00000019ff007c0c */ /* 0x000fda000bf43270 */
[----:B------:R-:W-:Y:S05]  /*6f20*/  @!P2 BRA `(.L_x_1715) ;  /* 0x000000240038a947 */ /* 0x000fea0003800000 */
[----:B------:R-:W-:Y:S01]  /*6f30*/  IMAD.MOV.U32 R3, RZ, RZ, R6 ;  /* 0x000000ffff037224 */ /* 0x000fe200078e0006 */
[----:B------:R-:W-:Y:S01]  /*6f40*/  UMOV UR24, UR40 ;  /* 0x0000002800187c82 */ /* 0x000fe20008000000 */
[----:B------:R-:W-:Y:S01]  /*6f50*/  IMAD.MOV.U32 R4, RZ, RZ, R27 ;  /* 0x000000ffff047224 */ /* 0x000fe200078e001b */
[----:B------:R-:W-:Y:S01]  /*6f60*/  UMOV UR21, UR37 ;  /* 0x0000002500157c82 */ /* 0x000fe20008000000 */
[----:B------:R-:W-:Y:S01]  /*6f70*/  ULDC UR22, c[0x0][0x9d8] ;  /* 0x0002760000167ab9 */ /* 0x000fe20000000800 */
[----:B------:R-:W-:-:S05]  /*6f80*/  ULDC UR23, c[0x0][0x988] ;  /* 0x0002620000177ab9 */ /* 0x000fca0000000800 */
.L_x_1724:
        /* <DEDUP_REMOVED lines=9> */
.L_x_1717:
[----:B------:R-:W-:Y:S01]  /*7020*/  ULEA UR6, UR37, UR41, 0x3 ;  /* 0x0000002925067291 */ /* 0x000fe2000f8e183f */
[----:B------:R-:W-:-:S05]  /*7030*/  IMAD.U32 R5, RZ, RZ, UR40 ;  /* 0x00000028ff057e24 */ /* 0x000fca000f8e00ff */
[----:B------:R-:W-:-:S04]  /*7040*/  SHF.L.U32 R5, R5, 0x1f, RZ ;  /* 0x0000001f05057819 */ /* 0x000fc800000006ff */
[----:B------:R0:W1:Y:S01]  /*7050*/  SYNCS.PHASECHK.TRANS64.TRYWAIT P2, [UR6+0x16830], R5 ;  /* 0x01683005ff0075a7 */ /* 0x0000620008040146 */
[----:B------:R-:W-:Y:S05]  /*7060*/  @!P0 BRA `(.L_x_1718) ;  /* 0x0000000000048947 */ /* 0x000fea0003800000 */
[----:B------:R-:W-:Y:S01]  /*7070*/  BPT.TRAP 0x1 ;  /* 0x000000040000795c */ /* 0x000fe20000300000 */
.L_x_1718:
[----:B-1----:R-:W-:Y:S05]  /*7080*/  @P2 BRA `(.L_x_1716) ;  /* 0x0000000000082947 */ /* 0x002fea0003800000 */
[----:B------:R-:W1:Y:S02]  /*7090*/  SYNCS.PHASECHK.TRANS64.TRYWAIT P2, [UR6+0x16830], R5 ;  /* 0x01683005ff0075a7 */ /* 0x000e640008040146 */
[----:B-1----:R-:W-:Y:S05]  /*70a0*/  @!P2 BRA `(.L_x_1719) ;  /* 0x000000880050a947 */ /* 0x002fea0003800000 */
.L_x_1716:
[----:B01----:R-:W-:Y:S01]  /*70b0*/  VIADD R5, R23, 0x8 ;  /* 0x0000000817057836 */ /* 0x003fe20000000000 */
        /* <DEDUP_REMOVED lines=24> */
.L_x_1721:
[----:B------:R-:W-:Y:S01]  /*7240*/  ULEA UR6, UR21, UR41, 0x3 ;  /* 0x0000002915067291 */ /* 0x000fe2000f8e183f */
[----:B------:R-:W-:-:S04]  /*7250*/  MOV R5, UR24 ;  /* 0x0000001800057c02 */ /* 0x000fc80008000f00 */
[----:B------:R-:W-:-:S04]  /*7260*/  SHF.L.U32 R5, R5, 0x1f, RZ ;  /* 0x0000001f05057819 */ /* 0x000fc800000006ff */
[----:B------:R0:W1:Y:S01]  /*7270*/  SYNCS.PHASECHK.TRANS64.TRYWAIT P2, [UR6+0x16850], R5 ;  /* 0x01685005ff0075a7 */ /* 0x0000620008040146 */
[----:B------:R-:W-:Y:S05]  /*7280*/  @!P0 BRA `(.L_x_1722) ;  /* 0x0000000000048947 */ /* 0x000fea0003800000 */
[----:B------:R-:W-:Y:S01]  /*7290*/  BPT.TRAP 0x1 ;  /* 0x000000040000795c */ /* 0x000fe20000300000 */
.L_x_1722:
[----:B-1----:R-:W-:Y:S05]  /*72a0*/  @P2 BRA `(.L_x_1720) ;  /* 0x0000000000082947 */ /* 0x002fea0003800000 */
[----:B------:R-:W1:Y:S02]  /*72b0*/  SYNCS.PHASECHK.TRANS64.TRYWAIT P2, [UR6+0x16850], R5 ;  /* 0x01685005ff0075a7 */ /* 0x000e640008040146 */
[----:B-1----:R-:W-:Y:S05]  /*72c0*/  @!P2 BRA `(.L_x_1723) ;  /* 0x0000008400e0a947 */ /* 0x002fea0003800000 */
.L_x_1720:
        /* <DEDUP_REMOVED lines=76> */
[----:B------:R-:W-:Y:S01]  /*7790*/  UMOV UR10, UR23 ;  /* 0x00000017000a7c82 */ /* 0x000fe20008000000 */
[----:B------:R-:W-:Y:S01]  /*77a0*/  FMUL.FTZ R63, R63, UR22 ;  /* 0x000000163f3f7c20 */ /* 0x000fe20008410000 */
[----:B------:R-:W-:Y:S01]  /*77b0*/  FMUL.FTZ R68, R74, UR22 ;  /* 0x000000164a447c20 */ /* 0x000fe20008410000 */
[----:B------:R-:W-:Y:S01]  /*77c0*/  FMUL.FTZ R74, R83, UR22 ;  /* 0x00000016534a7c20 */ /* 0x000fe20008410000 */
[----:B------:R-:W-:Y:S01]  /*77d0*/  FMUL.FTZ R76, R87, UR22 ;  /* 0x00000016574c7c20 */ /* 0x000fe20008410000 */
[----:B------:R-:W0:Y:S01]  /*77e0*/  MUFU.TANH R29, R29 ;  /* 0x0000001d001d7308 */ /* 0x000e220000002400 */
[----:B-1----:R-:W-:Y:S01]  /*77f0*/  FMNMX.FTZ R27, R24, R27, !PT ;  /* 0x0000001b181b7209 */ /* 0x002fe20007810000 */
[----:B------:R-:W1:Y:S01]  /*7800*/  S2R R80, SR_TID.X ;  /* 0x0000000000507919 */ /* 0x000e620000002100 */
[----:B------:R-:W-:-:S05]  /*7810*/  UMOV UR24, UR40 ;  /* 0x0000002800187c82 */ /* 0x000fca0008000000 */
        /* <DEDUP_REMOVED lines=10> */
[----:B------:R-:W-:-:S04]  /*78c0*/  UMOV UR7, 0x40000040 ;  /* 0x4000004000077882 */ /* 0x000fc80000000000 */
[----:B------:R-:W3:Y:S01]  /*78d0*/  MUFU.TANH R37, R37 ;  /* 0x0000002500257308 */ /* 0x000ee20000002400 */
[----:B--2---:R-:W-:Y:S01]  /*78e0*/  FMNMX.FTZ R27, R33, R56, !PT ;  /* 0x00000038211b7209 */ /* 0x004fe20007810000 */
[----:B------:R-:W-:Y:S01]  /*78f0*/  FMUL.FTZ R56, R73, UR22 ;  /* 0x0000001649387c20 */ /* 0x000fe20008410000 */
[----:B------:R-:W-:Y:S01]  /*7900*/  FMUL.FTZ R73, R82, UR22 ;  /* 0x0000001652497c20 */ /* 0x000fe20008410000 */
[----:B-1----:R-:W-:-:S04]  /*7910*/  ISETP.GE.U32.AND P2, PT, R80, 0x180, PT ;  /* 0x000001805000780c */ /* 0x002fc80003f46070 */
[----:B------:R-:W1:Y:S01]  /*7920*/  MUFU.TANH R40, R40 ;  /* 0x0000002800287308 */ /* 0x000e620000002400 */
[----:B0-----:R-:W-:-:S07]  /*7930*/  FMNMX.FTZ R58, R36, R27, !PT ;  /* 0x0000001b243a7209 */ /* 0x001fce0007810000 */
[----:B------:R-:W0:Y:S01]  /*7940*/  MUFU.TANH R41, R41 ;  /* 0x0000002900297308 */ /* 0x000e220000002400 */
[----:B---3--:R-:W-:-:S07]  /*7950*/  FMNMX.FTZ R27, R37, R58, !PT ;  /* 0x0000003a251b7209 */ /* 0x008fce0007810000 */
        /* <DEDUP_REMOVED lines=13> */
[----:B------:R-:W-:Y:S02]  /*7a30*/  WARPGROUP.DEPBAR.LE gsb0, 0x0 ;  /* 0x00008000000079c5 */ /* 0x000fe40000010000 */
[----:B------:R-:W-:-:S04]  /*7a40*/  WARPGROUP.ARRIVE ;  /* 0x00000000000079c5 */ /* 0x000fc80000000000 */
[----:B------:R-:W2:Y:S01]  /*7a50*/  MUFU.TANH R53, R53 ;  /* 0x0000003500357308 */ /* 0x000ea20000002400 */
[----:B-1----:R-:W-:Y:S01]  /*7a60*/  FMNMX.FTZ R27, R51, R60, !PT ;  /* 0x0000003c331b7209 */ /* 0x002fe20007810000 */
[----:B------:R-:W-:Y:S01]  /*7a70*/  FMUL.FTZ R60, R81, UR22 ;  /* 0x00000016513c7c20 */ /* 0x000fe20008410000 */
[----:B------:R-:W-:Y:S01]  /*7a80*/  HGMMA.64x64x16.F32.BF16 R88, R140, gdesc[UR4].tnspB, R88, gsb0 ;  /* 0x40e000048c587df0 */ /* 0x000fe20008001858 */
[----:B------:R-:W-:Y:S01]  /*7a90*/  UIADD3 UR6, UR11, 0x180, URZ ;  /* 0x000001800b067890 */ /* 0x000fe2000fffe03f */
[----:B0-----:R-:W-:Y:S01]  /*7aa0*/  FMNMX.FTZ R62, R52, R27, !PT ;  /* 0x0000001b343e7209 */ /* 0x001fe20007810000 */
[----:B------:R-:W-:Y:S02]  /*7ab0*/  UMOV UR7, 0x40000040 ;  /* 0x4000004000077882 */ /* 0x000fe40000000000 */
[----:B------:R-:W0:Y:S08]  /*7ac0*/  MUFU.TANH R54, R54 ;  /* 0x0000003600367308 */ /* 0x000e300000002400 */
[----:B------:R-:W1:Y:S01]  /*7ad0*/  MUFU.TANH R55, R55 ;  /* 0x0000003700377308 */ /* 0x000e620000002400 */
[----:B--2---:R-:W-:-:S07]  /*7ae0*/  FMNMX.FTZ R27, R53, R62, !PT ;  /* 0x0000003e351b7209 */ /* 0x004fce0007810000 */
        /* <DEDUP_REMOVED lines=19> */
[----:B------:R-:W-:Y:S01]  /*7c20*/  WARPGROUP.ARRIVE ;  /* 0x00000000000079c5 */ /* 0x000fe20000000000 */
[----:B------:R-:W-:Y:S01]  /*7c30*/  FMUL.FTZ R66, R70, UR22 ;  /* 0x0000001646427c20 */ /* 0x000fe20008410000 */
[----:B------:R-:W-:Y:S01]  /*7c40*/  FMUL.FTZ R70, R75, UR22 ;  /* 0x000000164b467c20 */ /* 0x000fe20008410000 */
[----:B------:R-:W-:Y:S01]  /*7c50*/  FMUL.FTZ R75, R86, UR22 ;  /* 0x00000016564b7c20 */ /* 0x000fe20008410000 */
        /* <DEDUP_REMOVED lines=17> */
[C---:B------:R-:W-:Y:S01]  /*7d70*/  FADD.FTZ R4, -R27.reuse, R4 ;  /* 0x000000041b047221 */ /* 0x040fe20000010100 */
[----:B------:R-:W-:Y:S01]  /*7d80*/  FMUL.FTZ R77, R27, UR10 ;  /* 0x0000000a1b4d7c20 */ /* 0x000fe20008410000 */
[----:B------:R-:W0:Y:S02]  /*7d90*/  MUFU.TANH R31, R31 ;  /* 0x0000001f001f7308 */ /* 0x000e240000002400 */
[----:B------:R-:W-:Y:S01]  /*7da0*/  FMUL.FTZ R69, R4, UR10 ;  /* 0x0000000a04457c20 */ /* 0x000fe20008410000 */
        /* <DEDUP_REMOVED lines=38> */
[----:B0-----:R-:W-:Y:S01]  /*8010*/  FMNMX.FTZ R21, R31, R4, !PT ;  /* 0x000000041f157209 */ /* 0x001fe20007810000 */
[----:B------:R-:W0:Y:S01]  /*8020*/  MUFU.TANH R42, R42 ;  /* 0x0000002a002a7308 */ /* 0x000e220000002400 */
[--C-:B------:R-:W-:Y:S01]  /*8030*/  FFMA.FTZ R57, R60, UR10, -R77.reuse ;  /* 0x0000000a3c397c23 */ /* 0x100fe2000801084d */
[--C-:B------:R-:W-:Y:S01]  /*8040*/  FFMA.FTZ R32, R61, UR10, -R77.reuse ;  /* 0x0000000a3d207c23 */ /* 0x100fe2000801084d */
[----:B-1----:R-:W-:Y:S01]  /*8050*/  FMNMX.FTZ R4, R34, R21, !PT ;  /* 0x0000001522047209 */ /* 0x002fe20007810000 */
[----:B------:R-:W-:-:S03]  /*8060*/  FFMA.FTZ R62, R62, UR10, -R77 ;  /* 0x0000000a3e3e7c23 */ /* 0x000fc6000801084d */
[----:B---3--:R-:W-:Y:S01]  /*8070*/  FMNMX.FTZ R29, R35, R4, !PT ;  /* 0x00000004231d7209 */ /* 0x008fe20007810000 */
[----:B------:R-:W1:Y:S03]  /*8080*/  MUFU.TANH R43, R43 ;  /* 0x0000002b002b7308 */ /* 0x000e660000002400 */
[----:B--2---:R-:W-:-:S04]  /*8090*/  FMNMX.FTZ R4, R38, R29, !PT ;  /* 0x0000001d26047209 */ /* 0x004fc80007810000 */
[----:B----4-:R-:W-:Y:S01]  /*80a0*/  FMNMX.FTZ R29, R39, R4, !PT ;  /* 0x00000004271d7209 */ /* 0x010fe20007810000 */
[----:B------:R-:W2:Y:S03]  /*80b0*/  MUFU.TANH R45, R45 ;  /* 0x0000002d002d7308 */ /* 0x000ea60000002400 */
[----:B0-----:R-:W-:-:S05]  /*80c0*/  FMNMX.FTZ R4, R42, R29, !PT ;  /* 0x0000001d2a047209 */ /* 0x001fca0007810000 */
        /* <DEDUP_REMOVED lines=9> */
[----:B------:R-:W-:Y:S02]  /*8160*/  WARPGROUP.DEPBAR.LE gsb0, 0x0 ;  /* 0x00008000000079c5 */ /* 0x000fe40000010000 */
[----:B------:R-:W-:Y:S01]  /*8170*/  WARPGROUP.ARRIVE ;  /* 0x00000000000079c5 */ /* 0x000fe20000000000 */
[--C-:B------:R-:W-:Y:S01]  /*8180*/  FFMA.FTZ R132, R44, UR10, -R77.reuse ;  /* 0x0000000a2c847c23 */ /* 0x100fe2000801084d */
[----:B------:R-:W-:-:S03]  /*8190*/  FFMA.FTZ R134, R48, UR10, -R77 ;  /* 0x0000000a30867c23 */ /* 0x000fc6000801084d */
[----:B------:R-:W3:Y:S01]  /*81a0*/  MUFU.TANH R66, R66 ;  /* 0x0000004200427308 */ /* 0x000ee20000002400 */
[----:B------:R-:W-:Y:S01]  /*81b0*/  HGMMA.64x64x16.F32.BF16 R88, R128, gdesc[UR4].tnspB, R88, gsb0 ;  /* 0x40e0000480587df0 */ /* 0x000fe20008001858 */
[----:B------:R-:W-:Y:S01]  /*81c0*/  UIADD3 UR6, UR11, 0x300, URZ ;  /* 0x000003000b067890 */ /* 0x000fe2000fffe03f */
[----:B------:R-:W-:-:S05]  /*81d0*/  UMOV UR7, 0x40000040 ;  /* 0x4000004000077882 */ /* 0x000fca0000000000 */
[----:B------:R4:W-:Y:S08]  /*81e0*/  MUFU.EX2 R21, R6 ;  /* 0x0000000600157308 */ /* 0x0009f00000000800 */
[----:B------:R-:W5:Y:S01]  /*81f0*/  MUFU.TANH R67, R67 ;  /* 0x0000004300437308 */ /* 0x000f620000002400 */
[----:B----4-:R-:W-:Y:S01]  /*8200*/  FFMA.FTZ R6, R37, UR10, -R77 ;  /* 0x0000000a25067c23 */ /* 0x010fe2000801084d */
[----:B--2---:R-:W-:-:S04]  /*8210*/  FMNMX.FTZ R37, R63, R4, !PT ;  /* 0x000000043f257209 */ /* 0x004fc80007810000 */
[----:B0-----:R-:W-:Y:S02]  /*8220*/  FMNMX.FTZ R4, R64, R37, !PT ;  /* 0x0000002540047209 */ /* 0x001fe40007810000 */
[----:B------:R-:W0:Y:S02]  /*8230*/  MUFU.TANH R68, R68 ;  /* 0x0000004400447308 */ /* 0x000e240000002400 */
[----:B-1----:R-:W-:-:S04]  /*8240*/  FMNMX.FTZ R37, R65, R4, !PT ;  /* 0x0000000441257209 */ /* 0x002fc80007810000 */
[----:B---3--:R-:W-:Y:S02]  /*8250*/  FMNMX.FTZ R4, R66, R37, !PT ;  /* 0x0000002542047209 */ /* 0x008fe40007810000 */
[----:B------:R-:W1:Y:S02]  /*8260*/  MUFU.TANH R70, R70 ;  /* 0x0000004600467308 */ /* 0x000e640000002400 */
[----:B-----5:R-:W-:-:S06]  /*8270*/  FMNMX.FTZ R41, R67, R4, !PT ;  /* 0x0000000443297209 */ /* 0x020fcc0007810000 */
        /* <DEDUP_REMOVED lines=14> */
[----:B------:R-:W-:Y:S01]  /*8360*/  FFMA.FTZ R41, R49, UR10, -R77 ;  /* 0x0000000a31297c23 */ /* 0x000fe2000801084d */
[----:B------:R-:W-:Y:S01]  /*8370*/  HGMMA.64x64x16.F32.BF16 R88, R124, gdesc[UR4].tnspB, R88, gsb0 ;  /* 0x40e000047c587df0 */ /* 0x000fe20008001858 */
[----:B------:R-:W-:Y:S01]  /*8380*/  UIADD3 UR6, UR11, 0x380, URZ ;  /* 0x000003800b067890 */ /* 0x000fe2000fffe03f */
[----:B0-----:R-:W-:-:S03]  /*8390*/  FMNMX.FTZ R49, R75, R4, !PT ;  /* 0x000000044b317209 */ /* 0x001fc60007810000 */
[----:B------:R1:W-:Y:S01]  /*83a0*/  MUFU.EX2 R29, R6 ;  /* 0x00000006001d7308 */ /* 0x0003e20000000800 */
[----:B------:R-:W-:Y:S01]  /*83b0*/  UMOV UR7, 0x40000040 ;  /* 0x4000004000077882 */ /* 0x000fe20000000000 */
[--C-:B------:R-:W-:Y:S01]  /*83c0*/  FFMA.FTZ R4, R51, UR10, -R77.reuse ;  /* 0x0000000a33047c23 */ /* 0x100fe2000801084d */
[----:B------:R-:W-:-:S05]  /*83d0*/  FFMA.FTZ R51, R54, UR10, -R77 ;  /* 0x0000000a36337c23 */ /* 0x000fca000801084d */
[----:B------:R-:W-:Y:S01]  /*83e0*/  MUFU.EX2 R69, R69 ;  /* 0x0000004500457308 */ /* 0x000fe20000000800 */
[----:B-1----:R-:W-:Y:S01]  /*83f0*/  FMNMX.FTZ R6, R76, R49, !PT ;  /* 0x000000314c067209 */ /* 0x002fe20007810000 */
[----:B------:R-:W-:-:S04]  /*8400*/  FFMA.FTZ R49, R52, UR10, -R77 ;  /* 0x0000000a34317c23 */ /* 0x000fc8000801084d */
[----:B------:R-:W0:Y:S02]  /*8410*/  SHFL.BFLY PT, R83, R6, 0x2, 0x1f ;  /* 0x0c401f0006537f89 */ /* 0x000e2400000e0000 */
[----:B------:R-:W1:Y:S08]  /*8420*/  MUFU.EX2 R148, R148 ;  /* 0x0000009400947308 */ /* 0x000e700000000800 */
[----:B------:R-:W2:Y:S08]  /*8430*/  MUFU.EX2 R5, R5 ;  /* 0x0000000500057308 */ /* 0x000eb00000000800 */
[----:B------:R-:W3:Y:S01]  /*8440*/  MUFU.EX2 R150, R150 ;  /* 0x0000009600967308 */ /* 0x000ee20000000800 */
[----:B-1----:R-:W-:Y:S01]  /*8450*/  FFMA.FTZ R2, R69, R2, R148 ;  /* 0x0000000245027223 */ /* 0x002fe20000010094 */
[----:B0-----:R-:W-:-:S06]  /*8460*/  FMNMX.FTZ R83, R6, R83, !PT ;  /* 0x0000005306537209 */ /* 0x001fcc0007810000 */
[----:B------:R-:W-:Y:S01]  /*8470*/  MUFU.EX2 R79, R79 ;  /* 0x0000004f004f7308 */ /* 0x000fe20000000800 */
[----:B--2---:R-:W-:Y:S01]  /*8480*/  F2FP.BF16.F32.PACK_AB R148, R5, R148 ;  /* 0x000000940594723e */ /* 0x004fe200000010ff */
[----:B------:R-:W0:Y:S06]  /*8490*/  SHFL.BFLY PT, R6, R83, 0x1, 0x1f ;  /* 0x0c201f0053067f89 */ /* 0x000e2c00000e0000 */
[----:B------:R-:W-:Y:S08]  /*84a0*/  MUFU.EX2 R144, R144 ;  /* 0x0000009000907308 */ /* 0x000ff00000000800 */
[----:B------:R-:W-:Y:S08]  /*84b0*/  MUFU.EX2 R9, R9 ;  /* 0x0000000900097308 */ /* 0x000ff00000000800 */
[----:B------:R-:W-:Y:S01]  /*84c0*/  MUFU.EX2 R146, R146 ;  /* 0x0000009200927308 */ /* 0x000fe20000000800 */
[----:B0-----:R-:W-:-:S05]  /*84d0*/  FMNMX.FTZ R6, R83, R6, !PT ;  /* 0x0000000653067209 */ /* 0x001fca0007810000 */
[----:B------:R-:W-:Y:S02]  /*84e0*/  FADD.FTZ R36, -R6, R3 ;  /* 0x0000000306247221 */ /* 0x000fe40000010100 */
[----:B------:R-:W-:Y:S01]  /*84f0*/  MUFU.EX2 R13, R13 ;  /* 0x0000000d000d7308 */ /* 0x000fe20000000800 */
[----:B------:R-:W-:Y:S02]  /*8500*/  WARPGROUP.DEPBAR.LE gsb0, 0x0 ;  /* 0x00008000000079c5 */ /* 0x000fe40000010000 */
[----:B------:R-:W-:Y:S01]  /*8510*/  WARPGROUP.ARRIVE ;  /* 0x00000000000079c5 */ /* 0x000fe20000000000 */
[----:B------:R-:W-:Y:S01]  /*8520*/  FMUL.FTZ R59, R36, UR10 ;  /* 0x0000000a243b7c20 */ /* 0x000fe20008410000 */
[----:B------:R-:W-:-:S03]  /*8530*/  FMUL.FTZ R36, R6, UR10 ;  /* 0x0000000a06247c20 */ /* 0x000fc60008410000 */
[----:B------:R-:W-:Y:S01]  /*8540*/  MUFU.EX2 R140, R140 ;  /* 0x0000008c008c7308 */ /* 0x000fe20000000800 */
[----:B------:R-:W-:Y:S01]  /*8550*/  HGMMA.64x64x16.F32.BF16 R88, R120, gdesc[UR4].tnspB, R88, gsb0 ;  /* 0x40e0000478587df0 */ /* 0x000fe20008001858 */
[--C-:B------:R-:W-:Y:S01]  /*8560*/  FFMA.FTZ R151, R11, UR10, -R36.reuse ;  /* 0x0000000a0b977c23 */ /* 0x100fe20008010824 */
[----:B------:R-:W-:Y:S02]  /*8570*/  IMAD.U32 R11, RZ, RZ, UR37 ;  /* 0x00000025ff0b7e24 */ /* 0x000fe4000f8e00ff */
[--C-:B------:R-:W-:Y:S01]  /*8580*/  FFMA.FTZ R8, R8, UR10, -R36.reuse ;  /* 0x0000000a08087c23 */ /* 0x100fe20008010824 */
[--C-:B------:R-:W-:Y:S01]  /*8590*/  FFMA.FTZ R149, R7, UR10, -R36.reuse ;  /* 0x0000000a07957c23 */ /* 0x100fe20008010824 */
[----:B------:R-:W-:Y:S01]  /*85a0*/  VIADD R7, R23, 0x9 ;  /* 0x0000000917077836 */ /* 0x000fe20000000000 */
[----:B------:R-:W-:Y:S01]  /*85b0*/  MUFU.EX2 R59, R59 ;  /* 0x0000003b003b7308 */ /* 0x000fe20000000800 */
[----:B------:R-:W-:Y:S01]  /*85c0*/  @!P1 LEA R11, R11, UR41, 0x3 ;  /* 0x000000290b0b9c11 */ /* 0x000fe2000f8e18ff */
[--C-:B------:R-:W-:Y:S01]  /*85d0*/  FFMA.FTZ R145, R15, UR10, -R36.reuse ;  /* 0x0000000a0f917c23 */ /* 0x100fe20008010824 */
[--C-:B------:R-:W-:Y:S01]  /*85e0*/  FFMA.FTZ R12, R12, UR10, -R36.reuse ;  /* 0x0000000a0c0c7c23 */ /* 0x100fe20008010824 */
[--C-:B------:R-:W-:Y:S01]  /*85f0*/  FFMA.FTZ R20, R20, UR10, -R36.reuse ;  /* 0x0000000a14147c23 */ /* 0x100fe20008010824 */
[----:B------:R-:W-:Y:S01]  /*8600*/  FFMA.FTZ R147, R25, UR10, -R36 ;  /* 0x0000000a19937c23 */ /* 0x000fe20008010824 */
[----:B------:R-:W-:Y:S01]  /*8610*/  @!P1 VIADD R15, R11, 0x16840 ;  /* 0x000168400b0f9836 */ /* 0x000fe20000000000 */
[----:B------:R-:W-:Y:S01]  /*8620*/  SEL R11, R7, 0x9, !P2 ;  /* 0x00000009070b7807 */ /* 0x000fe20005000000 */
[----:B------:R-:W0:Y:S01]  /*8630*/  MUFU.EX2 R8, R8 ;  /* 0x0000000800087308 */ /* 0x000e220000000800 */
[----:B------:R-:W-:Y:S01]  /*8640*/  FADD.FTZ R7, R5, R2 ;  /* 0x0000000205077221 */ /* 0x000fe20000010000 */
[--C-:B------:R-:W-:Y:S01]  /*8650*/  FFMA.FTZ R26, R26, UR10, -R36.reuse ;  /* 0x0000000a1a1a7c23 */ /* 0x100fe20008010824 */
[----:B------:R-:W-:Y:S01]  /*8660*/  @!P1 PRMT R15, RZ, 0x654, R15 ;  /* 0x00000654ff0f9816 */ /* 0x000fe2000000000f */
[--C-:B------:R-:W-:Y:S01]  /*8670*/  FFMA.FTZ R141, R30, UR10, -R36.reuse ;  /* 0x0000000a1e8d7c23 */ /* 0x100fe20008010824 */
[----:B---3--:R-:W-:Y:S01]  /*8680*/  FADD.FTZ R44, R150, R7 ;  /* 0x00000007962c7221 */ /* 0x008fe20000010000 */
        /* <DEDUP_REMOVED lines=9> */
[----:B------:R-:W-:Y:S01]  /*8720*/  FFMA.FTZ R42, R47, UR10, -R36 ;  /* 0x0000000a2f2a7c23 */ /* 0x000fe20008010824 */
[----:B------:R-:W2:Y:S01]  /*8730*/  MUFU.EX2 R151, R151 ;  /* 0x0000009700977308 */ /* 0x000ea20000000800 */
[----:B0-----:R-:W-:Y:S01]  /*8740*/  FFMA.FTZ R0, R59, R0, R8 ;  /* 0x000000003b007223 */ /* 0x001fe20000010008 */
[--C-:B------:R-:W-:Y:S01]  /*8750*/  FFMA.FTZ R135, R50, UR10, -R36.reuse ;  /* 0x0000000a32877c23 */ /* 0x100fe20008010824 */
[--C-:B------:R-:W-:Y:S01]  /*8760*/  FFMA.FTZ R129, R64, UR10, -R36.reuse ;  /* 0x0000000a40817c23 */ /* 0x100fe20008010824 */
[--C-:B------:R-:W-:Y:S01]  /*8770*/  FFMA.FTZ R131, R66, UR10, -R36.reuse ;  /* 0x0000000a42837c23 */ /* 0x100fe20008010824 */
[--C-:B------:R-:W-:Y:S01]  /*8780*/  FFMA.FTZ R125, R68, UR10, -R36.reuse ;  /* 0x0000000a447d7c23 */ /* 0x100fe20008010824 */
[--C-:B------:R-:W-:Y:S01]  /*8790*/  FFMA.FTZ R70, R70, UR10, -R36.reuse ;  /* 0x0000000a46467c23 */ /* 0x100fe20008010824 */
[----:B------:R-:W-:Y:S01]  /*87a0*/  FFMA.FTZ R71, R71, UR10, -R36 ;  /* 0x0000000a47477c23 */ /* 0x000fe20008010824 */
[----:B------:R-:W0:Y:S01]  /*87b0*/  MUFU.EX2 R12, R12 ;  /* 0x0000000c000c7308 */ /* 0x000e220000000800 */
[----:B-1----:R-:W-:Y:S01]  /*87c0*/  FADD.FTZ R2, R149, R0 ;  /* 0x0000000095027221 */ /* 0x002fe20000010000 */
[--C-:B------:R-:W-:Y:S01]  /*87d0*/  FFMA.FTZ R0, R63, UR10, -R36.reuse ;  /* 0x0000000a3f007c23 */ /* 0x100fe20008010824 */
[----:B------:R-:W-:Y:S01]  /*87e0*/  F2FP.BF16.F32.PACK_AB R149, R149, R8 ;  /* 0x000000089595723e */ /* 0x000fe200000010ff */
[--C-:B------:R-:W-:Y:S01]  /*87f0*/  FFMA.FTZ R72, R72, UR10, -R36.reuse ;  /* 0x0000000a48487c23 */ /* 0x100fe20008010824 */
[--C-:B------:R-:W-:Y:S01]  /*8800*/  FFMA.FTZ R73, R73, UR10, -R36.reuse ;  /* 0x0000000a49497c23 */ /* 0x100fe20008010824 */
[--C-:B------:R-:W-:Y:S01]  /*8810*/  FFMA.FTZ R74, R74, UR10, -R36.reuse ;  /* 0x0000000a4a4a7c23 */ /* 0x100fe20008010824 */
[----:B------:R-:W-:Y:S01]  /*8820*/  FFMA.FTZ R75, R75, UR10, -R36 ;  /* 0x0000000a4b4b7c23 */ /* 0x000fe20008010824 */
[----:B------:R-:W1:Y:S01]  /*8830*/  MUFU.EX2 R145, R145 ;  /* 0x0000009100917308 */ /* 0x000e620000000800 */
[----:B--2---:R-:W-:Y:S01]  /*8840*/  FADD.FTZ R7, R151, R2 ;  /* 0x0000000297077221 */ /* 0x004fe20000010000 */
[----:B------:R-:W-:Y:S01]  /*8850*/  ISETP.LT.AND P2, PT, RZ, UR25, PT ;  /* 0x00000019ff007c0c */ /* 0x000fe2000bf41270 */
[----:B------:R-:W-:Y:S01]  /*8860*/  UIADD3 UR6, UR25, -0x1, URZ ;  /* 0xffffffff19067890 */ /* 0x000fe2000fffe03f */
[----:B------:R-:W-:-:S04]  /*8870*/  F2FP.BF16.F32.PACK_AB R150, R79, R150 ;  /* 0x000000964f96723e */ /* 0x000fc800000010ff */
[----:B------:R-:W2:Y:S01]  /*8880*/  MUFU.EX2 R20, R20 ;  /* 0x0000001400147308 */ /* 0x000ea20000000800 */
[C---:B0-----:R-:W-:Y:S01]  /*8890*/  FADD.FTZ R2, R12.reuse, R7 ;  /* 0x000000070c027221 */ /* 0x041fe20000010000 */
[----:B------:R-:W-:Y:S01]  /*88a0*/  F2FP.BF16.F32.PACK_AB R151, R12, R151 ;  /* 0x000000970c97723e */ /* 0x000fe200000010ff */
[----:B------:R-:W-:-:S05]  /*88b0*/  UMOV UR25, UR6 ;  /* 0x0000000600197c82 */ /* 0x000fca0008000000 */
[----:B------:R-:W0:Y:S01]  /*88c0*/  MUFU.EX2 R147, R147 ;  /* 0x0000009300937308 */ /* 0x000e220000000800 */
[----:B-1----:R-:W-:Y:S01]  /*88d0*/  FADD.FTZ R7, R145, R2 ;  /* 0x0000000291077221 */ /* 0x002fe20000010000 */
[----:B------:R-:W-:-:S06]  /*88e0*/  FFMA.FTZ R2, R65, UR10, -R36 ;  /* 0x0000000a41027c23 */ /* 0x000fcc0008010824 */
[----:B------:R-:W1:Y:S01]  /*88f0*/  MUFU.EX2 R26, R26 ;  /* 0x0000001a001a7308 */ /* 0x000e620000000800 */
[C---:B--2---:R-:W-:Y:S01]  /*8900*/  FADD.FTZ R46, R20.reuse, R7 ;  /* 0x00000007142e7221 */ /* 0x044fe20000010000 */
[----:B------:R-:W-:Y:S01]  /*8910*/  F2FP.BF16.F32.PACK_AB R145, R20, R145 ;  /* 0x000000911491723e */ /* 0x000fe200000010ff */
[----:B------:R-:W-:Y:S02]  /*8920*/  WARPGROUP.DEPBAR.LE gsb0, 0x0 ;  /* 0x00008000000079c5 */ /* 0x000fe40000010000 */
[----:B------:R2:W-:Y:S06]  /*8930*/  BAR.ARV R11, 0x100 ;  /* 0x0004000b0000751d */ /* 0x0005ec0000002000 */
[----:B------:R3:W-:Y:S01]  /*8940*/  @!P1 SYNCS.ARRIVE.TRANS64.RED.A1T0 RZ, [R15+URZ], RZ ;  /* 0x000000ff0fff99a7 */ /* 0x0007e2000810043f */
[----:B------:R-:W4:Y:S01]  /*8950*/  MUFU.EX2 R141, R141 ;  /* 0x0000008d008d7308 */ /* 0x000f220000000800 */
[----:B0-----:R-:W-:Y:S01]  /*8960*/  FADD.FTZ R7, R147, R46 ;  /* 0x0000002e93077221 */ /* 0x001fe20000010000 */
[----:B-1----:R-:W-:Y:S01]  /*8970*/  F2FP.BF16.F32.PACK_AB R147, R26, R147 ;  /* 0x000000931a93723e */ /* 0x002fe200000010ff */
[-C--:B------:R-:W-:Y:S01]  /*8980*/  FMUL.FTZ R88, R88, R69.reuse ;  /* 0x0000004558587220 */ /* 0x080fe20000410000 */
[-C--:B------:R-:W-:Y:S01]  /*8990*/  FMUL.FTZ R89, R89, R69.reuse ;  /* 0x0000004559597220 */ /* 0x080fe20000410000 */
[----:B------:R-:W-:Y:S01]  /*89a0*/  FADD.FTZ R46, R26, R7 ;  /* 0x000000071a2e7221 */ /* 0x000fe20000010000 */
[-C--:B------:R-:W-:Y:S01]  /*89b0*/  FMUL.FTZ R92, R92, R69.reuse ;  /* 0x000000455c5c7220 */ /* 0x080fe20000410000 */
[----:B---3--:R-:W-:Y:S01]  /*89c0*/  IMAD.U32 R15, RZ, RZ, UR21 ;  /* 0x00000015ff0f7e24 */ /* 0x008fe2000f8e00ff */
[----:B------:R-:W0:Y:S01]  /*89d0*/  MUFU.EX2 R30, R30 ;  /* 0x0000001e001e7308 */ /* 0x000e220000000800 */
        /* <DEDUP_REMOVED lines=8> */
[----:B--2---:R-:W-:-:S02]  /*8a60*/  @!P1 VIADD R11, R15, 0x16860 ;  /* 0x000168600f0b9836 */ /* 0x004fc40000000000 */
[----:B----4-:R-:W-:Y:S01]  /*8a70*/  FADD.FTZ R7, R141, R46 ;  /* 0x0000002e8d077221 */ /* 0x010fe20000010000 */
[-C--:B------:R-:W-:Y:S01]  /*8a80*/  FMUL.FTZ R104, R104, R69.reuse ;  /* 0x0000004568687220 */ /* 0x080fe20000410000 */
[-C--:B------:R-:W-:Y:S01]  /*8a90*/  FMUL.FTZ R105, R105, R69.reuse ;  /* 0x0000004569697220 */ /* 0x080fe20000410000 */
[----:B------:R-:W-:Y:S01]  /*8aa0*/  FMUL.FTZ R108, R108, R69 ;  /* 0x000000456c6c7220 */ /* 0x000fe20000410000 */
[----:B------:R-:W-:Y:S01]  /*8ab0*/  @!P1 PRMT R15, RZ, 0x654, R11 ;  /* 0x00000654ff0f9816 */ /* 0x000fe2000000000b */
[----:B------:R-:W-:Y:S01]  /*8ac0*/  FADD.FTZ R11, R79, R44 ;  /* 0x0000002c4f0b7221 */ /* 0x000fe20000010000 */
[----:B------:R-:W1:Y:S01]  /*8ad0*/  MUFU.EX2 R143, R143 ;  /* 0x0000008f008f7308 */ /* 0x000e620000000800 */
[C---:B0-----:R-:W-:Y:S01]  /*8ae0*/  FADD.FTZ R46, R30.reuse, R7 ;  /* 0x000000071e2e7221 */ /* 0x041fe20000010000 */
[----:B------:R-:W-:Y:S01]  /*8af0*/  F2FP.BF16.F32.PACK_AB R141, R30, R141 ;  /* 0x0000008d1e8d723e */ /* 0x000fe200000010ff */
[----:B------:R-:W-:Y:S01]  /*8b00*/  FADD.FTZ R44, R144, R11 ;  /* 0x0000000b902c7221 */ /* 0x000fe20000010000 */
[----:B------:R0:W-:Y:S01]  /*8b10*/  @!P1 SYNCS.ARRIVE.TRANS64.RED.A1T0 RZ, [R15+URZ], RZ ;  /* 0x000000ff0fff99a7 */ /* 0x0001e2000810043f */
[----:B------:R-:W-:Y:S01]  /*8b20*/  F2FP.BF16.F32.PACK_AB R144, R9, R144 ;  /* 0x000000900990723e */ /* 0x000fe200000010ff */
[-C--:B------:R-:W-:Y:S01]  /*8b30*/  FMUL.FTZ R109, R109, R69.reuse ;  /* 0x000000456d6d7220 */ /* 0x080fe20000410000 */
[----:B------:R-:W-:Y:S01]  /*8b40*/  FADD.FTZ R11, R9, R44 ;  /* 0x0000002c090b7221 */ /* 0x000fe20000010000 */
[----:B------:R-:W2:Y:S01]  /*8b50*/  MUFU.EX2 R33, R33 ;  /* 0x0000002100217308 */ /* 0x000ea20000000800 */
[--C-:B------:R-:W-:Y:S01]  /*8b60*/  FFMA.FTZ R44, R67, UR10, -R36.reuse ;  /* 0x0000000a432c7c23 */ /* 0x100fe20008010824 */
[----:B------:R-:W-:Y:S01]  /*8b70*/  FFMA.FTZ R36, R76, UR10, -R36 ;  /* 0x0000000a4c247c23 */ /* 0x000fe20008010824 */
[----:B------:R-:W-:Y:S01]  /*8b80*/  FADD.FTZ R48, R146, R11 ;  /* 0x0000000b92307221 */ /* 0x000fe20000010000 */
[----:B------:R-:W-:Y:S01]  /*8b90*/  F2FP.BF16.F32.PACK_AB R146, R13, R146 ;  /* 0x000000920d92723e */ /* 0x000fe200000010ff */
[-C--:B------:R-:W-:Y:S01]  /*8ba0*/  FMUL.FTZ R112, R112, R69.reuse ;  /* 0x0000004570707220 */ /* 0x080fe20000410000 */
[-C--:B------:R-:W-:Y:S01]  /*8bb0*/  FMUL.FTZ R113, R113, R69.reuse ;  /* 0x0000004571717220 */ /* 0x080fe20000410000 */
[----:B------:R-:W-:Y:S01]  /*8bc0*/  FADD.FTZ R11, R13, R48 ;  /* 0x000000300d0b7221 */ /* 0x000fe20000010000 */
[----:B------:R-:W3:Y:S01]  /*8bd0*/  MUFU.EX2 R34, R34 ;  /* 0x0000002200227308 */ /* 0x000ee20000000800 */
[----:B-1----:R-:W-:Y:S01]  /*8be0*/  FADD.FTZ R7, R143, R46 ;  /* 0x0000002e8f077221 */ /* 0x002fe20000010000 */
[-C--:B------:R-:W-:Y:S01]  /*8bf0*/  FMUL.FTZ R116, R116, R69.reuse ;  /* 0x0000004574747220 */ /* 0x080fe20000410000 */
[----:B------:R-:W-:Y:S01]  /*8c00*/  FADD.FTZ R48, R140, R11 ;  /* 0x0000000b8c307221 */ /* 0x000fe20000010000 */
[----:B------:R-:W-:Y:S01]  /*8c10*/  F2FP.BF16.F32.PACK_AB R140, R21, R140 ;  /* 0x0000008c158c723e */ /* 0x000fe200000010ff */
[----:B------:R-:W-:Y:S01]  /*8c20*/  FMUL.FTZ R117, R117, R69 ;  /* 0x0000004575757220 */ /* 0x000fe20000410000 */
[-C--:B------:R-:W-:Y:S01]  /*8c30*/  FMUL.FTZ R90, R90, R59.reuse ;  /* 0x0000003b5a5a7220 */ /* 0x080fe20000410000 */
[----:B------:R-:W-:Y:S01]  /*8c40*/  FADD.FTZ R11, R21, R48 ;  /* 0x00000030150b7221 */ /* 0x000fe20000010000 */
[----:B------:R-:W1:Y:S01]  /*8c50*/  MUFU.EX2 R136, R136 ;  /* 0x0000008800887308 */ /* 0x000e620000000800 */
        /* <DEDUP_REMOVED lines=16> */
[----:B-1----:R-:W-:Y:S01]  /*8d60*/  FADD.FTZ R48, R136, R11 ;  /* 0x0000000b88307221 */ /* 0x002fe20000010000 */
[----:B------:R-:W-:Y:S01]  /*8d70*/  F2FP.BF16.F32.PACK_AB R136, R29, R136 ;  /* 0x000000881d88723e */ /* 0x000fe200000010ff */
[-C--:B------:R-:W-:Y:S01]  /*8d80*/  FMUL.FTZ R110, R110, R59.reuse ;  /* 0x0000003b6e6e7220 */ /* 0x080fe20000410000 */
[-C--:B------:R-:W-:Y:S01]  /*8d90*/  FMUL.FTZ R111, R111, R59.reuse ;  /* 0x0000003b6f6f7220 */ /* 0x080fe20000410000 */
[----:B------:R-:W-:Y:S01]  /*8da0*/  FADD.FTZ R7, R29, R48 ;  /* 0x000000301d077221 */ /* 0x000fe20000010000 */
[-C--:B------:R-:W-:Y:S01]  /*8db0*/  FMUL.FTZ R114, R114, R59.reuse ;  /* 0x0000003b72727220 */ /* 0x080fe20000410000 */
[-C--:B------:R-:W-:Y:S01]  /*8dc0*/  FMUL.FTZ R115, R115, R59.reuse ;  /* 0x0000003b73737220 */ /* 0x080fe20000410000 */
[----:B------:R-:W1:Y:S01]  /*8dd0*/  MUFU.EX2 R138, R138 ;  /* 0x0000008a008a7308 */ /* 0x000e620000000800 */
[----:B--2---:R-:W-:Y:S01]  /*8de0*/  FADD.FTZ R5, R137, R46 ;  /* 0x0000002e89057221 */ /* 0x004fe20000010000 */
[-C--:B------:R-:W-:Y:S01]  /*8df0*/  FMUL.FTZ R118, R118, R59.reuse ;  /* 0x0000003b76767220 */ /* 0x080fe20000410000 */
[----:B------:R-:W-:-:S05]  /*8e00*/  FMUL.FTZ R119, R119, R59 ;  /* 0x0000003b77777220 */ /* 0x000fca0000410000 */
[----:B------:R-:W2:Y:S01]  /*8e10*/  MUFU.EX2 R139, R139 ;  /* 0x0000008b008b7308 */ /* 0x000ea20000000800 */
[C---:B---3--:R-:W-:Y:S01]  /*8e20*/  FADD.FTZ R46, R38.reuse, R5 ;  /* 0x00000005262e7221 */ /* 0x048fe20000010000 */
[----:B------:R-:W-:-:S06]  /*8e30*/  F2FP.BF16.F32.PACK_AB R137, R38, R137 ;  /* 0x000000892689723e */ /* 0x000fcc00000010ff */
[----:B------:R3:W4:Y:S01]  /*8e40*/  MUFU.EX2 R37, R10 ;  /* 0x0000000a00257308 */ /* 0x0007220000000800 */
[----:B-1----:R-:W-:-:S07]  /*8e50*/  FADD.FTZ R8, R138, R7 ;  /* 0x000000078a087221 */ /* 0x002fce0000010000 */
[----:B------:R-:W1:Y:S01]  /*8e60*/  MUFU.EX2 R40, R40 ;  /* 0x0000002800287308 */ /* 0x000e620000000800 */
[----:B--2---:R-:W-:Y:S01]  /*8e70*/  FADD.FTZ R5, R139, R46 ;  /* 0x0000002e8b057221 */ /* 0x004fe20000010000 */
[--C-:B---3--:R-:W-:Y:S01]  /*8e80*/  FFMA.FTZ R10, R53, UR10, -R77.reuse ;  /* 0x0000000a350a7c23 */ /* 0x108fe2000801084d */
[----:B------:R-:W-:-:S05]  /*8e90*/  FFMA.FTZ R53, R56, UR10, -R77 ;  /* 0x0000000a38357c23 */ /* 0x000fca000801084d */
[----:B------:R-:W2:Y:S01]  /*8ea0*/  MUFU.EX2 R132, R132 ;  /* 0x0000008400847308 */ /* 0x000ea20000000800 */
[C---:B----4-:R-:W-:Y:S01]  /*8eb0*/  FADD.FTZ R7, R37.reuse, R8 ;  /* 0x0000000825077221 */ /* 0x050fe20000010000 */
        /* <DEDUP_REMOVED lines=30> */
[----:B------:R-:W-:Y:S01]  /*90a0*/  F2FP.BF16.F32.PACK_AB R128, R49, R4 ;  /* 0x000000043180723e */ /* 0x000fe200000010ff */
[----:B------:R-:W-:-:S05]  /*90b0*/  IMAD.MOV.U32 R4, RZ, RZ, R27 ;  /* 0x000000ffff047224 */ /* 0x000fca00078e001b */
        /* <DEDUP_REMOVED lines=46> */
[----:B-1----:R-:W-:Y:S01]  /*93a0*/  FADD.FTZ R5, R12, R5 ;  /* 0x000000050c057221 */ /* 0x002fe20000010000 */
[C---:B--2---:R-:W-:Y:S01]  /*93b0*/  FADD.FTZ R2, R3.reuse, R2 ;  /* 0x0000000203027221 */ /* 0x044fe20000010000 */
[----:B------:R-:W-:Y:S01]  /*93c0*/  F2FP.BF16.F32.PACK_AB R122, R3, R32 ;  /* 0x00000020037a723e */ /* 0x000fe200000010ff */
[----:B------:R-:W-:Y:S02]  /*93d0*/  IMAD.MOV.U32 R3, RZ, RZ, R6 ;  /* 0x000000ffff037224 */ /* 0x000fe400078e0006 */
[C---:B---3--:R-:W-:Y:S01]  /*93e0*/  FADD.FTZ R0, R36.reuse, R5 ;  /* 0x0000000524007221 */ /* 0x048fe20000010000 */
[----:B------:R-:W-:Y:S01]  /*93f0*/  F2FP.BF16.F32.PACK_AB R123, R36, R12 ;  /* 0x0000000c247b723e */ /* 0x000fe200000010ff */
[----:B0-----:R-:W-:Y:S06]  /*9400*/  @P2 BRA `(.L_x_1724) ;  /* 0xffffffd800e02947 */ /* 0x001fec000383ffff */
.L_x_1715:
[----:B------:R-:W-:Y:S06]  /*9410*/  BAR.ARV 0x8, 0x1a0 ;  /* 0x0206800000007b1d */ /* 0x000fec0000002000 */
[----:B------:R-:W-:Y:S05]  /*9420*/  @!P0 BRA `(.L_x_1725) ;  /* 0x0000000000048947 */ /* 0x000fea0003800000 */
[----:B------:R-:W-:Y:S01]  /*9430*/  BPT.TRAP 0x1 ;  /* 0x000000040000795c */ /* 0x000fe20000300000 */
.L_x_1725:
[----:B------:R-:W-:Y:S01]  /*9440*/  ULEA UR5, UR37, UR41, 0x3 ;  /* 0x0000002925057291 */ /* 0x000fe2000f8e183f */
[----:B------:R-:W-:-:S04]  /*9450*/  MOV R3, UR40 ;  /* 0x0000002800037c02 */ /* 0x000fc80008000f00 */
[----:B------:R-:W-:-:S04]  /*9460*/  SHF.L.U32 R3, R3, 0x1f, RZ ;  /* 0x0000001f03037819 */ /* 0x000fc800000006ff */
[----:B------:R0:W1:Y:S01]  /*9470*/  SYNCS.PHASECHK.TRANS64.TRYWAIT P2, [UR5+0x16850], R3 ;  /* 0x01685003ff0075a7 */ /* 0x0000620008040145 */
[----:B------:R-:W-:Y:S05]  /*9480*/  @!P0 BRA `(.L_x_1726) ;  /* 0x0000000000048947 */ /* 0x000fea0003800000 */
[----:B------:R-:W-:Y:S01]  /*9490*/  BPT.TRAP 0x1 ;  /* 0x000000040000795c */ /* 0x000fe20000300000 */
.L_x_1726:
[----:B-1----:R-:W-:Y:S05]  /*94a0*/  @P2 BRA `(.L_x_1727) ;  /* 0x0000000000082947 */ /* 0x002fea0003800000 */
[----:B------:R-:W1:Y:S02]  /*94b0*/  SYNCS.PHASECHK.TRANS64.TRYWAIT P0, [UR5+0x16850], R3 ;  /* 0x01685003ff0075a7 */ /* 0x000e640008000145 */
[----:B-1----:R-:W-:Y:S05]  /*94c0*/  @!P0 BRA `(.L_x_1728) ;  /* 0x0000006400788947 */ /* 0x002fea0003800000 */
.L_x_1727:
[----:B------:R-:W-:Y:S01]  /*94d0*/  UIADD3 UR41, UR41, 0x400, URZ ;  /* 0x0000040029297890 */ /* 0x000fe2000fffe03f */
[----:B------:R-:W-:Y:S01]  /*94e0*/  WARPGROUP.ARRIVE ;  /* 0x00000000000079c5 */ /* 0x000fe20000000000 */
[----:B------:R-:W-:Y:S01]  /*94f0*/  UMOV UR7, 0x40000040 ;  /* 0x4000004000077882 */ /* 0x000fe20000000000 */
[----:B------:R-:W2:Y:S01]  /*9500*/  SHFL.BFLY PT, R5, R0, 0x2, 0x1f ;  /* 0x0c401f0000057f89 */ /* 0x000ea200000e0000 */
[----:B------:R-:W-:Y:S01]  /*9510*/  USHF.R.U32.HI UR41, URZ, 0x4, UR41 ;  /* 0x000000043f297899 */ /* 0x000fe20008011629 */
[----:B------:R-:W-:Y:S01]  /*9520*/  IMAD.U32 R11, RZ, RZ, UR5 ;  /* 0x00000005ff0b7e24 */ /* 0x000fe2000f8e00ff */
[----:B------:R-:W-:Y:S01]  /*9530*/  UIADD3 UR47, UR47, 0x1, URZ ;  /* 0x000000012f2f7890 */ /* 0x000fe2000fffe03f */
[----:B01----:R-:W0:Y:S01]  /*9540*/  SHFL.BFLY PT, R3, R2, 0x2, 0x1f ;  /* 0x0c401f0002037f89 */ /* 0x003e2200000e0000 */
        /* <DEDUP_REMOVED lines=11> */
[----:B--2---:R-:W-:Y:S01]  /*9600*/  FADD.FTZ R5, R5, R0 ;  /* 0x0000000005057221 */ /* 0x004fe20000010000 */
[----:B------:R-:W-:Y:S02]  /*9610*/  IMAD.MOV.U32 R0, RZ, RZ, -0x800000 ;  /* 0xff800000ff007424 */ /* 0x000fe400078e00ff */
[----:B0-----:R-:W-:-:S02]  /*9620*/  FADD.FTZ R3, R3, R2 ;  /* 0x0000000203037221 */ /* 0x001fc40000010000 */
[----:B------:R-:W0:Y:S01]  /*9630*/  SHFL.BFLY PT, R8, R5, 0x1, 0x1f ;  /* 0x0c201f0005087f89 */ /* 0x000e2200000e0000 */
[----:B------:R-:W-:-:S03]  /*9640*/  IMAD.MOV.U32 R2, RZ, RZ, -0x800000 ;  /* 0xff800000ff027424 */ /* 0x000fc600078e00ff */
[----:B------:R-:W1:Y:S01]  /*9650*/  SHFL.BFLY PT, R4, R3, 0x1, 0x1f ;  /* 0x0c201f0003047f89 */ /* 0x000e6200000e0000 */
[----:B0-----:R-:W-:Y:S01]  /*9660*/  FADD.FTZ R10, R5, R8 ;  /* 0x00000008050a7221 */ /* 0x001fe20000010000 */
[----:B-1----:R-:W-:-:S04]  /*9670*/  FADD.FTZ R9, R3, R4 ;  /* 0x0000000403097221 */ /* 0x002fc80000010000 */
[----:B------:R-:W-:Y:S01]  /*9680*/  FSETP.NE.FTZ.AND P2, PT, R10, RZ, PT ;  /* 0x000000ff0a00720b */ /* 0x000fe20003f55000 */
[----:B------:R-:W-:Y:S02]  /*9690*/  IMAD.MOV.U32 R3, RZ, RZ, RZ ;  /* 0x000000ffff037224 */ /* 0x000fe400078e00ff */
[----:B------:R-:W-:Y:S01]  /*96a0*/  IMAD.U32 R4, RZ, RZ, UR10 ;  /* 0x0000000aff047e24 */ /* 0x000fe2000f8e00ff */
[----:B------:R-:W-:-:S09]  /*96b0*/  FSETP.NE.FTZ.AND P0, PT, R9, RZ, PT ;  /* 0x000000ff0900720b */ /* 0x000fd20003f15000 */
[----:B------:R-:W0:Y:S01]  /*96c0*/  @P2 MUFU.LG2 R8, R10 ;  /* 0x0000000a00082308 */ /* 0x000e220000000c00 */
[----:B------:R-:W-:-:S03]  /*96d0*/  @P2 FMUL.FTZ R12, R12, 0.69314718246459960938 ;  /* 0x3f3172180c0c2820 */ /* 0x000fc60000410000 */
[----:B------:R-:W-:-:S04]  /*96e0*/  @P0 FMUL.FTZ R4, R4, 0.69314718246459960938 ;  /* 0x3f31721804040820 */ /* 0x000fc80000410000 */
[----:B------:R-:W1:Y:S08]  /*96f0*/  @P0 MUFU.LG2 R7, R9 ;  /* 0x0000000900070308 */ /* 0x000e700000000c00 */
[----:B------:R-:W2:Y:S01]  /*9700*/  @P0 MUFU.RCP R21, R9 ;  /* 0x0000000900150308 */ /* 0x000ea20000001000 */
[----:B0-----:R-:W-:Y:S01]  /*9710*/  @P2 FMUL.FTZ R5, R8, 0.69314718246459960938 ;  /* 0x3f31721808052820 */ /* 0x001fe20000410000 */
[----:B------:R-:W-:-:S03]  /*9720*/  @!P1 IADD3 R8, R11, 0x16860, RZ ;  /* 0x000168600b089810 */ /* 0x000fc60007ffe0ff */
[----:B------:R-:W-:Y:S01]  /*9730*/  @P2 FFMA.FTZ R0, R12, R6, R5 ;  /* 0x000000060c002223 */ /* 0x000fe20000010005 */
[----:B------:R-:W-:Y:S02]  /*9740*/  @!P1 PRMT R8, RZ, 0x654, R8 ;  /* 0x00000654ff089816 */ /* 0x000fe40000000008 */
[----:B------:R-:W0:Y:S01]  /*9750*/  @P2 MUFU.RCP R3, R10 ;  /* 0x0000000a00032308 */ /* 0x000e220000001000 */
[----:B-1----:R-:W-:Y:S01]  /*9760*/  @P0 FMUL.FTZ R7, R7, 0.69314718246459960938 ;  /* 0x3f31721807070820 */ /* 0x002fe20000410000 */
[----:B------:R-:W-:Y:S02]  /*9770*/  WARPGROUP.DEPBAR.LE gsb0, 0x0 ;  /* 0x00008000000079c5 */ /* 0x000fe40000010000 */
[----:B------:R-:W-:Y:S01]  /*9780*/  WARPGROUP.ARRIVE ;  /* 0x00000000000079c5 */ /* 0x000fe20000000000 */
[----:B------:R-:W-:Y:S01]  /*9790*/  @P0 FFMA.FTZ R2, R4, R27, R7 ;  /* 0x0000001b04020223 */ /* 0x000fe20000010007 */
[----:B------:R-:W-:-:S04]  /*97a0*/  PLOP3.LUT P0, PT, PT, PT, PT, 0x8, 0x0 ;  /* 0x000000000000781c */ /* 0x000fc80003f0e170 */
        /* <DEDUP_REMOVED lines=68> */
.L_x_1698:
        /* <DEDUP_REMOVED lines=10> */
[----:B------:R-:W0:Y:S01]  /*9c90*/  S2R R4, SR_SWINHI ;  /* 0x0000000000047919 */ /* 0x000e220000002f00 */
[----:B------:R-:W-:Y:S01]  /*9ca0*/  F2FP.BF16.F32.PACK_AB R7, R7, R14 ;  /* 0x0000000e0707723e */ /* 0x000fe200000010ff */
[----:B------:R-:W-:Y:S01]  /*9cb0*/  ULDC.64 UR8, c[0x0][0xbe0] ;  /* 0x0002f80000087ab9 */ /* 0x000fe20000000a00 */
[----:B------:R-:W-:Y:S01]  /*9cc0*/  F2FP.BF16.F32.PACK_AB R6, R6, R49 ;  /* 0x000000310606723e */ /* 0x000fe200000010ff */
[----:B------:R-:W-:Y:S01]  /*9cd0*/  UISETP.NE.U32.AND UP0, UPT, UR8, URZ, UPT ;  /* 0x0000003f0800728c */ /* 0x000fe2000bf05070 */
[----:B------:R-:W-:Y:S01]  /*9ce0*/  F2FP.BF16.F32.PACK_AB R40, R39, R40 ;  /* 0x000000282728723e */ /* 0x000fe200000010ff */
[----:B------:R-:W-:Y:S01]  /*9cf0*/  ULDC.64 UR6, c[0x0][0xbd8] ;  /* 0x0002f60000067ab9 */ /* 0x000fe20000000a00 */
[----:B------:R-:W-:Y:S01]  /*9d00*/  F2FP.BF16.F32.PACK_AB R32, R27, R32 ;  /* 0x000000201b20723e */ /* 0x000fe200000010ff */
[----:B------:R-:W-:Y:S02]  /*9d10*/  UISETP.NE.AND.EX UP0, UPT, UR9, URZ, UPT, UP0 ;  /* 0x0000003f0900728c */ /* 0x000fe4000bf05300 */
[----:B------:R-:W-:-:S02]  /*9d20*/  UISETP.NE.U32.AND UP1, UPT, UR6, URZ, UPT ;  /* 0x0000003f0600728c */ /* 0x000fc4000bf25070 */
[----:B------:R-:W-:Y:S02]  /*9d30*/  USHF.L.U32 UR10, UR46, 0x2, URZ ;  /* 0x000000022e0a7899 */ /* 0x000fe4000800063f */
[----:B------:R-:W-:Y:S02]  /*9d40*/  UISETP.NE.AND.EX UP1, UPT, UR7, URZ, UPT, UP1 ;  /* 0x0000003f0700728c */ /* 0x000fe4000bf25310 */
[----:B------:R-:W-:Y:S02]  /*9d50*/  USHF.L.U64.HI UR11, UR46, 0x2, UR45 ;  /* 0x000000022e0b7899 */ /* 0x000fe4000801022d */
[----:B------:R-:W-:Y:S02]  /*9d60*/  UIADD3 UR4, UP2, UR10, UR6, URZ ;  /* 0x000000060a047290 */ /* 0x000fe4000ff5e03f */
[----:B------:R-:W-:Y:S02]  /*9d70*/  @UP0 UIADD3 UR6, UP3, UR10, UR8, URZ ;  /* 0x000000080a060290 */ /* 0x000fe4000ff7e03f */
[----:B------:R-:W-:-:S02]  /*9d80*/  UIADD3.X UR8, UR11, UR7, URZ, UP2, !UPT ;  /* 0x000000070b087290 */ /* 0x000fc400097fe43f */
[----:B------:R-:W-:Y:S01]  /*9d90*/  @UP0 UIADD3.X UR7, UR11, UR9, URZ, UP3, !UPT ;  /* 0x000000090b070290 */ /* 0x000fe20009ffe43f */
[----:B------:R-:W-:Y:S02]  /*9da0*/  MOV R12, R3 ;  /* 0x00000003000c7202 */ /* 0x000fe40000000f00 */
[----:B0-----:R-:W-:-:S03]  /*9db0*/  MOV R13, R4 ;  /* 0x00000004000d7202 */ /* 0x001fc60000000f00 */
[----:B------:R-:W-:Y:S01]  /*9dc0*/  IMAD.WIDE R4, R154, 0x2, R12 ;  /* 0x000000029a047825 */ /* 0x000fe200078e020c */
[----:B------:R-:W-:Y:S02]  /*9dd0*/  BAR.SYNC.DEFER_BLOCKING 0x1, 0x180 ;  /* 0x0046000000007b1d */ /* 0x000fe40000010000 */
[C---:B------:R-:W-:Y:S02]  /*9de0*/  IADD3 R11, P1, R4.reuse, 0x40, RZ ;  /* 0x00000040040b7810 */ /* 0x040fe40007f3e0ff */
[C---:B------:R-:W-:Y:S02]  /*9df0*/  IADD3 R15, P0, R4.reuse, 0x60, RZ ;  /* 0x00000060040f7810 */ /* 0x040fe40007f1e0ff */
[C---:B------:R-:W-:Y:S02]  /*9e00*/  IADD3 R29, P2, R4.reuse, 0x20, RZ ;  /* 0x00000020041d7810 */ /* 0x040fe40007f5e0ff */
[----:B------:R-:W-:Y:S02]  /*9e10*/  LOP3.LUT R9, R4, 0x380, RZ, 0xc0, !PT ;  /* 0x0000038004097812 */ /* 0x000fe400078ec0ff */
[----:B------:R-:W-:-:S02]  /*9e20*/  LOP3.LUT R10, R11, 0x380, RZ, 0xc0, !PT ;  /* 0x000003800b0a7812 */ /* 0x000fc400078ec0ff */
[----:B------:R-:W-:Y:S02]  /*9e30*/  LOP3.LUT R8, R15, 0x380, RZ, 0xc0, !PT ;  /* 0x000003800f087812 */ /* 0x000fe400078ec0ff */
[----:B------:R-:W-:Y:S02]  /*9e40*/  LOP3.LUT R28, R29, 0x380, RZ, 0xc0, !PT ;  /* 0x000003801d1c7812 */ /* 0x000fe400078ec0ff */
[----:B------:R-:W-:Y:S02]  /*9e50*/  SHF.R.U64 R9, R9, 0x3, RZ ;  /* 0x0000000309097819 */ /* 0x000fe400000012ff */
[----:B------:R-:W-:Y:S02]  /*9e60*/  SHF.R.U64 R10, R10, 0x3, RZ ;  /* 0x000000030a0a7819 */ /* 0x000fe400000012ff */
[----:B------:R-:W-:Y:S02]  /*9e70*/  SHF.R.U64 R8, R8, 0x3, RZ ;  /* 0x0000000308087819 */ /* 0x000fe400000012ff */
[----:B------:R-:W-:-:S02]  /*9e80*/  SHF.R.U64 R28, R28, 0x3, RZ ;  /* 0x000000031c1c7819 */ /* 0x000fc400000012ff */
[----:B------:R-:W-:Y:S01]  /*9e90*/  LOP3.LUT R4, R9, R4, RZ, 0x3c, !PT ;  /* 0x0000000409047212 */ /* 0x000fe200078e3cff */
        /* <DEDUP_REMOVED lines=9> */
[----:B------:R-:W-:Y:S02]  /*9f30*/  MOV R28, R8 ;  /* 0x00000008001c7202 */ /* 0x000fe40000000f00 */
[----:B------:R-:W-:Y:S01]  /*9f40*/  MOV R29, R10 ;  /* 0x0000000a001d7202 */ /* 0x000fe20000000f00 */
[----:B------:R0:W-:Y:S01]  /*9f50*/  STSM.16.M88.4 [R30], R4 ;  /* 0x000000041e007844 */ /* 0x0001e20000000200 */
[----:B------:R-:W-:Y:S02]  /*9f60*/  MOV R15, R14 ;  /* 0x0000000e000f7202 */ /* 0x000fe40000000f00 */
[----:B------:R-:W-:Y:S02]  /*9f70*/  F2FP.BF16.F32.PACK_AB R8, R47, R48 ;  /* 0x000000302f08723e */ /* 0x000fe400000010ff */
[----:B------:R-:W-:-:S02]  /*9f80*/  F2FP.BF16.F32.PACK_AB R9, R45, R46 ;  /* 0x0000002e2d09723e */ /* 0x000fc400000010ff */
[----:B------:R-:W-:Y:S02]  /*9f90*/  F2FP.BF16.F32.PACK_AB R10, R43, R44 ;  /* 0x0000002c2b0a723e */ /* 0x000fe400000010ff */
[----:B------:R-:W-:Y:S02]  /*9fa0*/  F2FP.BF16.F32.PACK_AB R11, R41, R42 ;  /* 0x0000002a290b723e */ /* 0x000fe400000010ff */
[----:B------:R-:W-:Y:S02]  /*9fb0*/  F2FP.BF16.F32.PACK_AB R41, R37, R38 ;  /* 0x000000262529723e */ /* 0x000fe400000010ff */
[----:B------:R-:W-:Y:S01]  /*9fc0*/  F2FP.BF16.F32.PACK_AB R42, R35, R36 ;  /* 0x00000024232a723e */ /* 0x000fe200000010ff */
[----:B------:R1:W-:Y:S01]  /*9fd0*/  STSM.16.M88.4 [R15], R8 ;  /* 0x000000080f007844 */ /* 0x0003e20000000200 */
[----:B------:R-:W-:Y:S01]  /*9fe0*/  F2FP.BF16.F32.PACK_AB R43, R33, R34 ;  /* 0x00000022212b723e */ /* 0x000fe200000010ff */
[----:B0-----:R-:W-:Y:S01]  /*9ff0*/  IMAD.U32 R6, RZ, RZ, UR6 ;  /* 0x00000006ff067e24 */ /* 0x001fe2000f8e00ff */
[----:B------:R-:W-:Y:S01]  /*a000*/  F2FP.BF16.F32.PACK_AB R33, R25, R26 ;  /* 0x0000001a1921723e */ /* 0x000fe200000010ff */
[----:B------:R-:W-:Y:S01]  /*a010*/  IMAD.U32 R4, RZ, RZ, UR4 ;  /* 0x00000004ff047e24 */ /* 0x000fe2000f8e00ff */
[----:B------:R-:W-:Y:S01]  /*a020*/  F2FP.BF16.F32.PACK_AB R34, R21, R24 ;  /* 0x000000181522723e */ /* 0x000fe200000010ff */
[----:B------:R1:W-:Y:S01]  /*a030*/  STSM.16.M88.4 [R29], R40 ;  /* 0x000000281d007844 */ /* 0x0003e20000000200 */
[----:B------:R-:W-:Y:S01]  /*a040*/  F2FP.BF16.F32.PACK_AB R35, R119, R20 ;  /* 0x000000147723723e */ /* 0x000fe200000010ff */
[----:B------:R-:W-:Y:S01]  /*a050*/  IMAD.U32 R5, RZ, RZ, UR8 ;  /* 0x00000008ff057e24 */ /* 0x000fe2000f8e00ff */
[----:B------:R-:W-:Y:S01]  /*a060*/  PLOP3.LUT P0, PT, PT, PT, UP1, 0x80, 0x0 ;  /* 0x000000000000781c */ /* 0x000fe20003f0f018 */
[----:B------:R-:W-:Y:S01]  /*a070*/  IMAD.U32 R7, RZ, RZ, UR7 ;  /* 0x00000007ff077e24 */ /* 0x000fe2000f8e00ff */
[----:B------:R-:W-:Y:S01]  /*a080*/  PLOP3.LUT P1, PT, PT, PT, UP0, 0x80, 0x0 ;  /* 0x000000000000781c */ /* 0x000fe20003f2f008 */
[----:B------:R1:W-:Y:S01]  /*a090*/  STSM.16.M88.4 [R28], R32 ;  /* 0x000000201c007844 */ /* 0x0003e20000000200 */
[----:B------:R-:W-:Y:S09]  /*a0a0*/  BAR.SYNC.DEFER_BLOCKING 0x1, 0x180 ;  /* 0x0046000000007b1d */ /* 0x000ff20000010000 */
[----:B------:R-:W2:Y:S04]  /*a0b0*/  @P0 LDG.E R14, desc[UR38][R4.64] ;  /* 0x00000026040e0981 */ /* 0x000ea8000c1e1900 */
[----:B------:R-:W3:Y:S01]  /*a0c0*/  @P1 LDG.E R6, desc[UR38][R6.64] ;  /* 0x0000002606061981 */ /* 0x000ee2000c1e1900 */
[----:B------:R-:W-:Y:S01]  /*a0d0*/  UMOV UR4, URZ ;  /* 0x0000003f00047c82 */ /* 0x000fe20008000000 */
[----:B------:R-:W-:Y:S01]  /*a0e0*/  ULDC UR10, c[0x0][0xa88] ;  /* 0x0002a200000a7ab9 */ /* 0x000fe20000000800 */
[----:B--2---:R-:W-:-:S02]  /*a0f0*/  @P0 R2UR UR4, R14 ;  /* 0x000000000e0402ca */ /* 0x004fc400000e0000 */
[----:B---3--:R-:W-:Y:S01]  /*a100*/  @P1 R2UR UR10, R6 ;  /* 0x00000000060a12ca */ /* 0x008fe200000e0000 */
[----:B-1----:R-:W-:-:S14]  /*a110*/  @P1 BRA `(.L_x_1731) ;  /* 0x0000000000181947 */ /* 0x002fdc0003800000 */
[----:B------:R-:W-:Y:S05]  /*a120*/  @!P0 BRA `(.L_x_1731) ;  /* 0x0000000000148947 */ /* 0x000fea0003800000 */
[----:B------:R-:W2:Y:S04]  /*a130*/  LDG.E R7, desc[UR38][R4.64] ;  /* 0x0000002604077981 */ /* 0x000ea8000c1e1900 */
[----:B------:R-:W3:Y:S01]  /*a140*/  LDG.E R6, desc[UR38][R4.64+0x4] ;  /* 0x0000042604067981 */ /* 0x000ee2000c1e1900 */
[----:B--2---:R-:W-:Y:S02]  /*a150*/  R2UR UR6, R7 ;  /* 0x00000000070672ca */ /* 0x004fe400000e0000 */
[----:B---3--:R-:W-:-:S13]  /*a160*/  R2UR UR10, R6 ;  /* 0x00000000060a72ca */ /* 0x008fda00000e0000 */
[----:B------:R-:W-:-:S12]  /*a170*/  UIADD3 UR10, -UR6, UR10, URZ ;  /* 0x0000000a060a7290 */ /* 0x000fd8000fffe13f */
.L_x_1731:
[----:B------:R-:W-:Y:S01]  /*a180*/  USHF.R.S32.HI UR14, URZ, 0x1f, UR44 ;  /* 0x0000001f3f0e7899 */ /* 0x000fe2000801142c */
[----:B------:R-:W-:Y:S01]  /*a190*/  MOV R4, UR43 ;  /* 0x0000002b00047c02 */ /* 0x000fe20008000f00 */
[----:B------:R-:W-:Y:S01]  /*a1a0*/  ULDC.64 UR12, c[0x0][0xb70] ;  /* 0x0002dc00000c7ab9 */ /* 0x000fe20000000a00 */
[----:B------:R-:W-:Y:S01]  /*a1b0*/  USHF.R.S32.HI UR9, URZ, 0x1f, UR4 ;  /* 0x0000001f3f097899 */ /* 0x000fe20008011404 */
[----:B------:R-:W-:Y:S01]  /*a1c0*/  IMAD R5, R16, 0x40, R22 ;  /* 0x0000004010057824 */ /* 0x000fe200078e0216 */
[----:B------:R-:W-:Y:S01]  /*a1d0*/  UIMAD UR11, UR14, UR12, URZ ;  /* 0x0000000c0e0b72a4 */ /* 0x000fe2000f8e023f */
[----:B------:R-:W-:Y:S01]  /*a1e0*/  IMAD R7, R4, 0xc0, R19 ;  /* 0x000000c004077824 */ /* 0x000fe200078e0213 */
[----:B------:R-:W-:Y:S01]  /*a1f0*/  UMOV UR8, UR4 ;  /* 0x0000000400087c82 */ /* 0x000fe20008000000 */
[----:B------:R-:W-:Y:S01]  /*a200*/  USEL UR45, UR45, URZ, !UP1 ;  /* 0x0000003f2d2d7287 */ /* 0x000fe2000c800000 */
[----:B------:R-:W-:Y:S01]  /*a210*/  IMAD.WIDE R12, R5, 0x2, R12 ;  /* 0x00000002050c7825 */ /* 0x000fe200078e020c */
[----:B------:R-:W-:Y:S01]  /*a220*/  UIMAD.WIDE.U32 UR6, UR44, UR12, UR8 ;  /* 0x0000000c2c0672a5 */ /* 0x000fe2000f8e0008 */
[----:B------:R-:W-:Y:S01]  /*a230*/  SHF.R.S32.HI R4, RZ, 0x1f, R7 ;  /* 0x0000001fff047819 */ /* 0x000fe20000011407 */
[----:B------:R-:W-:Y:S01]  /*a240*/  UIMAD UR11, UR44, UR13, UR11 ;  /* 0x0000000d2c0b72a4 */ /* 0x000fe2000f8e020b */
[----:B------:R-:W-:Y:S01]  /*a250*/  LOP3.LUT P0, RZ, R152, 0x3, RZ, 0xc0, !PT ;  /* 0x0000000398ff7812 */ /* 0x000fe2000780c0ff */
[----:B------:R-:W-:Y:S01]  /*a260*/  USEL UR46, UR46, URZ, !UP1 ;  /* 0x0000003f2e2e7287 */ /* 0x000fe2000c800000 */
[C---:B------:R-:W-:Y:S01]  /*a270*/  IADD3 R11, P3, R12.reuse, 0x3000, RZ ;  /* 0x000030000c0b7810 */ /* 0x040fe20007f7e0ff */
[----:B------:R-:W-:Y:S01]  /*a280*/  ULDC.64 UR12, c[0x0][0xb78] ;  /* 0x0002de00000c7ab9 */ /* 0x000fe20000000a00 */
[----:B------:R-:W-:Y:S01]  /*a290*/  UIADD3 UR7, UR7, UR11, URZ ;  /* 0x0000000b07077290 */ /* 0x000fe2000fffe03f */
[----:B------:R-:W-:Y:S01]  /*a2a0*/  LOP3.LUT R25, R12, 0x380, RZ, 0xc0, !PT ;  /* 0x000003800c197812 */ /* 0x000fe200078ec0ff */
[----:B------:R-:W-:-:S02]  /*a2b0*/  UIMAD UR8, UR45, UR12, URZ ;  /* 0x0000000c2d0872a4 */ /* 0x000fc4000f8e023f */
[----:B------:R-:W-:Y:S01]  /*a2c0*/  UIMAD.WIDE.U32 UR6, UR46, UR12, UR6 ;  /* 0x0000000c2e0672a5 */ /* 0x000fe2000f8e0006 */
[----:B------:R-:W-:Y:S01]  /*a2d0*/  SHF.R.U64 R25, R25, 0x3, RZ ;  /* 0x0000000319197819 */ /* 0x000fe200000012ff */
[----:B------:R-:W-:-:S03]  /*a2e0*/  UIMAD UR8, UR46, UR13, UR8 ;  /* 0x0000000d2e0872a4 */ /* 0x000fc6000f8e0208 */
[----:B------:R-:W-:Y:S01]  /*a2f0*/  ULDC.64 UR12, c[0x0][0xaa0] ;  /* 0x0002a800000c7ab9 */ /* 0x000fe20000000a00 */
[----:B------:R-:W-:Y:S02]  /*a300*/  IADD3 R6, P1, R7, UR6, RZ ;  /* 0x0000000607067c10 */ /* 0x000fe4000ff3e0ff */
[----:B------:R-:W-:Y:S01]  /*a310*/  IMAD.U32 R9, RZ, RZ, UR8 ;  /* 0x00000008ff097e24 */ /* 0x000fe2000f8e00ff */
[----:B------:R-:W-:Y:S01]  /*a320*/  LOP3.LUT R24, R25, R12, RZ, 0x3c, !PT ;  /* 0x0000000c19187212 */ /* 0x000fe200078e3cff */
[----:B------:R-:W-:-:S03]  /*a330*/  IMAD.MOV.U32 R25, RZ, RZ, R13 ;  /* 0x000000ffff197224 */ /* 0x000fc600078e000d */
[----:B------:R-:W-:Y:S01]  /*a340*/  IADD3.X R5, R4, UR7, R9, P1, !PT ;  /* 0x0000000704057c10 */ /* 0x000fe20008ffe409 */
[----:B------:R-:W-:Y:S01]  /*a350*/  ULDC.64 UR6, c[0x0][0xb40] ;  /* 0x0002d00000067ab9 */ /* 0x000fe20000000a00 */
[C---:B------:R-:W-:Y:S01]  /*a360*/  VIADD R4, R7.reuse, 0x8 ;  /* 0x0000000807047836 */ /* 0x040fe20000000000 */
[C---:B------:R-:W-:Y:S01]  /*a370*/  LEA R28, P2, R6.reuse, UR6, 0x2 ;  /* 0x00000006061c7c11 */ /* 0x040fe2000f8410ff */
[----:B------:R-:W-:Y:S01]  /*a380*/  IMAD.X R9, RZ, RZ, R13, P3 ;  /* 0x000000ffff097224 */ /* 0x000fe200018e060d */
[----:B------:R-:W-:Y:S02]  /*a390*/  ISETP.GE.OR P1, PT, R7, UR10, P0 ;  /* 0x0000000a07007c0c */ /* 0x000fe40008726670 */
[----:B------:R-:W-:Y:S02]  /*a3a0*/  LEA.HI.X R29, R6, UR7, R5, 0x2, P2 ;  /* 0x00000007061d7c11 */ /* 0x000fe400090f1405 */
[C---:B------:R-:W-:Y:S02]  /*a3b0*/  IADD3 R17, P2, R12.reuse, 0x1800, RZ ;  /* 0x000018000c117810 */ /* 0x040fe40007f5e0ff */
[----:B------:R-:W-:-:S02]  /*a3c0*/  IADD3 R7, P4, R12, 0x4800, RZ ;  /* 0x000048000c077810 */ /* 0x000fc40007f9e0ff */
[----:B------:R-:W-:Y:S01]  /*a3d0*/  LOP3.LUT R8, R17, 0x380, RZ, 0xc0, !PT ;  /* 0x0000038011087812 */ /* 0x000fe200078ec0ff */
[----:B------:R-:W-:Y:S01]  /*a3e0*/  UIMAD UR6, UR9, UR12, URZ ;  /* 0x0000000c090672a4 */ /* 0x000fe2000f8e023f */
[----:B------:R-:W-:Y:S01]  /*a3f0*/  ISETP.GE.OR P0, PT, R4, UR10, P0 ;  /* 0x0000000a04007c0c */ /* 0x000fe20008706670 */
[--C-:B------:R-:W-:Y:S01]  /*a400*/  IMAD.X R15, RZ, RZ, R13.reuse, P2 ;  /* 0x000000ffff0f7224 */ /* 0x100fe200010e060d */
[----:B------:R-:W-:Y:S01]  /*a410*/  LOP3.LUT R6, R11, 0x380, RZ, 0xc0, !PT ;  /* 0x000003800b067812 */ /* 0x000fe200078ec0ff */
[----:B------:R-:W-:Y:S01]  /*a420*/  IMAD.X R5, RZ, RZ, R13, P4 ;  /* 0x000000ffff057224 */ /* 0x000fe200020e060d */
[----:B------:R-:W-:Y:S01]  /*a430*/  LOP3.LUT R4, R7, 0x380, RZ, 0xc0, !PT ;  /* 0x0000038007047812 */ /* 0x000fe200078ec0ff */
[----:B------:R-:W-:Y:S01]  /*a440*/  IMAD.MOV.U32 R20, RZ, RZ, R22 ;  /* 0x000000ffff147224 */ /* 0x000fe200078e0016 */
[----:B------:R-:W-:Y:S01]  /*a450*/  SHF.R.U64 R8, R8, 0x3, RZ ;  /* 0x0000000308087819 */ /* 0x000fe200000012ff */
[----:B------:R-:W-:Y:S01]  /*a460*/  @!P1 STG.E desc[UR38][R28.64], R2 ;  /* 0x000000021c009986 */ /* 0x000fe2000c101926 */
[----:B------:R-:W-:Y:S01]  /*a470*/  SHF.R.U64 R6, R6, 0x3, RZ ;  /* 0x0000000306067819 */ /* 0x000fe200000012ff */
[----:B------:R-:W-:Y:S01]  /*a480*/  ULDC.64 UR8, c[0x0][0xae0] ;  /* 0x0002b80000087ab9 */ /* 0x000fe20000000a00 */
[----:B------:R-:W-:-:S02]  /*a490*/  SHF.R.U64 R4, R4, 0x3, RZ ;  /* 0x0000000304047819 */ /* 0x000fc400000012ff */
[----:B------:R-:W-:Y:S02]  /*a4a0*/  LOP3.LUT R14, R8, R17, RZ, 0x3c, !PT ;  /* 0x00000011080e7212 */ /* 0x000fe400078e3cff */
[----:B------:R-:W-:Y:S01]  /*a4b0*/  SHF.R.S32.HI R21, RZ, 0x1f, R22 ;  /* 0x0000001fff157819 */ /* 0x000fe20000011416 */
[----:B------:R-:W-:Y:S01]  /*a4c0*/  UIMAD UR6, UR4, UR13, UR6 ;  /* 0x0000000d040672a4 */ /* 0x000fe2000f8e0206 */
[----:B------:R-:W-:Y:S01]  /*a4d0*/  MOV R17, UR12 ;  /* 0x0000000c00117c02 */ /* 0x000fe20008000f00 */
[----:B------:R0:W-:Y:S01]  /*a4e0*/  @!P0 STG.E desc[UR38][R28.64+0x20], R0 ;  /* 0x000020001c008986 */ /* 0x0001e2000c101926 */
[----:B------:R-:W-:Y:S02]  /*a4f0*/  LOP3.LUT R8, R6, R11, RZ, 0x3c, !PT ;  /* 0x0000000b06087212 */ /* 0x000fe400078e3cff */
[----:B------:R-:W-:Y:S01]  /*a500*/  LOP3.LUT R4, R4, R7, RZ, 0x3c, !PT ;  /* 0x0000000704047212 */ /* 0x000fe200078e3cff */
[----:B------:R-:W-:Y:S01]  /*a510*/  IMAD.WIDE.U32 R20, R17, UR4, R20 ;  /* 0x0000000411147c25 */ /* 0x000fe2000f8e0014 */
[----:B------:R-:W5:Y:S04]  /*a520*/  LD.E.128 R24, desc[UR38][R24.64] ;  /* 0x0000002618187980 */ /* 0x000f68000c101d00 */
[----:B------:R-:W5:Y:S01]  /*a530*/  LD.E.128 R12, desc[UR38][R14.64] ;  /* 0x000000260e0c7980 */ /* 0x000f62000c101d00 */
[----:B------:R-:W-:-:S03]  /*a540*/  VIADD R21, R21, UR6 ;  /* 0x0000000615157c36 */ /* 0x000fc60008000000 */
[----:B------:R-:W5:Y:S01]  /*a550*/  LD.E.128 R8, desc[UR38][R8.64] ;  /* 0x0000002608087980 */ /* 0x000f62000c101d00 */
[----:B------:R-:W-:-:S03]  /*a560*/  IMAD.U32 R17, RZ, RZ, UR8 ;  /* 0x00000008ff117e24 */ /* 0x000fc6000f8e00ff */
[----:B------:R-:W5:Y:S01]  /*a570*/  LD.E.128 R4, desc[UR38][R4.64] ;  /* 0x0000002604047980 */ /* 0x000f62000c101d00 */
[----:B------:R-:W-:Y:S01]  /*a580*/  UIMAD UR4, UR14, UR8, URZ ;  /* 0x000000080e0472a4 */ /* 0x000fe2000f8e023f */
[----:B------:R-:W-:Y:S01]  /*a590*/  IMAD.WIDE.U32 R20, R17, UR44, R20 ;  /* 0x0000002c11147c25 */ /* 0x000fe2000f8e0014 */
[----:B------:R-:W-:Y:S01]  /*a5a0*/  ULDC UR6, c[0x0][0xa8c] ;  /* 0x0002a30000067ab9 */ /* 0x000fe20000000800 */
[----:B------:R-:W-:Y:S01]  /*a5b0*/  @!PT LDS RZ, [RZ] ;  /* 0x00000000fffff984 */ /* 0x000fe20000000800 */
[----:B------:R-:W-:Y:S01]  /*a5c0*/  @!PT LDS RZ, [RZ] ;  /* 0x00000000fffff984 */ /* 0x000fe20000000800 */
[----:B------:R-:W-:Y:S01]  /*a5d0*/  @!PT LDS RZ, [RZ] ;  /* 0x00000000fffff984 */ /* 0x000fe20000000800 */
[----:B------:R-:W-:Y:S01]  /*a5e0*/  @!PT LDS RZ, [RZ] ;  /* 0x00000000fffff984 */ /* 0x000fe20000000800 */
[----:B------:R1:W-:Y:S06]  /*a5f0*/  MEMBAR.ALL.CTA ;  /* 0x0000000000007992 */ /* 0x0003ec0000008000 */
[----:B-1----:R-:W1:Y:S01]  /*a600*/  FENCE.VIEW.ASYNC.S ;  /* 0x00000000000073c6 */ /* 0x002e620000000000 */
[----:B------:R-:W-:Y:S01]  /*a610*/  UIMAD UR10, UR43, -0xc0, UR10 ;  /* 0xffffff402b0a78a4 */ /* 0x000fe2000f8e020a */
[C---:B0-----:R-:W-:Y:S01]  /*a620*/  VIADD R0, R16.reuse, 0x30 ;  /* 0x0000003010007836 */ /* 0x041fe20000000000 */
[----:B------:R-:W-:Y:S01]  /*a630*/  UIMAD UR4, UR44, UR9, UR4 ;  /* 0x000000092c0472a4 */ /* 0x000fe2000f8e0204 */
[----:B------:R-:W-:Y:S01]  /*a640*/  VIADD R2, R16, 0x60 ;  /* 0x0000006010027836 */ /* 0x000fe20000000000 */
[----:B------:R-:W-:Y:S01]  /*a650*/  ISETP.GE.AND P0, PT, R22, UR6, PT ;  /* 0x0000000616007c0c */ /* 0x000fe2000bf06270 */
[----:B------:R-:W-:Y:S01]  /*a660*/  VIADD R17, R16, 0x90 ;  /* 0x0000009010117836 */ /* 0x000fe20000000000 */
[----:B------:R-:W-:Y:S01]  /*a670*/  ULDC.64 UR6, c[0x0][0xae8] ;  /* 0x0002ba0000067ab9 */ /* 0x000fe20000000a00 */
[----:B------:R-:W-:Y:S01]  /*a680*/  IADD3 R3, R3, 0x16820, RZ ;  /* 0x0001682003037810 */ /* 0x000fe20007ffe0ff */
[----:B------:R-:W-:Y:S01]  /*a690*/  VIADD R21, R21, UR4 ;  /* 0x0000000415157c36 */ /* 0x000fe20008000000 */
[----:B------:R-:W-:Y:S01]  /*a6a0*/  ISETP.GE.OR P3, PT, R0, UR10, P0 ;  /* 0x0000000a00007c0c */ /* 0x000fe20008766670 */
[----:B------:R-:W-:Y:S01]  /*a6b0*/  UIMAD UR4, UR45, UR6, URZ ;  /* 0x000000062d0472a4 */ /* 0x000fe2000f8e023f */
[----:B------:R-:W-:Y:S01]  /*a6c0*/  ISETP.GE.OR P1, PT, R2, UR10, P0 ;  /* 0x0000000a02007c0c */ /* 0x000fe20008726670 */
[----:B------:R-:W-:Y:S01]  /*a6d0*/  IMAD.U32 R33, RZ, RZ, UR6 ;  /* 0x00000006ff217e24 */ /* 0x000fe2000f8e00ff */
[----:B------:R-:W-:Y:S01]  /*a6e0*/  ISETP.GE.OR P2, PT, R17, UR10, P0 ;  /* 0x0000000a11007c0c */ /* 0x000fe20008746670 */
[----:B------:R-:W-:Y:S01]  /*a6f0*/  UIMAD UR4, UR46, UR7, UR4 ;  /* 0x000000072e0472a4 */ /* 0x000fe2000f8e0204 */
[----:B------:R-:W-:Y:S01]  /*a700*/  ISETP.GE.OR P0, PT, R16, UR10, P0 ;  /* 0x0000000a10007c0c */ /* 0x000fe20008706670 */
[----:B------:R-:W-:Y:S01]  /*a710*/  IMAD.WIDE.U32 R32, R33, UR46, R20 ;  /* 0x0000002e21207c25 */ /* 0x000fe2000f8e0014 */
[----:B------:R-:W-:Y:S01]  /*a720*/  PRMT R3, RZ, 0x654, R3 ;  /* 0x00000654ff037816 */ /* 0x000fe20000000003 */
[----:B------:R-:W-:Y:S01]  /*a730*/  BSSY B1, `(.L_x_1732) ;  /* 0x0000012000017945 */ /* 0x000fe20003800000 */
[----:B------:R-:W-:Y:S01]  /*a740*/  SHF.R.S32.HI R17, RZ, 0x1f, R16 ;  /* 0x0000001fff117819 */ /* 0x000fe20000011410 */
[----:B------:R-:W-:-:S02]  /*a750*/  IMAD.U32 R29, RZ, RZ, UR43 ;  /* 0x0000002bff1d7e24 */ /* 0x000fc4000f8e00ff */
[----:B------:R-:W-:Y:S01]  /*a760*/  VIADD R35, R33, UR4 ;  /* 0x0000000421237c36 */ /* 0x000fe20008000000 */
[----:B-1----:R0:W-:Y:S01]  /*a770*/  SYNCS.ARRIVE.TRANS64.RED.A1T0 RZ, [R3+URZ], RZ ;  /* 0x000000ff03ff79a7 */ /* 0x0021e2000810043f */
[----:B------:R-:W-:-:S04]  /*a780*/  IMAD.WIDE R28, R29, 0xc0, R16 ;  /* 0x000000c01d1c7825 */ /* 0x000fc800078e0210 */
[----:B------:R-:W-:Y:S05]  /*a790*/  @P0 BRA `(.L_x_1733) ;  /* 0x00000000002c0947 */ /* 0x000fea0003800000 */
        /* <DEDUP_REMOVED lines=11> */
.L_x_1733:
[----:B------:R-:W-:Y:S05]  /*a850*/  BSYNC B1 ;  /* 0x0000000000017941 */ /* 0x000fea0003800000 */
.L_x_1732:
[----:B------:R-:W-:Y:S04]  /*a860*/  BSSY B1, `(.L_x_1734) ;  /* 0x000000f000017945 */ /* 0x000fe80003800000 */
[----:B------:R-:W-:Y:S05]  /*a870*/  @P3 BRA `(.L_x_1735) ;  /* 0x0000000000343947 */ /* 0x000fea0003800000 */
[----:B-1----:R-:W-:Y:S01]  /*a880*/  IADD3 R21, P0, R28, 0x30, RZ ;  /* 0x000000301c157810 */ /* 0x002fe20007f1e0ff */
[----:B------:R-:W-:Y:S01]  /*a890*/  ULDC.64 UR6, c[0x0][0xad8] ;  /* 0x0002b60000067ab9 */ /* 0x000fe20000000a00 */
[----:B------:R-:W-:Y:S01]  /*a8a0*/  MOV R2, R32 ;  /* 0x0000002000027202 */ /* 0x000fe20000000f00 */
        /* <DEDUP_REMOVED lines=9> */
[----:B-----5:R2:W-:Y:S02]  /*a940*/  STG.E.128 desc[UR38][R20.64], R12 ;  /* 0x0000000c14007986 */ /* 0x0205e4000c101d26 */
.L_x_1735:
[----:B------:R-:W-:Y:S05]  /*a950*/  BSYNC B1 ;  /* 0x0000000000017941 */ /* 0x000fea0003800000 */
.L_x_1734:
        /* <DEDUP_REMOVED lines=15> */
.L_x_1737:
[----:B------:R-:W-:Y:S05]  /*aa50*/  BSYNC B1 ;  /* 0x0000000000017941 */ /* 0x000fea0003800000 */
.L_x_1736:
[----:B------:R-:W-:Y:S05]  /*aa60*/  @P2 BRA `(.L_x_1738) ;  /* 0x0000000800ac2947 */ /* 0x000fea0003800000 */
[----:B---3-5:R-:W-:Y:S01]  /*aa70*/  IADD3 R9, P0, R28, 0x90, RZ ;  /* 0x000000901c097810 */ /* 0x028fe20007f1e0ff */
        /* <DEDUP_REMOVED lines=13> */
.L_x_1730:
[----:B------:R-:W-:Y:S01]  /*ab50*/  ULDC.64 UR6, c[0x0][0xbe0] ;  /* 0x0002f80000067ab9 */ /* 0x000fe20000000a00 */
[----:B------:R-:W-:Y:S02]  /*ab60*/  USHF.L.U32 UR4, UR46, 0x2, URZ ;  /* 0x000000022e047899 */ /* 0x000fe4000800063f */
[----:B------:R-:W-:Y:S01]  /*ab70*/  UISETP.NE.U32.AND UP0, UPT, UR6, URZ, UPT ;  /* 0x0000003f0600728c */ /* 0x000fe2000bf05070 */
[----:B------:R-:W-:Y:S01]  /*ab80*/  ULDC.64 UR8, c[0x0][0xbd8] ;  /* 0x0002f60000087ab9 */ /* 0x000fe20000000a00 */
[----:B------:R-:W-:Y:S02]  /*ab90*/  USHF.L.U64.HI UR10, UR46, 0x2, UR45 ;  /* 0x000000022e0a7899 */ /* 0x000fe4000801022d */
[----:B------:R-:W-:Y:S02]  /*aba0*/  UISETP.NE.AND.EX UP1, UPT, UR7, URZ, UPT, UP0 ;  /* 0x0000003f0700728c */ /* 0x000fe4000bf25300 */
[----:B------:R-:W-:-:S04]  /*abb0*/  UISETP.NE.U32.AND UP0, UPT, UR8, URZ, UPT ;  /* 0x0000003f0800728c */ /* 0x000fc8000bf05070 */
[----:B------:R-:W-:Y:S01]  /*abc0*/  PLOP3.LUT P2, PT, PT, PT, UP1, 0x80, 0x0 ;  /* 0x000000000000781c */ /* 0x000fe20003f4f018 */
[----:B------:R-:W-:-:S04]  /*abd0*/  UISETP.NE.AND.EX UP0, UPT, UR9, URZ, UPT, UP0 ;  /* 0x0000003f0900728c */ /* 0x000fc8000bf05300 */
[----:B------:R-:W-:Y:S02]  /*abe0*/  @UP1 UIADD3 UR6, UP2, UR4, UR6, URZ ;  /* 0x0000000604061290 */ /* 0x000fe4000ff5e03f */
[----:B------:R-:W-:Y:S02]  /*abf0*/  PLOP3.LUT P1, PT, PT, PT, UP0, 0x80, 0x0 ;  /* 0x000000000000781c */ /* 0x000fe40003f2f008 */
[----:B------:R-:W-:Y:S02]  /*ac00*/  @UP1 UIADD3.X UR7, UR10, UR7, URZ, UP2, !UPT ;  /* 0x000000070a071290 */ /* 0x000fe400097fe43f */
[----:B------:R-:W-:Y:S01]  /*ac10*/  UIADD3 UR4, UP1, UR4, UR8, URZ ;  /* 0x0000000804047290 */ /* 0x000fe2000ff3e03f */
[----:B------:R-:W-:-:S03]  /*ac20*/  IMAD.U32 R4, RZ, RZ, UR6 ;  /* 0x00000006ff047e24 */ /* 0x000fc6000f8e00ff */
[----:B------:R-:W-:Y:S01]  /*ac30*/  IMAD.U32 R5, RZ, RZ, UR7 ;  /* 0x00000007ff057e24 */ /* 0x000fe2000f8e00ff */
[----:B------:R-:W-:Y:S01]  /*ac40*/  UIADD3.X UR6, UR10, UR9, URZ, UP1, !UPT ;  /* 0x000000090a067290 */ /* 0x000fe20008ffe43f */
[----:B------:R-:W-:-:S03]  /*ac50*/  IMAD.MOV.U32 R7, RZ, RZ, RZ ;  /* 0x000000ffff077224 */ /* 0x000fc600078e00ff */
[----:B------:R-:W2:Y:S01]  /*ac60*/  @P2 LDG.E R4, desc[UR38][R4.64] ;  /* 0x0000002604042981 */ /* 0x000ea2000c1e1900 */
[----:B------:R-:W-:Y:S02]  /*ac70*/  IMAD.U32 R2, RZ, RZ, UR4 ;  /* 0x00000004ff027e24 */ /* 0x000fe4000f8e00ff */
[----:B------:R-:W-:-:S05]  /*ac80*/  IMAD.U32 R3, RZ, RZ, UR6 ;  /* 0x00000006ff037e24 */ /* 0x000fca000f8e00ff */
[----:B------:R0:W5:Y:S01]  /*ac90*/  @P1 LDG.E R7, desc[UR38][R2.64] ;  /* 0x0000002602071981 */ /* 0x000162000c1e1900 */
[----:B------:R-:W-:Y:S01]  /*aca0*/  ULDC UR4, c[0x0][0xa88] ;  /* 0x0002a20000047ab9 */ /* 0x000fe20000000800 */
[----:B------:R-:W-:Y:S02]  /*acb0*/  ISETP.GT.AND P0, PT, R155, 0xbf, PT ;  /* 0x000000bf9b00780c */ /* 0x000fe40003f04270 */
[----:B--2---:R-:W-:Y:S01]  /*acc0*/  @P2 R2UR UR4, R4 ;  /* 0x00000000040422ca */ /* 0x004fe200000e0000 */
[----:B0-----:R-:W-:-:S14]  /*acd0*/  @P2 BRA `(.L_x_1739) ;  /* 0x0000000000182947 */ /* 0x001fdc0003800000 */
[----:B------:R-:W-:Y:S05]  /*ace0*/  @!P1 BRA `(.L_x_1739) ;  /* 0x0000000000149947 */ /* 0x000fea0003800000 */
[----:B------:R-:W2:Y:S04]  /*acf0*/  LDG.E R4, desc[UR38][R2.64] ;  /* 0x0000002602047981 */ /* 0x000ea8000c1e1900 */
[----:B------:R-:W3:Y:S01]  /*ad00*/  LDG.E R0, desc[UR38][R2.64+0x4] ;  /* 0x0000042602007981 */ /* 0x000ee2000c1e1900 */
[----:B--2---:R-:W-:Y:S02]  /*ad10*/  R2UR UR6, R4 ;  /* 0x00000000040672ca */ /* 0x004fe400000e0000 */
[----:B---3--:R-:W-:-:S13]  /*ad20*/  R2UR UR4, R0 ;  /* 0x00000000000472ca */ /* 0x008fda00000e0000 */
[----:B------:R-:W-:-:S12]  /*ad30*/  UIADD3 UR4, -UR6, UR4, URZ ;  /* 0x0000000406047290 */ /* 0x000fd8000fffe13f */
.L_x_1739:
[----:B------:R-:W-:Y:S01]  /*ad40*/  USHF.R.S32.HI UR8, URZ, 0x1f, UR44 ;  /* 0x0000001f3f087899 */ /* 0x000fe2000801142c */
[----:B------:R-:W-:Y:S01]  /*ad50*/  BSSY B1, `(.L_x_1740) ;  /* 0x000001f000017945 */ /* 0x000fe20003800000 */
[----:B------:R-:W-:Y:S01]  /*ad60*/  USEL UR46, UR46, URZ, !UP0 ;  /* 0x0000003f2e2e7287 */ /* 0x000fe2000c000000 */
[----:B------:R-:W-:Y:S01]  /*ad70*/  SHF.R.S32.HI R9, RZ, 0x1f, R22 ;  /* 0x0000001fff097819 */ /* 0x000fe20000011416 */
[----:B------:R-:W-:Y:S01]  /*ad80*/  USEL UR45, UR45, URZ, !UP0 ;  /* 0x0000003f2d2d7287 */ /* 0x000fe2000c000000 */
[----:B-----5:R-:W-:Y:S01]  /*ad90*/  SHF.R.S32.HI R6, RZ, 0x1f, R7 ;  /* 0x0000001fff067819 */ /* 0x020fe20000011407 */
[----:B------:R-:W-:Y:S10]  /*ada0*/  @P0 BRA `(.L_x_1741) ;  /* 0x0000000000640947 */ /* 0x000ff40003800000 */
[----:B------:R-:W0:Y:S01]  /*adb0*/  S2R R2, SR_TID.X ;  /* 0x0000000000027919 */ /* 0x000e220000002100 */
[----:B------:R-:W-:-:S05]  /*adc0*/  MOV R0, UR43 ;  /* 0x0000002b00007c02 */ /* 0x000fca0008000f00 */
[----:B0-----:R-:W-:-:S04]  /*add0*/  IMAD R0, R0, 0xc0, R2 ;  /* 0x000000c000007824 */ /* 0x001fc800078e0202 */
[----:B------:R-:W-:-:S05]  /*ade0*/  VIADD R0, R0, 0xffffff80 ;  /* 0xffffff8000007836 */ /* 0x000fca0000000000 */
[----:B------:R-:W-:-:S13]  /*adf0*/  ISETP.GE.AND P0, PT, R0, UR4, PT ;  /* 0x0000000400007c0c */ /* 0x000fda000bf06270 */
        /* <DEDUP_REMOVED lines=20> */
.L_x_1741:
[----:B------:R-:W-:Y:S05]  /*af40*/  BSYNC B1 ;  /* 0x0000000000017941 */ /* 0x000fea0003800000 */
.L_x_1740:
[----:B------:R-:W-:Y:S01]  /*af50*/  ULDC.64 UR6, c[0x0][0xaa0] ;  /* 0x0002a80000067ab9 */ /* 0x000fe20000000a00 */
[----:B0-----:R-:W-:Y:S01]  /*af60*/  MOV R3, R9 ;  /* 0x0000000900037202 */ /* 0x001fe20000000f00 */
[----:B------:R-:W-:Y:S01]  /*af70*/  IMAD.MOV.U32 R2, RZ, RZ, R22 ;  /* 0x000000ffff027224 */ /* 0x000fe200078e0016 */
[----:B------:R-:W-:Y:S01]  /*af80*/  ULDC UR9, c[0x0][0xa8c] ;  /* 0x0002a30000097ab9 */ /* 0x000fe20000000800 */
[----:B------:R-:W-:Y:S01]  /*af90*/  IMAD R0, R6, UR6, RZ ;  /* 0x0000000606007c24 */ /* 0x000fe2000f8e02ff */
[----:B------:R-:W-:Y:S01]  /*afa0*/  ISETP.GE.AND P0, PT, R22, UR9, PT ;  /* 0x0000000916007c0c */ /* 0x000fe2000bf06270 */
[C---:B------:R-:W-:Y:S01]  /*afb0*/  IMAD.WIDE.U32 R2, R7.reuse, UR6, R2 ;  /* 0x0000000607027c25 */ /* 0x040fe2000f8e0002 */
[----:B------:R-:W-:Y:S01]  /*afc0*/  ULDC.64 UR10, c[0x0][0xae0] ;  /* 0x0002b800000a7ab9 */ /* 0x000fe20000000a00 */
[----:B------:R-:W-:Y:S01]  /*afd0*/  MOV R9, UR43 ;  /* 0x0000002b00097c02 */ /* 0x000fe20008000f00 */
[----:B------:R-:W-:Y:S01]  /*afe0*/  UIMAD UR6, UR8, UR10, URZ ;  /* 0x0000000a080672a4 */ /* 0x000fe2000f8e023f */
[----:B------:R-:W-:Y:S01]  /*aff0*/  IMAD R7, R7, UR7, R0 ;  /* 0x0000000707077c24 */ /* 0x000fe2000f8e0200 */
[----:B------:R-:W-:Y:S01]  /*b000*/  UIMAD UR7, UR43, -0xc0, UR4 ;  /* 0xffffff402b0778a4 */ /* 0x000fe2000f8e0204 */
[C---:B------:R-:W-:Y:S01]  /*b010*/  VIADD R0, R16.reuse, 0x30 ;  /* 0x0000003010007836 */ /* 0x040fe20000000000 */
[----:B------:R-:W-:Y:S01]  /*b020*/  UIMAD UR6, UR44, UR11, UR6 ;  /* 0x0000000b2c0672a4 */ /* 0x000fe2000f8e0206 */
[----:B------:R-:W-:Y:S01]  /*b030*/  VIADD R4, R16, 0x90 ;  /* 0x0000009010047836 */ /* 0x000fe20000000000 */
[----:B------:R-:W-:Y:S01]  /*b040*/  ULDC.64 UR8, c[0x0][0xae8] ;  /* 0x0002ba0000087ab9 */ /* 0x000fe20000000a00 */
[----:B------:R-:W-:Y:S01]  /*b050*/  IMAD.IADD R3, R3, 0x1, R7 ;  /* 0x0000000103037824 */ /* 0x000fe200078e0207 */
[----:B------:R-:W-:Y:S01]  /*b060*/  ISETP.GE.OR P3, PT, R0, UR7, P0 ;  /* 0x0000000700007c0c */ /* 0x000fe20008766670 */
[----:B------:R-:W-:Y:S01]  /*b070*/  VIADD R0, R16, 0x60 ;  /* 0x0000006010007836 */ /* 0x000fe20000000000 */
[----:B------:R-:W-:Y:S01]  /*b080*/  ISETP.GE.OR P2, PT, R4, UR7, P0 ;  /* 0x0000000704007c0c */ /* 0x000fe20008746670 */
[----:B------:R-:W-:Y:S01]  /*b090*/  IMAD.U32 R5, RZ, RZ, UR10 ;  /* 0x0000000aff057e24 */ /* 0x000fe2000f8e00ff */
[----:B------:R-:W-:Y:S01]  /*b0a0*/  UIMAD UR4, UR45, UR8, URZ ;  /* 0x000000082d0472a4 */ /* 0x000fe2000f8e023f */
[--C-:B------:R-:W-:Y:S01]  /*b0b0*/  SHF.R.S32.HI R7, RZ, 0x1f, R16.reuse ;  /* 0x0000001fff077819 */ /* 0x100fe20000011410 */
[----:B------:R-:W-:Y:S01]  /*b0c0*/  IMAD.MOV.U32 R6, RZ, RZ, R16 ;  /* 0x000000ffff067224 */ /* 0x000fe200078e0010 */
[----:B------:R-:W-:Y:S01]  /*b0d0*/  ISETP.GE.OR P1, PT, R0, UR7, P0 ;  /* 0x0000000700007c0c */ /* 0x000fe20008726670 */
[----:B------:R-:W-:Y:S01]  /*b0e0*/  IMAD.WIDE.U32 R2, R5, UR44, R2 ;  /* 0x0000002c05027c25 */ /* 0x000fe2000f8e0002 */
[----:B------:R-:W-:Y:S01]  /*b0f0*/  ISETP.GE.OR P0, PT, R16, UR7, P0 ;  /* 0x0000000710007c0c */ /* 0x000fe20008706670 */
[----:B------:R-:W-:Y:S01]  /*b100*/  UIMAD UR4, UR46, UR9, UR4 ;  /* 0x000000092e0472a4 */ /* 0x000fe2000f8e0204 */
[----:B------:R-:W-:Y:S01]  /*b110*/  BSSY B1, `(.L_x_1742) ;  /* 0x0000012000017945 */ /* 0x000fe20003800000 */
[----:B------:R-:W-:-:S02]  /*b120*/  VIADD R3, R3, UR6 ;  /* 0x0000000603037c36 */ /* 0x000fc40008000000 */
[----:B------:R-:W-:Y:S02]  /*b130*/  IMAD.U32 R5, RZ, RZ, UR8 ;  /* 0x00000008ff057e24 */ /* 0x000fe4000f8e00ff */
[----:B------:R-:W-:-:S04]  /*b140*/  IMAD.WIDE R6, R9, 0xc0, R6 ;  /* 0x000000c009067825 */ /* 0x000fc800078e0206 */
[----:B------:R-:W-:-:S04]  /*b150*/  IMAD.WIDE.U32 R4, R5, UR46, R2 ;  /* 0x0000002e05047c25 */ /* 0x000fc8000f8e0002 */
        /* <DEDUP_REMOVED lines=13> */
.L_x_1743:
[----:B------:R-:W-:Y:S05]  /*b230*/  BSYNC B1 ;  /* 0x0000000000017941 */ /* 0x000fea0003800000 */
.L_x_1742:
[----:B------:R-:W-:Y:S04]  /*b240*/  BSSY B1, `(.L_x_1744) ;  /* 0x000000f000017945 */ /* 0x000fe80003800000 */
[----:B------:R-:W-:Y:S05]  /*b250*/  @P3 BRA `(.L_x_1745) ;  /* 0x0000000000343947 */ /* 0x000fea0003800000 */
[----:B0-----:R-:W-:Y:S01]  /*b260*/  IADD3 R9, P0, R6, 0x30, RZ ;  /* 0x0000003006097810 */ /* 0x001fe20007f1e0ff */
        /* <DEDUP_REMOVED lines=12> */
.L_x_1745:
[----:B------:R-:W-:Y:S05]  /*b330*/  BSYNC B1 ;  /* 0x0000000000017941 */ /* 0x000fea0003800000 */
.L_x_1744:
        /* <DEDUP_REMOVED lines=15> */
.L_x_1747:
[----:B------:R-:W-:Y:S05]  /*b430*/  BSYNC B1 ;  /* 0x0000000000017941 */ /* 0x000fea0003800000 */
.L_x_1746:
        /* <DEDUP_REMOVED lines=14> */
.L_x_1738:
[----:B------:R-:W-:Y:S05]  /*b520*/  BSYNC B0 ;  /* 0x0000000000007941 */ /* 0x000fea0003800000 */
.L_x_1729:
[----:B------:R-:W-:Y:S02]  /*b530*/  ULDC UR4, c[0x0][0xc14] ;  /* 0x0003050000047ab9 */ /* 0x000fe40000000800 */
[----:B------:R-:W-:-:S13]  /*b540*/  ISETP.GE.AND P0, PT, R31, UR4, PT ;  /* 0x000000041f007c0c */ /* 0x000fda000bf06270 */
[----:B------:R-:W-:Y:S05]  /*b550*/  @!P0 BRA `(.L_x_1748) ;  /* 0xffffff58000c8947 */ /* 0x000fea000383ffff */
[----:B------:R-:W-:Y:S05]  /*b560*/  EXIT ;  /* 0x000000000000794d */ /* 0x000fea0003800000 */
.L_x_1693:
        /* <DEDUP_REMOVED lines=61> */
.L_x_1753:
        /* <DEDUP_REMOVED lines=8> */
[----:B------:R-:W-:-:S04]  /*b9c0*/  IADD3 R7, R26, R19, RZ ;  /* 0x000000131a077210 */ /* 0x000fc80007ffe0ff */
[----:B------:R-:W-:-:S13]  /*b9d0*/  ISETP.GE.OR P0, PT, R7, UR5, !P1 ;  /* 0x0000000507007c0c */ /* 0x000fda000cf06670 */
[----:B------:R-:W-:Y:S05]  /*b9e0*/  @P0 BRA `(.L_x_1752) ;  /* 0x00000000000c0947 */ /* 0x000fea0003800000 */
[----:B------:R-:W0:Y:S02]  /*b9f0*/  LDC.64 R2, c[0x0][0xc58] ;  /* 0x00031600ff027b82 */ /* 0x000e240000000a00 */
[----:B0-----:R-:W-:-:S05]  /*ba00*/  IMAD.WIDE R2, R7, 0x4, R2 ;  /* 0x0000000407027825 */ /* 0x001fca00078e0202 */
[----:B------:R0:W5:Y:S02]  /*ba10*/  LDG.E R0, desc[UR38][R2.64] ;  /* 0x0000002602007981 */ /* 0x000164000c1e1900 */
.L_x_1752:
[----:B------:R-:W-:Y:S05]  /*ba20*/  BSYNC B0 ;  /* 0x0000000000007941 */ /* 0x000fea0003800000 */
.L_x_1751:
        /* <DEDUP_REMOVED lines=25> */
.L_x_1749:
[----:B------:R-:W-:-:S05]  /*bbc0*/  IADD3 R13, -R3, R4, RZ ;  /* 0x00000004030d7210 */ /* 0x000fca0007ffe1ff */
        /* <DEDUP_REMOVED lines=17> */
[----:B------:R-:W-:-:S05]  /*bce0*/  VIADD R7, R12, 0xffffffff ;  /* 0xffffffff0c077836 */ /* 0x000fca0000000000 */
[----:B------:R2:W3:Y:S02]  /*bcf0*/  SHFL.IDX PT, R16, R6, R7, 0x1f ;  /* 0x00001f0706107589 */ /* 0x0004e400000e0000 */
.L_x_1754:
[----:B---3--:R-:W-:Y:S01]  /*bd00*/  IMAD R16, R16, UR4, R13 ;  /* 0x0000000410107c24 */ /* 0x008fe2000f8e020d */
[----:B------:R-:W-:Y:S01]  /*bd10*/  IABS R2, R4 ;  /* 0x0000000400027213 */ /* 0x000fe20000000000 */
[----:B01----:R-:W-:-:S03]  /*bd20*/  IMAD.MOV R11, RZ, RZ, -R3 ;  /* 0x000000ffff0b7224 */ /* 0x003fc600078e0a03 */
[----:B--2---:R-:W-:Y:S01]  /*bd30*/  IADD3 R7, -R16, UR6, RZ ;  /* 0x0000000610077c10 */ /* 0x004fe2000fffe1ff */
[----:B------:R-:W-:Y:S02]  /*bd40*/  IMAD.MOV R10, RZ, RZ, -R2 ;  /* 0x000000ffff0a7224 */ /* 0x000fe400078e0a02 */
[----:B------:R-:W-:Y:S01]  /*bd50*/  IMAD R11, R11, R8, RZ ;  /* 0x000000080b0b7224 */ /* 0x000fe200078e02ff */
[----:B------:R-:W-:Y:S01]  /*bd60*/  IABS R6, R7 ;  /* 0x0000000700067213 */ /* 0x000fe20000000000 */
[----:B------:R-:W-:-:S04]  /*bd70*/  IMAD.MOV.U32 R2, RZ, RZ, RZ ;  /* 0x000000ffff027224 */ /* 0x000fc800078e00ff */
[----:B------:R-:W-:-:S04]  /*bd80*/  IMAD.HI.U32 R2, R3, R11, R2 ;  /* 0x0000000b03027227 */ /* 0x000fc800078e0002 */
[----:B------:R-:W-:Y:S01]  /*bd90*/  IMAD.MOV.U32 R3, RZ, RZ, R6 ;  /* 0x000000ffff037224 */ /* 0x000fe200078e0006 */
[----:B------:R-:W-:-:S03]  /*bda0*/  MOV R6, R10 ;  /* 0x0000000a00067202 */ /* 0x000fc60000000f00 */
        /* <DEDUP_REMOVED lines=17> */
[----:B------:R-:W-:-:S04]  /*bec0*/  VIADDMNMX R9, R8, UR4, R9, PT ;  /* 0x0000000408097c46 */ /* 0x000fc8000b800109 */
[-C--:B------:R-:W-:Y:S02]  /*bed0*/  IABS R8, R9.reuse ;  /* 0x0000000900087213 */ /* 0x080fe40000000000 */
[----:B------:R-:W-:Y:S02]  /*bee0*/  IABS R12, R9 ;  /* 0x00000009000c7213 */ /* 0x000fe40000000000 */
[----:B------:R-:W0:Y:S08]  /*bef0*/  I2F.RP R10, R8 ;  /* 0x00000008000a7306 */ /* 0x000e300000209400 */
[----:B0-----:R-:W0:Y:S02]  /*bf00*/  MUFU.RCP R10, R10 ;  /* 0x0000000a000a7308 */ /* 0x001e240000001000 */
[----:B0-----:R-:W-:-:S06]  /*bf10*/  VIADD R3, R10, 0xffffffe ;  /* 0x0ffffffe0a037836 */ /* 0x001fcc0000000000 */
[----:B------:R-:W0:Y:S02]  /*bf20*/  F2I.FTZ.U32.TRUNC.NTZ R3, R3 ;  /* 0x0000000300037305 */ /* 0x000e24000021f000 */
[----:B0-----:R-:W-:-:S05]  /*bf30*/  IADD3 R11, RZ, -R3, RZ ;  /* 0x80000003ff0b7210 */ /* 0x001fca0007ffe0ff */
        /* <DEDUP_REMOVED lines=13> */
[----:B------:R-:W-:Y:S02]  /*c010*/  ISETP.GE.AND P0, PT, R3, RZ, PT ;  /* 0x000000ff0300720c */ /* 0x000fe40003f06270 */
[----:B------:R-:W-:-:S11]  /*c020*/  IADD3 R3, R4, R6, RZ ;  /* 0x0000000604037210 */ /* 0x000fd60007ffe0ff */
        /* <DEDUP_REMOVED lines=8> */
.L_x_1750:
[----:B------:R-:W-:Y:S02]  /*c0b0*/  IMAD.MOV.U32 R17, RZ, RZ, RZ ;  /* 0x000000ffff117224 */ /* 0x000fe400078e00ff */
[----:B------:R-:W-:Y:S02]  /*c0c0*/  IMAD.U32 R16, RZ, RZ, UR6 ;  /* 0x00000006ff107e24 */ /* 0x000fe4000f8e00ff */
[----:B------:R-:W-:-:S07]  /*c0d0*/  IMAD.MOV.U32 R18, RZ, RZ, RZ ;  /* 0x000000ffff127224 */ /* 0x000fce00078e00ff */
.L_x_1755:
        /* <DEDUP_REMOVED lines=16> */
.L_x_1821:
[----:B--2---:R-:W2:Y:S02]  /*c1e0*/  LDC.64 R2, c[0x0][0xc60] ;  /* 0x00031800ff027b82 */ /* 0x004ea40000000a00 */
[----:B--2---:R-:W-:-:S05]  /*c1f0*/  IMAD.WIDE R2, R19, 0x4, R2 ;  /* 0x0000000413027825 */ /* 0x004fca00078e0202 */
[----:B------:R-:W2:Y:S01]  /*c200*/  LDG.E R27, desc[UR38][R2.64] ;  /* 0x00000026021b7981 */ /* 0x000ea2000c1e1900 */
[----:B------:R-:W-:Y:S05]  /*c210*/  YIELD ;  /* 0x0000000000007946 */ /* 0x000fea0003800000 */
[----:B------:R-:W-:Y:S01]  /*c220*/  ULDC.64 UR4, c[0x0][0xa28] ;  /* 0x00028a0000047ab9 */ /* 0x000fe20000000a00 */
[----:B0-----:R-:W-:Y:S01]  /*c230*/  IMAD.MOV.U32 R0, RZ, RZ, RZ ;  /* 0x000000ffff007224 */ /* 0x001fe200078e00ff */
[----:B------:R-:W-:Y:S01]  /*c240*/  ISETP.NE.U32.AND P0, PT, RZ, UR4, PT ;  /* 0x00000004ff007c0c */ /* 0x000fe2000bf05070 */
[----:B------:R-:W-:Y:S01]  /*c250*/  IMAD.MOV.U32 R8, RZ, RZ, RZ ;  /* 0x000000ffff087224 */ /* 0x000fe200078e00ff */
[----:B------:R-:W-:-:S02]  /*c260*/  ULDC.64 UR6, c[0x0][0xa08] ;  /* 0x0002820000067ab9 */ /* 0x000fc40000000a00 */
[----:B------:R-:W-:Y:S02]  /*c270*/  ISETP.NE.AND.EX P0, PT, RZ, UR5, PT, P0 ;  /* 0x00000005ff007c0c */ /* 0x000fe4000bf05300 */
[----:B--2---:R-:W-:-:S11]  /*c280*/  SHF.R.S32.HI R4, RZ, 0x1f, R27 ;  /* 0x0000001fff047819 */ /* 0x004fd6000001141b */
[----:B------:R-:W-:-:S04]  /*c290*/  @P0 LEA R2, P1, R27, UR4, 0x2 ;  /* 0x000000041b020c11 */ /* 0x000fc8000f8210ff */
[C-C-:B------:R-:W-:Y:S01]  /*c2a0*/  @P0 LEA.HI.X R3, R27.reuse, UR5, R4.reuse, 0x2, P1 ;  /* 0x000000051b030c11 */ /* 0x140fe200088f1404 */
[----:B------:R-:W-:Y:S02]  /*c2b0*/  ULDC.64 UR4, c[0x0][0xa18] ;  /* 0x0002860000047ab9 */ /* 0x000fe40000000a00 */
[----:B------:R-:W-:Y:S01]  /*c2c0*/  ISETP.NE.U32.AND P1, PT, RZ, UR4, PT ;  /* 0x00000004ff007c0c */ /* 0x000fe2000bf25070 */
[C---:B------:R-:W-:Y:S01]  /*c2d0*/  IMAD.SHL.U32 R29, R27.reuse, 0x4, RZ ;  /* 0x000000041b1d7824 */ /* 0x040fe200078e00ff */
[----:B------:R0:W5:Y:S01]  /*c2e0*/  @P0 LDG.E R0, desc[UR38][R2.64] ;  /* 0x0000002602000981 */ /* 0x000162000c1e1900 */
[----:B------:R-:W-:Y:S02]  /*c2f0*/  SHF.L.U64.HI R10, R27, 0x2, R4 ;  /* 0x000000021b0a7819 */ /* 0x000fe40000010204 */
[----:B------:R-:W-:-:S03]  /*c300*/  ISETP.NE.AND.EX P1, PT, RZ, UR5, PT, P1 ;  /* 0x00000005ff007c0c */ /* 0x000fc6000bf25310 */
[----:B------:R-:W-:Y:S10]  /*c310*/  STL [R1], R10 ;  /* 0x0000000a01007387 */ /* 0x000ff40000100800 */
[----:B------:R-:W-:-:S04]  /*c320*/  @P1 IADD3 R6, P0, R29, UR4, RZ ;  /* 0x000000041d061c10 */ /* 0x000fc8000ff1e0ff */
[C---:B------:R-:W-:Y:S01]  /*c330*/  @P1 IADD3.X R7, R10.reuse, UR5, RZ, P0, !PT ;  /* 0x000000050a071c10 */ /* 0x040fe200087fe4ff */
[----:B------:R-:W-:Y:S02]  /*c340*/  ULDC.64 UR4, c[0x0][0xa00] ;  /* 0x0002800000047ab9 */ /* 0x000fe40000000a00 */
[----:B------:R-:W-:Y:S02]  /*c350*/  ISETP.NE.U32.AND P2, PT, RZ, UR4, PT ;  /* 0x00000004ff007c0c */ /* 0x000fe4000bf45070 */
[C---:B0-----:R-:W-:Y:S02]  /*c360*/  IADD3 R2, P0, R29.reuse, UR4, RZ ;  /* 0x000000041d027c10 */ /* 0x041fe4000ff1e0ff */
[----:B------:R-:W-:Y:S02]  /*c370*/  ISETP.NE.AND.EX P2, PT, RZ, UR5, PT, P2 ;  /* 0x00000005ff007c0c */ /* 0x000fe4000bf45320 */
[----:B------:R-:W-:Y:S01]  /*c380*/  IADD3.X R3, R10, UR5, RZ, P0, !PT ;  /* 0x000000050a037c10 */ /* 0x000fe200087fe4ff */
[----:B------:R-:W-:Y:S01]  /*c390*/  ULDC UR4, c[0x0][0x288] ;  /* 0x0000a20000047ab9 */ /* 0x000fe20000000800 */
[----:B------:R-:W-:-:S04]  /*c3a0*/  IADD3 R4, P0, R29, UR6, RZ ;  /* 0x000000061d047c10 */ /* 0x000fc8000ff1e0ff */
[----:B------:R-:W-:-:S05]  /*c3b0*/  IADD3.X R5, R10, UR7, RZ, P0, !PT ;  /* 0x000000070a057c10 */ /* 0x000fca00087fe4ff */
[----:B------:R-:W2:Y:S01]  /*c3c0*/  @P2 LDG.E R8, desc[UR38][R2.64] ;  /* 0x0000002602082981 */ /* 0x000ea2000c1e1900 */
[----:B------:R-:W-:-:S03]  /*c3d0*/  ISETP.NE.U32.AND P0, PT, RZ, UR6, PT ;  /* 0x00000006ff007c0c */ /* 0x000fc6000bf05070 */
[----:B--2---:R0:W-:Y:S02]  /*c3e0*/  STL [R1+0x8], R8 ;  /* 0x0000080801007387 */ /* 0x0041e40000100800 */
[----:B0-----:R-:W-:Y:S01]  /*c3f0*/  IMAD.U32 R8, RZ, RZ, UR4 ;  /* 0x00000004ff087e24 */ /* 0x001fe2000f8e00ff */
[----:B------:R-:W-:-:S05]  /*c400*/  ULDC.64 UR4, c[0x0][0x3f8] ;  /* 0x0000fe0000047ab9 */ /* 0x000fca0000000a00 */
[----:B------:R0:W5:Y:S01]  /*c410*/  @P1 LDG.E R8, desc[UR38][R6.64] ;  /* 0x0000002606081981 */ /* 0x000162000c1e1900 */
[----:B------:R-:W-:Y:S01]  /*c420*/  UISETP.NE.U32.AND UP0, UPT, UR4, URZ, UPT ;  /* 0x0000003f0400728c */ /* 0x000fe2000bf05070 */
[----:B------:R-:W-:Y:S02]  /*c430*/  ISETP.NE.AND.EX P0, PT, RZ, UR7, PT, P0 ;  /* 0x00000007ff007c0c */ /* 0x000fe4000bf05300 */
[----:B------:R-:W-:Y:S01]  /*c440*/  ULDC UR4, c[0x0][0x404] ;  /* 0x0001010000047ab9 */ /* 0x000fe20000000800 */
[----:B------:R-:W-:-:S03]  /*c450*/  UISETP.NE.AND.EX UP0, UPT, UR5, URZ, UPT, UP0 ;  /* 0x0000003f0500728c */ /* 0x000fc6000bf05300 */
[----:B------:R-:W-:Y:S01]  /*c460*/  ULDC UR5, c[0x0][0x2e0] ;  /* 0x0000b80000057ab9 */ /* 0x000fe20000000800 */
[----:B------:R-:W-:-:S04]  /*c470*/  USEL UR4, UR4, 0x1, UP0 ;  /* 0x0000000104047887 */ /* 0x000fc80008000000 */
[----:B------:R-:W-:-:S06]  /*c480*/  UIMAD UR4, UR4, UR5, URZ ;  /* 0x00000005040472a4 */ /* 0x000fcc000f8e023f */
[----:B------:R-:W-:Y:S01]  /*c490*/  IMAD.U32 R9, RZ, RZ, UR4 ;  /* 0x00000004ff097e24 */ /* 0x000fe2000f8e00ff */
[----:B0-----:R-:W-:Y:S06]  /*c4a0*/  @P1 BRA `(.L_x_1757) ;  /* 0x0000000000101947 */ /* 0x001fec0003800000 */
[----:B------:R-:W-:Y:S05]  /*c4b0*/  @!P2 BRA `(.L_x_1757) ;  /* 0x00000000000ca947 */ /* 0x000fea0003800000 */
[----:B------:R-:W2:Y:S04]  /*c4c0*/  LDG.E R7, desc[UR38][R2.64] ;  /* 0x0000002602077981 */ /* 0x000ea8000c1e1900 */
[----:B-----5:R-:W2:Y:S02]  /*c4d0*/  LDG.E R8, desc[UR38][R2.64+0x4] ;  /* 0x0000042602087981 */ /* 0x020ea4000c1e1900 */
[----:B--2---:R-:W-:-:S07]  /*c4e0*/  IMAD.IADD R8, R8, 0x1, -R7 ;  /* 0x0000000108087824 */ /* 0x004fce00078e0a07 */
.L_x_1757:
[----:B------:R-:W-:Y:S01]  /*c4f0*/  MOV R23, RZ ;  /* 0x000000ff00177202 */ /* 0x000fe20000000f00 */
[----:B------:R-:W-:-:S05]  /*c500*/  ULDC.64 UR4, c[0x0][0xa20] ;  /* 0x0002880000047ab9 */ /* 0x000fca0000000a00 */
[----:B------:R-:W2:Y:S01]  /*c510*/  @P0 LDG.E R23, desc[UR38][R4.64] ;  /* 0x0000002604170981 */ /* 0x000ea2000c1e1900 */
[----:B------:R-:W-:-:S04]  /*c520*/  ISETP.NE.U32.AND P1, PT, RZ, UR4, PT ;  /* 0x00000004ff007c0c */ /* 0x000fc8000bf25070 */
[----:B------:R-:W-:Y:S01]  /*c530*/  ISETP.NE.AND.EX P1, PT, RZ, UR5, PT, P1 ;  /* 0x00000005ff007c0c */ /* 0x000fe2000bf25310 */
[----:B--2--5:R-:W-:-:S12]  /*c540*/  IMAD.IADD R23, R23, 0x1, R0 ;  /* 0x0000000117177824 */ /* 0x024fd800078e0200 */
[----:B------:R-:W-:Y:S05]  /*c550*/  @!P1 BRA `(.L_x_1758) ;  /* 0x0000000000109947 */ /* 0x000fea0003800000 */
[----:B------:R-:W-:-:S04]  /*c560*/  IADD3 R2, P0, R29, UR4, RZ ;  /* 0x000000041d027c10 */ /* 0x000fc8000ff1e0ff */
[----:B------:R-:W-:-:S05]  /*c570*/  IADD3.X R3, R10, UR5, RZ, P0, !PT ;  /* 0x000000050a037c10 */ /* 0x000fca00087fe4ff */
[----:B------:R0:W5:Y:S01]  /*c580*/  LDG.E R9, desc[UR38][R2.64] ;  /* 0x0000002602097981 */ /* 0x000162000c1e1900 */
[----:B------:R-:W-:Y:S05]  /*c590*/  BRA `(.L_x_1759) ;  /* 0x0000000000107947 */ /* 0x000fea0003800000 */
.L_x_1758:
[----:B------:R-:W-:Y:S05]  /*c5a0*/  @!P0 BRA `(.L_x_1759) ;  /* 0x00000000000c8947 */ /* 0x000fea0003800000 */
[----:B------:R-:W2:Y:S04]  /*c5b0*/  LDG.E R2, desc[UR38][R4.64] ;  /* 0x0000002604027981 */ /* 0x000ea8000c1e1900 */
[----:B------:R-:W2:Y:S02]  /*c5c0*/  LDG.E R9, desc[UR38][R4.64+0x4] ;  /* 0x0000042604097981 */ /* 0x000ea4000c1e1900 */
[----:B--2---:R-:W-:-:S07]  /*c5d0*/  IMAD.IADD R9, R9, 0x1, -R2 ;  /* 0x0000000109097824 */ /* 0x004fce00078e0a02 */
.L_x_1759:
[----:B0-----:R-:W-:Y:S01]  /*c5e0*/  IMAD R3, R17, 0xc0, RZ ;  /* 0x000000c011037824 */ /* 0x001fe200078e02ff */
[----:B------:R-:W-:Y:S01]  /*c5f0*/  BSSY B6, `(.L_x_1760) ;  /* 0x0000234000067945 */ /* 0x000fe20003800000 */
[----:B-----5:R-:W-:-:S03]  /*c600*/  IMAD.IADD R9, R9, 0x1, -R0 ;  /* 0x0000000109097824 */ /* 0x020fc600078e0a00 */
[----:B------:R-:W-:Y:S01]  /*c610*/  IADD3 R8, -R8, 0x13f, R3 ;  /* 0x0000013f08087810 */ /* 0x000fe20007ffe103 */
[----:B------:R-:W-:-:S04]  /*c620*/  VIADD R0, R9, 0x7f ;  /* 0x0000007f09007836 */ /* 0x000fc80000000000 */
[----:B------:R-:W-:Y:S01]  /*c630*/  IMAD.IADD R8, R9, 0x1, R8 ;  /* 0x0000000109087824 */ /* 0x000fe200078e0208 */
[----:B------:R-:W-:-:S04]  /*c640*/  SHF.R.S32.HI R3, RZ, 0x1f, R0 ;  /* 0x0000001fff037819 */ /* 0x000fc80000011400 */
[----:B------:R-:W-:Y:S02]  /*c650*/  SHF.R.S32.HI R5, RZ, 0x1f, R8 ;  /* 0x0000001fff057819 */ /* 0x000fe40000011408 */
[----:B------:R-:W-:Y:S02]  /*c660*/  LEA.HI R3, R3, R0, RZ, 0x7 ;  /* 0x0000000003037211 */ /* 0x000fe400078f38ff */
[----:B------:R-:W-:Y:S02]  /*c670*/  LEA.HI R5, R5, R8, RZ, 0x7 ;  /* 0x0000000805057211 */ /* 0x000fe400078f38ff */
[----:B------:R-:W-:Y:S02]  /*c680*/  SHF.R.S32.HI R3, RZ, 0x7, R3 ;  /* 0x00000007ff037819 */ /* 0x000fe40000011403 */
[----:B------:R-:W-:-:S04]  /*c690*/  SHF.R.S32.HI R28, RZ, 0x7, R5 ;  /* 0x00000007ff1c7819 */ /* 0x000fc80000011405 */
[----:B------:R-:W-:-:S04]  /*c6a0*/  VIMNMX R28, R3, R28, PT ;  /* 0x0000001c031c7248 */ /* 0x000fc80003fe0100 */
[----:B------:R-:W-:-:S13]  /*c6b0*/  ISETP.GT.AND P0, PT, R28, RZ, PT ;  /* 0x000000ff1c00720c */ /* 0x000fda0003f04270 */
[----:B------:R-:W-:Y:S05]  /*c6c0*/  @P0 BRA `(.L_x_1761) ;  /* 0x00000000003c0947 */ /* 0x000fea0003800000 */
        /* <DEDUP_REMOVED lines=15> */
.L_x_1761:
        /* <DEDUP_REMOVED lines=22> */
.L_x_1763:
[----:B------:R-:W-:-:S04]  /*c920*/  IADD3 R0, R25, 0x400, RZ ;  /* 0x0000040019007810 */ /* 0x000fc80007ffe0ff */
        /* <DEDUP_REMOVED lines=8> */
[----:B------:R-:W-:Y:S01]  /*c9b0*/  MOV R12, 0x1 ;  /* 0x00000001000c7802 */ /* 0x000fe20000000f00 */
[----:B------:R-:W-:Y:S02]  /*c9c0*/  IMAD.U32 R5, RZ, RZ, UR7 ;  /* 0x00000007ff057e24 */ /* 0x000fe4000f8e00ff */
[----:B------:R-:W-:Y:S02]  /*c9d0*/  IMAD.U32 R6, RZ, RZ, UR8 ;  /* 0x00000008ff067e24 */ /* 0x000fe4000f8e00ff */
[----:B------:R-:W-:-:S02]  /*c9e0*/  IMAD.U32 R7, RZ, RZ, UR9 ;  /* 0x00000009ff077e24 */ /* 0x000fc4000f8e00ff */
[----:B------:R-:W-:Y:S02]  /*c9f0*/  IMAD.U32 R10, RZ, RZ, UR4 ;  /* 0x00000004ff0a7e24 */ /* 0x000fe4000f8e00ff */
[----:B------:R-:W-:Y:S02]  /*ca00*/  IMAD.U32 R11, RZ, RZ, UR5 ;  /* 0x00000005ff0b7e24 */ /* 0x000fe4000f8e00ff */
[----:B------:R-:W-:Y:S02]  /*ca10*/  IMAD.MOV.U32 R8, RZ, RZ, 0x70 ;  /* 0x00000070ff087424 */ /* 0x000fe400078e00ff */
[----:B0-----:R-:W-:-:S07]  /*ca20*/  IMAD.MOV.U32 R13, RZ, RZ, RZ ;  /* 0x000000ffff0d7224 */ /* 0x001fce00078e00ff */
[----:B------:R-:W-:-:S07]  /*ca30*/  LEPC R20, `(.L_x_1765) ;  /* 0x000000001014794e */ /* 0x000fce0000000000 */
[----:B-12---:R-:W-:Y:S05]  /*ca40*/  CALL.ABS.NOINC R2 ;  /* 0x0000000002007343 */ /* 0x006fea0003c00000 */
.L_x_1765:
[----:B------:R-:W-:Y:S01]  /*ca50*/  MOV R2, 0x0 ;  /* 0x0000000000027802 */ /* 0x000fe20000000f00 */
[----:B------:R-:W-:Y:S01]  /*ca60*/  ULDC.64 UR6, c[0x4][0xa8] ;  /* 0x01002a0000067ab9 */ /* 0x000fe20000000a00 */
[----:B------:R-:W-:Y:S01]  /*ca70*/  ULDC.64 UR8, c[0x4][0xb0] ;  /* 0x01002c0000087ab9 */ /* 0x000fe20000000a00 */
[----:B------:R-:W-:Y:S01]  /*ca80*/  ULDC.64 UR4, c[0x4][0x18] ;  /* 0x0100060000047ab9 */ /* 0x000fe20000000a00 */
[----:B------:R-:W-:Y:S01]  /*ca90*/  IMAD.U32 R4, RZ, RZ, UR6 ;  /* 0x00000006ff047e24 */ /* 0x000fe2000f8e00ff */
[----:B------:R-:W-:Y:S01]  /*caa0*/  MOV R8, 0x70 ;  /* 0x0000007000087802 */ /* 0x000fe20000000f00 */
[----:B------:R-:W0:Y:S01]  /*cab0*/  LDC.64 R2, c[0x4][R2] ;  /* 0x0100000002027b82 */ /* 0x000e220000000a00 */
[----:B------:R-:W-:Y:S02]  /*cac0*/  IMAD.U32 R5, RZ, RZ, UR7 ;  /* 0x00000007ff057e24 */ /* 0x000fe4000f8e00ff */
[----:B------:R-:W-:Y:S02]  /*cad0*/  IMAD.U32 R6, RZ, RZ, UR8 ;  /* 0x00000008ff067e24 */ /* 0x000fe4000f8e00ff */
[----:B------:R-:W-:-:S02]  /*cae0*/  IMAD.U32 R7, RZ, RZ, UR9 ;  /* 0x00000009ff077e24 */ /* 0x000fc4000f8e00ff */
[----:B------:R-:W-:Y:S02]  /*caf0*/  IMAD.U32 R10, RZ, RZ, UR4 ;  /* 0x00000004ff0a7e24 */ /* 0x000fe4000f8e00ff */
[----:B------:R-:W-:Y:S02]  /*cb00*/  IMAD.U32 R11, RZ, RZ, UR5 ;  /* 0x00000005ff0b7e24 */ /* 0x000fe4000f8e00ff */
[----:B------:R-:W-:Y:S02]  /*cb10*/  IMAD.MOV.U32 R12, RZ, RZ, 0x1 ;  /* 0x00000001ff0c7424 */ /* 0x000fe400078e00ff */
[----:B------:R-:W-:-:S07]  /*cb20*/  IMAD.MOV.U32 R13, RZ, RZ, RZ ;  /* 0x000000ffff0d7224 */ /* 0x000fce00078e00ff */
[----:B------:R-:W-:-:S07]  /*cb30*/  LEPC R20, `(.L_x_1764) ;  /* 0x000000001014794e */ /* 0x000fce0000000000 */
[----:B0-----:R-:W-:Y:S05]  /*cb40*/  CALL.ABS.NOINC R2 ;  /* 0x0000000002007343 */ /* 0x001fea0003c00000 */
.L_x_1764:
[----:B------:R-:W2:Y:S01]  /*cb50*/  LDL.LU R21, [R1] ;  /* 0x0000000001157983 */ /* 0x000ea20000300800 */
[----:B------:R-:W-:Y:S01]  /*cb60*/  ULDC.64 UR4, c[0x0][0x9f8] ;  /* 0x00027e0000047ab9 */ /* 0x000fe20000000a00 */
[----:B------:R-:W0:Y:S02]  /*cb70*/  LDC R0, c[0x0][0x428] ;  /* 0x00010a00ff007b82 */ /* 0x000e240000000800 */
[----:B------:R-:W3:Y:S01]  /*cb80*/  LDL.LU R20, [R1+0x8] ;  /* 0x0000080001147983 */ /* 0x000ee20000300800 */
[----:B------:R-:W-:Y:S01]  /*cb90*/  ISETP.NE.U32.AND P0, PT, RZ, UR4, PT ;  /* 0x00000004ff007c0c */ /* 0x000fe2000bf05070 */
[----:B------:R-:W-:-:S03]  /*cba0*/  IMAD.MOV.U32 R6, RZ, RZ, R27 ;  /* 0x000000ffff067224 */ /* 0x000fc600078e001b */
[----:B------:R-:W-:-:S13]  /*cbb0*/  ISETP.NE.AND.EX P0, PT, RZ, UR5, PT, P0 ;  /* 0x00000005ff007c0c */ /* 0x000fda000bf05300 */
[----:B------:R-:W-:Y:S02]  /*cbc0*/  @P0 IADD3 R2, P1, R29, UR4, RZ ;  /* 0x000000041d020c10 */ /* 0x000fe4000ff3e0ff */
[----:B------:R-:W-:-:S13]  /*cbd0*/  ISETP.NE.AND P6, PT, R26, RZ, PT ;  /* 0x000000ff1a00720c */ /* 0x000fda0003fc5270 */
[----:B------:R-:W-:-:S05]  /*cbe0*/  VOTEU.ALL UP1, P6 ;  /* 0x00000000003f7886 */ /* 0x000fca0003020000 */
[----:B------:R-:W-:-:S04]  /*cbf0*/  @!UP1 UIADD3 UR8, UP0, UR40, 0x270, URZ ;  /* 0x0000027028089890 */ /* 0x000fc8000ff1e03f */
[----:B------:R-:W-:-:S03]  /*cc00*/  @!UP1 UIADD3.X UR9, URZ, UR41, URZ, UP0, !UPT ;  /* 0x000000293f099290 */ /* 0x000fc600087fe43f */
[----:B------:R-:W-:Y:S01]  /*cc10*/  VOTEU.ALL UP0, P6 ;  /* 0x00000000003f7886 */ /* 0x000fe20003000000 */
[----:B--2---:R-:W-:Y:S01]  /*cc20*/  @P0 IADD3.X R3, R21, UR5, RZ, P1, !PT ;  /* 0x0000000515030c10 */ /* 0x004fe20008ffe4ff */
[----:B------:R-:W-:-:S04]  /*cc30*/  ULDC.64 UR4, c[0x0][0xa00] ;  /* 0x0002800000047ab9 */ /* 0x000fc80000000a00 */
[----:B------:R2:W5:Y:S01]  /*cc40*/  @P0 LDG.E R6, desc[UR38][R2.64] ;  /* 0x0000002602060981 */ /* 0x000562000c1e1900 */
[----:B0-----:R-:W-:Y:S01]  /*cc50*/  ISETP.NE.AND P0, PT, R0, 0x1, PT ;  /* 0x000000010000780c */ /* 0x001fe20003f05270 */
[----:B------:R-:W-:Y:S01]  /*cc60*/  IMAD.MOV.U32 R0, RZ, RZ, R18 ;  /* 0x000000ffff007224 */ /* 0x000fe200078e0012 */
[----:B------:R-:W-:Y:S01]  /*cc70*/  PLOP3.LUT P1, PT, P6, PT, PT, 0x8, 0x0 ;  /* 0x000000000000781c */ /* 0x000fe2000372e170 */
[----:B---3--:R-:W-:-:S10]  /*cc80*/  IMAD R17, R17, 0xc0, R20 ;  /* 0x000000c011117824 */ /* 0x008fd400078e0214 */
[----:B------:R-:W0:Y:S08]  /*cc90*/  @P0 LDC R5, c[0x0][0x42c] ;  /* 0x00010b00ff050b82 */ /* 0x000e300000000800 */
[----:B------:R-:W3:Y:S01]  /*cca0*/  @P0 LDC R7, c[0x0][0x430] ;  /* 0x00010c00ff070b82 */ /* 0x000ee20000000800 */
[----:B0-----:R-:W-:-:S05]  /*ccb0*/  @P0 IMAD.HI.U32 R4, R18, R5, RZ ;  /* 0x0000000512040227 */ /* 0x001fca00078e00ff */
[----:B---3--:R-:W-:Y:S02]  /*ccc0*/  @P0 SHF.R.U32.HI R0, RZ, R7, R4 ;  /* 0x00000007ff000219 */ /* 0x008fe40000011604 */
[----:B------:R-:W-:-:S04]  /*ccd0*/  ISETP.NE.U32.AND P0, PT, RZ, UR4, PT ;  /* 0x00000004ff007c0c */ /* 0x000fc8000bf05070 */
[----:B------:R-:W-:-:S04]  /*cce0*/  ISETP.NE.AND.EX P0, PT, RZ, UR5, PT, P0 ;  /* 0x00000005ff007c0c */ /* 0x000fc8000bf05300 */
[----:B--2---:R-:W-:-:S09]  /*ccf0*/  SEL R10, R27, RZ, !P0 ;  /* 0x000000ff1b0a7207 */ /* 0x004fd20004000000 */
.L_x_1766:
        /* <DEDUP_REMOVED lines=18> */
.L_x_1837:
[----:B------:R-:W-:Y:S01]  /*ce20*/  UMOV UR4, 0xffffffff ;  /* 0xffffffff00047882 */ /* 0x000fe20000000000 */
[----:B------:R-:W-:Y:S02]  /*ce30*/  SHF.R.S32.HI R9, RZ, 0x1f, R6 ;  /* 0x0000001fff097819 */ /* 0x000fe40000011406 */
[----:B------:R-:W-:Y:S05]  /*ce40*/  BRA.DIV UR4, `(.L_x_1768) ;  /* 0x0000002e04647947 */ /* 0x000fea000b800000 */
[----:B------:R-:W-:-:S13]  /*ce50*/  ELECT P6, URZ, PT ;  /* 0x00000000003f782f */ /* 0x000fda00038c0000 */
.L_x_1840:
        /* <DEDUP_REMOVED lines=15> */
[----:B------:R-:W-:-:S05]  /*cf50*/  IMAD.WIDE.U32 R4, R6, UR4, R4 ;  /* 0x0000000406047c25 */ /* 0x000fca000f8e0004 */
[----:B------:R-:W-:Y:S02]  /*cf60*/  IADD3 R5, R5, R13, RZ ;  /* 0x0000000d05057210 */ /* 0x000fe40007ffe0ff */
[----:B------:R-:W-:-:S04]  /*cf70*/  LEA R12, P0, R4, R2, 0x2 ;  /* 0x00000002040c7211 */ /* 0x000fc800078010ff */
[----:B------:R-:W-:-:S05]  /*cf80*/  LEA.HI.X R13, R4, R3, R5, 0x2, P0 ;  /* 0x00000003040d7211 */ /* 0x000fca00000f1405 */
[----:B------:R0:W5:Y:S01]  /*cf90*/  LDG.E R8, desc[UR38][R12.64] ;  /* 0x000000260c087981 */ /* 0x000162000c1e1900 */
[----:B------:R-:W-:-:S04]  /*cfa0*/  IMAD.MOV R4, RZ, RZ, -R14 ;  /* 0x000000ffff047224 */ /* 0x000fc800078e0a0e */
[----:B------:R-:W-:-:S07]  /*cfb0*/  IMAD R7, R11, R4, R7 ;  /* 0x000000040b077224 */ /* 0x000fce00078e0207 */
.L_x_1770:
[----:B------:R-:W-:Y:S01]  /*cfc0*/  IMAD R5, R22, 0x8, R25 ;  /* 0x0000000816057824 */ /* 0x000fe200078e0219 */
[----:B------:R-:W-:-:S04]  /*cfd0*/  SHF.L.U32 R4, R24, 0x1f, RZ ;  /* 0x0000001f18047819 */ /* 0x000fc800000006ff */
[----:B------:R-:W2:Y:S02]  /*cfe0*/  SYNCS.PHASECHK.TRANS64.TRYWAIT P0, [R5+URZ+0x16840], R4 ;  /* 0x01684004050075a7 */ /* 0x000ea4000800017f */
[----:B--2---:R-:W-:Y:S05]  /*cff0*/  @!P0 BRA `(.L_x_1771) ;  /* 0x0000002c00188947 */ /* 0x004fea0003800000 */
.L_x_1841:
        /* <DEDUP_REMOVED lines=9> */
.L_x_1772:
        /* <DEDUP_REMOVED lines=16> */
[----:B--2---:R-:W-:Y:S01]  /*d190*/  NOP ;  /* 0x0000000000007918 */ /* 0x004fe20000000000 */
.L_x_1769:
        /* <DEDUP_REMOVED lines=20> */
[----:B---3--:R-:W-:Y:S01]  /*d2e0*/  LEA.HI R4, R5, R5, RZ, 0x1 ;  /* 0x0000000505047211 */ /* 0x008fe200078f08ff */
[----:B------:R4:W-:Y:S03]  /*d2f0*/  STL [R1+0x4], R5 ;  /* 0x0000040501007387 */ /* 0x0009e60000100800 */
[----:B------:R-:W-:-:S05]  /*d300*/  LOP3.LUT R4, R4, 0xfffffffe, RZ, 0xc0, !PT ;  /* 0xfffffffe04047812 */ /* 0x000fca00078ec0ff */
[----:B------:R-:W-:-:S05]  /*d310*/  IMAD.IADD R4, R5, 0x1, -R4 ;  /* 0x0000000105047824 */ /* 0x000fca00078e0a04 */
[----:B------:R-:W-:-:S04]  /*d320*/  SHF.L.U32 R4, R4, 0x1f, RZ ;  /* 0x0000001f04047819 */ /* 0x000fc800000006ff */
[----:B------:R-:W2:Y:S02]  /*d330*/  SYNCS.PHASECHK.TRANS64.TRYWAIT P0, [R25+URZ+0x16820], R4 ;  /* 0x01682004190075a7 */ /* 0x000ea4000800017f */
[----:B--2-4-:R-:W-:Y:S05]  /*d340*/  @!P0 BRA `(.L_x_1774) ;  /* 0x0000002800588947 */ /* 0x014fea0003800000 */
.L_x_1842:
[----:B------:R-:W-:Y:S05]  /*d350*/  BSYNC B0 ;  /* 0x0000000000007941 */ /* 0x000fea0003800000 */
.L_x_1773:
[----:B------:R-:W-:Y:S01]  /*d360*/  ISETP.GE.AND P0, PT, R28, 0x2, PT ;  /* 0x000000021c00780c */ /* 0x000fe20003f06270 */
[----:B------:R-:W-:-:S12]  /*d370*/  BSSY B0, `(.L_x_1775) ;  /* 0x0000125000007945 */ /* 0x000fd80003800000 */
[----:B------:R-:W-:Y:S05]  /*d380*/  @!P0 BRA `(.L_x_1776) ;  /* 0x00000010008c8947 */ /* 0x000fea0003800000 */
[C---:B--2---:R-:W-:Y:S01]  /*d390*/  LOP3.LUT R4, R28.reuse, 0x1, RZ, 0xc0, !PT ;  /* 0x000000011c047812 */ /* 0x044fe200078ec0ff */
[----:B------:R-:W-:Y:S01]  /*d3a0*/  BSSY B1, `(.L_x_1777) ;  /* 0x0000064000017945 */ /* 0x000fe20003800000 */
[----:B------:R-:W-:Y:S02]  /*d3b0*/  IADD3 R11, R28, -0x2, RZ ;  /* 0xfffffffe1c0b7810 */ /* 0x000fe40007ffe0ff */
[----:B------:R-:W-:-:S03]  /*d3c0*/  ISETP.NE.U32.AND P0, PT, R4, 0x1, PT ;  /* 0x000000010400780c */ /* 0x000fc60003f05070 */
[----:B------:R-:W-:-:S10]  /*d3d0*/  IMAD.MOV.U32 R10, RZ, RZ, R11 ;  /* 0x000000ffff0a7224 */ /* 0x000fd400078e000b */
[----:B------:R-:W-:Y:S05]  /*d3e0*/  @!P0 BRA `(.L_x_1778) ;  /* 0x00000004007c8947 */ /* 0x000fea0003800000 */
        /* <DEDUP_REMOVED lines=8> */
[----:B------:R-:W-:Y:S02]  /*d470*/  IMAD.MOV.U32 R4, RZ, RZ, R8 ;  /* 0x000000ffff047224 */ /* 0x000fe400078e0008 */
[----:B------:R-:W-:Y:S01]  /*d480*/  IMAD.MOV.U32 R10, RZ, RZ, R11 ;  /* 0x000000ffff0a7224 */ /* 0x000fe200078e000b */
        /* <DEDUP_REMOVED lines=18> */
[----:B------:R-:W-:-:S05]  /*d5b0*/  IADD3 R5, -R14, RZ, RZ ;  /* 0x000000ff0e057210 */ /* 0x000fca0007ffe1ff */
[----:B------:R-:W-:-:S07]  /*d5c0*/  IMAD R10, R10, R5, R11 ;  /* 0x000000050a0a7224 */ /* 0x000fce00078e020b */
.L_x_1781:
[----:B0-----:R-:W-:Y:S01]  /*d5d0*/  IMAD R3, R12, 0x8, R25 ;  /* 0x000000080c037824 */ /* 0x001fe200078e0219 */
[----:B------:R-:W-:-:S04]  /*d5e0*/  SHF.L.U32 R2, R13, 0x1f, RZ ;  /* 0x0000001f0d027819 */ /* 0x000fc800000006ff */
[----:B------:R-:W0:Y:S02]  /*d5f0*/  SYNCS.PHASECHK.TRANS64.TRYWAIT P0, [R3+URZ+0x16840], R2 ;  /* 0x01684002030075a7 */ /* 0x000e24000800017f */
[----:B0-----:R-:W-:Y:S05]  /*d600*/  @!P0 BRA `(.L_x_1782) ;  /* 0x0000002400bc8947 */ /* 0x001fea0003800000 */
.L_x_1843:
        /* <DEDUP_REMOVED lines=9> */
.L_x_1783:
        /* <DEDUP_REMOVED lines=21> */
.L_x_1844:
[----:B------:R-:W-:Y:S05]  /*d7f0*/  @P1 BRA `(.L_x_1785) ;  /* 0x0000000000181947 */ /* 0x000fea0003800000 */
[----:B------:R-:W-:Y:S01]  /*d800*/  ISETP.NE.AND P0, PT, R26, RZ, PT ;  /* 0x000000ff1a00720c */ /* 0x000fe20003f05270 */
[----:B0-----:R-:W-:Y:S02]  /*d810*/  IMAD R2, R22, 0x8, R25 ;  /* 0x0000000816027824 */ /* 0x001fe400078e0219 */
[----:B------:R-:W-:-:S04]  /*d820*/  IMAD.MOV.U32 R3, RZ, RZ, 0x4000 ;  /* 0x00004000ff037424 */ /* 0x000fc800078e00ff */
[----:B------:R2:W-:Y:S06]  /*d830*/  SYNCS.ARRIVE.TRANS64 RZ, [R2+URZ+0x16850], R3 ;  /* 0x0168500302ff79a7 */ /* 0x0005ec000800003f */
[----:B------:R-:W-:Y:S05]  /*d840*/  @!P0 BRA `(.L_x_1785) ;  /* 0x0000000000048947 */ /* 0x000fea0003800000 */
[----:B------:R-:W-:Y:S01]  /*d850*/  BPT.TRAP 0x1 ;  /* 0x000000040000795c */ /* 0x000fe20000300000 */
.L_x_1785:
[C---:B--2---:R-:W-:Y:S01]  /*d860*/  IMAD R3, R22.reuse, 0x4000, R25 ;  /* 0x0000400016037824 */ /* 0x044fe200078e0219 */
[----:B0-----:R-:W-:Y:S01]  /*d870*/  LEA R2, R22, R25, 0x3 ;  /* 0x0000001916027211 */ /* 0x001fe200078e18ff */
        /* <DEDUP_REMOVED lines=10> */
[----:B------:R-:W-:Y:S01]  /*d920*/  IMAD.MOV.U32 R8, RZ, RZ, R4 ;  /* 0x000000ffff087224 */ /* 0x000fe200078e0004 */
[----:B------:R-:W-:-:S05]  /*d930*/  R2UR UR12, R0 ;  /* 0x00000000000c72ca */ /* 0x000fca00000e0000 */
[----:B------:R-:W-:Y:S02]  /*d940*/  UIADD3 UR9, UR9, 0x16850, URZ ;  /* 0x0001685009097890 */ /* 0x000fe4000fffe03f */
[----:B------:R-:W-:Y:S02]  /*d950*/  UIADD3 UR8, UR8, 0x400, URZ ;  /* 0x0000040008087890 */ /* 0x000fe4000fffe03f */
[----:B------:R-:W-:-:S03]  /*d960*/  ULEA UR11, UR11, UR4, 0x7 ;  /* 0x000000040b0b7291 */ /* 0x000fc6000f8e383f */
[----:B------:R-:W-:-:S06]  /*d970*/  UMOV UR4, 0x0 ;  /* 0x0000000000047882 */ /* 0x000fcc0000000000 */
[----:B------:R0:W-:Y:S02]  /*d980*/  UTMALDG.4D [UR8], [UR6], desc[UR4] ;  /* 0x00000408060075b4 */ /* 0x0001e40008019000 */
[----:B0-----:R-:W-:Y:S01]  /*d990*/  NOP ;  /* 0x0000000000007918 */ /* 0x001fe20000000000 */
.L_x_1780:
[----:B------:R-:W-:Y:S05]  /*d9a0*/  BSYNC B2 ;  /* 0x0000000000027941 */ /* 0x000fea0003800000 */
.L_x_1779:
[----:B------:R-:W-:Y:S02]  /*d9b0*/  VIADD R10, R28, 0xfffffffd ;  /* 0xfffffffd1c0a7836 */ /* 0x000fe40000000000 */
[----:B------:R-:W-:Y:S02]  /*d9c0*/  IMAD.MOV.U32 R22, RZ, RZ, R12 ;  /* 0x000000ffff167224 */ /* 0x000fe400078e000c */
[----:B------:R-:W-:-:S07]  /*d9d0*/  IMAD.MOV.U32 R24, RZ, RZ, R13 ;  /* 0x000000ffff187224 */ /* 0x000fce00078e000d */
.L_x_1778:
[----:B------:R-:W-:Y:S05]  /*d9e0*/  BSYNC B1 ;  /* 0x0000000000017941 */ /* 0x000fea0003800000 */
.L_x_1777:
[----:B------:R-:W-:-:S13]  /*d9f0*/  ISETP.NE.AND P0, PT, R11, RZ, PT ;  /* 0x000000ff0b00720c */ /* 0x000fda0003f05270 */
[----:B------:R-:W-:Y:S05]  /*da00*/  @!P0 BRA `(.L_x_1776) ;  /* 0x0000000800ec8947 */ /* 0x000fea0003800000 */
[----:B------:R-:W-:-:S07]  /*da10*/  IMAD.MOV.U32 R4, RZ, RZ, R8 ;  /* 0x000000ffff047224 */ /* 0x000fce00078e0008 */
.L_x_1800:
[----:B------:R-:W-:Y:S01]  /*da20*/  IADD3 R11, R22, 0x1, RZ ;  /* 0x00000001160b7810 */ /* 0x000fe20007ffe0ff */
[----:B------:R-:W-:Y:S05]  /*da30*/  YIELD ;  /* 0x0000000000007946 */ /* 0x000fea0003800000 */
[----:B------:R-:W-:Y:S01]  /*da40*/  ISETP.NE.AND P0, PT, R11, 0x2, PT ;  /* 0x000000020b00780c */ /* 0x000fe20003f05270 */
[----:B------:R-:W-:Y:S03]  /*da50*/  BSSY B1, `(.L_x_1786) ;  /* 0x0000057000017945 */ /* 0x000fe60003800000 */
[----:B------:R-:W-:-:S02]  /*da60*/  SEL R3, RZ, 0x1, P0 ;  /* 0x00000001ff037807 */ /* 0x000fc40000000000 */
        /* <DEDUP_REMOVED lines=26> */
.L_x_1788:
[----:B------:R-:W-:Y:S01]  /*dc10*/  IMAD R3, R11, 0x8, R25 ;  /* 0x000000080b037824 */ /* 0x000fe200078e0219 */
[----:B------:R-:W-:-:S04]  /*dc20*/  SHF.L.U32 R2, R12, 0x1f, RZ ;  /* 0x0000001f0c027819 */ /* 0x000fc800000006ff */
[----:B------:R-:W2:Y:S02]  /*dc30*/  SYNCS.PHASECHK.TRANS64.TRYWAIT P0, [R3+URZ+0x16840], R2 ;  /* 0x01684002030075a7 */ /* 0x000ea4000800017f */
[----:B--2---:R-:W-:Y:S05]  /*dc40*/  @!P0 BRA `(.L_x_1789) ;  /* 0x0000002000548947 */ /* 0x004fea0003800000 */
.L_x_1845:
        /* <DEDUP_REMOVED lines=9> */
.L_x_1790:
[----:B0-2---:R-:W-:Y:S01]  /*dce0*/  LEA R2, R11, R25, 0xe ;  /* 0x000000190b027211 */ /* 0x005fe200078e70ff */
        /* <DEDUP_REMOVED lines=9> */
[----:B------:R-:W-:Y:S01]  /*dd80*/  R2UR UR12, R0 ;  /* 0x00000000000c72ca */ /* 0x000fe200000e0000 */
[----:B------:R-:W-:Y:S01]  /*dd90*/  UMOV UR10, URZ ;  /* 0x0000003f000a7c82 */ /* 0x000fe20008000000 */
[----:B-----5:R-:W-:-:S02]  /*dda0*/  R2UR UR13, R4 ;  /* 0x00000000040d72ca */ /* 0x020fc400000e0000 */
        /* <DEDUP_REMOVED lines=8> */
.L_x_1846:
[----:B------:R-:W-:Y:S05]  /*de30*/  @P0 BRA `(.L_x_1792) ;  /* 0x0000000000140947 */ /* 0x000fea0003800000 */
[----:B------:R-:W-:Y:S01]  /*de40*/  ISETP.NE.AND P1, PT, R26, RZ, PT ;  /* 0x000000ff1a00720c */ /* 0x000fe20003f25270 */
[----:B------:R-:W-:-:S04]  /*de50*/  IMAD.MOV.U32 R2, RZ, RZ, 0x4000 ;  /* 0x00004000ff027424 */ /* 0x000fc800078e00ff */
[----:B------:R2:W-:Y:S08]  /*de60*/  SYNCS.ARRIVE.TRANS64 RZ, [R3+URZ+0x50], R2 ;  /* 0x0000500203ff79a7 */ /* 0x0005f0000800003f */
[----:B------:R-:W-:Y:S05]  /*de70*/  @!P1 BRA `(.L_x_1792) ;  /* 0x0000000000049947 */ /* 0x000fea0003800000 */
[----:B------:R-:W-:Y:S01]  /*de80*/  BPT.TRAP 0x1 ;  /* 0x000000040000795c */ /* 0x000fe20000300000 */
.L_x_1792:
        /* <DEDUP_REMOVED lines=19> */
.L_x_1787:
[----:B------:R-:W-:Y:S05]  /*dfc0*/  BSYNC B1 ;  /* 0x0000000000017941 */ /* 0x000fea0003800000 */
.L_x_1786:
        /* <DEDUP_REMOVED lines=30> */
.L_x_1795:
[----:B------:R-:W-:Y:S01]  /*e1b0*/  IMAD R2, R22, 0x8, R25 ;  /* 0x0000000816027824 */ /* 0x000fe200078e0219 */
[----:B------:R-:W-:-:S04]  /*e1c0*/  SHF.L.U32 R3, R24, 0x1f, RZ ;  /* 0x0000001f18037819 */ /* 0x000fc800000006ff */
[----:B------:R-:W2:Y:S02]  /*e1d0*/  SYNCS.PHASECHK.TRANS64.TRYWAIT P0, [R2+URZ+0x16840], R3 ;  /* 0x01684003020075a7 */ /* 0x000ea4000800017f */
[----:B--2---:R-:W-:Y:S05]  /*e1e0*/  @!P0 BRA `(.L_x_1796) ;  /* 0x0000001c00148947 */ /* 0x004fea0003800000 */
.L_x_1847:
        /* <DEDUP_REMOVED lines=9> */
.L_x_1797:
[----:B0-2---:R-:W-:Y:S01]  /*e280*/  IMAD R2, R22, 0x4000, R25 ;  /* 0x0000400016027824 */ /* 0x005fe200078e0219 */
[----:B------:R-:W-:Y:S01]  /*e290*/  R2UR UR11, R13 ;  /* 0x000000000d0b72ca */ /* 0x000fe200000e0000 */
[----:B------:R-:W-:Y:S01]  /*e2a0*/  UIADD3 UR6, UP0, UR40, 0x370, URZ ;  /* 0x0000037028067890 */ /* 0x000fe2000ff1e03f */
[----:B------:R-:W-:Y:S01]  /*e2b0*/  R2UR UR4, R23 ;  /* 0x00000000170472ca */ /* 0x000fe200000e0000 */
[----:B------:R-:W-:Y:S01]  /*e2c0*/  UMOV UR5, 0x14f00000 ;  /* 0x14f0000000057882 */ /* 0x000fe20000000000 */
[----:B------:R-:W-:Y:S01]  /*e2d0*/  R2UR UR8, R2 ;  /* 0x00000000020872ca */ /* 0x000fe200000e0000 */
[----:B------:R-:W-:Y:S01]  /*e2e0*/  UIADD3.X UR7, URZ, UR41, URZ, UP0, !UPT ;  /* 0x000000293f077290 */ /* 0x000fe200087fe43f */
[----:B------:R-:W-:Y:S01]  /*e2f0*/  IADD3 R2, R25, 0x16800, RZ ;  /* 0x0001680019027810 */ /* 0x000fe20007ffe0ff */
[----:B------:R-:W-:Y:S01]  /*e300*/  UMOV UR10, URZ ;  /* 0x0000003f000a7c82 */ /* 0x000fe20008000000 */
[----:B------:R-:W-:Y:S02]  /*e310*/  R2UR UR12, R0 ;  /* 0x00000000000c72ca */ /* 0x000fe400000e0000 */
[----:B-----5:R-:W-:Y:S01]  /*e320*/  R2UR UR13, R4 ;  /* 0x00000000040d72ca */ /* 0x020fe200000e0000 */
[----:B------:R-:W-:-:S02]  /*e330*/  IMAD R3, R22, 0x8, R2 ;  /* 0x0000000816037824 */ /* 0x000fc400078e0202 */
[----:B------:R-:W-:Y:S02]  /*e340*/  IMAD R2, R11, 0x8, R2 ;  /* 0x000000080b027824 */ /* 0x000fe400078e0202 */
[----:B------:R-:W-:Y:S01]  /*e350*/  ULEA UR11, UR11, UR4, 0x7 ;  /* 0x000000040b0b7291 */ /* 0x000fe2000f8e383f */
[----:B------:R-:W-:Y:S01]  /*e360*/  R2UR UR9, R3 ;  /* 0x00000000030972ca */ /* 0x000fe200000e0000 */
[----:B------:R-:W-:Y:S01]  /*e370*/  UIADD3 UR8, UR8, 0xe400, URZ ;  /* 0x0000e40008087890 */ /* 0x000fe2000fffe03f */
[----:B------:R-:W-:Y:S01]  /*e380*/  SHF.L.U32 R3, R12, 0x1f, RZ ;  /* 0x0000001f0c037819 */ /* 0x000fe200000006ff */
[----:B------:R-:W-:-:S10]  /*e390*/  UMOV UR4, 0x0 ;  /* 0x0000000000047882 */ /* 0x000fd40000000000 */
[----:B------:R-:W-:-:S09]  /*e3a0*/  UIADD3 UR9, UR9, 0x30, URZ ;  /* 0x0000003009097890 */ /* 0x000fd2000fffe03f */
[----:B------:R0:W-:Y:S01]  /*e3b0*/  UTMALDG.4D [UR8], [UR6], desc[UR4] ;  /* 0x00000408060075b4 */ /* 0x0001e20008019000 */
[----:B------:R-:W2:Y:S02]  /*e3c0*/  SYNCS.PHASECHK.TRANS64.TRYWAIT P1, [R2+URZ+0x60], R3 ;  /* 0x00006003020075a7 */ /* 0x000ea4000802017f */
[----:B0-2---:R-:W-:Y:S05]  /*e3d0*/  @!P1 BRA `(.L_x_1798) ;  /* 0x0000001800ac9947 */ /* 0x005fea0003800000 */
.L_x_1848:
[----:B------:R-:W-:Y:S05]  /*e3e0*/  @P0 BRA `(.L_x_1799) ;  /* 0x0000000000140947 */ /* 0x000fea0003800000 */
[----:B------:R-:W-:Y:S01]  /*e3f0*/  ISETP.NE.AND P1, PT, R26, RZ, PT ;  /* 0x000000ff1a00720c */ /* 0x000fe20003f25270 */
[----:B0-----:R-:W-:-:S04]  /*e400*/  IMAD.MOV.U32 R3, RZ, RZ, 0x4000 ;  /* 0x00004000ff037424 */ /* 0x001fc800078e00ff */
[----:B------:R2:W-:Y:S08]  /*e410*/  SYNCS.ARRIVE.TRANS64 RZ, [R2+URZ+0x50], R3 ;  /* 0x0000500302ff79a7 */ /* 0x0005f0000800003f */
[----:B------:R-:W-:Y:S05]  /*e420*/  @!P1 BRA `(.L_x_1799) ;  /* 0x0000000000049947 */ /* 0x000fea0003800000 */
[----:B------:R-:W-:Y:S01]  /*e430*/  BPT.TRAP 0x1 ;  /* 0x000000040000795c */ /* 0x000fe20000300000 */
.L_x_1799:
        /* <DEDUP_REMOVED lines=19> */
.L_x_1794:
[----:B------:R-:W-:Y:S05]  /*e570*/  BSYNC B1 ;  /* 0x0000000000017941 */ /* 0x000fea0003800000 */
.L_x_1793:
[C---:B------:R-:W-:Y:S01]  /*e580*/  ISETP.GT.AND P0, PT, R10.reuse, 0x1, PT ;  /* 0x000000010a00780c */ /* 0x040fe20003f04270 */
[----:B0-2---:R-:W-:-:S05]  /*e590*/  VIADD R2, R10, 0xfffffffe ;  /* 0xfffffffe0a027836 */ /* 0x005fca0000000000 */
[----:B------:R-:W-:-:S07]  /*e5a0*/  MOV R10, R2 ;  /* 0x00000002000a7202 */ /* 0x000fce0000000f00 */
[----:B------:R-:W-:Y:S05]  /*e5b0*/  @P0 BRA `(.L_x_1800) ;  /* 0xfffffff400180947 */ /* 0x000fea000383ffff */
.L_x_1776:
[----:B------:R-:W-:Y:S05]  /*e5c0*/  BSYNC B0 ;  /* 0x0000000000007941 */ /* 0x000fea0003800000 */
.L_x_1775:
[----:B------:R-:W-:Y:S01]  /*e5d0*/  ISETP.NE.AND P0, PT, R26, RZ, PT ;  /* 0x000000ff1a00720c */ /* 0x000fe20003f05270 */
[----:B------:R-:W-:-:S12]  /*e5e0*/  BSSY B0, `(.L_x_1801) ;  /* 0x000000e000007945 */ /* 0x000fd80003800000 */
[----:B------:R-:W-:Y:S05]  /*e5f0*/  @P0 BRA `(.L_x_1802) ;  /* 0x0000000000300947 */ /* 0x000fea0003800000 */
[----:B------:R-:W3:Y:S01]  /*e600*/  S2R R9, SR_LANEID ;  /* 0x0000000000097919 */ /* 0x000ee20000000000 */
[----:B------:R-:W-:Y:S01]  /*e610*/  VOTEU.ANY UR4, UPT, PT ;  /* 0x0000000000047886 */ /* 0x000fe200038e0100 */
[----:B------:R-:W4:Y:S01]  /*e620*/  LDC.64 R2, c[0x0][0xc38] ;  /* 0x00030e00ff027b82 */ /* 0x000f220000000a00 */
[----:B--2---:R-:W3:Y:S08]  /*e630*/  FLO.U32 R4, UR4 ;  /* 0x0000000400047d00 */ /* 0x004ef000080e0000 */
[----:B------:R-:W4:Y:S01]  /*e640*/  POPC R5, UR4 ;  /* 0x0000000400057d09 */ /* 0x000f220008000000 */
[----:B---3--:R-:W-:-:S13]  /*e650*/  ISETP.EQ.U32.AND P0, PT, R4, R9, PT ;  /* 0x000000090400720c */ /* 0x008fda0003f02070 */
[----:B----4-:R-:W2:Y:S01]  /*e660*/  @P0 ATOMG.E.ADD.STRONG.GPU PT, R3, desc[UR38][R2.64], R5 ;  /* 0x00000005020309a8 */ /* 0x010ea200081ee1e6 */
[----:B------:R-:W3:Y:S02]  /*e670*/  S2R R6, SR_LTMASK ;  /* 0x0000000000067919 */ /* 0x000ee40000003900 */
[----:B---3--:R-:W-:-:S04]  /*e680*/  LOP3.LUT R6, R6, UR4, RZ, 0xc0, !PT ;  /* 0x0000000406067c12 */ /* 0x008fc8000f8ec0ff */
[----:B------:R-:W3:Y:S01]  /*e690*/  POPC R9, R6 ;  /* 0x0000000600097309 */ /* 0x000ee20000000000 */
[----:B--2---:R-:W3:Y:S02]  /*e6a0*/  SHFL.IDX PT, R4, R3, R4, 0x1f ;  /* 0x00001f0403047589 */ /* 0x004ee400000e0000 */
[----:B---3--:R-:W-:-:S07]  /*e6b0*/  IADD3 R16, R4, UR37, R9 ;  /* 0x0000002504107c10 */ /* 0x008fce000fffe009 */
.L_x_1802:
[----:B------:R-:W-:Y:S05]  /*e6c0*/  BSYNC B0 ;  /* 0x0000000000007941 */ /* 0x000fea0003800000 */
.L_x_1801:
[----:B------:R-:W-:Y:S04]  /*e6d0*/  BSSY B0, `(.L_x_1803) ;  /* 0x0000020000007945 */ /* 0x000fe80003800000 */
[----:B------:R-:W-:Y:S05]  /*e6e0*/  @!P6 BRA `(.L_x_1804) ;  /* 0x000000000078e947 */ /* 0x000fea0003800000 */
[----:B------:R-:W-:Y:S01]  /*e6f0*/  IMAD R3, R22, 0x8, R25 ;  /* 0x0000000816037824 */ /* 0x000fe200078e0219 */
[----:B------:R-:W-:-:S04]  /*e700*/  SHF.L.U32 R2, R24, 0x1f, RZ ;  /* 0x0000001f18027819 */ /* 0x000fc800000006ff */
[----:B------:R-:W3:Y:S02]  /*e710*/  SYNCS.PHASECHK.TRANS64.TRYWAIT P0, [R3+URZ+0x16860], R2 ;  /* 0x01686002030075a7 */ /* 0x000ee4000800017f */
[----:B---3--:R-:W-:Y:S05]  /*e720*/  @!P0 BRA `(.L_x_1805) ;  /* 0x0000001400ec8947 */ /* 0x008fea0003800000 */
.L_x_1849:
[----:B--2---:R-:W2:Y:S02]  /*e730*/  S2R R4, SR_TID.X ;  /* 0x0000000000047919 */ /* 0x004ea40000002100 */
[----:B--2---:R-:W-:-:S04]  /*e740*/  LOP3.LUT R4, R4, 0x7f, RZ, 0xc0, !PT ;  /* 0x0000007f04047812 */ /* 0x004fc800078ec0ff */
[----:B------:R-:W-:-:S13]  /*e750*/  ISETP.NE.AND P0, PT, R4, RZ, PT ;  /* 0x000000ff0400720c */ /* 0x000fda0003f05270 */
[----:B------:R-:W-:Y:S05]  /*e760*/  @P0 BRA `(.L_x_1806) ;  /* 0x0000000000140947 */ /* 0x000fea0003800000 */
[----:B------:R-:W-:Y:S01]  /*e770*/  ISETP.NE.AND P1, PT, R26, RZ, PT ;  /* 0x000000ff1a00720c */ /* 0x000fe20003f25270 */
[----:B---3--:R-:W-:-:S04]  /*e780*/  IMAD.MOV.U32 R2, RZ, RZ, 0x4000 ;  /* 0x00004000ff027424 */ /* 0x008fc800078e00ff */
[----:B------:R2:W-:Y:S08]  /*e790*/  SYNCS.ARRIVE.TRANS64 RZ, [R3+URZ+0x16850], R2 ;  /* 0x0168500203ff79a7 */ /* 0x0005f0000800003f */
[----:B------:R-:W-:Y:S05]  /*e7a0*/  @!P1 BRA `(.L_x_1806) ;  /* 0x0000000000049947 */ /* 0x000fea0003800000 */
[----:B------:R-:W-:Y:S01]  /*e7b0*/  BPT.TRAP 0x1 ;  /* 0x000000040000795c */ /* 0x000fe20000300000 */
.L_x_1806:
        /* <DEDUP_REMOVED lines=16> */
[----:B----4-:R-:W-:Y:S01]  /*e8c0*/  NOP ;  /* 0x0000000000007918 */ /* 0x010fe20000000000 */
.L_x_1804:
[----:B------:R-:W-:Y:S05]  /*e8d0*/  BSYNC B0 ;  /* 0x0000000000007941 */ /* 0x000fea0003800000 */
.L_x_1803:
[----:B------:R-:W-:-:S05]  /*e8e0*/  VIADD R22, R22, 0x1 ;  /* 0x0000000116167836 */ /* 0x000fca0000000000 */
[----:B------:R-:W-:-:S04]  /*e8f0*/  ISETP.NE.AND P0, PT, R22, 0x2, PT ;  /* 0x000000021600780c */ /* 0x000fc80003f05270 */
[----:B--23--:R-:W-:Y:S02]  /*e900*/  SEL R3, RZ, 0x1, P0 ;  /* 0x00000001ff037807 */ /* 0x00cfe40000000000 */
[----:B------:R-:W-:Y:S02]  /*e910*/  SEL R22, R22, RZ, P0 ;  /* 0x000000ff16167207 */ /* 0x000fe40000000000 */
[----:B------:R-:W-:-:S07]  /*e920*/  LOP3.LUT R24, R24, R3, RZ, 0x3c, !PT ;  /* 0x0000000318187212 */ /* 0x000fce00078e3cff */
.L_x_1762:
[----:B------:R-:W-:Y:S05]  /*e930*/  BSYNC B6 ;  /* 0x0000000000067941 */ /* 0x000fea0003800000 */
.L_x_1760:
[----:B------:R-:W-:-:S03]  /*e940*/  UMOV UR4, 0xffffffff ;  /* 0xffffffff00047882 */ /* 0x000fc60000000000 */
[----:B------:R-:W-:Y:S05]  /*e950*/  BRA.DIV UR4, `(.L_x_1807) ;  /* 0x0000001604747947 */ /* 0x000fea000b800000 */
[----:B------:R2:W3:Y:S04]  /*e960*/  SHFL.IDX PT, R5, R16, RZ, 0x1f ;  /* 0x00001fff10057589 */ /* 0x0004e800000e0000 */
[----:B------:R2:W4:Y:S02]  /*e970*/  SHFL.IDX PT, R4, R16, 0x1, 0x1f ;  /* 0x00201f0010047f89 */ /* 0x00052400000e0000 */
.L_x_1853:
        /* <DEDUP_REMOVED lines=11> */
.L_x_1809:
[----:B------:R-:W-:Y:S05]  /*ea30*/  BSYNC B0 ;  /* 0x0000000000007941 */ /* 0x000fea0003800000 */
.L_x_1808:
[----:B------:R-:W-:-:S03]  /*ea40*/  UMOV UR4, 0xffffffff ;  /* 0xffffffff00047882 */ /* 0x000fc60000000000 */
[----:B------:R-:W-:Y:S05]  /*ea50*/  BRA.DIV UR4, `(.L_x_1810) ;  /* 0x0000001604807947 */ /* 0x000fea000b800000 */
[----:B-----5:R-:W0:Y:S01]  /*ea60*/  SHFL.UP PT, R14, R2, 0x1, RZ ;  /* 0x04200000020e7989 */ /* 0x020e2200000e00ff */
[C---:B------:R-:W-:Y:S02]  /*ea70*/  ISETP.NE.AND P0, PT, R26.reuse, RZ, PT ;  /* 0x000000ff1a00720c */ /* 0x040fe40003f05270 */
[----:B------:R-:W-:Y:S02]  /*ea80*/  ISETP.GE.U32.AND P1, PT, R26, 0x2, PT ;  /* 0x000000021a00780c */ /* 0x000fe40003f26070 */
        /* <DEDUP_REMOVED lines=18> */
.L_x_1861:
[----:B------:R-:W-:Y:S02]  /*ebb0*/  ULDC UR4, c[0x0][0xc10] ;  /* 0x0003040000047ab9 */ /* 0x000fe40000000800 */
[----:B------:R-:W-:-:S04]  /*ebc0*/  IMAD.U32 R7, RZ, RZ, UR4 ;  /* 0x00000004ff077e24 */ /* 0x000fc8000f8e00ff */
[----:B0-----:R-:W-:-:S04]  /*ebd0*/  IMAD R3, R14, R7, RZ ;  /* 0x000000070e037224 */ /* 0x001fc800078e02ff */
[----:B----4-:R-:W-:-:S05]  /*ebe0*/  IMAD.IADD R6, R4, 0x1, R3 ;  /* 0x0000000104067824 */ /* 0x010fca00078e0203 */
[----:B---3--:R-:W-:-:S13]  /*ebf0*/  ISETP.GT.AND P0, PT, R6, R5, PT ;  /* 0x000000050600720c */ /* 0x008fda0003f04270 */
[----:B------:R-:W-:Y:S05]  /*ec00*/  @P0 BRA `(.L_x_1811) ;  /* 0x0000000000ac0947 */ /* 0x000fea0003800000 */
[----:B------:R-:W0:Y:S02]  /*ec10*/  LDC R0, c[0x0][0xc14] ;  /* 0x00030500ff007b82 */ /* 0x000e240000000800 */
.L_x_1816:
        /* <DEDUP_REMOVED lines=12> */
.L_x_1814:
[----:B------:R-:W-:Y:S05]  /*ece0*/  BSYNC B0 ;  /* 0x0000000000007941 */ /* 0x000fea0003800000 */
.L_x_1813:
        /* <DEDUP_REMOVED lines=23> */
.L_x_1869:
[----:B------:R-:W-:Y:S02]  /*ee60*/  ULDC UR4, c[0x0][0xc10] ;  /* 0x0003040000047ab9 */ /* 0x000fe40000000800 */
[----:B------:R-:W-:-:S04]  /*ee70*/  IMAD.U32 R7, RZ, RZ, UR4 ;  /* 0x00000004ff077e24 */ /* 0x000fc8000f8e00ff */
[----:B---3--:R-:W-:-:S05]  /*ee80*/  IMAD R3, R14, R7, RZ ;  /* 0x000000070e037224 */ /* 0x008fca00078e02ff */
[----:B------:R-:W-:-:S04]  /*ee90*/  IADD3 R6, R3, R6, RZ ;  /* 0x0000000603067210 */ /* 0x000fc80007ffe0ff */
[----:B------:R-:W-:-:S13]  /*eea0*/  ISETP.GT.AND P0, PT, R6, R5, PT ;  /* 0x000000050600720c */ /* 0x000fda0003f04270 */
[----:B------:R-:W-:Y:S05]  /*eeb0*/  @!P0 BRA `(.L_x_1816) ;  /* 0xfffffffc00588947 */ /* 0x000fea000383ffff */
.L_x_1811:
        /* <DEDUP_REMOVED lines=8> */
.L_x_1873:
[----:B------:R-:W-:Y:S01]  /*ef40*/  ISETP.NE.AND P0, PT, R3, RZ, PT ;  /* 0x000000ff0300720c */ /* 0x000fe20003f05270 */
[----:B------:R-:W-:-:S12]  /*ef50*/  IMAD.MOV.U32 R14, RZ, RZ, RZ ;  /* 0x000000ffff0e7224 */ /* 0x000fd800078e00ff */
[----:B------:R-:W-:Y:S05]  /*ef60*/  @!P0 BRA `(.L_x_1818) ;  /* 0x0000000000108947 */ /* 0x000fea0003800000 */
[----:B------:R-:W-:Y:S01]  /*ef70*/  UMOV UR4, 0xffffffff ;  /* 0xffffffff00047882 */ /* 0x000fe20000000000 */
[----:B------:R-:W-:Y:S02]  /*ef80*/  VIADD R12, R4, 0xffffffff ;  /* 0xffffffff040c7836 */ /* 0x000fe40000000000 */
[----:B------:R-:W-:Y:S05]  /*ef90*/  BRA.DIV UR4, `(.L_x_1819) ;  /* 0x0000001a04187947 */ /* 0x000fea000b800000 */
[----:B------:R0:W0:Y:S02]  /*efa0*/  SHFL.IDX PT, R14, R8, R12, 0x1f ;  /* 0x00001f0c080e7589 */ /* 0x00002400000e0000 */
.L_x_1818:
[----:B---3--:R-:W3:Y:S01]  /*efb0*/  LDC.64 R2, c[0x0][0xc68] ;  /* 0x00031a00ff027b82 */ /* 0x008ee20000000a00 */
[----:B------:R-:W-:-:S04]  /*efc0*/  IMAD.IADD R19, R4, 0x1, R19 ;  /* 0x0000000104137824 */ /* 0x000fc800078e0213 */
[----:B---3--:R-:W-:-:S05]  /*efd0*/  IMAD.WIDE R2, R19, 0x4, R2 ;  /* 0x0000000413027825 */ /* 0x008fca00078e0202 */
[----:B0-----:R0:W4:Y:S01]  /*efe0*/  LDG.E R8, desc[UR38][R2.64] ;  /* 0x0000002602087981 */ /* 0x001122000c1e1900 */
[----:B--2---:R-:W-:-:S05]  /*eff0*/  IMAD R16, R14, R7, R6 ;  /* 0x000000070e107224 */ /* 0x004fca00078e0206 */
[----:B------:R-:W-:Y:S01]  /*f000*/  IADD3 R5, R5, -R16, RZ ;  /* 0x8000001005057210 */ /* 0x000fe20007ffe0ff */
[----:B0-----:R-:W-:Y:S02]  /*f010*/  IMAD.MOV.U32 R2, RZ, RZ, RZ ;  /* 0x000000ffff027224 */ /* 0x001fe400078e00ff */
[----:B----4-:R-:W-:-:S05]  /*f020*/  IMAD R4, R17, R8, RZ ;  /* 0x0000000811047224 */ /* 0x010fca00078e02ff */
[-C--:B------:R-:W-:Y:S02]  /*f030*/  IABS R9, R4.reuse ;  /* 0x0000000400097213 */ /* 0x080fe40000000000 */
[----:B------:R-:W-:Y:S02]  /*f040*/  IABS R6, R4 ;  /* 0x0000000400067213 */ /* 0x000fe40000000000 */
[----:B------:R-:W0:Y:S03]  /*f050*/  I2F.RP R10, R9 ;  /* 0x00000009000a7306 */ /* 0x000e260000209400 */
[----:B------:R-:W-:-:S05]  /*f060*/  IMAD.MOV R6, RZ, RZ, -R6 ;  /* 0x000000ffff067224 */ /* 0x000fca00078e0a06 */
[----:B0-----:R-:W0:Y:S02]  /*f070*/  MUFU.RCP R10, R10 ;  /* 0x0000000a000a7308 */ /* 0x001e240000001000 */
[----:B0-----:R-:W-:-:S06]  /*f080*/  VIADD R11, R10, 0xffffffe ;  /* 0x0ffffffe0a0b7836 */ /* 0x001fcc0000000000 */
[----:B------:R-:W0:Y:S02]  /*f090*/  F2I.FTZ.U32.TRUNC.NTZ R3, R11 ;  /* 0x0000000b00037305 */ /* 0x000e24000021f000 */
[----:B0-----:R-:W-:-:S04]  /*f0a0*/  IMAD.MOV R12, RZ, RZ, -R3 ;  /* 0x000000ffff0c7224 */ /* 0x001fc800078e0a03 */
        /* <DEDUP_REMOVED lines=20> */
[----:B------:R-:W-:-:S04]  /*f1f0*/  VIADDMNMX R7, R3, R7, R8, PT ;  /* 0x0000000703077246 */ /* 0x000fc80003800108 */
[----:B------:R-:W-:-:S04]  /*f200*/  IABS R8, R7 ;  /* 0x0000000700087213 */ /* 0x000fc80000000000 */
[----:B------:R-:W0:Y:S08]  /*f210*/  I2F.RP R9, R8 ;  /* 0x0000000800097306 */ /* 0x000e300000209400 */
[----:B0-----:R-:W0:Y:S02]  /*f220*/  MUFU.RCP R9, R9 ;  /* 0x0000000900097308 */ /* 0x001e240000001000 */
[----:B0-----:R-:W-:Y:S01]  /*f230*/  VIADD R3, R9, 0xffffffe ;  /* 0x0ffffffe09037836 */ /* 0x001fe20000000000 */
[----:B------:R-:W-:-:S05]  /*f240*/  IABS R9, R7 ;  /* 0x0000000700097213 */ /* 0x000fca0000000000 */
[----:B------:R-:W0:Y:S02]  /*f250*/  F2I.FTZ.U32.TRUNC.NTZ R3, R3 ;  /* 0x0000000300037305 */ /* 0x000e24000021f000 */
[----:B0-----:R-:W-:-:S05]  /*f260*/  IADD3 R11, RZ, -R3, RZ ;  /* 0x80000003ff0b7210 */ /* 0x001fca0007ffe0ff */
        /* <DEDUP_REMOVED lines=22> */
.L_x_1812:
[----:B------:R-:W-:Y:S01]  /*f3d0*/  UMOV UR4, URZ ;  /* 0x0000003f00047c82 */ /* 0x000fe20008000000 */
[----:B------:R-:W-:Y:S01]  /*f3e0*/  UMOV UR5, URZ ;  /* 0x0000003f00057c82 */ /* 0x000fe20008000000 */
[----:B------:R-:W-:Y:S01]  /*f3f0*/  ULDC UR6, c[0x0][0xc14] ;  /* 0x0003050000067ab9 */ /* 0x000fe20000000800 */
[----:B--2---:R-:W-:Y:S02]  /*f400*/  IMAD.MOV.U32 R16, RZ, RZ, R5 ;  /* 0x000000ffff107224 */ /* 0x004fe400078e0005 */
[----:B------:R-:W-:Y:S02]  /*f410*/  IMAD.U32 R17, RZ, RZ, UR4 ;  /* 0x00000004ff117e24 */ /* 0x000fe4000f8e00ff */
[----:B------:R-:W-:Y:S02]  /*f420*/  IMAD.U32 R18, RZ, RZ, UR5 ;  /* 0x00000005ff127e24 */ /* 0x000fe4000f8e00ff */
[----:B------:R-:W-:-:S07]  /*f430*/  IMAD.U32 R19, RZ, RZ, UR6 ;  /* 0x00000006ff137e24 */ /* 0x000fce000f8e00ff */
.L_x_1820:
        /* <DEDUP_REMOVED lines=10> */
.L_x_1756:
[----:B0-----:R-:W3:Y:S01]  /*f4e0*/  LDL.LU R0, [R1+0x4] ;  /* 0x0000040001007983 */ /* 0x001ee20000300800 */
[----:B------:R-:W-:Y:S01]  /*f4f0*/  BSSY B0, `(.L_x_1822) ;  /* 0x000000b000007945 */ /* 0x000fe20003800000 */
[----:B------:R-:W0:Y:S01]  /*f500*/  S2R R5, SR_CgaCtaId ;  /* 0x0000000000057919 */ /* 0x000e220000008800 */
[----:B---3--:R-:W-:-:S05]  /*f510*/  VIADD R0, R0, 0x1 ;  /* 0x0000000100007836 */ /* 0x008fca0000000000 */
[----:B--2---:R-:W-:-:S04]  /*f520*/  LEA.HI R2, R0, R0, RZ, 0x1 ;  /* 0x0000000000027211 */ /* 0x004fc800078f08ff */
[----:B------:R-:W-:Y:S02]  /*f530*/  LOP3.LUT R3, R2, 0xfffffffe, RZ, 0xc0, !PT ;  /* 0xfffffffe02037812 */ /* 0x000fe400078ec0ff */
[----:B------:R-:W-:Y:S02]  /*f540*/  MOV R2, 0x400 ;  /* 0x0000040000027802 */ /* 0x000fe40000000f00 */
[----:B------:R-:W-:Y:S02]  /*f550*/  IADD3 R0, R0, -R3, RZ ;  /* 0x8000000300007210 */ /* 0x000fe40007ffe0ff */
[----:B0-----:R-:W-:Y:S02]  /*f560*/  LEA R9, R5, R2, 0x18 ;  /* 0x0000000205097211 */ /* 0x001fe400078ec0ff */
[----:B------:R-:W-:-:S04]  /*f570*/  SHF.L.U32 R0, R0, 0x1f, RZ ;  /* 0x0000001f00007819 */ /* 0x000fc800000006ff */
[----:B------:R-:W0:Y:S02]  /*f580*/  SYNCS.PHASECHK.TRANS64.TRYWAIT P0, [R9+URZ+0x16820], R0 ;  /* 0x01682000090075a7 */ /* 0x000e24000800017f */
[----:B0-----:R-:W-:Y:S05]  /*f590*/  @!P0 BRA `(.L_x_1823) ;  /* 0x0000001000bc8947 */ /* 0x001fea0003800000 */
.L_x_1876:
[----:B------:R-:W-:Y:S05]  /*f5a0*/  BSYNC B0 ;  /* 0x0000000000007941 */ /* 0x000fea0003800000 */
.L_x_1822:
[----:B------:R-:W-:-:S03]  /*f5b0*/  UMOV UR4, 0xffffffff ;  /* 0xffffffff00047882 */ /* 0x000fc60000000000 */
[----:B------:R-:W-:Y:S05]  /*f5c0*/  BRA.DIV UR4, `(.L_x_1824) ;  /* 0x0000001204c47947 */ /* 0x000fea000b800000 */
[----:B0-----:R-:W0:Y:S02]  /*f5d0*/  S2R R0, SR_TID.X ;  /* 0x0000000000007919 */ /* 0x001e240000002100 */
[----:B0-----:R-:W-:-:S04]  /*f5e0*/  SHF.R.U32.HI R0, RZ, 0x5, R0 ;  /* 0x00000005ff007819 */ /* 0x001fc80000011600 */
[----:B------:R-:W-:-:S05]  /*f5f0*/  LOP3.LUT R0, R0, 0x3, RZ, 0xc0, !PT ;  /* 0x0000000300007812 */ /* 0x000fca00078ec0ff */
[----:B------:R0:W2:Y:S02]  /*f600*/  SHFL.IDX PT, R14, R0, RZ, 0x1f ;  /* 0x00001fff000e7589 */ /* 0x0000a400000e0000 */
.L_x_1879:
[----:B--2---:R-:W-:Y:S01]  /*f610*/  ISETP.NE.AND P0, PT, R14, RZ, PT ;  /* 0x000000ff0e00720c */ /* 0x004fe20003f05270 */
[----:B------:R-:W-:-:S12]  /*f620*/  BSSY B0, `(.L_x_1825) ;  /* 0x0000024000007945 */ /* 0x000fd80003800000 */
[----:B------:R-:W-:Y:S05]  /*f630*/  @P0 BRA `(.L_x_1826) ;  /* 0x0000000000880947 */ /* 0x000fea0003800000 */
[----:B------:R-:W-:-:S03]  /*f640*/  UMOV UR4, 0xffffffff ;  /* 0xffffffff00047882 */ /* 0x000fc60000000000 */
[----:B------:R-:W-:Y:S05]  /*f650*/  BRA.DIV UR4, `(.L_x_1827) ;  /* 0x0000001204d47947 */ /* 0x000fea000b800000 */
[----:B------:R-:W-:-:S13]  /*f660*/  ELECT P6, URZ, PT ;  /* 0x00000000003f782f */ /* 0x000fda00038c0000 */
.L_x_1882:
[----:B------:R-:W-:Y:S05]  /*f670*/  @!P6 BRA `(.L_x_1826) ;  /* 0x000000000078e947 */ /* 0x000fea0003800000 */
[----:B------:R-:W-:-:S06]  /*f680*/  ULOP3.LUT UR4, UR36, 0x2, URZ, 0xfc, !UPT ;  /* 0x0000000224047892 */ /* 0x000fcc000f8efc3f */
[----:B0-----:R-:W-:-:S05]  /*f690*/  IMAD.U32 R0, RZ, RZ, UR4 ;  /* 0x00000004ff007e24 */ /* 0x001fca000f8e00ff */
[----:B------:R-:W-:-:S13]  /*f6a0*/  ISETP.NE.AND P2, PT, R0, 0x3, PT ;  /* 0x000000030000780c */ /* 0x000fda0003f45270 */
[----:B------:R-:W-:Y:S05]  /*f6b0*/  @!P2 BRA `(.L_x_1828) ;  /* 0x000000000004a947 */ /* 0x000fea0003800000 */
[----:B------:R-:W-:Y:S01]  /*f6c0*/  BPT.TRAP 0x1 ;  /* 0x000000040000795c */ /* 0x000fe20000300000 */
.L_x_1828:
        /* <DEDUP_REMOVED lines=12> */
.L_x_1883:
[----:B------:R-:W2:Y:S02]  /*f790*/  SYNCS.PHASECHK.TRANS64.TRYWAIT P0, [R3+URZ], R0 ;  /* 0x00000000030075a7 */ /* 0x000ea4000800017f */
[----:B--2---:R-:W-:Y:S05]  /*f7a0*/  @!P0 BRA `(.L_x_1830) ;  /* 0x0000001000b48947 */ /* 0x004fea0003800000 */
.L_x_1884:
[----:B------:R-:W-:Y:S05]  /*f7b0*/  @!P2 BRA `(.L_x_1831) ;  /* 0x000000000004a947 */ /* 0x000fea0003800000 */
[----:B------:R-:W-:Y:S01]  /*f7c0*/  BPT.TRAP 0x1 ;  /* 0x000000040000795c */ /* 0x000fe20000300000 */
.L_x_1831:
[----:B--2---:R-:W-:-:S04]  /*f7d0*/  VIADD R3, R9, 0x16860 ;  /* 0x0001686009037836 */ /* 0x004fc80000000000 */
[----:B------:R-:W-:-:S04]  /*f7e0*/  IMAD R5, R22, 0x8, R3 ;  /* 0x0000000816057824 */ /* 0x000fc800078e0203 */
[----:B------:R-:W2:Y:S02]  /*f7f0*/  SYNCS.PHASECHK.TRANS64.TRYWAIT P0, [R5+URZ], R2 ;  /* 0x00000002050075a7 */ /* 0x000ea4000800017f */
[----:B--2---:R-:W-:Y:S05]  /*f800*/  @!P0 BRA `(.L_x_1832) ;  /* 0x0000001000b08947 */ /* 0x004fea0003800000 */
.L_x_1885:
[----:B------:R-:W-:-:S07]  /*f810*/  LEA R3, R4, R3, 0x3 ;  /* 0x0000000304037211 */ /* 0x000fce00078e18ff */
.L_x_1833:
[----:B---3--:R3:W4:Y:S02]  /*f820*/  SYNCS.PHASECHK.TRANS64.TRYWAIT P0, [R3+URZ], R0 ;  /* 0x00000000030075a7 */ /* 0x008724000800017f */
[----:B----4-:R-:W-:Y:S05]  /*f830*/  @!P0 NANOSLEEP.SYNCS 0x989680 ;  /* 0x009896800000895d */ /* 0x010fea0003900000 */
[----:B------:R-:W4:Y:S02]  /*f840*/  @!P0 SYNCS.PHASECHK.TRANS64 P0, [R3+URZ], R0 ;  /* 0x00000000030085a7 */ /* 0x000f24000800007f */
[----:B----4-:R-:W-:Y:S05]  /*f850*/  @!P0 BRA `(.L_x_1833) ;  /* 0xfffffffc00f08947 */ /* 0x010fea000383ffff */
.L_x_1826:
[----:B------:R-:W-:Y:S05]  /*f860*/  BSYNC B0 ;  /* 0x0000000000007941 */ /* 0x000fea0003800000 */
.L_x_1825:
[----:B------:R-:W-:Y:S05]  /*f870*/  EXIT ;  /* 0x000000000000794d */ /* 0x000fea0003800000 */
.L_x_1700:
[----:B0-----:R-:W-:-:S04]  /*f880*/  IMAD.U32 R3, RZ, RZ, UR41 ;  /* 0x00000029ff037e24 */ /* 0x001fc8000f8e00ff */
[----:B------:R0:W1:Y:S03]  /*f890*/  SYNCS.PHASECHK.TRANS64.TRYWAIT P1, [R3+URZ+0x16800], R0 ;  /* 0x01680000030075a7 */ /* 0x000066000802017f */
[----:B-1----:R-:W-:Y:S05]  /*f8a0*/  @!P1 NANOSLEEP.SYNCS 0x989680 ;  /* 0x009896800000995d */ /* 0x002fea0003900000 */
[----:B------:R-:W1:Y:S02]  /*f8b0*/  @!P1 SYNCS.PHASECHK.TRANS64 P1, [R3+URZ+0x16800], R0 ;  /* 0x01680000030095a7 */ /* 0x000e64000802007f */
[----:B-1----:R-:W-:Y:S05]  /*f8c0*/  @!P1 BRA `(.L_x_1700) ;  /* 0xfffffffc00ec9947 */ /* 0x002fea000383ffff */
[----:B------:R-:W-:Y:S05]  /*f8d0*/  BRA `(.L_x_1834) ;  /* 0xffffff1c00847947 */ /* 0x000fea000383ffff */
.L_x_1704:
[----:B-1----:R1:W2:Y:S02]  /*f8e0*/  SYNCS.PHASECHK.TRANS64.TRYWAIT P2, [R0+URZ+0x16830], R3 ;  /* 0x01683003000075a7 */ /* 0x0022a4000804017f */
[----:B--2---:R-:W-:Y:S05]  /*f8f0*/  @!P2 NANOSLEEP.SYNCS 0x989680 ;  /* 0x009896800000a95d */ /* 0x004fea0003900000 */
[----:B------:R-:W2:Y:S02]  /*f900*/  @!P2 SYNCS.PHASECHK.TRANS64 P2, [R0+URZ+0x16830], R3 ;  /* 0x016830030000a5a7 */ /* 0x000ea4000804007f */
[----:B--2---:R-:W-:Y:S05]  /*f910*/  @!P2 BRA `(.L_x_1704) ;  /* 0xfffffffc00f0a947 */ /* 0x004fea000383ffff */
[----:B------:R-:W-:Y:S05]  /*f920*/  BRA `(.L_x_1703) ;  /* 0xffffff1c00ac7947 */ /* 0x000fea000383ffff */
.L_x_1709:
[----:B-1----:R-:W-:-:S04]  /*f930*/  IMAD.U32 R6, RZ, RZ, UR6 ;  /* 0x00000006ff067e24 */ /* 0x002fc8000f8e00ff */
[----:B------:R1:W2:Y:S03]  /*f940*/  SYNCS.PHASECHK.TRANS64.TRYWAIT P2, [R6+URZ+0x16830], R5 ;  /* 0x01683005060075a7 */ /* 0x0002a6000804017f */
[----:B--2---:R-:W-:Y:S05]  /*f950*/  @!P2 NANOSLEEP.SYNCS 0x989680 ;  /* 0x009896800000a95d */ /* 0x004fea0003900000 */
[----:B------:R-:W2:Y:S02]  /*f960*/  @!P2 SYNCS.PHASECHK.TRANS64 P2, [R6+URZ+0x16830], R5 ;  /* 0x016830050600a5a7 */ /* 0x000ea4000804007f */
[----:B--2---:R-:W-:Y:S05]  /*f970*/  @!P2 BRA `(.L_x_1709) ;  /* 0xfffffffc00eca947 */ /* 0x004fea000383ffff */
[----:B------:R-:W-:Y:S05]  /*f980*/  BRA `(.L_x_1706) ;  /* 0xffffff4800507947 */ /* 0x000fea000383ffff */
.L_x_1713:
[----:B-1----:R-:W-:-:S04]  /*f990*/  IMAD.U32 R6, RZ, RZ, UR6 ;  /* 0x00000006ff067e24 */ /* 0x002fc8000f8e00ff */
[----:B------:R1:W2:Y:S03]  /*f9a0*/  SYNCS.PHASECHK.TRANS64.TRYWAIT P2, [R6+URZ+0x16850], R5 ;  /* 0x01685005060075a7 */ /* 0x0002a6000804017f */
[----:B--2---:R-:W-:Y:S05]  /*f9b0*/  @!P2 NANOSLEEP.SYNCS 0x989680 ;  /* 0x009896800000a95d */ /* 0x004fea0003900000 */
[----:B------:R-:W2:Y:S02]  /*f9c0*/  @!P2 SYNCS.PHASECHK.TRANS64 P2, [R6+URZ+0x16850], R5 ;  /* 0x016850050600a5a7 */ /* 0x000ea4000804007f */
[----:B--2---:R-:W-:Y:S05]  /*f9d0*/  @!P2 BRA `(.L_x_1713) ;  /* 0xfffffffc00eca947 */ /* 0x004fea000383ffff */
[----:B------:R-:W-:Y:S05]  /*f9e0*/  BRA `(.L_x_1710) ;  /* 0xffffff4800c07947 */ /* 0x000fea000383ffff */
.L_x_1719:
[----:B-1----:R-:W-:-:S04]  /*f9f0*/  IMAD.U32 R6, RZ, RZ, UR6 ;  /* 0x00000006ff067e24 */ /* 0x002fc8000f8e00ff */
[----:B------:R1:W2:Y:S03]  /*fa00*/  SYNCS.PHASECHK.TRANS64.TRYWAIT P2, [R6+URZ+0x16830], R5 ;  /* 0x01683005060075a7 */ /* 0x0002a6000804017f */
[----:B--2---:R-:W-:Y:S05]  /*fa10*/  @!P2 NANOSLEEP.SYNCS 0x989680 ;  /* 0x009896800000a95d */ /* 0x004fea0003900000 */
[----:B------:R-:W2:Y:S02]  /*fa20*/  @!P2 SYNCS.PHASECHK.TRANS64 P2, [R6+URZ+0x16830], R5 ;  /* 0x016830050600a5a7 */ /* 0x000ea4000804007f */
[----:B--2---:R-:W-:Y:S05]  /*fa30*/  @!P2 BRA `(.L_x_1719) ;  /* 0xfffffffc00eca947 */ /* 0x004fea000383ffff */
[----:B------:R-:W-:Y:S05]  /*fa40*/  BRA `(.L_x_1716) ;  /* 0xffffff7400987947 */ /* 0x000fea000383ffff */
.L_x_1723:
[----:B-1----:R-:W-:-:S04]  /*fa50*/  IMAD.U32 R6, RZ, RZ, UR6 ;  /* 0x00000006ff067e24 */ /* 0x002fc8000f8e00ff */
[----:B------:R1:W2:Y:S03]  /*fa60*/  SYNCS.PHASECHK.TRANS64.TRYWAIT P2, [R6+URZ+0x16850], R5 ;  /* 0x01685005060075a7 */ /* 0x0002a6000804017f */
[----:B--2---:R-:W-:Y:S05]  /*fa70*/  @!P2 NANOSLEEP.SYNCS 0x989680 ;  /* 0x009896800000a95d */ /* 0x004fea0003900000 */
[----:B------:R-:W2:Y:S02]  /*fa80*/  @!P2 SYNCS.PHASECHK.TRANS64 P2, [R6+URZ+0x16850], R5 ;  /* 0x016850050600a5a7 */ /* 0x000ea4000804007f */
[----:B--2---:R-:W-:Y:S05]  /*fa90*/  @!P2 BRA `(.L_x_1723) ;  /* 0xfffffffc00eca947 */ /* 0x004fea000383ffff */
[----:B------:R-:W-:Y:S05]  /*faa0*/  BRA `(.L_x_1720) ;  /* 0xffffff7800087947 */ /* 0x000fea000383ffff */
.L_x_1728:
[----:B-1----:R-:W-:-:S04]  /*fab0*/  IMAD.U32 R4, RZ, RZ, UR5 ;  /* 0x00000005ff047e24 */ /* 0x002fc8000f8e00ff */
[----:B------:R1:W2:Y:S03]  /*fac0*/  SYNCS.PHASECHK.TRANS64.TRYWAIT P0, [R4+URZ+0x16850], R3 ;  /* 0x01685003040075a7 */ /* 0x0002a6000800017f */
[----:B--2---:R-:W-:Y:S05]  /*fad0*/  @!P0 NANOSLEEP.SYNCS 0x989680 ;  /* 0x009896800000895d */ /* 0x004fea0003900000 */
[----:B------:R-:W2:Y:S02]  /*fae0*/  @!P0 SYNCS.PHASECHK.TRANS64 P0, [R4+URZ+0x16850], R3 ;  /* 0x01685003040085a7 */ /* 0x000ea4000800007f */
[----:B--2---:R-:W-:Y:S05]  /*faf0*/  @!P0 BRA `(.L_x_1728) ;  /* 0xfffffffc00ec8947 */ /* 0x004fea000383ffff */
[----:B------:R-:W-:Y:S05]  /*fb00*/  BRA `(.L_x_1727) ;  /* 0xffffff9800707947 */ /* 0x000fea000383ffff */
.L_x_1767:
        /* <DEDUP_REMOVED lines=11> */
.L_x_1836:
[----:B------:R-:W-:Y:S05]  /*fbc0*/  BSYNC B0 ;  /* 0x0000000000007941 */ /* 0x000fea0003800000 */
.L_x_1835:
[----:B------:R-:W-:Y:S05]  /*fbd0*/  BRA `(.L_x_1837) ;  /* 0xffffffd000907947 */ /* 0x000fea000383ffff */
.L_x_1768:
[----:B------:R-:W-:Y:S01]  /*fbe0*/  BSSY B0, `(.L_x_1838) ;  /* 0x0000006000007945 */ /* 0x000fe20003800000 */
[----:B------:R-:W-:-:S07]  /*fbf0*/  IMAD.MOV.U32 R15, RZ, RZ, -0x1 ;  /* 0xffffffffff0f7424 */ /* 0x000fce00078e00ff */
[----:B-1----:R-:W-:Y:S05]  /*fc00*/  WARPSYNC.COLLECTIVE R15, `(.L_x_1839) ;  /* 0x000000000f0c7348 */ /* 0x002fea0003c00000 */
[----:B------:R-:W-:Y:S02]  /*fc10*/  ELECT P6, UR62, PT ;  /* 0x00000000003e782f */ /* 0x000fe400038c0000 */
[----:B------:R-:W-:Y:S01]  /*fc20*/  MOV R14, UR62 ;  /* 0x0000003e000e7c02 */ /* 0x000fe20008000f00 */
[----:B-1----:R-:W-:Y:S10]  /*fc30*/  ENDCOLLECTIVE ;  /* 0x000000000000791b */ /* 0x002ff40003800000 */
.L_x_1839:
[----:B------:R-:W-:Y:S05]  /*fc40*/  BSYNC B0 ;  /* 0x0000000000007941 */ /* 0x000fea0003800000 */
.L_x_1838:
[----:B------:R-:W-:Y:S05]  /*fc50*/  BRA `(.L_x_1840) ;  /* 0xffffffd000807947 */ /* 0x000fea000383ffff */
.L_x_1771:
[----:B--2---:R2:W3:Y:S02]  /*fc60*/  SYNCS.PHASECHK.TRANS64.TRYWAIT P0, [R5+URZ+0x16840], R4 ;  /* 0x01684004050075a7 */ /* 0x0044e4000800017f */
[----:B---3--:R-:W-:Y:S05]  /*fc70*/  @!P0 NANOSLEEP.SYNCS 0x989680 ;  /* 0x009896800000895d */ /* 0x008fea0003900000 */
[----:B------:R-:W3:Y:S02]  /*fc80*/  @!P0 SYNCS.PHASECHK.TRANS64 P0, [R5+URZ+0x16840], R4 ;  /* 0x01684004050085a7 */ /* 0x000ee4000800007f */
[----:B---3--:R-:W-:Y:S05]  /*fc90*/  @!P0 BRA `(.L_x_1771) ;  /* 0xfffffffc00f08947 */ /* 0x008fea000383ffff */
[----:B------:R-:W-:Y:S05]  /*fca0*/  BRA `(.L_x_1841) ;  /* 0xffffffd000d47947 */ /* 0x000fea000383ffff */
.L_x_1774:
[----:B--2---:R2:W3:Y:S02]  /*fcb0*/  SYNCS.PHASECHK.TRANS64.TRYWAIT P0, [R25+URZ+0x16820], R4 ;  /* 0x01682004190075a7 */ /* 0x0044e4000800017f */
[----:B---3--:R-:W-:Y:S05]  /*fcc0*/  @!P0 NANOSLEEP.SYNCS 0x989680 ;  /* 0x009896800000895d */ /* 0x008fea0003900000 */
[----:B------:R-:W3:Y:S02]  /*fcd0*/  @!P0 SYNCS.PHASECHK.TRANS64 P0, [R25+URZ+0x16820], R4 ;  /* 0x01682004190085a7 */ /* 0x000ee4000800007f */
[----:B---3--:R-:W-:Y:S05]  /*fce0*/  @!P0 BRA `(.L_x_1774) ;  /* 0xfffffffc00f08947 */ /* 0x008fea000383ffff */
[----:B------:R-:W-:Y:S05]  /*fcf0*/  BRA `(.L_x_1842) ;  /* 0xffffffd400947947 */ /* 0x000fea000383ffff */
.L_x_1782:
[----:B0-----:R0:W2:Y:S02]  /*fd00*/  SYNCS.PHASECHK.TRANS64.TRYWAIT P0, [R3+URZ+0x16840], R2 ;  /* 0x01684002030075a7 */ /* 0x0010a4000800017f */
[----:B--2---:R-:W-:Y:S05]  /*fd10*/  @!P0 NANOSLEEP.SYNCS 0x989680 ;  /* 0x009896800000895d */ /* 0x004fea0003900000 */
[----:B------:R-:W2:Y:S02]  /*fd20*/  @!P0 SYNCS.PHASECHK.TRANS64 P0, [R3+URZ+0x16840], R2 ;  /* 0x01684002030085a7 */ /* 0x000ea4000800007f */
[----:B--2---:R-:W-:Y:S05]  /*fd30*/  @!P0 BRA `(.L_x_1782) ;  /* 0xfffffffc00f08947 */ /* 0x004fea000383ffff */
[----:B------:R-:W-:Y:S05]  /*fd40*/  BRA `(.L_x_1843) ;  /* 0xffffffd800307947 */ /* 0x000fea000383ffff */
.L_x_1784:
[----:B0-----:R0:W2:Y:S02]  /*fd50*/  SYNCS.PHASECHK.TRANS64.TRYWAIT P0, [R2+URZ+0x60], R5 ;  /* 0x00006005020075a7 */ /* 0x0010a4000800017f */
[----:B--2---:R-:W-:Y:S05]  /*fd60*/  @!P0 NANOSLEEP.SYNCS 0x989680 ;  /* 0x009896800000895d */ /* 0x004fea0003900000 */
[----:B------:R-:W2:Y:S02]  /*fd70*/  @!P0 SYNCS.PHASECHK.TRANS64 P0, [R2+URZ+0x60], R5 ;  /* 0x00006005020085a7 */ /* 0x000ea4000800007f */
[----:B--2---:R-:W-:Y:S05]  /*fd80*/  @!P0 BRA `(.L_x_1784) ;  /* 0xfffffffc00f08947 */ /* 0x004fea000383ffff */
[----:B------:R-:W-:Y:S05]  /*fd90*/  BRA `(.L_x_1844) ;  /* 0xffffffd800947947 */ /* 0x000fea000383ffff */
.L_x_1789:
[----:B--2---:R2:W3:Y:S02]  /*fda0*/  SYNCS.PHASECHK.TRANS64.TRYWAIT P0, [R3+URZ+0x16840], R2 ;  /* 0x01684002030075a7 */ /* 0x0044e4000800017f */
[----:B---3--:R-:W-:Y:S05]  /*fdb0*/  @!P0 NANOSLEEP.SYNCS 0x989680 ;  /* 0x009896800000895d */ /* 0x008fea0003900000 */
[----:B------:R-:W3:Y:S02]  /*fdc0*/  @!P0 SYNCS.PHASECHK.TRANS64 P0, [R3+URZ+0x16840], R2 ;  /* 0x01684002030085a7 */ /* 0x000ee4000800007f */
[----:B---3--:R-:W-:Y:S05]  /*fdd0*/  @!P0 BRA `(.L_x_1789) ;  /* 0xfffffffc00f08947 */ /* 0x008fea000383ffff */
[----:B------:R-:W-:Y:S05]  /*fde0*/  BRA `(.L_x_1845) ;  /* 0xffffffdc00987947 */ /* 0x000fea000383ffff */
.L_x_1791:
[----:B0-----:R0:W2:Y:S02]  /*fdf0*/  SYNCS.PHASECHK.TRANS64.TRYWAIT P1, [R3+URZ+0x60], R24 ;  /* 0x00006018030075a7 */ /* 0x0010a4000802017f */
[----:B--2---:R-:W-:Y:S05]  /*fe00*/  @!P1 NANOSLEEP.SYNCS 0x989680 ;  /* 0x009896800000995d */ /* 0x004fea0003900000 */
[----:B------:R-:W2:Y:S02]  /*fe10*/  @!P1 SYNCS.PHASECHK.TRANS64 P1, [R3+URZ+0x60], R24 ;  /* 0x00006018030095a7 */ /* 0x000ea4000802007f */
[----:B--2---:R-:W-:Y:S05]  /*fe20*/  @!P1 BRA `(.L_x_1791) ;  /* 0xfffffffc00f09947 */ /* 0x004fea000383ffff */
[----:B------:R-:W-:Y:S05]  /*fe30*/  BRA `(.L_x_1846) ;  /* 0xffffffdc00fc7947 */ /* 0x000fea000383ffff */
.L_x_1796:
[----:B--2---:R2:W3:Y:S02]  /*fe40*/  SYNCS.PHASECHK.TRANS64.TRYWAIT P0, [R2+URZ+0x16840], R3 ;  /* 0x01684003020075a7 */ /* 0x0044e4000800017f */
[----:B---3--:R-:W-:Y:S05]  /*fe50*/  @!P0 NANOSLEEP.SYNCS 0x989680 ;  /* 0x009896800000895d */ /* 0x008fea0003900000 */
[----:B------:R-:W3:Y:S02]  /*fe60*/  @!P0 SYNCS.PHASECHK.TRANS64 P0, [R2+URZ+0x16840], R3 ;  /* 0x01684003020085a7 */ /* 0x000ee4000800007f */
[----:B---3--:R-:W-:Y:S05]  /*fe70*/  @!P0 BRA `(.L_x_1796) ;  /* 0xfffffffc00f08947 */ /* 0x008fea000383ffff */
[----:B------:R-:W-:Y:S05]  /*fe80*/  BRA `(.L_x_1847) ;  /* 0xffffffe000d87947 */ /* 0x000fea000383ffff */
.L_x_1798:
[----:B0-----:R0:W2:Y:S02]  /*fe90*/  SYNCS.PHASECHK.TRANS64.TRYWAIT P1, [R2+URZ+0x60], R3 ;  /* 0x00006003020075a7 */ /* 0x0010a4000802017f */
[----:B--2---:R-:W-:Y:S05]  /*fea0*/  @!P1 NANOSLEEP.SYNCS 0x989680 ;  /* 0x009896800000995d */ /* 0x004fea0003900000 */
[----:B------:R-:W2:Y:S02]  /*feb0*/  @!P1 SYNCS.PHASECHK.TRANS64 P1, [R2+URZ+0x60], R3 ;  /* 0x00006003020095a7 */ /* 0x000ea4000802007f */
[----:B--2---:R-:W-:Y:S05]  /*fec0*/  @!P1 BRA `(.L_x_1798) ;  /* 0xfffffffc00f09947 */ /* 0x004fea000383ffff */
[----:B------:R-:W-:Y:S05]  /*fed0*/  BRA `(.L_x_1848) ;  /* 0xffffffe400407947 */ /* 0x000fea000383ffff */
.L_x_1805:
[----:B---3--:R3:W4:Y:S02]  /*fee0*/  SYNCS.PHASECHK.TRANS64.TRYWAIT P0, [R3+URZ+0x16860], R2 ;  /* 0x01686002030075a7 */ /* 0x008724000800017f */
[----:B----4-:R-:W-:Y:S05]  /*fef0*/  @!P0 NANOSLEEP.SYNCS 0x989680 ;  /* 0x009896800000895d */ /* 0x010fea0003900000 */
[----:B------:R-:W4:Y:S02]  /*ff00*/  @!P0 SYNCS.PHASECHK.TRANS64 P0, [R3+URZ+0x16860], R2 ;  /* 0x01686002030085a7 */ /* 0x000f24000800007f */
[----:B----4-:R-:W-:Y:S05]  /*ff10*/  @!P0 BRA `(.L_x_1805) ;  /* 0xfffffffc00f08947 */ /* 0x010fea000383ffff */
[----:B------:R-:W-:Y:S05]  /*ff20*/  BRA `(.L_x_1849) ;  /* 0xffffffe800007947 */ /* 0x000fea000383ffff */
.L_x_1807:
[----:B------:R-:W-:Y:S01]  /*ff30*/  BSSY B0, `(.L_x_1850) ;  /* 0x0000008000007945 */ /* 0x000fe20003800000 */
[----:B0-----:R-:W-:Y:S02]  /*ff40*/  IMAD.MOV.U32 R13, RZ, RZ, R16 ;  /* 0x000000ffff0d7224 */ /* 0x001fe400078e0010 */
[----:B------:R-:W-:Y:S02]  /*ff50*/  IMAD.MOV.U32 R12, RZ, RZ, RZ ;  /* 0x000000ffff0c7224 */ /* 0x000fe400078e00ff */
[----:B------:R-:W-:Y:S02]  /*ff60*/  IMAD.MOV.U32 R11, RZ, RZ, 0x1f ;  /* 0x0000001fff0b7424 */ /* 0x000fe400078e00ff */
[----:B------:R-:W-:-:S07]  /*ff70*/  IMAD.MOV.U32 R15, RZ, RZ, -0x1 ;  /* 0xffffffffff0f7424 */ /* 0x000fce00078e00ff */
[----:B-1----:R-:W-:Y:S05]  /*ff80*/  WARPSYNC.COLLECTIVE R15, `(.L_x_1851) ;  /* 0x000000000f087348 */ /* 0x002fea0003c00000 */
[----:B------:R0:W2:Y:S02]  /*ff90*/  SHFL.IDX P6, R14, R13, R12, R11 ;  /* 0x0000000c0d0e7389 */ /* 0x0000a400000c000b */
[----:B012---:R-:W-:Y:S01]  /*ffa0*/  ENDCOLLECTIVE ;  /* 0x000000000000791b */ /* 0x007fe20003800000 */
.L_x_1851:
[----:B------:R-:W-:Y:S05]  /*ffb0*/  BSYNC B0 ;  /* 0x0000000000007941 */ /* 0x000fea0003800000 */
.L_x_1850:
        /* <DEDUP_REMOVED lines=8> */
.L_x_1852:
[----:B------:R-:W-:Y:S01]  /*10040*/  IMAD.MOV.U32 R4, RZ, RZ, R14 ;  /* 0x000000ffff047224 */ /* 0x000fe200078e000e */
[----:B------:R-:W-:Y:S06]  /*10050*/  BRA `(.L_x_1853) ;  /* 0xffffffe800487947 */ /* 0x000fec000383ffff */
.L_x_1810:
        /* <DEDUP_REMOVED lines=8> */
.L_x_1855:
[----:B------:R-:W-:Y:S05]  /*100e0*/  BSYNC B0 ;  /* 0x0000000000007941 */ /* 0x000fea0003800000 */
.L_x_1854:
        /* <DEDUP_REMOVED lines=10> */
.L_x_1856:
        /* <DEDUP_REMOVED lines=8> */
.L_x_1857:
        /* <DEDUP_REMOVED lines=8> */
.L_x_1858:
        /* <DEDUP_REMOVED lines=8> */
.L_x_1859:
        /* <DEDUP_REMOVED lines=8> */
.L_x_1860:
[----:B------:R-:W-:Y:S05]  /*10390*/  BRA `(.L_x_1861) ;  /* 0xffffffe800047947 */ /* 0x000fea000383ffff */
.L_x_1815:
        /* <DEDUP_REMOVED lines=8> */
.L_x_1863:
[----:B------:R-:W-:Y:S05]  /*10420*/  BSYNC B0 ;  /* 0x0000000000007941 */ /* 0x000fea0003800000 */
.L_x_1862:
[----:B------:R-:W-:Y:S01]  /*10430*/  ISETP.NE.AND P0, PT, R26, RZ, PT ;  /* 0x000000ff1a00720c */ /* 0x000fe20003f05270 */
        /* <DEDUP_REMOVED lines=9> */
.L_x_1864:
        /* <DEDUP_REMOVED lines=8> */
.L_x_1865:
        /* <DEDUP_REMOVED lines=8> */
.L_x_1866:
        /* <DEDUP_REMOVED lines=8> */
.L_x_1867:
        /* <DEDUP_REMOVED lines=8> */
.L_x_1868:
[----:B------:R-:W-:Y:S05]  /*106d0*/  BRA `(.L_x_1869) ;  /* 0xffffffe400e07947 */ /* 0x000fea000383ffff */
.L_x_1817:
[----:B------:R-:W-:Y:S01]  /*106e0*/  BSSY B0, `(.L_x_1870) ;  /* 0x0000006000007945 */ /* 0x000fe20003800000 */
[----:B------:R-:W-:Y:S02]  /*106f0*/  PLOP3.LUT P6, PT, P6, PT, PT, 0x8, 0x0 ;  /* 0x000000000000781c */ /* 0x000fe400037ce170 */
[----:B------:R-:W-:-:S11]  /*10700*/  MOV R15, 0xffffffff ;  /* 0xffffffff000f7802 */ /* 0x000fd60000000f00 */
[----:B012---:R-:W-:Y:S05]  /*10710*/  WARPSYNC.COLLECTIVE R15, `(.L_x_1871) ;  /* 0x000000000f087348 */ /* 0x007fea0003c00000 */
[----:B------:R-:W-:Y:S01]  /*10720*/  VOTE.ANY R14, PT, P6 ;  /* 0x00000000000e7806 */ /* 0x000fe200030e0100 */
[----:B012---:R-:W-:Y:S06]  /*10730*/  ENDCOLLECTIVE ;  /* 0x000000000000791b */ /* 0x007fec0003800000 */
.L_x_1871:
[----:B------:R-:W-:Y:S05]  /*10740*/  BSYNC B0 ;  /* 0x0000000000007941 */ /* 0x000fea0003800000 */
.L_x_1870:
        /* <DEDUP_REMOVED lines=9> */
.L_x_1872:
[----:B------:R-:W-:Y:S01]  /*107e0*/  IMAD.MOV.U32 R17, RZ, RZ, R14 ;  /* 0x000000ffff117224 */ /* 0x000fe200078e000e */
[----:B------:R-:W-:Y:S06]  /*107f0*/  BRA `(.L_x_1873) ;  /* 0xffffffe400d07947 */ /* 0x000fec000383ffff */
.L_x_1819:
[----:B------:R-:W-:Y:S01]  /*10800*/  BSSY B0, `(.L_x_1874) ;  /* 0x0000007000007945 */ /* 0x000fe20003800000 */
[----:B------:R-:W-:Y:S01]  /*10810*/  IMAD.MOV.U32 R13, RZ, RZ, R8 ;  /* 0x000000ffff0d7224 */ /* 0x000fe200078e0008 */
[----:B------:R-:W-:Y:S01]  /*10820*/  MOV R11, 0x1f ;  /* 0x0000001f000b7802 */ /* 0x000fe20000000f00 */
[----:B------:R-:W-:-:S07]  /*10830*/  IMAD.MOV.U32 R15, RZ, RZ, -0x1 ;  /* 0xffffffffff0f7424 */ /* 0x000fce00078e00ff */
[----:B01234-:R-:W-:Y:S05]  /*10840*/  WARPSYNC.COLLECTIVE R15, `(.L_x_1875) ;  /* 0x000000000f087348 */ /* 0x01ffea0003c00000 */
[----:B------:R0:W0:Y:S02]  /*10850*/  SHFL.IDX P6, R14, R13, R12, R11 ;  /* 0x0000000c0d0e7389 */ /* 0x00002400000c000b */
[----:B01234-:R-:W-:Y:S01]  /*10860*/  ENDCOLLECTIVE ;  /* 0x000000000000791b */ /* 0x01ffe20003800000 */
.L_x_1875:
[----:B------:R-:W-:Y:S05]  /*10870*/  BSYNC B0 ;  /* 0x0000000000007941 */ /* 0x000fea0003800000 */
.L_x_1874:
[----:B------:R-:W-:Y:S05]  /*10880*/  BRA `(.L_x_1818) ;  /* 0xffffffe400c87947 */ /* 0x000fea000383ffff */
.L_x_1823:
[----:B0-----:R0:W2:Y:S02]  /*10890*/  SYNCS.PHASECHK.TRANS64.TRYWAIT P0, [R9+URZ+0x16820], R0 ;  /* 0x01682000090075a7 */ /* 0x0010a4000800017f */
[----:B--2---:R-:W-:Y:S05]  /*108a0*/  @!P0 NANOSLEEP.SYNCS 0x989680 ;  /* 0x009896800000895d */ /* 0x004fea0003900000 */
[----:B------:R-:W2:Y:S02]  /*108b0*/  @!P0 SYNCS.PHASECHK.TRANS64 P0, [R9+URZ+0x16820], R0 ;  /* 0x01682000090085a7 */ /* 0x000ea4000800007f */
[----:B--2---:R-:W-:Y:S05]  /*108c0*/  @!P0 BRA `(.L_x_1823) ;  /* 0xfffffffc00f08947 */ /* 0x004fea000383ffff */
[----:B------:R-:W-:Y:S05]  /*108d0*/  BRA `(.L_x_1876) ;  /* 0xffffffec00307947 */ /* 0x000fea000383ffff */
.L_x_1824:
        /* <DEDUP_REMOVED lines=11> */
.L_x_1878:
[----:B------:R-:W-:Y:S05]  /*10990*/  BSYNC B0 ;  /* 0x0000000000007941 */ /* 0x000fea0003800000 */
.L_x_1877:
[----:B------:R-:W-:Y:S05]  /*109a0*/  BRA `(.L_x_1879) ;  /* 0xffffffec00187947 */ /* 0x000fea000383ffff */
.L_x_1827:
[----:B------:R-:W-:Y:S01]  /*109b0*/  BSSY B1, `(.L_x_1880) ;  /* 0x0000006000017945 */ /* 0x000fe20003800000 */
[----:B------:R-:W-:-:S07]  /*109c0*/  IMAD.MOV.U32 R15, RZ, RZ, -0x1 ;  /* 0xffffffffff0f7424 */ /* 0x000fce00078e00ff */
[----:B01----:R-:W-:Y:S05]  /*109d0*/  WARPSYNC.COLLECTIVE R15, `(.L_x_1881) ;  /* 0x000000000f0c7348 */ /* 0x003fea0003c00000 */
[----:B------:R-:W-:Y:S02]  /*109e0*/  ELECT P6, UR62, PT ;  /* 0x00000000003e782f */ /* 0x000fe400038c0000 */
[----:B------:R-:W-:Y:S01]  /*109f0*/  MOV R14, UR62 ;  /* 0x0000003e000e7c02 */ /* 0x000fe20008000f00 */
[----:B01----:R-:W-:Y:S10]  /*10a00*/  ENDCOLLECTIVE ;  /* 0x000000000000791b */ /* 0x003ff40003800000 */
.L_x_1881:
[----:B------:R-:W-:Y:S05]  /*10a10*/  BSYNC B1 ;  /* 0x0000000000017941 */ /* 0x000fea0003800000 */
.L_x_1880:
[----:B------:R-:W-:Y:S05]  /*10a20*/  BRA `(.L_x_1882) ;  /* 0xffffffec00107947 */ /* 0x000fea000383ffff */
.L_x_1829:
[----:B0-----:R0:W2:Y:S02]  /*10a30*/  SYNCS.PHASECHK.TRANS64.TRYWAIT P0, [R7+URZ], R2 ;  /* 0x00000002070075a7 */ /* 0x0010a4000800017f */
[----:B--2---:R-:W-:Y:S05]  /*10a40*/  @!P0 NANOSLEEP.SYNCS 0x989680 ;  /* 0x009896800000895d */ /* 0x004fea0003900000 */
[----:B------:R-:W2:Y:S02]  /*10a50*/  @!P0 SYNCS.PHASECHK.TRANS64 P0, [R7+URZ], R2 ;  /* 0x00000002070085a7 */ /* 0x000ea4000800007f */
[----:B--2---:R-:W-:Y:S05]  /*10a60*/  @!P0 BRA `(.L_x_1829) ;  /* 0xfffffffc00f08947 */ /* 0x004fea000383ffff */
[----:B------:R-:W-:Y:S05]  /*10a70*/  BRA `(.L_x_1883) ;  /* 0xffffffec00447947 */ /* 0x000fea000383ffff */
.L_x_1830:
[----:B--2---:R2:W3:Y:S02]  /*10a80*/  SYNCS.PHASECHK.TRANS64.TRYWAIT P0, [R3+URZ], R0 ;  /* 0x00000000030075a7 */ /* 0x0044e4000800017f */
[----:B---3--:R-:W-:Y:S05]  /*10a90*/  @!P0 NANOSLEEP.SYNCS 0x989680 ;  /* 0x009896800000895d */ /* 0x008fea0003900000 */
[----:B------:R-:W3:Y:S02]  /*10aa0*/  @!P0 SYNCS.PHASECHK.TRANS64 P0, [R3+URZ], R0 ;  /* 0x00000000030085a7 */ /* 0x000ee4000800007f */
[----:B---3--:R-:W-:Y:S05]  /*10ab0*/  @!P0 BRA `(.L_x_1830) ;  /* 0xfffffffc00f08947 */ /* 0x008fea000383ffff */
[----:B------:R-:W-:Y:S05]  /*10ac0*/  BRA `(.L_x_1884) ;  /* 0xffffffec00387947 */ /* 0x000fea000383ffff */
.L_x_1832:
[----:B--2---:R2:W3:Y:S02]  /*10ad0*/  SYNCS.PHASECHK.TRANS64.TRYWAIT P0, [R5+URZ], R2 ;  /* 0x00000002050075a7 */ /* 0x0044e4000800017f */
[----:B---3--:R-:W-:Y:S05]  /*10ae0*/  @!P0 NANOSLEEP.SYNCS 0x989680 ;  /* 0x009896800000895d */ /* 0x008fea0003900000 */
[----:B------:R-:W3:Y:S02]  /*10af0*/  @!P0 SYNCS.PHASECHK.TRANS64 P0, [R5+URZ], R2 ;  /* 0x00000002050085a7 */ /* 0x000ee4000800007f */
[----:B---3--:R-:W-:Y:S05]  /*10b00*/  @!P0 BRA `(.L_x_1832) ;  /* 0xfffffffc00f08947 */ /* 0x008fea000383ffff */
[----:B------:R-:W-:Y:S05]  /*10b10*/  BRA `(.L_x_1885) ;  /* 0xffffffec003c7947 */ /* 0x000fea000383ffff */
.L_x_1886:
        /* <DEDUP_REMOVED lines=14> */
.L_x_2282:


//--------------------- .text._ZN7cutlass13device_kernelIN5flash11enable_sm90INS1_16FlashAttnFwdSm90INS1_25CollectiveMainloopFwdSm90ILi2EN4cute5tupleIJNS5_1CILi1EEES8_S8_EEENS6_IJNS7_ILi192EEENS7_ILi128EEENS7_ILi64EEEEEELi64ENS_10bfloat16_tEfNS_4arch4Sm90ELb1ELb0ELb1ELb1ELb0ELb1ELb0ELb1ELb1ELb0ELb0ELb0EEENS1_21CollectiveEpilogueFwdINS6_IJSA_SC_SB_EEES9_SE_SG_Li384ELb1ELb0ELb0ELb0EEENS1_36VarlenDynamicPersistentTileSchedulerILi192ELi128ELi384ELi32ELb0ELb0ELb1ELb1ELb1ELb1EEEEEEEEEvNT_6ParamsE --------------------------
	.section	.text._ZN7cutlass13device_kernelIN5flash11enable_sm90INS1_16FlashAttnFwdSm90INS1_25CollectiveMainloopFwdSm90ILi2EN4cute5tupleIJNS5_1CILi1EEES8_S8_EEENS6_IJNS7_ILi192EEENS7_ILi128EEENS7_ILi64EEEEEELi64ENS_10bfloat16_tEfNS_4arch4Sm90ELb1ELb0ELb1ELb1ELb0ELb1ELb0ELb1ELb1ELb0ELb0ELb0EEENS1_21CollectiveEpilogueFwdINS6_IJSA_SC_SB_EEES9_SE_SG_Li384ELb1ELb0ELb0ELb0EEENS1_36VarlenDynamicPersistentTileSchedulerILi192ELi128ELi384ELi32ELb0ELb0ELb1ELb1ELb1ELb1EEEEEEEEEvNT_6ParamsE,"ax",@progbits
	.align	128
.text._ZN7cutlass13device_kernelIN5flash11enable_sm90INS1_16FlashAttnFwdSm90INS1_25CollectiveMainloopFwdSm90ILi2EN4cute5tupleIJNS5_1CILi1EEES8_S8_EEENS6_IJNS7_ILi192EEENS7_ILi128EEENS7_ILi64EEEEEELi64ENS_10bfloat16_tEfNS_4arch4Sm90ELb1ELb0ELb1ELb1ELb0ELb1ELb0ELb1ELb1ELb0ELb0ELb0EEENS1_21CollectiveEpilogueFwdINS6_IJSA_SC_SB_EEES9_SE_SG_Li384ELb1ELb0ELb0ELb0EEENS1_36VarlenDynamicPersistentTileSchedulerILi192ELi128ELi384ELi32ELb0ELb0ELb1ELb1ELb1ELb1EEEEEEEEEvNT_6ParamsE:
        .type           _ZN7cutlass13device_kernelIN5flash11enable_sm90INS1_16FlashAttnFwdSm90INS1_25CollectiveMainloopFwdSm90ILi2EN4cute5tupleIJNS5_1CILi1EEES8_S8_EEENS6_IJNS7_ILi192EEENS7_ILi128EEENS7_ILi64EEEEEELi64ENS_10bfloat16_tEfNS_4arch4Sm90ELb1ELb0ELb1ELb1ELb0ELb1ELb0ELb1ELb1ELb0ELb0ELb0EEENS1_21CollectiveEpilogueFwdINS6_IJSA_SC_SB_EEES9_SE_SG_Li384ELb1ELb0ELb0ELb0EEENS1_36VarlenDynamicPersistentTileSchedulerILi192ELi128ELi384ELi32ELb0ELb0ELb1ELb1ELb1ELb1EEEEEEEEEvNT_6ParamsE,@function
        .size           _ZN7cutlass13device_kernelIN5flash11enable_sm90INS1_16FlashAttnFwdSm90INS1_25CollectiveMainloopFwdSm90ILi2EN4cute5tupleIJNS5_1CILi1EEES8_S8_EEENS6_IJNS7_ILi192EEENS7_ILi128EEENS7_ILi64EEEEEELi64ENS_10bfloat16_tEfNS_4arch4Sm90ELb1ELb0ELb1ELb1ELb0ELb1ELb0ELb1ELb1ELb0ELb0ELb0EEENS1_21CollectiveEpilogueFwdINS6_IJSA_SC_SB_EEES9_SE_SG_Li384ELb1ELb0ELb0ELb0EEENS1_36VarlenDynamicPersistentTileSchedulerILi192ELi128ELi384ELi32ELb0ELb0ELb1ELb1ELb1ELb1EEEEEEEEEvNT_6ParamsE,(.L_x_2283 - _ZN7cutlass13device_kernelIN5flash11enable_sm90INS1_16FlashAttnFwdSm90INS1_25CollectiveMainloopFwdSm90ILi2EN4cute5tupleIJNS5_1CILi1EEES8_S8_EEENS6_IJNS7_ILi192EEENS7_ILi128EEENS7_ILi64EEEEEELi64ENS_10bfloat16_tEfNS_4arch4Sm90ELb1ELb0ELb1ELb1ELb0ELb1ELb0ELb1ELb1ELb0ELb0ELb0EEENS1_21CollectiveEpilogueFwdINS6_IJSA_SC_SB_EEES9_SE_SG_Li384ELb1ELb0ELb0ELb0EEENS1_36VarlenDynamicPersistentTileSchedulerILi192ELi128ELi384ELi32ELb0ELb0ELb1ELb1ELb1ELb1EEEEEEEEEvNT_6ParamsE)
        .other          _ZN7cutlass13device_kernelIN5flash11enable_sm90INS1_16FlashAttnFwdSm90INS1_25CollectiveMainloopFwdSm90ILi2EN4cute5tupleIJNS5_1CILi1EEES8_S8_EEENS6_IJNS7_ILi192EEENS7_ILi128EEENS7_ILi64EEEEEELi64ENS_10bfloat16_tEfNS_4arch4Sm90ELb1ELb0ELb1ELb1ELb0ELb1ELb0ELb1ELb1ELb0ELb0ELb0EEENS1_21CollectiveEpilogueFwdINS6_IJSA_SC_SB_EEES9_SE_SG_Li384ELb1ELb0ELb0ELb0EEENS1_36VarlenDynamicPersistentTileSchedulerILi192ELi128ELi384ELi32ELb0ELb0ELb1ELb1ELb1ELb1EEEEEEEEEvNT_6ParamsE,@"STO_CUDA_ENTRY STV_DEFAULT"
_ZN7cutlass13device_kernelIN5flash11enable_sm90INS1_16FlashAttnFwdSm90INS1_25CollectiveMainloopFwdSm90ILi2EN4cute5tupleIJNS5_1CILi1EEES8_S8_EEENS6_IJNS7_ILi192EEENS7_ILi128EEENS7_ILi64EEEEEELi64ENS_10bfloat16_tEfNS_4arch4Sm90ELb1ELb0ELb1ELb1ELb0ELb1ELb0ELb1ELb1ELb0ELb0ELb0EEENS1_21CollectiveEpilogueFwdINS6_IJSA_SC_SB_EEES9_SE_SG_Li384ELb1ELb0ELb0ELb0EEENS1_36VarlenDynamicPersistentTileSchedulerILi192ELi128ELi384ELi32ELb0ELb0ELb1ELb1ELb1ELb1EEEEEEEEEvNT_6ParamsE:
        /* <DEDUP_REMOVED lines=26> */
.L_x_1888:
[----:B------:R-:W-:Y:S05]  /*01a0*/  BSYNC B0 ;  /* 0x0000000000007941 */ /* 0x000fea0003800000 */
.L_x_1887:
        /* <DEDUP_REMOVED lines=40> */
.L_x_1889:
        /* <DEDUP_REMOVED lines=22> */
.L_x_1890:
        /* <DEDUP_REMOVED lines=18> */
.L_x_1891:
        /* <DEDUP_REMOVED lines=22> */
.L_x_1892:
        /* <DEDUP_REMOVED lines=22> */
.L_x_1893:
        /* <DEDUP_REMOVED lines=9> */
.L_x_1896:
        /* <DEDUP_REMOVED lines=23> */
[----:B------:R-:W2:Y:S01]  /*0b70*/  LDL R14, [R1+0x14] ;  /* 0x00001400010e7983 */ /* 0x000ea20000100800 */
[----:B------:R-:W0:Y:S02]  /*0b80*/  S2R R0, SR_TID.X ;  /* 0x0000000000007919 */ /* 0x000e240000002100 */
[----:B0-----:R-:W-:-:S05]  /*0b90*/  VIADD R13, R0, 0xffffff80 ;  /* 0xffffff80000d7836 */ /* 0x001fca0000000000 */
[----:B------:R-:W-:-:S04]  /*0ba0*/  SHF.R.S32.HI R0, RZ, 0x1f, R13 ;  /* 0x0000001fff007819 */ /* 0x000fc8000001140d */
[----:B------:R-:W-:-:S04]  /*0bb0*/  LEA.HI R3, R0, R13, RZ, 0x7 ;  /* 0x0000000d00037211 */ /* 0x000fc800078f38ff */
[----:B------:R-:W-:Y:S02]  /*0bc0*/  LOP3.LUT R4, R3, 0xffffff80, RZ, 0xc0, !PT ;  /* 0xffffff8003047812 */ /* 0x000fe400078ec0ff */
[----:B------:R-:W-:-:S03]  /*0bd0*/  SHF.R.S32.HI R3, RZ, 0x7, R3 ;  /* 0x00000007ff037819 */ /* 0x000fc60000011403 */
[----:B------:R-:W-:Y:S02]  /*0be0*/  IMAD.IADD R6, R13, 0x1, -R4 ;  /* 0x000000010d067824 */ /* 0x000fe400078e0a04 */
[----:B------:R-:W-:-:S03]  /*0bf0*/  IMAD.HI R4, R3, 0x55555556, RZ ;  /* 0x5555555603047827 */ /* 0x000fc600078e02ff */
[----:B------:R-:W-:Y:S02]  /*0c00*/  SHF.R.S32.HI R9, RZ, 0x1f, R6 ;  /* 0x0000001fff097819 */ /* 0x000fe40000011406 */
[----:B------:R-:W-:Y:S02]  /*0c10*/  LEA.HI R8, R4, R4, RZ, 0x1 ;  /* 0x0000000404087211 */ /* 0x000fe400078f08ff */
[----:B------:R-:W-:Y:S02]  /*0c20*/  LEA.HI R10, R9, R6, RZ, 0x2 ;  /* 0x00000006090a7211 */ /* 0x000fe400078f10ff */
[----:B------:R-:W-:Y:S02]  /*0c30*/  LEA.HI R4, R0, R13, RZ, 0x4 ;  /* 0x0000000d00047211 */ /* 0x000fe400078f20ff */
[--C-:B------:R-:W-:Y:S02]  /*0c40*/  SHF.R.S32.HI R11, RZ, 0x2, R10.reuse ;  /* 0x00000002ff0b7819 */ /* 0x100fe4000001140a */
[----:B------:R-:W-:-:S02]  /*0c50*/  SHF.R.S32.HI R12, RZ, 0x1f, R10 ;  /* 0x0000001fff0c7819 */ /* 0x000fc4000001140a */
[----:B------:R-:W-:Y:S01]  /*0c60*/  SHF.R.S32.HI R7, RZ, 0x4, R4 ;  /* 0x00000004ff077819 */ /* 0x000fe20000011404 */
[----:B------:R-:W-:Y:S01]  /*0c70*/  IMAD R8, R8, -0x3, R3 ;  /* 0xfffffffd08087824 */ /* 0x000fe200078e0203 */
[----:B------:R-:W-:Y:S02]  /*0c80*/  LEA.HI R12, R12, R11, RZ, 0x3 ;  /* 0x0000000b0c0c7211 */ /* 0x000fe400078f18ff */
[----:B------:R-:W-:Y:S02]  /*0c90*/  LEA.HI R5, R0, R13, RZ, 0x5 ;  /* 0x0000000d00057211 */ /* 0x000fe400078f28ff */
[C---:B------:R-:W-:Y:S02]  /*0ca0*/  LOP3.LUT R3, R4.reuse, 0x3fffff0, RZ, 0xc0, !PT ;  /* 0x03fffff004037812 */ /* 0x040fe400078ec0ff */
[----:B------:R-:W-:Y:S02]  /*0cb0*/  LEA.HI R4, R4, R7, RZ, 0x1 ;  /* 0x0000000704047211 */ /* 0x000fe400078f08ff */
[----:B------:R-:W-:-:S02]  /*0cc0*/  LOP3.LUT R12, R12, 0xfffffff8, RZ, 0xc0, !PT ;  /* 0xfffffff80c0c7812 */ /* 0x000fc400078ec0ff */
[----:B------:R-:W-:Y:S01]  /*0cd0*/  LEA.HI R9, R9, R6, RZ, 0x5 ;  /* 0x0000000609097211 */ /* 0x000fe200078f28ff */
[----:B------:R-:W-:Y:S01]  /*0ce0*/  IMAD.IADD R3, R13, 0x1, -R3 ;  /* 0x000000010d037824 */ /* 0x000fe200078e0a03 */
[----:B------:R-:W-:Y:S02]  /*0cf0*/  SHF.R.S32.HI R15, RZ, 0x5, R5 ;  /* 0x00000005ff0f7819 */ /* 0x000fe40000011405 */
[----:B------:R-:W-:Y:S01]  /*0d00*/  LOP3.LUT R4, R4, 0x1ffffffe, RZ, 0xc0, !PT ;  /* 0x1ffffffe04047812 */ /* 0x000fe200078ec0ff */
[----:B------:R-:W-:Y:S01]  /*0d10*/  IMAD.IADD R12, R11, 0x1, -R12 ;  /* 0x000000010b0c7824 */ /* 0x000fe200078e0a0c */
[----:B------:R-:W-:Y:S01]  /*0d20*/  SHF.R.S32.HI R9, RZ, 0x5, R9 ;  /* 0x00000005ff097819 */ /* 0x000fe20000011409 */
[----:B------:R-:W-:Y:S01]  /*0d30*/  IMAD R5, R15, 0x10, R3 ;  /* 0x000000100f057824 */ /* 0x000fe200078e0203 */
[----:B------:R-:W-:Y:S01]  /*0d40*/  LOP3.LUT R3, R10, 0x7ffffffc, RZ, 0xc0, !PT ;  /* 0x7ffffffc0a037812 */ /* 0x000fe200078ec0ff */
[----:B------:R-:W-:Y:S02]  /*0d50*/  IMAD.IADD R4, R7, 0x1, -R4 ;  /* 0x0000000107047824 */ /* 0x000fe400078e0a04 */
[----:B------:R-:W-:-:S02]  /*0d60*/  IMAD R9, R9, 0x10, R12 ;  /* 0x0000001009097824 */ /* 0x000fc400078e020c */
[----:B------:R-:W-:Y:S02]  /*0d70*/  IMAD R7, R5, 0x8, R4 ;  /* 0x0000000805077824 */ /* 0x000fe400078e0204 */
[----:B------:R-:W-:Y:S02]  /*0d80*/  IMAD.IADD R4, R6, 0x1, -R3 ;  /* 0x0000000106047824 */ /* 0x000fe400078e0a03 */
[----:B------:R-:W-:-:S03]  /*0d90*/  IMAD R3, R8, 0x40, R9 ;  /* 0x0000004008037824 */ /* 0x000fc600078e0209 */
[----:B------:R-:W-:Y:S04]  /*0da0*/  STL [R1+0x20], R4 ;  /* 0x0000200401007387 */ /* 0x000fe80000100800 */
[----:B------:R0:W-:Y:S02]  /*0db0*/  STL [R1+0x24], R3 ;  /* 0x0000240301007387 */ /* 0x0001e40000100800 */
[----:B0-----:R-:W-:-:S04]  /*0dc0*/  LEA.HI R3, R0, R13, RZ, 0x2 ;  /* 0x0000000d00037211 */ /* 0x001fc800078f10ff */
[----:B------:R-:W-:-:S05]  /*0dd0*/  SHF.R.S32.HI R19, RZ, 0x2, R3 ;  /* 0x00000002ff137819 */ /* 0x000fca0000011403 */
[----:B------:R-:W-:Y:S01]  /*0de0*/  VIADD R8, R19, 0x60 ;  /* 0x0000006013087836 */ /* 0x000fe20000000000 */
[----:B------:R-:W-:-:S04]  /*0df0*/  LOP3.LUT R4, R3, 0xfffffffc, RZ, 0xc0, !PT ;  /* 0xfffffffc03047812 */ /* 0x000fc800078ec0ff */
[----:B------:R-:W-:Y:S02]  /*0e00*/  SHF.R.S32.HI R5, RZ, 0x1f, R8 ;  /* 0x0000001fff057819 */ /* 0x000fe40000011408 */
[----:B------:R-:W-:Y:S02]  /*0e10*/  LEA.HI R0, R0, R13, RZ, 0x3 ;  /* 0x0000000d00007211 */ /* 0x000fe400078f18ff */
[----:B------:R-:W-:Y:S01]  /*0e20*/  SHF.R.S32.HI R6, RZ, 0x1f, R3 ;  /* 0x0000001fff067819 */ /* 0x000fe20000011403 */
[----:B------:R-:W-:Y:S01]  /*0e30*/  IMAD.SHL.U32 R3, R8, 0x40, RZ ;  /* 0x0000004008037824 */ /* 0x000fe200078e00ff */
[----:B------:R-:W-:Y:S01]  /*0e40*/  LEA.HI R5, R5, R8, RZ, 0x3 ;  /* 0x0000000805057211 */ /* 0x000fe200078f18ff */
[----:B------:R-:W-:Y:S01]  /*0e50*/  IMAD.IADD R9, R13, 0x1, -R4 ;  /* 0x000000010d097824 */ /* 0x000fe200078e0a04 */
[----:B------:R-:W-:Y:S02]  /*0e60*/  LOP3.LUT R0, R0, 0x1ffffff8, RZ, 0xc0, !PT ;  /* 0x1ffffff800007812 */ /* 0x000fe400078ec0ff */
[----:B------:R-:W-:Y:S01]  /*0e70*/  LOP3.LUT R3, R3, 0x1c0, RZ, 0xc0, !PT ;  /* 0x000001c003037812 */ /* 0x000fe200078ec0ff */
[----:B------:R-:W-:-:S02]  /*0e80*/  IMAD.SHL.U32 R16, R9, 0x8, RZ ;  /* 0x0000000809107824 */ /* 0x000fc400078e00ff */
[----:B------:R-:W-:Y:S01]  /*0e90*/  IMAD.SHL.U32 R5, R5, 0x40, RZ ;  /* 0x0000004005057824 */ /* 0x000fe200078e00ff */
[----:B------:R-:W-:Y:S01]  /*0ea0*/  LEA.HI R6, R6, R19, RZ, 0x3 ;  /* 0x0000001306067211 */ /* 0x000fe200078f18ff */
[----:B------:R-:W-:Y:S01]  /*0eb0*/  IMAD.IADD R0, R13, 0x1, -R0 ;  /* 0x000000010d007824 */ /* 0x000fe200078e0a00 */
[----:B------:R-:W-:Y:S02]  /*0ec0*/  SHF.R.U32.HI R9, RZ, 0x3, R3 ;  /* 0x00000003ff097819 */ /* 0x000fe40000011603 */
[----:B------:R-:W-:Y:S02]  /*0ed0*/  LOP3.LUT R3, R3, 0x38, R16, 0xf8, !PT ;  /* 0x0000003803037812 */ /* 0x000fe400078ef810 */
[----:B------:R-:W-:Y:S01]  /*0ee0*/  LOP3.LUT R4, R5, 0xfffffe00, RZ, 0xc0, !PT ;  /* 0xfffffe0005047812 */ /* 0x000fe200078ec0ff */
[----:B------:R-:W-:Y:S01]  /*0ef0*/  IMAD.SHL.U32 R0, R0, 0x8, RZ ;  /* 0x0000000800007824 */ /* 0x000fe200078e00ff */
[----:B------:R-:W-:Y:S01]  /*0f00*/  LOP3.LUT R6, R6, 0xfffffff8, RZ, 0xc0, !PT ;  /* 0xfffffff806067812 */ /* 0x000fe200078ec0ff */
[----:B------:R-:W-:Y:S01]  /*0f10*/  STL [R1+0x34], RZ ;  /* 0x000034ff01007387 */ /* 0x000fe20000100800 */
[----:B------:R-:W-:-:S02]  /*0f20*/  LOP3.LUT R3, R4, R3, R9, 0xf6, !PT ;  /* 0x0000000304037212 */ /* 0x000fc400078ef609 */
[----:B------:R-:W-:Y:S01]  /*0f30*/  SHF.R.S32.HI R5, RZ, 0x1f, R19 ;  /* 0x0000001fff057819 */ /* 0x000fe20000011413 */
[----:B------:R0:W-:Y:S01]  /*0f40*/  STL [R1+0x1c], R4 ;  /* 0x00001c0401007387 */ /* 0x0001e20000100800 */
[----:B------:R-:W-:-:S03]  /*0f50*/  IMAD.IADD R5, R19, 0x1, -R6 ;  /* 0x0000000113057824 */ /* 0x000fc600078e0a06 */
[----:B------:R1:W-:Y:S01]  /*0f60*/  STL [R1+0x30], R0 ;  /* 0x0000300001007387 */ /* 0x0003e20000100800 */
[----:B0-----:R-:W-:Y:S01]  /*0f70*/  IMAD.SHL.U32 R4, R7, 0x8, RZ ;  /* 0x0000000807047824 */ /* 0x001fe200078e00ff */
[----:B-1----:R-:W-:Y:S01]  /*0f80*/  SHF.R.S32.HI R0, RZ, 0x1f, R8 ;  /* 0x0000001fff007819 */ /* 0x002fe20000011408 */
[----:B------:R-:W-:Y:S01]  /*0f90*/  IMAD R0, R3, 0x2, R2 ;  /* 0x0000000203007824 */ /* 0x000fe200078e0202 */
[----:B------:R0:W-:Y:S04]  /*0fa0*/  STL [R1+0x18], R5 ;  /* 0x0000180501007387 */ /* 0x0001e80000100800 */
[----:B------:R0:W-:Y:S04]  /*0fb0*/  STL [R1+0x3c], R0 ;  /* 0x00003c0001007387 */ /* 0x0001e80000100800 */
[----:B------:R0:W-:Y:S01]  /*0fc0*/  STL [R1+0x40], R4 ;  /* 0x0000400401007387 */ /* 0x0001e20000100800 */
[----:B------:R-:W-:Y:S01]  /*0fd0*/  CS2R R22, SRZ ;  /* 0x0000000000167805 */ /* 0x000fe2000001ff00 */
[----:B------:R-:W-:Y:S01]  /*0fe0*/  IMAD.MOV.U32 R156, RZ, RZ, RZ ;  /* 0x000000ffff9c7224 */ /* 0x000fe200078e00ff */
[----:B------:R-:W-:-:S02]  /*0ff0*/  MOV R18, RZ ;  /* 0x000000ff00127202 */ /* 0x000fc40000000f00 */
[----:B0-2---:R-:W-:-:S07]  /*1000*/  LOP3.LUT R157, R14, 0x1, RZ, 0xfc, !PT ;  /* 0x000000010e9d7812 */ /* 0x005fce00078efcff */
.L_x_2052:
[----:B0----5:R-:W0:Y:S02]  /*1010*/  LDC.64 R4, c[0x0][0xc60] ;  /* 0x00031800ff047b82 */ /* 0x021e240000000a00 */
[----:B0-----:R-:W-:-:S05]  /*1020*/  IMAD.WIDE R4, R155, 0x4, R4 ;  /* 0x000000049b047825 */ /* 0x001fca00078e0204 */
[----:B-12---:R-:W2:Y:S01]  /*1030*/  LDG.E R10, desc[UR40][R4.64] ;  /* 0x00000028040a7981 */ /* 0x006ea2000c1e1900 */
[----:B------:R-:W-:Y:S05]  /*1040*/  YIELD ;  /* 0x0000000000007946 */ /* 0x000fea0003800000 */
[----:B------:R-:W-:Y:S01]  /*1050*/  ULDC.64 UR4, c[0x0][0xa28] ;  /* 0x00028a0000047ab9 */ /* 0x000fe20000000a00 */
[----:B------:R-:W-:Y:S01]  /*1060*/  ULDC.64 UR8, c[0x0][0xa18] ;  /* 0x0002860000087ab9 */ /* 0x000fe20000000a00 */
[----:B------:R-:W-:Y:S01]  /*1070*/  ISETP.NE.U32.AND P1, PT, RZ, UR4, PT ;  /* 0x00000004ff007c0c */ /* 0x000fe2000bf25070 */
[----:B------:R-:W-:Y:S01]  /*1080*/  IMAD.MOV.U32 R3, RZ, RZ, RZ ;  /* 0x000000ffff037224 */ /* 0x000fe200078e00ff */
[----:B------:R-:W-:Y:S01]  /*1090*/  ULDC.64 UR6, c[0x0][0xa08] ;  /* 0x0002820000067ab9 */ /* 0x000fe20000000a00 */
[----:B------:R-:W-:Y:S01]  /*10a0*/  IMAD.MOV.U32 R31, RZ, RZ, RZ ;  /* 0x000000ffff1f7224 */ /* 0x000fe200078e00ff */
[----:B------:R-:W-:-:S02]  /*10b0*/  ISETP.NE.AND.EX P1, PT, RZ, UR5, PT, P1 ;  /* 0x00000005ff007c0c */ /* 0x000fc4000bf25310 */
[----:B------:R-:W-:-:S04]  /*10c0*/  ISETP.NE.U32.AND P0, PT, RZ, UR6, PT ;  /* 0x00000006ff007c0c */ /* 0x000fc8000bf05070 */
[----:B------:R-:W-:Y:S02]  /*10d0*/  ISETP.NE.AND.EX P0, PT, RZ, UR7, PT, P0 ;  /* 0x00000007ff007c0c */ /* 0x000fe4000bf05300 */
[----:B--2---:R-:W-:Y:S01]  /*10e0*/  SHF.R.S32.HI R0, RZ, 0x1f, R10 ;  /* 0x0000001fff007819 */ /* 0x004fe2000001140a */
[----:B------:R-:W-:-:S04]  /*10f0*/  IMAD.SHL.U32 R32, R10, 0x4, RZ ;  /* 0x000000040a207824 */ /* 0x000fc800078e00ff */
        /* <DEDUP_REMOVED lines=8> */
[----:B------:R-:W-:Y:S01]  /*1180*/  ISETP.NE.AND.EX P2, PT, RZ, UR9, PT, P2 ;  /* 0x00000009ff007c0c */ /* 0x000fe2000bf45320 */
[----:B------:R-:W-:Y:S01]  /*1190*/  IMAD.U32 R11, RZ, RZ, UR4 ;  /* 0x00000004ff0b7e24 */ /* 0x000fe2000f8e00ff */
[----:B------:R-:W-:Y:S01]  /*11a0*/  IADD3.X R9, R33, UR7, RZ, P3, !PT ;  /* 0x0000000721097c10 */ /* 0x000fe20009ffe4ff */
[----:B------:R-:W-:-:S04]  /*11b0*/  ULDC.64 UR4, c[0x0][0x3f8] ;  /* 0x0000fe0000047ab9 */ /* 0x000fc80000000a00 */
[----:B------:R0:W5:Y:S06]  /*11c0*/  @P0 LDG.E R31, desc[UR40][R8.64] ;  /* 0x00000028081f0981 */ /* 0x00016c000c1e1900 */
[----:B------:R-:W-:-:S04]  /*11d0*/  @P2 IADD3 R4, P1, R32, UR8, RZ ;  /* 0x0000000820042c10 */ /* 0x000fc8000ff3e0ff */
[----:B------:R-:W-:-:S05]  /*11e0*/  @P2 IADD3.X R5, R33, UR9, RZ, P1, !PT ;  /* 0x0000000921052c10 */ /* 0x000fca0008ffe4ff */
[----:B------:R-:W2:Y:S01]  /*11f0*/  @P2 LDG.E R11, desc[UR40][R4.64] ;  /* 0x00000028040b2981 */ /* 0x000ea2000c1e1900 */
[----:B------:R-:W-:-:S03]  /*1200*/  UISETP.NE.U32.AND UP0, UPT, UR4, URZ, UPT ;  /* 0x0000003f0400728c */ /* 0x000fc6000bf05070 */
[----:B------:R-:W-:Y:S01]  /*1210*/  ULDC UR4, c[0x0][0x404] ;  /* 0x0001010000047ab9 */ /* 0x000fe20000000800 */
[----:B------:R-:W-:-:S03]  /*1220*/  UISETP.NE.AND.EX UP0, UPT, UR5, URZ, UPT, UP0 ;  /* 0x0000003f0500728c */ /* 0x000fc6000bf05300 */
[----:B------:R-:W-:Y:S01]  /*1230*/  ULDC UR5, c[0x0][0x2e0] ;  /* 0x0000b80000057ab9 */ /* 0x000fe20000000800 */
[----:B------:R-:W-:-:S04]  /*1240*/  USEL UR4, UR4, 0x1, UP0 ;  /* 0x0000000104047887 */ /* 0x000fc80008000000 */
[----:B------:R-:W-:-:S03]  /*1250*/  UIMAD UR4, UR4, UR5, URZ ;  /* 0x00000005040472a4 */ /* 0x000fc6000f8e023f */
[----:B------:R-:W-:Y:S02]  /*1260*/  ULDC UR5, c[0x0][0x338] ;  /* 0x0000ce0000057ab9 */ /* 0x000fe40000000800 */
[----:B------:R-:W-:Y:S01]  /*1270*/  IMAD.U32 R28, RZ, RZ, UR5 ;  /* 0x00000005ff1c7e24 */ /* 0x000fe2000f8e00ff */
[----:B------:R-:W-:Y:S01]  /*1280*/  MOV R30, UR4 ;  /* 0x00000004001e7c02 */ /* 0x000fe20008000f00 */
[----:B------:R-:W-:Y:S01]  /*1290*/  IMAD.MOV.U32 R29, RZ, RZ, R10 ;  /* 0x000000ffff1d7224 */ /* 0x000fe200078e000a */
[----:B--2---:R0:W-:Y:S01]  /*12a0*/  STL [R1+0x8], R11 ;  /* 0x0000080b01007387 */ /* 0x0041e20000100800 */
[----:B------:R-:W-:Y:S05]  /*12b0*/  @P2 BRA `(.L_x_1898) ;  /* 0x0000000000282947 */ /* 0x000fea0003800000 */
[----:B------:R-:W-:Y:S02]  /*12c0*/  ULDC.64 UR4, c[0x0][0xa00] ;  /* 0x0002800000047ab9 */ /* 0x000fe40000000a00 */
[----:B------:R-:W-:-:S04]  /*12d0*/  ISETP.NE.U32.AND P1, PT, RZ, UR4, PT ;  /* 0x00000004ff007c0c */ /* 0x000fc8000bf25070 */
[----:B------:R-:W-:-:S13]  /*12e0*/  ISETP.NE.AND.EX P1, PT, RZ, UR5, PT, P1 ;  /* 0x00000005ff007c0c */ /* 0x000fda000bf25310 */
[----:B------:R-:W-:Y:S05]  /*12f0*/  @!P1 BRA `(.L_x_1898) ;  /* 0x0000000000189947 */ /* 0x000fea0003800000 */
[----:B------:R-:W1:Y:S02]  /*1300*/  LDC.64 R4, c[0x0][0xa00] ;  /* 0x00028000ff047b82 */ /* 0x000e640000000a00 */
[----:B-1----:R-:W-:-:S05]  /*1310*/  IMAD.WIDE R4, R29, 0x4, R4 ;  /* 0x000000041d047825 */ /* 0x002fca00078e0204 */
[----:B------:R-:W2:Y:S04]  /*1320*/  LDG.E R0, desc[UR40][R4.64] ;  /* 0x0000002804007981 */ /* 0x000ea8000c1e1900 */
[----:B0-----:R-:W2:Y:S02]  /*1330*/  LDG.E R7, desc[UR40][R4.64+0x4] ;  /* 0x0000042804077981 */ /* 0x001ea4000c1e1900 */
[----:B--2---:R-:W-:-:S05]  /*1340*/  IMAD.IADD R11, R7, 0x1, -R0 ;  /* 0x00000001070b7824 */ /* 0x004fca00078e0a00 */
[----:B------:R1:W-:Y:S02]  /*1350*/  STL [R1+0x8], R11 ;  /* 0x0000080b01007387 */ /* 0x0003e40000100800 */
.L_x_1898:
[----:B------:R-:W-:Y:S01]  /*1360*/  ULDC.64 UR4, c[0x0][0xa20] ;  /* 0x0002880000047ab9 */ /* 0x000fe20000000a00 */
[----:B------:R2:W-:Y:S01]  /*1370*/  STL [R1+0x38], R153 ;  /* 0x0000389901007387 */ /* 0x0005e20000100800 */
[----:B------:R-:W-:-:S03]  /*1380*/  ISETP.NE.U32.AND P1, PT, RZ, UR4, PT ;  /* 0x00000004ff007c0c */ /* 0x000fc6000bf25070 */
[----:B------:R2:W-:Y:S01]  /*1390*/  STL [R1+0x2c], R154 ;  /* 0x00002c9a01007387 */ /* 0x0005e20000100800 */
[----:B------:R-:W-:-:S13]  /*13a0*/  ISETP.NE.AND.EX P1, PT, RZ, UR5, PT, P1 ;  /* 0x00000005ff007c0c */ /* 0x000fda000bf25310 */
[----:B--2---:R-:W-:Y:S05]  /*13b0*/  @!P1 BRA `(.L_x_1899) ;  /* 0x0000000000109947 */ /* 0x004fea0003800000 */
[----:B------:R-:W-:-:S04]  /*13c0*/  IADD3 R4, P0, R32, UR4, RZ ;  /* 0x0000000420047c10 */ /* 0x000fc8000ff1e0ff */
[----:B------:R-:W-:-:S05]  /*13d0*/  IADD3.X R5, R33, UR5, RZ, P0, !PT ;  /* 0x0000000521057c10 */ /* 0x000fca00087fe4ff */
[----:B------:R2:W5:Y:S01]  /*13e0*/  LDG.E R30, desc[UR40][R4.64] ;  /* 0x00000028041e7981 */ /* 0x000562000c1e1900 */
[----:B------:R-:W-:Y:S05]  /*13f0*/  BRA `(.L_x_1900) ;  /* 0x0000000000107947 */ /* 0x000fea0003800000 */
.L_x_1899:
[----:B------:R-:W-:Y:S05]  /*1400*/  @!P0 BRA `(.L_x_1900) ;  /* 0x00000000000c8947 */ /* 0x000fea0003800000 */
[----:B------:R-:W2:Y:S04]  /*1410*/  LDG.E R5, desc[UR40][R8.64] ;  /* 0x0000002808057981 */ /* 0x000ea8000c1e1900 */
[----:B------:R-:W2:Y:S02]  /*1420*/  LDG.E R30, desc[UR40][R8.64+0x4] ;  /* 0x00000428081e7981 */ /* 0x000ea4000c1e1900 */
[----:B--2---:R-:W-:-:S07]  /*1430*/  IMAD.IADD R30, R30, 0x1, -R5 ;  /* 0x000000011e1e7824 */ /* 0x004fce00078e0a05 */
.L_x_1900:
[----:B------:R-:W-:Y:S02]  /*1440*/  ULDC.64 UR4, c[0x0][0xa10] ;  /* 0x0002840000047ab9 */ /* 0x000fe40000000a00 */
[----:B------:R-:W-:-:S04]  /*1450*/  ISETP.NE.U32.AND P0, PT, RZ, UR4, PT ;  /* 0x00000004ff007c0c */ /* 0x000fc8000bf05070 */
[----:B------:R-:W-:Y:S01]  /*1460*/  ISETP.NE.AND.EX P0, PT, RZ, UR5, PT, P0 ;  /* 0x00000005ff007c0c */ /* 0x000fe2000bf05300 */
[----:B0-----:R-:W-:Y:S01]  /*1470*/  IMAD.MOV.U32 R8, RZ, RZ, 0xc0 ;  /* 0x000000c0ff087424 */ /* 0x001fe200078e00ff */
[----:B------:R-:W-:-:S11]  /*1480*/  ULDC.64 UR4, c[0x0][0xa30] ;  /* 0x00028c0000047ab9 */ /* 0x000fd60000000a00 */
[----:B--2---:R-:W0:Y:S02]  /*1490*/  @P0 LDC.64 R4, c[0x0][0xa10] ;  /* 0x00028400ff040b82 */ /* 0x004e240000000a00 */
[----:B0-----:R-:W-:-:S05]  /*14a0*/  @P0 IMAD.WIDE R4, R29, 0x4, R4 ;  /* 0x000000041d040825 */ /* 0x001fca00078e0204 */
[----:B------:R-:W2:Y:S04]  /*14b0*/  @P0 LDG.E R0, desc[UR40][R4.64] ;  /* 0x0000002804000981 */ /* 0x000ea8000c1e1900 */
[----:B------:R-:W2:Y:S01]  /*14c0*/  @P0 LDG.E R9, desc[UR40][R4.64+0x4] ;  /* 0x0000042804090981 */ /* 0x000ea2000c1e1900 */
[----:B------:R-:W-:Y:S01]  /*14d0*/  ISETP.NE.U32.AND P1, PT, RZ, UR4, PT ;  /* 0x00000004ff007c0c */ /* 0x000fe2000bf25070 */
[----:B-----5:R-:W-:-:S03]  /*14e0*/  IMAD.MOV.U32 R24, RZ, RZ, R30 ;  /* 0x000000ffff187224 */ /* 0x020fc600078e001e */
[----:B------:R-:W-:-:S13]  /*14f0*/  ISETP.NE.AND.EX P1, PT, RZ, UR5, PT, P1 ;  /* 0x00000005ff007c0c */ /* 0x000fda000bf25310 */
[----:B------:R-:W-:-:S04]  /*1500*/  @P1 IADD3 R6, P2, R32, UR4, RZ ;  /* 0x0000000420061c10 */ /* 0x000fc8000ff5e0ff */
[----:B------:R-:W-:-:S05]  /*1510*/  @P1 IADD3.X R7, R33, UR5, RZ, P2, !PT ;  /* 0x0000000521071c10 */ /* 0x000fca00097fe4ff */
[----:B------:R0:W5:Y:S01]  /*1520*/  @P1 LDG.E R24, desc[UR40][R6.64] ;  /* 0x0000002806181981 */ /* 0x000162000c1e1900 */
[----:B--2---:R-:W-:Y:S02]  /*1530*/  @P0 IMAD.IADD R28, R9, 0x1, -R0 ;  /* 0x00000001091c0824 */ /* 0x004fe400078e0a00 */
[----:B------:R-:W-:Y:S02]  /*1540*/  IMAD.IADD R9, R30, 0x1, -R3 ;  /* 0x000000011e097824 */ /* 0x000fe400078e0a03 */
[----:B------:R-:W-:Y:S02]  /*1550*/  IMAD R3, R153, R8, 0x13f ;  /* 0x0000013f99037424 */ /* 0x000fe400078e0208 */
[----:B------:R-:W-:Y:S02]  /*1560*/  IMAD.IADD R10, R9, 0x1, R28 ;  /* 0x00000001090a7824 */ /* 0x000fe400078e021c */
[----:B------:R-:W-:Y:S02]  /*1570*/  IMAD.MOV R27, RZ, RZ, -R9 ;  /* 0x000000ffff1b7224 */ /* 0x000fe400078e0a09 */
[C---:B------:R-:W-:Y:S01]  /*1580*/  VIADD R0, R10.reuse, 0x7f ;  /* 0x0000007f0a007836 */ /* 0x040fe20000000000 */
[----:B------:R-:W-:Y:S01]  /*1590*/  IADD3 R4, R10, R3, -R11 ;  /* 0x000000030a047210 */ /* 0x000fe20007ffe80b */
[----:B------:R0:W-:Y:S01]  /*15a0*/  STL [R1+0x10], R10 ;  /* 0x0000100a01007387 */ /* 0x0001e20000100800 */
[----:B------:R-:W-:-:S02]  /*15b0*/  VIMNMX R27, RZ, R27, !PT ;  /* 0x0000001bff1b7248 */ /* 0x000fc40007fe0100 */
[----:B------:R-:W-:Y:S02]  /*15c0*/  SHF.R.S32.HI R3, RZ, 0x1f, R0 ;  /* 0x0000001fff037819 */ /* 0x000fe40000011400 */
[----:B------:R-:W-:Y:S02]  /*15d0*/  SHF.R.S32.HI R5, RZ, 0x1f, R4 ;  /* 0x0000001fff057819 */ /* 0x000fe40000011404 */
[----:B------:R-:W-:Y:S02]  /*15e0*/  LEA.HI R3, R3, R0, RZ, 0x7 ;  /* 0x0000000003037211 */ /* 0x000fe400078f38ff */
[----:B------:R-:W-:Y:S02]  /*15f0*/  LEA.HI R5, R5, R4, RZ, 0x7 ;  /* 0x0000000405057211 */ /* 0x000fe400078f38ff */
[----:B------:R-:W-:Y:S02]  /*1600*/  SHF.R.S32.HI R3, RZ, 0x7, R3 ;  /* 0x00000007ff037819 */ /* 0x000fe40000011403 */
[----:B------:R-:W-:-:S04]  /*1610*/  SHF.R.S32.HI R152, RZ, 0x7, R5 ;  /* 0x00000007ff987819 */ /* 0x000fc80000011405 */
[----:B------:R-:W-:-:S05]  /*1620*/  VIMNMX R152, R3, R152, PT ;  /* 0x0000009803987248 */ /* 0x000fca0003fe0100 */
[----:B------:R-:W-:-:S05]  /*1630*/  IMAD R3, R152, 0x80, -R9 ;  /* 0x0000008098037824 */ /* 0x000fca00078e0a09 */
[----:B------:R-:W-:-:S04]  /*1640*/  VIMNMX R0, R3, R28, PT ;  /* 0x0000001c03007248 */ /* 0x000fc80003fe0100 */
[----:B------:R-:W-:Y:S02]  /*1650*/  ISETP.GT.AND P0, PT, R0, R27, PT ;  /* 0x0000001b0000720c */ /* 0x000fe40003f04270 */
[----:B------:R-:W-:-:S05]  /*1660*/  SHF.R.U32.HI R27, RZ, 0x7, R27 ;  /* 0x00000007ff1b7819 */ /* 0x000fca000001161b */
[----:B------:R-:W-:-:S06]  /*1670*/  IMAD.MOV.U32 R26, RZ, RZ, R27 ;  /* 0x000000ffff1a7224 */ /* 0x000fcc00078e001b */
[----:B------:R-:W-:-:S05]  /*1680*/  @P0 VIADD R0, R0, 0x7f ;  /* 0x0000007f00000836 */ /* 0x000fca0000000000 */
[----:B------:R-:W-:-:S04]  /*1690*/  @P0 SHF.R.S32.HI R3, RZ, 0x1f, R0 ;  /* 0x0000001fff030819 */ /* 0x000fc80000011400 */
[----:B------:R-:W-:-:S04]  /*16a0*/  @P0 LEA.HI R3, R3, R0, RZ, 0x7 ;  /* 0x0000000003030211 */ /* 0x000fc800078f38ff */
[----:B------:R-:W-:Y:S02]  /*16b0*/  @P0 SHF.R.S32.HI R26, RZ, 0x7, R3 ;  /* 0x00000007ff1a0819 */ /* 0x000fe40000011403 */
        /* <DEDUP_REMOVED lines=17> */
[----:B-1----:R-:W-:-:S02]  /*17d0*/  IMAD.U32 R11, RZ, RZ, UR7 ;  /* 0x00000007ff0b7e24 */ /* 0x002fc4000f8e00ff */
[----:B------:R-:W-:Y:S02]  /*17e0*/  IMAD.MOV.U32 R8, RZ, RZ, 0x70 ;  /* 0x00000070ff087424 */ /* 0x000fe400078e00ff */
[----:B------:R-:W-:Y:S02]  /*17f0*/  IMAD.MOV.U32 R12, RZ, RZ, 0x1 ;  /* 0x00000001ff0c7424 */ /* 0x000fe400078e00ff */
[----:B0-----:R-:W-:-:S07]  /*1800*/  IMAD.MOV.U32 R13, RZ, RZ, RZ ;  /* 0x000000ffff0d7224 */ /* 0x001fce00078e00ff */
[----:B------:R-:W-:-:S07]  /*1810*/  LEPC R20, `(.L_x_1903) ;  /* 0x000000001014794e */ /* 0x000fce0000000000 */
[----:B--2--5:R-:W-:Y:S05]  /*1820*/  CALL.ABS.NOINC R14 ;  /* 0x000000000e007343 */ /* 0x024fea0003c00000 */
.L_x_1903:
[----:B------:R-:W-:Y:S05]  /*1830*/  BSYNC B6 ;  /* 0x0000000000067941 */ /* 0x000fea0003800000 */
.L_x_1902:
        /* <DEDUP_REMOVED lines=12> */
[----:B------:R-:W-:Y:S01]  /*1900*/  MOV R13, RZ ;  /* 0x000000ff000d7202 */ /* 0x000fe20000000f00 */
[----:B------:R-:W-:Y:S02]  /*1910*/  IMAD.U32 R6, RZ, RZ, UR4 ;  /* 0x00000004ff067e24 */ /* 0x000fe4000f8e00ff */
[----:B------:R-:W-:-:S02]  /*1920*/  IMAD.U32 R7, RZ, RZ, UR5 ;  /* 0x00000005ff077e24 */ /* 0x000fc4000f8e00ff */
[----:B-1----:R-:W-:Y:S02]  /*1930*/  IMAD.U32 R11, RZ, RZ, UR7 ;  /* 0x00000007ff0b7e24 */ /* 0x002fe4000f8e00ff */
[----:B------:R-:W-:Y:S02]  /*1940*/  IMAD.MOV.U32 R8, RZ, RZ, 0x70 ;  /* 0x00000070ff087424 */ /* 0x000fe400078e00ff */
[----:B0-----:R-:W-:-:S07]  /*1950*/  IMAD.MOV.U32 R12, RZ, RZ, 0x1 ;  /* 0x00000001ff0c7424 */ /* 0x001fce00078e00ff */
[----:B------:R-:W-:-:S07]  /*1960*/  LEPC R20, `(.L_x_1905) ;  /* 0x000000001014794e */ /* 0x000fce0000000000 */
[----:B--2--5:R-:W-:Y:S05]  /*1970*/  CALL.ABS.NOINC R14 ;  /* 0x000000000e007343 */ /* 0x024fea0003c00000 */
.L_x_1905:
[----:B------:R-:W-:Y:S05]  /*1980*/  BSYNC B6 ;  /* 0x0000000000067941 */ /* 0x000fea0003800000 */
.L_x_1904:
[----:B------:R-:W-:Y:S01]  /*1990*/  ULDC.64 UR4, c[0x0][0x9f8] ;  /* 0x00027e0000047ab9 */ /* 0x000fe20000000a00 */
[----:B------:R-:W2:Y:S01]  /*19a0*/  LDL R41, [R1+0x18] ;  /* 0x0000180001297983 */ /* 0x000ea20000100800 */
[----:B------:R-:W-:Y:S01]  /*19b0*/  ISETP.NE.U32.AND P0, PT, RZ, UR4, PT ;  /* 0x00000004ff007c0c */ /* 0x000fe2000bf05070 */
[----:B------:R-:W0:Y:S01]  /*19c0*/  LDC R0, c[0x0][0x428] ;  /* 0x00010a00ff007b82 */ /* 0x000e220000000800 */
[----:B------:R-:W-:Y:S01]  /*19d0*/  ULDC.64 UR6, c[0x0][0xa08] ;  /* 0x0002820000067ab9 */ /* 0x000fe20000000a00 */
[----:B------:R-:W3:Y:S01]  /*19e0*/  LDL.LU R36, [R1] ;  /* 0x0000000001247983 */ /* 0x000ee20000300800 */
[----:B------:R-:W-:-:S03]  /*19f0*/  ISETP.NE.AND.EX P0, PT, RZ, UR5, PT, P0 ;  /* 0x00000005ff007c0c */ /* 0x000fc6000bf05300 */
[----:B------:R-:W4:Y:S02]  /*1a00*/  LDL R34, [R1+0x1c] ;  /* 0x00001c0001227983 */ /* 0x000f240000100800 */
[----:B------:R-:W1:Y:S08]  /*1a10*/  LDC.64 R4, c[0x0][0x2f0] ;  /* 0x0000bc00ff047b82 */ /* 0x000e700000000a00 */
[----:B------:R-:W-:Y:S01]  /*1a20*/  @P0 IADD3 R6, P1, R32, UR4, RZ ;  /* 0x0000000420060c10 */ /* 0x000fe2000ff3e0ff */
[----:B------:R-:W1:Y:S01]  /*1a30*/  S2R R20, SR_TID.X ;  /* 0x0000000000147919 */ /* 0x000e620000002100 */
[----:B------:R-:W1:Y:S02]  /*1a40*/  LDC R35, c[0x0][0x3d4] ;  /* 0x0000f500ff237b82 */ /* 0x000e640000000800 */
[----:B------:R-:W-:Y:S01]  /*1a50*/  @P0 IADD3.X R7, R33, UR5, RZ, P1, !PT ;  /* 0x0000000521070c10 */ /* 0x000fe20008ffe4ff */
[----:B------:R-:W-:Y:S01]  /*1a60*/  IMAD.IADD R32, R31, 0x1, R30 ;  /* 0x000000011f207824 */ /* 0x000fe200078e021e */
[----:B------:R-:W-:-:S03]  /*1a70*/  ULDC.64 UR4, c[0x0][0x2f8] ;  /* 0x0000be0000047ab9 */ /* 0x000fc60000000a00 */
[----:B------:R1:W2:Y:S01]  /*1a80*/  @P0 LDG.E R29, desc[UR40][R6.64] ;  /* 0x00000028061d0981 */ /* 0x0002a2000c1e1900 */
[----:B0-----:R-:W-:Y:S01]  /*1a90*/  ISETP.NE.AND P0, PT, R0, 0x1, PT ;  /* 0x000000010000780c */ /* 0x001fe20003f05270 */
[----:B------:R-:W0:Y:S01]  /*1aa0*/  LDC.64 R68, c[0x0][0x3e8] ;  /* 0x0000fa00ff447b82 */ /* 0x000e220000000a00 */
[----:B------:R-:W-:Y:S02]  /*1ab0*/  SHF.R.S32.HI R37, RZ, 0x1f, R32 ;  /* 0x0000001fff257819 */ /* 0x000fe40000011420 */
[----:B------:R-:W-:Y:S02]  /*1ac0*/  SHF.R.S32.HI R17, RZ, 0x1f, R16 ;  /* 0x0000001fff117819 */ /* 0x000fe40000011410 */
[----:B------:R-:W-:Y:S01]  /*1ad0*/  SHF.R.S32.HI R38, RZ, 0x1f, R19 ;  /* 0x0000001fff267819 */ /* 0x000fe20000011413 */
[-C--:B-1----:R-:W-:Y:S02]  /*1ae0*/  IMAD R8, R37, R4.reuse, RZ ;  /* 0x0000000425087224 */ /* 0x082fe400078e02ff */
[----:B------:R-:W-:-:S04]  /*1af0*/  IMAD.WIDE.U32 R6, R32, R4, RZ ;  /* 0x0000000420067225 */ /* 0x000fc800078e00ff */
[----:B------:R-:W1:Y:S08]  /*1b00*/  @P0 LDC R3, c[0x0][0x42c] ;  /* 0x00010b00ff030b82 */ /* 0x000e700000000800 */
[----:B------:R-:W0:Y:S01]  /*1b10*/  @P0 LDC R9, c[0x0][0x430] ;  /* 0x00010c00ff090b82 */ /* 0x000e220000000800 */
[----:B------:R-:W-:Y:S01]  /*1b20*/  SHF.R.U32.HI R39, RZ, 0x7, R20 ;  /* 0x00000007ff277819 */ /* 0x000fe20000011614 */
[----:B------:R-:W-:-:S03]  /*1b30*/  VIADD R21, R20, 0xffffff80 ;  /* 0xffffff8014157836 */ /* 0x000fc60000000000 */
[----:B------:R-:W-:Y:S02]  /*1b40*/  ISETP.NE.AND P6, PT, R39, 0x1, PT ;  /* 0x000000012700780c */ /* 0x000fe40003fc5270 */
[----:B------:R-:W-:Y:S01]  /*1b50*/  SHF.R.S32.HI R20, RZ, 0x1f, R21 ;  /* 0x0000001fff147819 */ /* 0x000fe20000011415 */
[----:B------:R-:W0:Y:S03]  /*1b60*/  S2R R40, SR_TID.X ;  /* 0x0000000000287919 */ /* 0x000e260000002100 */
[----:B------:R-:W-:Y:S01]  /*1b70*/  LEA.HI R20, R20, R21, RZ, 0x2 ;  /* 0x0000001514147211 */ /* 0x000fe200078f10ff */
[----:B-1----:R-:W-:-:S03]  /*1b80*/  @P0 IMAD.HI.U32 R0, R154, R3, RZ ;  /* 0x000000039a000227 */ /* 0x002fc600078e00ff */
[----:B------:R-:W-:Y:S01]  /*1b90*/  LOP3.LUT R20, R20, 0xfffffffc, RZ, 0xc0, !PT ;  /* 0xfffffffc14147812 */ /* 0x000fe200078ec0ff */
[----:B------:R-:W-:-:S04]  /*1ba0*/  IMAD R3, R32, R5, R8 ;  /* 0x0000000520037224 */ /* 0x000fc800078e0208 */
[----:B------:R-:W-:Y:S01]  /*1bb0*/  IMAD.IADD R20, R21, 0x1, -R20 ;  /* 0x0000000115147824 */ /* 0x000fe200078e0a14 */
[----:B0-----:R-:W-:Y:S01]  /*1bc0*/  @P0 SHF.R.U32.HI R154, RZ, R9, R0 ;  /* 0x00000009ff9a0219 */ /* 0x001fe20000011600 */
[----:B------:R-:W-:Y:S01]  /*1bd0*/  IMAD.IADD R7, R7, 0x1, R3 ;  /* 0x0000000107077824 */ /* 0x000fe200078e0203 */
[----:B------:R-:W-:Y:S01]  /*1be0*/  ISETP.NE.U32.AND P0, PT, RZ, UR6, PT ;  /* 0x00000006ff007c0c */ /* 0x000fe2000bf05070 */
[----:B------:R-:W-:Y:S01]  /*1bf0*/  IMAD.SHL.U32 R54, R20, 0x4, RZ ;  /* 0x0000000414367824 */ /* 0x000fe200078e00ff */
[----:B------:R-:W-:Y:S01]  /*1c00*/  SHF.R.S32.HI R8, RZ, 0x1f, R154 ;  /* 0x0000001fff087819 */ /* 0x000fe2000001149a */
[----:B------:R-:W-:Y:S01]  /*1c10*/  IMAD.WIDE.U32 R6, R154, UR4, R6 ;  /* 0x000000049a067c25 */ /* 0x000fe2000f8e0006 */
[----:B------:R-:W-:-:S03]  /*1c20*/  ISETP.NE.AND.EX P0, PT, RZ, UR7, PT, P0 ;  /* 0x00000007ff007c0c */ /* 0x000fc6000bf05300 */
[----:B------:R-:W-:-:S04]  /*1c30*/  IMAD R3, R8, UR4, RZ ;  /* 0x0000000408037c24 */ /* 0x000fc8000f8e02ff */
[----:B------:R-:W-:Y:S01]  /*1c40*/  IMAD R3, R154, UR5, R3 ;  /* 0x000000059a037c24 */ /* 0x000fe2000f8e0203 */
[----:B------:R-:W-:-:S03]  /*1c50*/  ULDC.64 UR4, c[0x0][0x300] ;  /* 0x0000c00000047ab9 */ /* 0x000fc60000000a00 */
[----:B------:R-:W-:Y:S01]  /*1c60*/  IMAD.IADD R7, R7, 0x1, R3 ;  /* 0x0000000107077824 */ /* 0x000fe200078e0203 */
[----:B------:R-:W-:Y:S01]  /*1c70*/  SHF.R.S32.HI R55, RZ, 0x1f, R54 ;  /* 0x0000001fff377819 */ /* 0x000fe20000011436 */
[----:B------:R-:W-:-:S04]  /*1c80*/  IMAD.WIDE.U32 R14, R19, R68, R16 ;  /* 0x00000044130e7225 */ /* 0x000fc800078e0010 */
[----:B------:R-:W-:Y:S01]  /*1c90*/  VIADD R40, R40, 0xffffff80 ;  /* 0xffffff8028287836 */ /* 0x000fe20000000000 */
[----:B------:R-:W-:Y:S01]  /*1ca0*/  SHF.L.U64.HI R74, R4, 0x7, R5 ;  /* 0x00000007044a7819 */ /* 0x000fe20000010205 */
[----:B------:R-:W-:Y:S01]  /*1cb0*/  VIADD R66, R16, 0x20 ;  /* 0x0000002010427836 */ /* 0x000fe20000000000 */
[----:B------:R-:W-:Y:S01]  /*1cc0*/  SHF.L.U32 R73, R4, 0x7, RZ ;  /* 0x0000000704497819 */ /* 0x000fe200000006ff */
[----:B------:R-:W-:Y:S02]  /*1cd0*/  VIADD R65, R39, 0x8 ;  /* 0x0000000827417836 */ /* 0x000fe40000000000 */
[----:B------:R-:W-:Y:S01]  /*1ce0*/  IMAD.SHL.U32 R64, R35, 0x2, RZ ;  /* 0x0000000223407824 */ /* 0x000fe200078e00ff */
[----:B--2---:R-:W-:Y:S02]  /*1cf0*/  SEL R53, R29, RZ, !P0 ;  /* 0x000000ff1d357207 */ /* 0x004fe40004000000 */
[----:B------:R-:W-:-:S03]  /*1d00*/  SHF.R.S32.HI R0, RZ, 0x1f, R29 ;  /* 0x0000001fff007819 */ /* 0x000fc6000001141d */
[----:B------:R-:W-:Y:S01]  /*1d10*/  IMAD.WIDE.U32 R56, R53, UR4, R6 ;  /* 0x0000000435387c25 */ /* 0x000fe2000f8e0006 */
[----:B------:R-:W-:Y:S01]  /*1d20*/  SEL R12, R0, RZ, !P0 ;  /* 0x000000ff000c7207 */ /* 0x000fe20004000000 */
[----:B------:R-:W0:Y:S04]  /*1d30*/  LDC.64 R6, c[0x0][0x3d8] ;  /* 0x0000f600ff067b82 */ /* 0x000e280000000a00 */
[----:B------:R-:W-:-:S04]  /*1d40*/  IMAD R0, R12, UR4, RZ ;  /* 0x000000040c007c24 */ /* 0x000fc8000f8e02ff */
[----:B------:R-:W-:Y:S01]  /*1d50*/  IMAD R77, R53, UR5, R0 ;  /* 0x00000005354d7c24 */ /* 0x000fe2000f8e0200 */
[----:B------:R-:W-:Y:S05]  /*1d60*/  @!P6 WARPSYNC.ALL ;  /* 0x000000000000e948 */ /* 0x000fea0003800000 */
[----:B------:R-:W-:Y:S01]  /*1d70*/  ULDC.64 UR4, c[0x0][0x320] ;  /* 0x0000c80000047ab9 */ /* 0x000fe20000000a00 */
[-C--:B------:R-:W-:Y:S02]  /*1d80*/  IMAD R0, R38, R4.reuse, RZ ;  /* 0x0000000426007224 */ /* 0x080fe400078e02ff */
[----:B------:R-:W-:Y:S02]  /*1d90*/  IMAD R3, R8, UR4, RZ ;  /* 0x0000000408037c24 */ /* 0x000fe4000f8e02ff */
[----:B------:R-:W-:-:S04]  /*1da0*/  IMAD.WIDE.U32 R8, R19, R4, R16 ;  /* 0x0000000413087225 */ /* 0x000fc800078e0010 */
[----:B------:R-:W-:Y:S01]  /*1db0*/  IMAD R0, R19, R5, R0 ;  /* 0x0000000513007224 */ /* 0x000fe200078e0200 */
[----:B------:R-:W-:Y:S01]  /*1dc0*/  IADD3 R76, P0, R56, R8, RZ ;  /* 0x00000008384c7210 */ /* 0x000fe20007f1e0ff */
[----:B------:R-:W-:Y:S02]  /*1dd0*/  IMAD.IADD R77, R57, 0x1, R77 ;  /* 0x00000001394d7824 */ /* 0x000fe400078e024d */
[C---:B------:R-:W-:Y:S02]  /*1de0*/  IMAD R3, R154.reuse, UR5, R3 ;  /* 0x000000059a037c24 */ /* 0x040fe4000f8e0203 */
[----:B------:R-:W-:Y:S01]  /*1df0*/  IMAD.WIDE.U32 R10, R154, UR4, R16 ;  /* 0x000000049a0a7c25 */ /* 0x000fe2000f8e0010 */
[----:B------:R-:W-:Y:S01]  /*1e00*/  ULDC.64 UR4, c[0x0][0x328] ;  /* 0x0000ca0000047ab9 */ /* 0x000fe20000000a00 */
[----:B------:R-:W-:Y:S02]  /*1e10*/  IADD3.X R75, R77, R9, R0, P0, !PT ;  /* 0x000000094d4b7210 */ /* 0x000fe400007fe400 */
[----:B------:R-:W-:Y:S01]  /*1e20*/  IMAD.IADD R11, R11, 0x1, R3 ;  /* 0x000000010b0b7824 */ /* 0x000fe200078e0203 */
[----:B------:R-:W-:Y:S01]  /*1e30*/  ISETP.GE.AND P0, PT, R16, R35, PT ;  /* 0x000000231000720c */ /* 0x000fe20003f06270 */
[----:B------:R-:W-:-:S02]  /*1e40*/  IMAD R3, R12, UR4, RZ ;  /* 0x000000040c037c24 */ /* 0x000fc4000f8e02ff */
[-C--:B0-----:R-:W-:Y:S02]  /*1e50*/  IMAD R0, R38, R6.reuse, RZ ;  /* 0x0000000626007224 */ /* 0x081fe400078e02ff */
[----:B------:R-:W-:Y:S01]  /*1e60*/  IMAD R33, R53, UR5, R3 ;  /* 0x0000000535217c24 */ /* 0x000fe2000f8e0203 */
[----:B------:R-:W-:Y:S01]  /*1e70*/  SEL R3, R35, RZ, P0 ;  /* 0x000000ff23037207 */ /* 0x000fe20000000000 */
[C---:B------:R-:W-:Y:S02]  /*1e80*/  IMAD R21, R19.reuse, R7, R0 ;  /* 0x0000000713157224 */ /* 0x040fe400078e0200 */
[----:B------:R-:W-:Y:S01]  /*1e90*/  IMAD.WIDE.U32 R12, R19, R6, R16 ;  /* 0x00000006130c7225 */ /* 0x000fe200078e0010 */
[----:B------:R-:W-:-:S03]  /*1ea0*/  LOP3.LUT P2, RZ, R41, 0x4, RZ, 0xc0, !PT ;  /* 0x0000000429ff7812 */ /* 0x000fc6000784c0ff */
[-C--:B------:R-:W-:Y:S02]  /*1eb0*/  IMAD R0, R38, R68.reuse, RZ ;  /* 0x0000004426007224 */ /* 0x080fe400078e02ff */
[----:B------:R-:W-:Y:S02]  /*1ec0*/  IMAD.IADD R31, R21, 0x1, R13 ;  /* 0x00000001151f7824 */ /* 0x000fe400078e020d */
[----:B------:R-:W-:Y:S01]  /*1ed0*/  IMAD.WIDE.U32 R52, R53, UR4, R10 ;  /* 0x0000000435347c25 */ /* 0x000fe2000f8e000a */
[----:B---3--:R-:W-:Y:S01]  /*1ee0*/  LOP3.LUT R36, R36, 0xfffffffb, RZ, 0xc0, !PT ;  /* 0xfffffffb24247812 */ /* 0x008fe200078ec0ff */
[----:B------:R-:W-:Y:S02]  /*1ef0*/  ULDC UR4, c[0x0][0x2e4] ;  /* 0x0000b90000047ab9 */ /* 0x000fe40000000800 */
[C---:B------:R-:W-:Y:S02]  /*1f00*/  IMAD R13, R19.reuse, R69, R0 ;  /* 0x00000045130d7224 */ /* 0x040fe400078e0200 */
[----:B------:R-:W-:-:S04]  /*1f10*/  IMAD.WIDE.U32 R10, R19, R68, R54 ;  /* 0x00000044130a7225 */ /* 0x000fc800078e0036 */
[----:B------:R-:W-:Y:S02]  /*1f20*/  IMAD.IADD R3, R16, 0x1, R3 ;  /* 0x0000000110037824 */ /* 0x000fe400078e0203 */
[----:B------:R-:W-:-:S04]  /*1f30*/  IMAD.WIDE.U32 R8, R19, R6, R54 ;  /* 0x0000000613087225 */ /* 0x000fc800078e0036 */
[----:B------:R-:W-:Y:S01]  /*1f40*/  IMAD.IADD R15, R13, 0x1, R15 ;  /* 0x000000010d0f7824 */ /* 0x000fe200078e020f */
[----:B------:R-:W-:Y:S01]  /*1f50*/  SHF.R.S32.HI R0, RZ, 0x1f, R3 ;  /* 0x0000001fff007819 */ /* 0x000fe20000011403 */
[----:B------:R-:W-:Y:S01]  /*1f60*/  IMAD.IADD R13, R11, 0x1, R13 ;  /* 0x000000010b0d7824 */ /* 0x000fe200078e020d */
[----:B-----5:R-:W-:Y:S01]  /*1f70*/  SHF.R.S32.HI R11, RZ, 0x1f, R24 ;  /* 0x0000001fff0b7819 */ /* 0x020fe20000011418 */
[----:B------:R-:W-:Y:S02]  /*1f80*/  IMAD.MOV.U32 R30, RZ, RZ, R12 ;  /* 0x000000ffff1e7224 */ /* 0x000fe400078e000c */
[----:B------:R-:W-:Y:S01]  /*1f90*/  IMAD.IADD R9, R9, 0x1, R21 ;  /* 0x0000000109097824 */ /* 0x000fe200078e0215 */
[----:B------:R-:W-:Y:S01]  /*1fa0*/  LEA.HI R3, R0, R3, RZ, 0x3 ;  /* 0x0000000300037211 */ /* 0x000fe200078f18ff */
[-C--:B------:R-:W-:Y:S01]  /*1fb0*/  IMAD R0, R11, R6.reuse, RZ ;  /* 0x000000060b007224 */ /* 0x080fe200078e02ff */
[----:B------:R-:W-:Y:S01]  /*1fc0*/  @P2 LOP3.LUT R36, R36, 0x4, RZ, 0xfc, !PT ;  /* 0x0000000424242812 */ /* 0x000fe200078efcff */
[----:B------:R-:W-:Y:S01]  /*1fd0*/  IMAD.SHL.U32 R70, R41, 0x40, RZ ;  /* 0x0000004029467824 */ /* 0x000fe200078e00ff */
[----:B------:R-:W-:Y:S01]  /*1fe0*/  SHF.L.U64.HI R72, R6, 0x7, R7 ;  /* 0x0000000706487819 */ /* 0x000fe20000010207 */
[----:B------:R-:W-:-:S04]  /*1ff0*/  IMAD.WIDE.U32 R30, R24, R6, R30 ;  /* 0x00000006181e7225 */ /* 0x000fc800078e001e */
[----:B------:R-:W-:-:S04]  /*2000*/  IMAD.WIDE.U32 R20, R24, R6, R8 ;  /* 0x0000000618147225 */ /* 0x000fc800078e0008 */
[----:B------:R-:W-:Y:S01]  /*2010*/  IMAD.SHL.U32 R71, R6, 0x80, RZ ;  /* 0x0000008006477824 */ /* 0x000fe200078e00ff */
[C---:B------:R-:W-:Y:S01]  /*2020*/  IADD3 R6, P1, R19.reuse, R32, RZ ;  /* 0x0000002013067210 */ /* 0x040fe20007f3e0ff */
[----:B------:R0:W-:Y:S01]  /*2030*/  STL [R1], R36 ;  /* 0x0000002401007387 */ /* 0x0001e20000100800 */
[----:B------:R-:W-:Y:S01]  /*2040*/  IMAD R5, R24, R7, R0 ;  /* 0x0000000718057224 */ /* 0x000fe200078e0200 */
[----:B------:R-:W-:Y:S02]  /*2050*/  LOP3.LUT R70, R70, 0x1c0, RZ, 0xc0, !PT ;  /* 0x000001c046467812 */ /* 0x000fe400078ec0ff */
[----:B------:R-:W-:Y:S02]  /*2060*/  IMAD.X R7, R38, 0x1, R37, P1 ;  /* 0x0000000126077824 */ /* 0x000fe400008e0625 */
[----:B------:R-:W-:Y:S01]  /*2070*/  VIADD R38, R19, 0x60 ;  /* 0x0000006013267836 */ /* 0x000fe20000000000 */
[----:B0-----:R-:W-:Y:S02]  /*2080*/  SHF.R.S32.HI R36, RZ, 0x1f, R40 ;  /* 0x0000001fff247819 */ /* 0x001fe40000011428 */
[----:B------:R-:W-:-:S02]  /*2090*/  SHF.R.U32.HI R67, RZ, 0x3, R70 ;  /* 0x00000003ff437819 */ /* 0x000fc40000011646 */
[----:B------:R-:W-:Y:S02]  /*20a0*/  LOP3.LUT R0, R70, 0x18, R16, 0xf8, !PT ;  /* 0x0000001846007812 */ /* 0x000fe400078ef810 */
[----:B------:R-:W-:Y:S01]  /*20b0*/  LEA.HI R36, R36, R40, RZ, 0x5 ;  /* 0x0000002824247211 */ /* 0x000fe200078f28ff */
[----:B------:R-:W-:Y:S01]  /*20c0*/  IMAD.SHL.U32 R38, R38, 0x40, RZ ;  /* 0x0000004026267824 */ /* 0x000fe200078e00ff */
[----:B------:R-:W-:Y:S02]  /*20d0*/  LOP3.LUT R0, R0, R67, RZ, 0x3c, !PT ;  /* 0x0000004300007212 */ /* 0x000fe400078e3cff */
[----:B------:R-:W-:Y:S02]  /*20e0*/  SHF.R.S32.HI R36, RZ, 0x5, R36 ;  /* 0x00000005ff247819 */ /* 0x000fe40000011424 */
[----:B------:R-:W-:Y:S02]  /*20f0*/  LOP3.LUT R38, R38, 0x1c0, RZ, 0xc0, !PT ;  /* 0x000001c026267812 */ /* 0x000fe400078ec0ff */
[--C-:B------:R-:W-:Y:S01]  /*2100*/  SHF.R.S32.HI R60, RZ, 0x3, R3.reuse ;  /* 0x00000003ff3c7819 */ /* 0x100fe20000011403 */
[----:B------:R-:W-:Y:S01]  /*2110*/  IMAD R63, R36, 0x200, R0 ;  /* 0x00000200243f7824 */ /* 0x000fe200078e0200 */
[----:B------:R-:W-:-:S02]  /*2120*/  LOP3.LUT R0, R70, 0x38, R3, 0xf8, !PT ;  /* 0x0000003846007812 */ /* 0x000fc400078ef803 */
[----:B------:R-:W-:Y:S02]  /*2130*/  LOP3.LUT R59, R3, 0xfffffff8, RZ, 0xc0, !PT ;  /* 0xfffffff8033b7812 */ /* 0x000fe400078ec0ff */
[----:B------:R-:W-:Y:S01]  /*2140*/  LOP3.LUT R3, R38, 0x38, R3, 0xf8, !PT ;  /* 0x0000003826037812 */ /* 0x000fe200078ef803 */
[----:B------:R-:W-:-:S05]  /*2150*/  VIADD R38, R19, 0x60 ;  /* 0x0000006013267836 */ /* 0x000fca0000000000 */
[----:B------:R-:W-:Y:S01]  /*2160*/  SHF.L.U32 R38, R38, 0x6, RZ ;  /* 0x0000000626267819 */ /* 0x000fe200000006ff */
[----:B------:R-:W-:-:S03]  /*2170*/  IMAD R11, R11, R68, RZ ;  /* 0x000000440b0b7224 */ /* 0x000fc600078e02ff */
[----:B------:R-:W-:Y:S01]  /*2180*/  LOP3.LUT R38, R38, 0x1c0, RZ, 0xc0, !PT ;  /* 0x000001c026267812 */ /* 0x000fe200078ec0ff */
[----:B------:R-:W-:-:S03]  /*2190*/  IMAD.MOV.U32 R12, RZ, RZ, R10 ;  /* 0x000000ffff0c7224 */ /* 0x000fc600078e000a */
[----:B------:R-:W-:Y:S01]  /*21a0*/  SHF.R.U32.HI R38, RZ, 0x3, R38 ;  /* 0x00000003ff267819 */ /* 0x000fe20000011626 */
[----:B------:R-:W-:Y:S01]  /*21b0*/  IMAD R29, R24, R69, R11 ;  /* 0x00000045181d7224 */ /* 0x000fe200078e020b */
[----:B------:R-:W-:Y:S01]  /*21c0*/  LOP3.LUT R0, R0, R67, RZ, 0x3c, !PT ;  /* 0x0000004300007212 */ /* 0x000fe200078e3cff */
[----:B------:R-:W-:Y:S01]  /*21d0*/  IMAD.WIDE.U32 R10, R24, R68, R14 ;  /* 0x00000044180a7225 */ /* 0x000fe200078e000e */
[----:B------:R-:W-:-:S03]  /*21e0*/  LOP3.LUT R3, R3, R38, RZ, 0x3c, !PT ;  /* 0x0000002603037212 */ /* 0x000fc600078e3cff */
[----:B------:R-:W-:Y:S01]  /*21f0*/  IMAD.WIDE.U32 R8, R24, R68, R12 ;  /* 0x0000004418087225 */ /* 0x000fe200078e000c */
[----:B------:R-:W-:Y:S02]  /*2200*/  SHF.L.U64.HI R69, R68, 0x7, R69 ;  /* 0x0000000744457819 */ /* 0x000fe40000010245 */
[----:B------:R-:W-:Y:S01]  /*2210*/  ISETP.GE.AND P1, PT, R16, UR4, PT ;  /* 0x0000000410007c0c */ /* 0x000fe2000bf26270 */
[----:B------:R-:W-:Y:S01]  /*2220*/  IMAD.IADD R62, R5, 0x1, R31 ;  /* 0x00000001053e7824 */ /* 0x000fe200078e021f */
[----:B------:R-:W-:Y:S01]  /*2230*/  @!P6 BAR.SYNC.DEFER_BLOCKING 0x9, 0x100 ;  /* 0x024400000000eb1d */ /* 0x000fe20000010000 */
[----:B------:R-:W-:Y:S01]  /*2240*/  IMAD.IADD R61, R29, 0x1, R11 ;  /* 0x000000011d3d7824 */ /* 0x000fe200078e020b */
[----:B------:R-:W-:Y:S01]  /*2250*/  ISETP.GE.AND P2, PT, R66, UR4, PT ;  /* 0x0000000442007c0c */ /* 0x000fe2000bf46270 */
[----:B------:R-:W-:Y:S01]  /*2260*/  IMAD.IADD R58, R21, 0x1, R5 ;  /* 0x00000001153a7824 */ /* 0x000fe200078e0205 */
[----:B------:R-:W-:Y:S01]  /*2270*/  SHF.R.S32.HI R5, RZ, 0x1f, R59 ;  /* 0x0000001fff057819 */ /* 0x000fe2000001143b */
[----:B------:R-:W-:-:S02]  /*2280*/  IMAD R4, R36, 0x200, R0 ;  /* 0x0000020024047824 */ /* 0x000fc400078e0200 */
[----:B------:R-:W-:Y:S02]  /*2290*/  IMAD.SHL.U32 R68, R68, 0x80, RZ ;  /* 0x0000008044447824 */ /* 0x000fe400078e00ff */
[----:B------:R-:W-:Y:S02]  /*22a0*/  IMAD.IADD R29, R9, 0x1, R29 ;  /* 0x00000001091d7824 */ /* 0x000fe400078e021d */
[----:B----4-:R-:W-:Y:S02]  /*22b0*/  IMAD.IADD R3, R34, 0x1, R3 ;  /* 0x0000000122037824 */ /* 0x010fe400078e0203 */
[----:B------:R-:W-:-:S07]  /*22c0*/  IMAD.IADD R0, R53, 0x1, R33 ;  /* 0x0000000135007824 */ /* 0x000fce00078e0221 */
.L_x_1955:
[----:B------:R-:W2:Y:S01]  /*22d0*/  LDL R34, [R1+0x18] ;  /* 0x0000180001227983 */ /* 0x000ea20000100800 */
[----:B------:R-:W0:Y:S03]  /*22e0*/  LDC.64 R86, c[0x0][0x2f0] ;  /* 0x0000bc00ff567b82 */ /* 0x000e260000000a00 */
[----:B------:R-:W3:Y:S01]  /*22f0*/  LDL.LU R33, [R1] ;  /* 0x0000000001217983 */ /* 0x000ee20000300800 */
[----:B------:R-:W-:Y:S01]  /*2300*/  VIADD R26, R26, 0xffffffff ;  /* 0xffffffff1a1a7836 */ /* 0x000fe20000000000 */
[----:B------:R-:W-:Y:S05]  /*2310*/  YIELD ;  /* 0x0000000000007946 */ /* 0x000fea0003800000 */
[----:B------:R-:W1:Y:S01]  /*2320*/  LDC.64 R80, c[0x0][0x2d8] ;  /* 0x0000b600ff507b82 */ /* 0x000e620000000a00 */
[----:B------:R-:W-:Y:S01]  /*2330*/  SHF.R.S32.HI R32, RZ, 0x1f, R26 ;  /* 0x0000001fff207819 */ /* 0x000fe2000001141a */
[-C--:B------:R-:W-:Y:S01]  /*2340*/  IMAD R12, R74, R26.reuse, RZ ;  /* 0x0000001a4a0c7224 */ /* 0x080fe200078e02ff */
[----:B------:R-:W-:Y:S01]  /*2350*/  BSSY B0, `(.L_x_1906) ;  /* 0x00002f7000007945 */ /* 0x000fe20003800000 */
[----:B------:R-:W-:-:S04]  /*2360*/  IMAD.WIDE.U32 R84, R73, R26, RZ ;  /* 0x0000001a49547225 */ /* 0x000fc800078e00ff */
[----:B------:R-:W-:Y:S01]  /*2370*/  IMAD R13, R32, R73, R12 ;  /* 0x00000049200d7224 */ /* 0x000fe200078e020c */
[----:B------:R-:W4:Y:S01]  /*2380*/  LDC R88, c[0x0][0x3d4] ;  /* 0x0000f500ff587b82 */ /* 0x000f220000000800 */
[----:B------:R-:W-:Y:S02]  /*2390*/  IMAD R82, R22, 0x2000, R63 ;  /* 0x0000200016527824 */ /* 0x000fe400078e023f */
[----:B------:R-:W-:Y:S02]  /*23a0*/  IMAD.IADD R85, R85, 0x1, R13 ;  /* 0x0000000155557824 */ /* 0x000fe400078e020d */
[----:B0-----:R-:W-:Y:S02]  /*23b0*/  IMAD R15, R87, 0x60, RZ ;  /* 0x00000060570f7824 */ /* 0x001fe400078e02ff */
[----:B------:R-:W-:-:S03]  /*23c0*/  IMAD.WIDE.U32 R12, R86, 0x60, R84 ;  /* 0x00000060560c7825 */ /* 0x000fc600078e0054 */
[C---:B------:R-:W-:Y:S02]  /*23d0*/  IADD3 R14, P4, R76.reuse, R12, RZ ;  /* 0x0000000c4c0e7210 */ /* 0x040fe40007f9e0ff */
[----:B------:R-:W-:Y:S02]  /*23e0*/  IADD3 R12, P3, R76, R84, RZ ;  /* 0x000000544c0c7210 */ /* 0x000fe40007f7e0ff */
[----:B------:R-:W-:Y:S02]  /*23f0*/  IADD3.X R13, R75, R13, R15, P4, !PT ;  /* 0x0000000d4b0d7210 */ /* 0x000fe400027fe40f */
[-C--:B-1----:R-:W-:Y:S01]  /*2400*/  LEA R36, P4, R14, R80.reuse, 0x1 ;  /* 0x000000500e247211 */ /* 0x082fe200078808ff */
[----:B------:R-:W-:Y:S01]  /*2410*/  IMAD.X R15, R85, 0x1, R75, P3 ;  /* 0x00000001550f7824 */ /* 0x000fe200018e064b */
[----:B------:R-:W-:Y:S02]  /*2420*/  LEA R38, P3, R12, R80, 0x1 ;  /* 0x000000500c267211 */ /* 0x000fe400078608ff */
[----:B------:R-:W-:-:S02]  /*2430*/  LEA.HI.X R37, R14, R81, R13, 0x1, P4 ;  /* 0x000000510e257211 */ /* 0x000fc400020f0c0d */
[----:B------:R-:W-:Y:S02]  /*2440*/  ISETP.GT.AND P4, PT, R26, R27, PT ;  /* 0x0000001b1a00720c */ /* 0x000fe40003f84270 */
[----:B------:R-:W-:Y:S01]  /*2450*/  LEA.HI.X R39, R12, R81, R15, 0x1, P3 ;  /* 0x000000510c277211 */ /* 0x000fe200018f0c0f */
[----:B------:R-:W-:Y:S01]  /*2460*/  VIADD R12, R82, 0x20 ;  /* 0x00000020520c7836 */ /* 0x000fe20000000000 */
[----:B----4-:R-:W-:Y:S02]  /*2470*/  ISETP.GE.AND P3, PT, R88, 0x1, PT ;  /* 0x000000015800780c */ /* 0x010fe40003f66270 */
[----:B--2---:R-:W-:Y:S02]  /*2480*/  LOP3.LUT P5, RZ, R34, 0x4, RZ, 0xc0, !PT ;  /* 0x0000000422ff7812 */ /* 0x004fe400078ac0ff */
[----:B---3--:R-:W-:-:S05]  /*2490*/  LOP3.LUT R33, R33, 0xfffffffd, RZ, 0xc0, !PT ;  /* 0xfffffffd21217812 */ /* 0x008fca00078ec0ff */
[----:B------:R-:W-:-:S05]  /*24a0*/  @P4 LOP3.LUT R33, R33, 0x2, RZ, 0xfc, !PT ;  /* 0x0000000221214812 */ /* 0x000fca00078efcff */
[----:B------:R0:W-:Y:S01]  /*24b0*/  STL [R1], R33 ;  /* 0x0000002101007387 */ /* 0x0001e20000100800 */
[C---:B------:R-:W-:Y:S02]  /*24c0*/  @P5 VIADD R12, R82.reuse, 0xffffffe0 ;  /* 0xffffffe0520c5836 */ /* 0x040fe40000000000 */
[--C-:B------:R-:W-:Y:S02]  /*24d0*/  IMAD R82, R82, 0x2, R25.reuse ;  /* 0x0000000252527824 */ /* 0x100fe400078e0219 */
[----:B------:R-:W-:Y:S01]  /*24e0*/  IMAD R79, R12, 0x2, R25 ;  /* 0x000000020c4f7824 */ /* 0x000fe200078e0219 */
[----:B------:R-:W-:Y:S06]  /*24f0*/  @!P3 BRA `(.L_x_1907) ;  /* 0x0000002c0008b947 */ /* 0x000fec0003800000 */
[----:B------:R-:W-:Y:S01]  /*2500*/  ULDC.U8 UR4, c[0x0][0x3f0] ;  /* 0x0000fc0000047ab9 */ /* 0x000fe20000000000 */
[-C--:B------:R-:W-:Y:S01]  /*2510*/  IMAD R12, R72, R26.reuse, RZ ;  /* 0x0000001a480c7224 */ /* 0x080fe200078e02ff */
[----:B------:R-:W-:Y:S01]  /*2520*/  ISETP.NE.AND P3, PT, RZ, UR4, PT ;  /* 0x00000004ff007c0c */ /* 0x000fe2000bf65270 */
[----:B------:R-:W-:Y:S02]  /*2530*/  IMAD R13, R69, R26, RZ ;  /* 0x0000001a450d7224 */ /* 0x000fe400078e02ff */
        /* <DEDUP_REMOVED lines=11> */
[----:B0-----:R-:W-:Y:S02]  /*25f0*/  CS2R R32, SRZ ;  /* 0x0000000000207805 */ /* 0x001fe4000001ff00 */
        /* <DEDUP_REMOVED lines=29> */
.L_x_1910:
[----:B------:R-:W-:Y:S05]  /*27d0*/  BSYNC B1 ;  /* 0x0000000000017941 */ /* 0x000fea0003800000 */
.L_x_1909:
        /* <DEDUP_REMOVED lines=35> */
.L_x_1912:
[----:B------:R-:W-:Y:S05]  /*2a10*/  BSYNC B1 ;  /* 0x0000000000017941 */ /* 0x000fea0003800000 */
.L_x_1911:
[----:B0-----:R-:W-:Y:S01]  /*2a20*/  IMAD.MOV.U32 R12, RZ, RZ, R80 ;  /* 0x000000ffff0c7224 */ /* 0x001fe200078e0050 */
[----:B------:R-:W-:Y:S01]  /*2a30*/  ISETP.NE.AND P3, PT, R157, 0x3, PT ;  /* 0x000000039d00780c */ /* 0x000fe20003f65270 */
        /* <DEDUP_REMOVED lines=15> */
[----:B------:R-:W-:-:S02]  /*2b30*/  MOV R14, R40 ;  /* 0x00000028000e7202 */ /* 0x000fc40000000f00 */
        /* <DEDUP_REMOVED lines=15> */
.L_x_1913:
[----:B------:R-:W-:Y:S01]  /*2c30*/  IMAD R78, R22, 0x8, R2 ;  /* 0x00000008164e7824 */ /* 0x000fe200078e0202 */
[----:B------:R-:W-:Y:S01]  /*2c40*/  SHF.L.U32 R90, R156, 0x1f, RZ ;  /* 0x0000001f9c5a7819 */ /* 0x000fe200000006ff */
[----:B------:R-:W-:Y:S03]  /*2c50*/  BSSY B1, `(.L_x_1914) ;  /* 0x0000003000017945 */ /* 0x000fe60003800000 */
[----:B------:R-:W0:Y:S02]  /*2c60*/  SYNCS.PHASECHK.TRANS64.TRYWAIT P6, [R78+URZ+0x16890], R90 ;  /* 0x0168905a4e0075a7 */ /* 0x000e2400080c017f */
[----:B0-----:R-:W-:Y:S05]  /*2c70*/  @!P6 BRA `(.L_x_1915) ;  /* 0x000001580004e947 */ /* 0x001fea0003800000 */
.L_x_2155:
[----:B------:R-:W-:Y:S05]  /*2c80*/  BSYNC B1 ;  /* 0x0000000000017941 */ /* 0x000fea0003800000 */
.L_x_1914:
        /* <DEDUP_REMOVED lines=8> */
[--C-:B------:R-:W-:Y:S02]  /*2d10*/  SHF.R.U64 R100, R84, 0x10, R85.reuse ;  /* 0x0000001054647819 */ /* 0x100fe40000001255 */
[----:B------:R-:W-:Y:S02]  /*2d20*/  SHF.R.U32.HI R102, RZ, 0x10, R85 ;  /* 0x00000010ff667819 */ /* 0x000fe40000011655 */
[--C-:B------:R-:W-:Y:S02]  /*2d30*/  SHF.R.U64 R96, R80, 0x10, R81.reuse ;  /* 0x0000001050607819 */ /* 0x100fe40000001251 */
[----:B------:R-:W-:Y:S01]  /*2d40*/  SHF.R.U32.HI R98, RZ, 0x10, R81 ;  /* 0x00000010ff627819 */ /* 0x000fe20000011651 */
[----:B--2---:R-:W-:Y:S01]  /*2d50*/  IMAD.U32 R81, R14, 0x10000, RZ ;  /* 0x000100000e517824 */ /* 0x004fe200078e00ff */
[----:B------:R-:W-:Y:S02]  /*2d60*/  PRMT R100, R46, 0x5432, R100 ;  /* 0x000054322e647816 */ /* 0x000fe40000000064 */
[----:B------:R-:W-:-:S02]  /*2d70*/  PRMT R102, R47, 0x5432, R102 ;  /* 0x000054322f667816 */ /* 0x000fc40000000066 */
[----:B------:R-:W-:Y:S02]  /*2d80*/  PRMT R96, R44, 0x5432, R96 ;  /* 0x000054322c607816 */ /* 0x000fe40000000060 */
[----:B------:R-:W-:Y:S01]  /*2d90*/  PRMT R98, R45, 0x5432, R98 ;  /* 0x000054322d627816 */ /* 0x000fe20000000062 */
[----:B------:R-:W-:Y:S01]  /*2da0*/  IMAD.U32 R103, R102, 0x10000, RZ ;  /* 0x0001000066677824 */ /* 0x000fe200078e00ff */
[----:B------:R-:W-:Y:S02]  /*2db0*/  LOP3.LUT R80, R13, 0xffff0000, RZ, 0xc0, !PT ;  /* 0xffff00000d507812 */ /* 0x000fe400078ec0ff */
[----:B------:R-:W-:Y:S01]  /*2dc0*/  LOP3.LUT R101, R100, 0xffff0000, RZ, 0xc0, !PT ;  /* 0xffff000064657812 */ /* 0x000fe200078ec0ff */
[----:B------:R-:W-:Y:S01]  /*2dd0*/  IMAD.U32 R99, R98, 0x10000, RZ ;  /* 0x0001000062637824 */ /* 0x000fe200078e00ff */
[----:B------:R-:W-:Y:S01]  /*2de0*/  LOP3.LUT R84, R14, 0xffff0000, RZ, 0xc0, !PT ;  /* 0xffff00000e547812 */ /* 0x000fe200078ec0ff */
[C---:B------:R-:W-:Y:S01]  /*2df0*/  IMAD.U32 R14, R15.reuse, 0x10000, RZ ;  /* 0x000100000f0e7824 */ /* 0x040fe200078e00ff */
[----:B------:R-:W-:Y:S01]  /*2e00*/  LOP3.LUT R85, R15, 0xffff0000, RZ, 0xc0, !PT ;  /* 0xffff00000f557812 */ /* 0x000fe200078ec0ff */
[----:B------:R-:W-:Y:S01]  /*2e10*/  IMAD.U32 R15, R13, 0x10000, RZ ;  /* 0x000100000d0f7824 */ /* 0x000fe200078e00ff */
[----:B------:R-:W-:Y:S01]  /*2e20*/  LOP3.LUT R97, R96, 0xffff0000, RZ, 0xc0, !PT ;  /* 0xffff000060617812 */ /* 0x000fe200078ec0ff */
[----:B------:R-:W-:Y:S01]  /*2e30*/  FMUL.FTZ R104, R80, R101 ;  /* 0x0000006550687220 */ /* 0x000fe20000410000 */
[----:B------:R-:W-:Y:S01]  /*2e40*/  LOP3.LUT R102, R102, 0xffff0000, RZ, 0xc0, !PT ;  /* 0xffff000066667812 */ /* 0x000fe200078ec0ff */
[----:B------:R-:W-:Y:S01]  /*2e50*/  IMAD.U32 R13, R12, 0x10000, RZ ;  /* 0x000100000c0d7824 */ /* 0x000fe200078e00ff */
[----:B------:R-:W-:Y:S01]  /*2e60*/  LOP3.LUT R98, R98, 0xffff0000, RZ, 0xc0, !PT ;  /* 0xffff000062627812 */ /* 0x000fe200078ec0ff */
[-C--:B------:R-:W-:Y:S01]  /*2e70*/  FMUL.FTZ R80, R80, R97.reuse ;  /* 0x0000006150507220 */ /* 0x080fe20000410000 */
[----:B------:R-:W-:Y:S01]  /*2e80*/  FFMA.FTZ R104, R15, R97, -R104 ;  /* 0x000000610f687223 */ /* 0x000fe20000010868 */
[----:B------:R-:W-:Y:S01]  /*2e90*/  LOP3.LUT R12, R12, 0xffff0000, RZ, 0xc0, !PT ;  /* 0xffff00000c0c7812 */ /* 0x000fe200078ec0ff */
[----:B------:R-:W-:Y:S01]  /*2ea0*/  FMUL.FTZ R97, R85, R102 ;  /* 0x0000006655617220 */ /* 0x000fe20000410000 */
[----:B------:R-:W-:-:S02]  /*2eb0*/  IMAD.U32 R100, R100, 0x10000, RZ ;  /* 0x0001000064647824 */ /* 0x000fc400078e00ff */
[-C--:B------:R-:W-:Y:S01]  /*2ec0*/  FMUL.FTZ R85, R85, R98.reuse ;  /* 0x0000006255557220 */ /* 0x080fe20000410000 */
[----:B------:R-:W-:Y:S02]  /*2ed0*/  IMAD.U32 R96, R96, 0x10000, RZ ;  /* 0x0001000060607824 */ /* 0x000fe400078e00ff */
[----:B------:R-:W-:Y:S01]  /*2ee0*/  FFMA.FTZ R101, R15, R101, R80 ;  /* 0x000000650f657223 */ /* 0x000fe20000010050 */
[----:B------:R-:W-:Y:S01]  /*2ef0*/  FFMA.FTZ R97, R14, R98, -R97 ;  /* 0x000000620e617223 */ /* 0x000fe20000010861 */
[----:B------:R-:W-:Y:S01]  /*2f00*/  FMUL.FTZ R106, R84, R103 ;  /* 0x00000067546a7220 */ /* 0x000fe20000410000 */
[C---:B------:R-:W-:Y:S01]  /*2f10*/  FMUL.FTZ R80, R12.reuse, R100 ;  /* 0x000000640c507220 */ /* 0x040fe20000410000 */
[----:B------:R-:W-:Y:S01]  /*2f20*/  FMUL.FTZ R15, R12, R96 ;  /* 0x000000600c0f7220 */ /* 0x000fe20000410000 */
[----:B------:R-:W-:Y:S01]  /*2f30*/  FFMA.FTZ R14, R14, R102, R85 ;  /* 0x000000660e0e7223 */ /* 0x000fe20000010055 */
[-C--:B------:R-:W-:Y:S01]  /*2f40*/  FMUL.FTZ R84, R84, R99.reuse ;  /* 0x0000006354547220 */ /* 0x080fe20000410000 */
[----:B------:R-:W-:Y:S01]  /*2f50*/  FFMA.FTZ R106, R81, R99, -R106 ;  /* 0x00000063516a7223 */ /* 0x000fe2000001086a */
[C---:B------:R-:W-:Y:S01]  /*2f60*/  FFMA.FTZ R80, R13.reuse, R96, -R80 ;  /* 0x000000600d507223 */ /* 0x040fe20000010850 */
[----:B------:R-:W-:Y:S01]  /*2f70*/  FFMA.FTZ R15, R13, R100, R15 ;  /* 0x000000640d0f7223 */ /* 0x000fe2000001000f */
[----:B------:R-:W-:Y:S01]  /*2f80*/  FFMA.FTZ R81, R81, R103, R84 ;  /* 0x0000006751517223 */ /* 0x000fe20000010054 */
[----:B------:R-:W-:-:S02]  /*2f90*/  F2FP.BF16.F32.PACK_AB R97, R14, R97 ;  /* 0x000000610e61723e */ /* 0x000fc400000010ff */
[----:B------:R-:W-:Y:S02]  /*2fa0*/  F2FP.BF16.F32.PACK_AB R13, R101, R104 ;  /* 0x00000068650d723e */ /* 0x000fe400000010ff */
[----:B------:R-:W-:Y:S01]  /*2fb0*/  F2FP.BF16.F32.PACK_AB R12, R15, R80 ;  /* 0x000000500f0c723e */ /* 0x000fe200000010ff */
[----:B------:R-:W-:Y:S01]  /*2fc0*/  IMAD.MOV.U32 R15, RZ, RZ, R97 ;  /* 0x000000ffff0f7224 */ /* 0x000fe200078e0061 */
[----:B------:R-:W-:-:S07]  /*2fd0*/  F2FP.BF16.F32.PACK_AB R14, R81, R106 ;  /* 0x0000006a510e723e */ /* 0x000fce00000010ff */
.L_x_1921:
[----:B------:R-:W-:Y:S05]  /*2fe0*/  BSYNC B3 ;  /* 0x0000000000037941 */ /* 0x000fea0003800000 */
.L_x_1920:
[----:B--2---:R1:W-:Y:S02]  /*2ff0*/  STG.E.128 desc[UR40][R38.64], R12 ;  /* 0x0000000c26007986 */ /* 0x0043e4000c101d28 */
.L_x_1919:
[----:B------:R-:W-:Y:S05]  /*3000*/  BSYNC B2 ;  /* 0x0000000000027941 */ /* 0x000fea0003800000 */
.L_x_1918:
[----:B------:R-:W-:Y:S05]  /*3010*/  @P2 BRA `(.L_x_1917) ;  /* 0x0000000000d42947 */ /* 0x000fea0003800000 */
[----:B-1----:R1:W2:Y:S01]  /*3020*/  LDS.128 R12, [R79+0xe000] ;  /* 0x00e000004f0c7984 */ /* 0x0022a20000000c00 */
[----:B------:R-:W-:Y:S01]  /*3030*/  IADD3 R81, R54, 0x10, RZ ;  /* 0x0000001036517810 */ /* 0x000fe20007ffe0ff */
[----:B------:R-:W-:Y:S03]  /*3040*/  BSSY B2, `(.L_x_1922) ;  /* 0x0000031000027945 */ /* 0x000fe60003800000 */
        /* <DEDUP_REMOVED lines=48> */
.L_x_1923:
[----:B------:R-:W-:Y:S05]  /*3350*/  BSYNC B2 ;  /* 0x0000000000027941 */ /* 0x000fea0003800000 */
.L_x_1922:
[----:B--2---:R2:W-:Y:S02]  /*3360*/  STG.E.128 desc[UR40][R38.64+0x40], R12 ;  /* 0x0000400c26007986 */ /* 0x0045e4000c101d28 */
.L_x_1917:
[----:B------:R-:W-:Y:S05]  /*3370*/  BSYNC B1 ;  /* 0x0000000000017941 */ /* 0x000fea0003800000 */
.L_x_1916:
        /* <DEDUP_REMOVED lines=20> */
[C---:B------:R-:W-:Y:S01]  /*34c0*/  LOP3.LUT R48, R89.reuse, 0xffff0000, RZ, 0xc0, !PT ;  /* 0xffff000059307812 */ /* 0x040fe200078ec0ff */
[----:B------:R-:W-:Y:S01]  /*34d0*/  IMAD.U32 R89, R89, 0x10000, RZ ;  /* 0x0001000059597824 */ /* 0x000fe200078e00ff */
[C---:B------:R-:W-:Y:S01]  /*34e0*/  LOP3.LUT R42, R86.reuse, 0xffff0000, RZ, 0xc0, !PT ;  /* 0xffff0000562a7812 */ /* 0x040fe200078ec0ff */
[----:B------:R-:W-:Y:S01]  /*34f0*/  IMAD.U32 R86, R86, 0x10000, RZ ;  /* 0x0001000056567824 */ /* 0x000fe200078e00ff */
[----:B------:R-:W-:Y:S01]  /*3500*/  LOP3.LUT R39, R14, 0xffff0000, RZ, 0xc0, !PT ;  /* 0xffff00000e277812 */ /* 0x000fe200078ec0ff */
[----:B------:R-:W-:Y:S01]  /*3510*/  IMAD.U32 R14, R13, 0x10000, RZ ;  /* 0x000100000d0e7824 */ /* 0x000fe200078e00ff */
[----:B------:R-:W-:Y:S01]  /*3520*/  SHF.L.U32 R43, R87, 0x10, RZ ;  /* 0x00000010572b7819 */ /* 0x000fe200000006ff */
[----:B------:R-:W-:-:S02]  /*3530*/  IMAD.U32 R13, R12, 0x10000, RZ ;  /* 0x000100000c0d7824 */ /* 0x000fc400078e00ff */
[C---:B------:R-:W-:Y:S01]  /*3540*/  FMUL.FTZ R51, R15.reuse, R48 ;  /* 0x000000300f337220 */ /* 0x040fe20000410000 */
[-C--:B------:R-:W-:Y:S01]  /*3550*/  FMUL.FTZ R15, R15, R42.reuse ;  /* 0x0000002a0f0f7220 */ /* 0x080fe20000410000 */
[----:B------:R-:W-:Y:S01]  /*3560*/  LOP3.LUT R12, R12, 0xffff0000, RZ, 0xc0, !PT ;  /* 0xffff00000c0c7812 */ /* 0x000fe200078ec0ff */
[C---:B------:R-:W-:Y:S01]  /*3570*/  FMUL.FTZ R81, R39.reuse, R49 ;  /* 0x0000003127517220 */ /* 0x040fe20000410000 */
        /* <DEDUP_REMOVED lines=21> */
.L_x_1928:
[----:B------:R-:W-:Y:S05]  /*36d0*/  BSYNC B2 ;  /* 0x0000000000027941 */ /* 0x000fea0003800000 */
.L_x_1927:
[----:B--2---:R3:W-:Y:S02]  /*36e0*/  STG.E.128 desc[UR40][R36.64], R12 ;  /* 0x0000000c24007986 */ /* 0x0047e4000c101d28 */
.L_x_1926:
[----:B------:R-:W-:Y:S05]  /*36f0*/  BSYNC B1 ;  /* 0x0000000000017941 */ /* 0x000fea0003800000 */
.L_x_1925:
        /* <DEDUP_REMOVED lines=52> */
.L_x_1930:
[----:B------:R-:W-:Y:S05]  /*3a40*/  BSYNC B1 ;  /* 0x0000000000017941 */ /* 0x000fea0003800000 */
.L_x_1929:
[----:B--2---:R1:W-:Y:S01]  /*3a50*/  STG.E.128 desc[UR40][R36.64+0x40], R12 ;  /* 0x0000400c24007986 */ /* 0x0043e2000c101d28 */
[----:B------:R-:W-:Y:S05]  /*3a60*/  BRA `(.L_x_1924) ;  /* 0x0000001800147947 */ /* 0x000fea0003800000 */
.L_x_1908:
[C---:B------:R-:W-:Y:S02]  /*3a70*/  ISETP.GE.AND P3, PT, R19.reuse, R83, PT ;  /* 0x000000531300720c */ /* 0x040fe40003f66270 */
[----:B------:R-:W-:Y:S02]  /*3a80*/  CS2R R34, SRZ ;  /* 0x0000000000227805 */ /* 0x000fe4000001ff00 */
[----:B0-----:R-:W-:Y:S01]  /*3a90*/  CS2R R32, SRZ ;  /* 0x0000000000207805 */ /* 0x001fe2000001ff00 */
[----:B------:R-:W-:Y:S01]  /*3aa0*/  VIADD R40, R19, 0x60 ;  /* 0x0000006013287836 */ /* 0x000fe20000000000 */
[----:B------:R-:W-:-:S13]  /*3ab0*/  ISETP.GE.OR P3, PT, R16, R88, P3 ;  /* 0x000000581000720c */ /* 0x000fda0001f66670 */
[----:B------:R-:W0:Y:S01]  /*3ac0*/  @!P3 LDC.64 R36, c[0x0][0x3c8] ;  /* 0x0000f200ff24bb82 */ /* 0x000e220000000a00 */
[----:B------:R-:W-:-:S04]  /*3ad0*/  @!P3 IADD3 R14, P4, R30, R46, RZ ;  /* 0x0000002e1e0eb210 */ /* 0x000fc80007f9e0ff */
[----:B------:R-:W-:Y:S02]  /*3ae0*/  @!P3 IADD3.X R15, R89, R62, RZ, P4, !PT ;  /* 0x0000003e590fb210 */ /* 0x000fe400027fe4ff */
        /* <DEDUP_REMOVED lines=40> */
.L_x_1932:
[----:B------:R-:W-:Y:S05]  /*3d70*/  BSYNC B1 ;  /* 0x0000000000017941 */ /* 0x000fea0003800000 */
.L_x_1931:
[----:B-----5:R-:W-:Y:S01]  /*3d80*/  IMAD.MOV.U32 R44, RZ, RZ, R38 ;  /* 0x000000ffff2c7224 */ /* 0x020fe200078e0026 */
[----:B------:R-:W-:Y:S01]  /*3d90*/  ISETP.NE.AND P3, PT, R157, 0x3, PT ;  /* 0x000000039d00780c */ /* 0x000fe20003f65270 */
        /* <DEDUP_REMOVED lines=33> */
.L_x_1933:
[----:B------:R-:W-:Y:S01]  /*3fb0*/  IMAD R78, R22, 0x8, R2 ;  /* 0x00000008164e7824 */ /* 0x000fe200078e0202 */
[----:B------:R-:W-:Y:S01]  /*3fc0*/  SHF.L.U32 R90, R156, 0x1f, RZ ;  /* 0x0000001f9c5a7819 */ /* 0x000fe200000006ff */
[----:B------:R-:W0:Y:S01]  /*3fd0*/  LDC R91, c[0x0][0x2e4] ;  /* 0x0000b900ff5b7b82 */ /* 0x000e220000000800 */
[----:B------:R-:W-:Y:S02]  /*3fe0*/  BSSY B1, `(.L_x_1934) ;  /* 0x0000004000017945 */ /* 0x000fe40003800000 */
[----:B------:R-:W1:Y:S01]  /*3ff0*/  SYNCS.PHASECHK.TRANS64.TRYWAIT P5, [R78+URZ+0x16890], R90 ;  /* 0x0168905a4e0075a7 */ /* 0x000e6200080a017f */
[----:B0-----:R-:W-:Y:S01]  /*4000*/  IMAD.IADD R93, R91, 0x1, -R64 ;  /* 0x000000015b5d7824 */ /* 0x001fe200078e0a40 */
[----:B-1----:R-:W-:Y:S06]  /*4010*/  @!P5 BRA `(.L_x_1935) ;  /* 0x000001440030d947 */ /* 0x002fec0003800000 */
.L_x_2156:
[----:B------:R-:W-:Y:S05]  /*4020*/  BSYNC B1 ;  /* 0x0000000000017941 */ /* 0x000fea0003800000 */
.L_x_1934:
        /* <DEDUP_REMOVED lines=15> */
[----:B------:R-:W-:-:S05]  /*4120*/  LEA.HI.SX32 R45, R45, R60, 0x1c ;  /* 0x0000003c2d2d7211 */ /* 0x000fca00078fe2ff */
[----:B------:R-:W-:Y:S02]  /*4130*/  IMAD.SHL.U32 R95, R45, 0x8, RZ ;  /* 0x000000082d5f7824 */ /* 0x000fe400078e00ff */
[----:B------:R-:W-:Y:S02]  /*4140*/  IMAD R45, R22, 0x2000, R4 ;  /* 0x00002000162d7824 */ /* 0x000fe400078e0204 */
[----:B-1----:R-:W-:Y:S01]  /*4150*/  VIADD R47, R46, 0xffffff80 ;  /* 0xffffff802e2f7836 */ /* 0x002fe20000000000 */
[----:B------:R-:W-:Y:S01]  /*4160*/  LOP3.LUT R44, R70, 0x38, R95, 0xf8, !PT ;  /* 0x00000038462c7812 */ /* 0x000fe200078ef85f */
[----:B------:R-:W-:-:S03]  /*4170*/  IMAD R45, R45, 0x2, R2 ;  /* 0x000000022d2d7824 */ /* 0x000fc600078e0202 */
[----:B------:R-:W-:Y:S02]  /*4180*/  SHF.R.S32.HI R46, RZ, 0x1f, R47 ;  /* 0x0000001fff2e7819 */ /* 0x000fe4000001142f */
[----:B------:R-:W-:Y:S02]  /*4190*/  LOP3.LUT R44, R44, R67, RZ, 0x3c, !PT ;  /* 0x000000432c2c7212 */ /* 0x000fe400078e3cff */
        /* <DEDUP_REMOVED lines=9> */
[----:B-1----:R-:W-:Y:S01]  /*4230*/  IMAD.U32 R109, R45, 0x10000, RZ ;  /* 0x000100002d6d7824 */ /* 0x002fe200078e00ff */
[----:B------:R-:W-:Y:S01]  /*4240*/  SHF.R.U32.HI R107, RZ, 0x10, R15 ;  /* 0x00000010ff6b7819 */ /* 0x000fe2000001160f */
[----:B--2---:R-:W-:Y:S01]  /*4250*/  IMAD.U32 R113, R49, 0x10000, RZ ;  /* 0x0001000031717824 */ /* 0x004fe200078e00ff */
[--C-:B------:R-:W-:Y:S02]  /*4260*/  SHF.R.U32.HI R112, RZ, 0x10, R33.reuse ;  /* 0x00000010ff707819 */ /* 0x100fe40000011621 */
[----:B------:R-:W-:Y:S01]  /*4270*/  SHF.R.U64 R15, R32, 0x10, R33 ;  /* 0x00000010200f7819 */ /* 0x000fe20000001221 */
[----:B------:R-:W-:Y:S01]  /*4280*/  IMAD.U32 R33, R46, 0x10000, RZ ;  /* 0x000100002e217824 */ /* 0x000fe200078e00ff */
[--C-:B------:R-:W-:Y:S01]  /*4290*/  SHF.R.U64 R108, R34, 0x10, R35.reuse ;  /* 0x00000010226c7819 */ /* 0x100fe20000001223 */
[----:B------:R-:W-:Y:S01]  /*42a0*/  IMAD.U32 R34, R50, 0x10000, RZ ;  /* 0x0001000032227824 */ /* 0x000fe200078e00ff */
[----:B------:R-:W-:Y:S01]  /*42b0*/  SHF.R.U32.HI R111, RZ, 0x10, R35 ;  /* 0x00000010ff6f7819 */ /* 0x000fe20000011623 */
[----:B------:R-:W-:Y:S01]  /*42c0*/  IMAD.U32 R35, R47, 0x10000, RZ ;  /* 0x000100002f237824 */ /* 0x000fe200078e00ff */
[----:B------:R-:W-:-:S02]  /*42d0*/  SHF.R.U32.HI R110, RZ, 0x10, R13 ;  /* 0x00000010ff6e7819 */ /* 0x000fc4000001160d */
[----:B------:R-:W-:Y:S02]  /*42e0*/  LOP3.LUT R14, R45, 0xffff0000, RZ, 0xc0, !PT ;  /* 0xffff00002d0e7812 */ /* 0x000fe400078ec0ff */
[----:B------:R-:W-:Y:S01]  /*42f0*/  LOP3.LUT R32, R47, 0xffff0000, RZ, 0xc0, !PT ;  /* 0xffff00002f207812 */ /* 0x000fe200078ec0ff */
[C---:B------:R-:W-:Y:S01]  /*4300*/  IMAD.U32 R47, R51.reuse, 0x10000, RZ ;  /* 0x00010000332f7824 */ /* 0x040fe200078e00ff */
[----:B------:R-:W-:Y:S02]  /*4310*/  LOP3.LUT R45, R51, 0xffff0000, RZ, 0xc0, !PT ;  /* 0xffff0000332d7812 */ /* 0x000fe400078ec0ff */
[----:B------:R-:W-:Y:S02]  /*4320*/  PRMT R51, R100, 0x5432, R112 ;  /* 0x0000543264337816 */ /* 0x000fe40000000070 */
[----:B------:R-:W-:Y:S02]  /*4330*/  PRMT R110, R99, 0x5432, R110 ;  /* 0x00005432636e7816 */ /* 0x000fe4000000006e */
[----:B------:R-:W-:Y:S01]  /*4340*/  PRMT R107, R116, 0x5410, R107 ;  /* 0x00005410746b7816 */ /* 0x000fe2000000006b */
[----:B------:R-:W-:Y:S01]  /*4350*/  IMAD.U32 R112, R51, 0x10000, RZ ;  /* 0x0001000033707824 */ /* 0x000fe200078e00ff */
[----:B------:R-:W-:Y:S01]  /*4360*/  PRMT R114, R114, 0x5410, R111 ;  /* 0x0000541072727816 */ /* 0x000fe2000000006f */
[C---:B------:R-:W-:Y:S01]  /*4370*/  IMAD.U32 R116, R110.reuse, 0x10000, RZ ;  /* 0x000100006e747824 */ /* 0x040fe200078e00ff */
[----:B------:R-:W-:Y:S01]  /*4380*/  LOP3.LUT R49, R49, 0xffff0000, RZ, 0xc0, !PT ;  /* 0xffff000031317812 */ /* 0x000fe200078ec0ff */
[----:B------:R-:W-:Y:S01]  /*4390*/  FMUL.FTZ R118, R113, R112 ;  /* 0x0000007071767220 */ /* 0x000fe20000410000 */
[----:B------:R-:W-:Y:S01]  /*43a0*/  LOP3.LUT R111, R51, 0xffff0000, RZ, 0xc0, !PT ;  /* 0xffff0000336f7812 */ /* 0x000fe200078ec0ff */
[-C--:B------:R-:W-:Y:S01]  /*43b0*/  FMUL.FTZ R120, R113, R116.reuse ;  /* 0x0000007471787220 */ /* 0x080fe20000410000 */
[----:B------:R-:W-:Y:S01]  /*43c0*/  LOP3.LUT R110, R110, 0xffff0000, RZ, 0xc0, !PT ;  /* 0xffff00006e6e7812 */ /* 0x000fe200078ec0ff */
[----:B------:R-:W-:Y:S01]  /*43d0*/  FFMA.FTZ R51, R109, R116, -R118 ;  /* 0x000000746d337223 */ /* 0x000fe20000010876 */
[----:B------:R-:W-:-:S02]  /*43e0*/  IMAD.U32 R116, R114, 0x10000, RZ ;  /* 0x0001000072747824 */ /* 0x000fc400078e00ff */
[----:B------:R-:W-:Y:S01]  /*43f0*/  FMUL.FTZ R113, R49, R111 ;  /* 0x0000006f31717220 */ /* 0x000fe20000410000 */
[----:B------:R-:W-:Y:S01]  /*4400*/  FFMA.FTZ R109, R109, R112, R120 ;  /* 0x000000706d6d7223 */ /* 0x000fe20000010078 */
[----:B------:R-:W-:Y:S01]  /*4410*/  IMAD.U32 R112, R107, 0x10000, RZ ;  /* 0x000100006b707824 */ /* 0x000fe200078e00ff */
[----:B------:R-:W-:Y:S01]  /*4420*/  PRMT R15, R115, 0x5410, R15 ;  /* 0x00005410730f7816 */ /* 0x000fe2000000000f */
[----:B------:R-:W-:Y:S01]  /*4430*/  FMUL.FTZ R115, R49, R110 ;  /* 0x0000006e31737220 */ /* 0x000fe20000410000 */
[C---:B------:R-:W-:Y:S01]  /*4440*/  FMUL.FTZ R118, R47.reuse, R116 ;  /* 0x000000742f767220 */ /* 0x040fe20000410000 */
[----:B------:R-:W-:Y:S01]  /*4450*/  FFMA.FTZ R110, R14, R110, -R113 ;  /* 0x0000006e0e6e7223 */ /* 0x000fe20000010871 */
[----:B------:R-:W-:Y:S01]  /*4460*/  LOP3.LUT R49, R114, 0xffff0000, RZ, 0xc0, !PT ;  /* 0xffff000072317812 */ /* 0x000fe200078ec0ff */
[-C--:B------:R-:W-:Y:S01]  /*4470*/  FMUL.FTZ R113, R47, R112.reuse ;  /* 0x000000702f717220 */ /* 0x080fe20000410000 */
[----:B------:R-:W-:Y:S01]  /*4480*/  SHF.R.U64 R105, R12, 0x10, R13 ;  /* 0x000000100c697819 */ /* 0x000fe2000000120d */
[----:B------:R-:W-:Y:S01]  /*4490*/  FFMA.FTZ R47, R35, R112, -R118 ;  /* 0x00000070232f7223 */ /* 0x000fe20000010876 */
[----:B------:R-:W-:Y:S01]  /*44a0*/  LOP3.LUT R112, R107, 0xffff0000, RZ, 0xc0, !PT ;  /* 0xffff00006b707812 */ /* 0x000fe200078ec0ff */
[----:B------:R-:W-:Y:S01]  /*44b0*/  FFMA.FTZ R35, R35, R116, R113 ;  /* 0x0000007423237223 */ /* 0x000fe20000010071 */
[----:B------:R-:W-:Y:S01]  /*44c0*/  PRMT R105, R117, 0x5410, R105 ;  /* 0x0000541075697816 */ /* 0x000fe20000000069 */
[C---:B------:R-:W-:Y:S01]  /*44d0*/  FMUL.FTZ R113, R45.reuse, R49 ;  /* 0x000000312d717220 */ /* 0x040fe20000410000 */
[----:B------:R-:W-:Y:S01]  /*44e0*/  FFMA.FTZ R14, R14, R111, R115 ;  /* 0x0000006f0e0e7223 */ /* 0x000fe20000010073 */
[----:B------:R-:W-:Y:S01]  /*44f0*/  FMUL.FTZ R45, R45, R112 ;  /* 0x000000702d2d7220 */ /* 0x000fe20000410000 */
[----:B------:R-:W-:-:S02]  /*4500*/  IMAD.U32 R13, R48, 0x10000, RZ ;  /* 0x00010000300d7824 */ /* 0x000fc400078e00ff */
[----:B------:R-:W-:Y:S01]  /*4510*/  FFMA.FTZ R112, R32, R112, -R113 ;  /* 0x0000007020707223 */ /* 0x000fe20000010871 */
[----:B------:R-:W-:Y:S01]  /*4520*/  IMAD.U32 R111, R15, 0x10000, RZ ;  /* 0x000100000f6f7824 */ /* 0x000fe200078e00ff */
[----:B------:R-:W-:Y:S01]  /*4530*/  LOP3.LUT R48, R48, 0xffff0000, RZ, 0xc0, !PT ;  /* 0xffff000030307812 */ /* 0x000fe200078ec0ff */
[----:B------:R-:W-:Y:S01]  /*4540*/  IMAD.U32 R107, R105, 0x10000, RZ ;  /* 0x00010000696b7824 */ /* 0x000fe200078e00ff */
[----:B------:R-:W-:Y:S01]  /*4550*/  LOP3.LUT R113, R15, 0xffff0000, RZ, 0xc0, !PT ;  /* 0xffff00000f717812 */ /* 0x000fe200078ec0ff */
[C---:B------:R-:W-:Y:S01]  /*4560*/  FMUL.FTZ R15, R13.reuse, R111 ;  /* 0x0000006f0d0f7220 */ /* 0x040fe20000410000 */
[C---:B------:R-:W-:Y:S01]  /*4570*/  SHF.L.U32 R12, R44.reuse, 0x10, RZ ;  /* 0x000000102c0c7819 */ /* 0x040fe200000006ff */
[----:B------:R-:W-:Y:S01]  /*4580*/  FMUL.FTZ R114, R13, R107 ;  /* 0x0000006b0d727220 */ /* 0x000fe20000410000 */
[----:B------:R-:W-:Y:S01]  /*4590*/  LOP3.LUT R44, R44, 0xffff0000, RZ, 0xc0, !PT ;  /* 0xffff00002c2c7812 */ /* 0x000fe200078ec0ff */
[----:B------:R-:W-:Y:S01]  /*45a0*/  FFMA.FTZ R32, R32, R49, R45 ;  /* 0x0000003120207223 */ /* 0x000fe2000001002d */
[----:B------:R-:W-:Y:S01]  /*45b0*/  LOP3.LUT R105, R105, 0xffff0000, RZ, 0xc0, !PT ;  /* 0xffff000069697812 */ /* 0x000fe200078ec0ff */
[----:B------:R-:W-:Y:S01]  /*45c0*/  FMUL.FTZ R45, R48, R113 ;  /* 0x00000071302d7220 */ /* 0x000fe20000410000 */
[----:B------:R-:W-:Y:S01]  /*45d0*/  PRMT R108, R97, 0x5432, R108 ;  /* 0x00005432616c7816 */ /* 0x000fe2000000006c */
[----:B------:R-:W-:Y:S01]  /*45e0*/  FFMA.FTZ R13, R12, R107, -R15 ;  /* 0x0000006b0c0d7223 */ /* 0x000fe2000001080f */
[----:B------:R-:W-:Y:S01]  /*45f0*/  PRMT R106, R98, 0x5432, R106 ;  /* 0x00005432626a7816 */ /* 0x000fe2000000006a */
[----:B------:R-:W-:Y:S01]  /*4600*/  FFMA.FTZ R12, R12, R111, R114 ;  /* 0x0000006f0c0c7223 */ /* 0x000fe20000010072 */
[----:B------:R-:W-:Y:S01]  /*4610*/  LOP3.LUT R50, R50, 0xffff0000, RZ, 0xc0, !PT ;  /* 0xffff000032327812 */ /* 0x000fe200078ec0ff */
[-C--:B------:R-:W-:Y:S01]  /*4620*/  FMUL.FTZ R107, R48, R105.reuse ;  /* 0x00000069306b7220 */ /* 0x080fe20000410000 */
[----:B------:R-:W-:Y:S01]  /*4630*/  FFMA.FTZ R114, R44, R105, -R45 ;  /* 0x000000692c727223 */ /* 0x000fe2000001082d */
[C---:B------:R-:W-:Y:S01]  /*4640*/  LOP3.LUT R49, R108.reuse, 0xffff0000, RZ, 0xc0, !PT ;  /* 0xffff00006c317812 */ /* 0x040fe200078ec0ff */
[----:B------:R-:W-:Y:S01]  /*4650*/  IMAD.U32 R48, R108, 0x10000, RZ ;  /* 0x000100006c307824 */ /* 0x000fe200078e00ff */
[C---:B------:R-:W-:Y:S01]  /*4660*/  LOP3.LUT R45, R106.reuse, 0xffff0000, RZ, 0xc0, !PT ;  /* 0xffff00006a2d7812 */ /* 0x040fe200078ec0ff */
[----:B------:R-:W-:Y:S01]  /*4670*/  IMAD.U32 R15, R106, 0x10000, RZ ;  /* 0x000100006a0f7824 */ /* 0x000fe200078e00ff */
[----:B------:R-:W-:Y:S01]  /*4680*/  LOP3.LUT R46, R46, 0xffff0000, RZ, 0xc0, !PT ;  /* 0xffff00002e2e7812 */ /* 0x000fe200078ec0ff */
[----:B------:R-:W-:Y:S01]  /*4690*/  FFMA.FTZ R107, R44, R113, R107 ;  /* 0x000000712c6b7223 */ /* 0x000fe2000001006b */
[-C--:B------:R-:W-:Y:S01]  /*46a0*/  FMUL.FTZ R44, R34, R48.reuse ;  /* 0x00000030222c7220 */ /* 0x080fe20000410000 */
[----:B------:R-:W-:Y:S01]  /*46b0*/  FMUL.FTZ R111, R50, R49 ;  /* 0x00000031326f7220 */ /* 0x000fe20000410000 */
[----:B------:R-:W-:Y:S01]  /*46c0*/  FMUL.FTZ R105, R34, R15 ;  /* 0x0000000f22697220 */ /* 0x000fe20000410000 */
[----:B------:R-:W-:Y:S01]  /*46d0*/  FMUL.FTZ R50, R50, R45 ;  /* 0x0000002d32327220 */ /* 0x000fe20000410000 */
        /* <DEDUP_REMOVED lines=8> */
[----:B------:R-:W-:Y:S02]  /*4760*/  F2FP.BF16.F32.PACK_AB R47, R112, R47 ;  /* 0x0000002f702f723e */ /* 0x000fe400000010ff */
[----:B------:R-:W-:Y:S02]  /*4770*/  F2FP.BF16.F32.PACK_AB R49, R14, R109 ;  /* 0x0000006d0e31723e */ /* 0x000fe400000010ff */
[----:B------:R-:W-:Y:S02]  /*4780*/  F2FP.BF16.F32.PACK_AB R51, R32, R35 ;  /* 0x000000232033723e */ /* 0x000fe400000010ff */
[----:B------:R-:W-:-:S02]  /*4790*/  F2FP.BF16.F32.PACK_AB R48, R107, R12 ;  /* 0x0000000c6b30723e */ /* 0x000fc400000010ff */
[----:B------:R-:W-:-:S07]  /*47a0*/  F2FP.BF16.F32.PACK_AB R50, R50, R105 ;  /* 0x000000693232723e */ /* 0x000fce00000010ff */
.L_x_1939:
[----:B------:R-:W-:Y:S05]  /*47b0*/  BSYNC B2 ;  /* 0x0000000000027941 */ /* 0x000fea0003800000 */
.L_x_1938:
[----:B------:R-:W-:Y:S02]  /*47c0*/  ISETP.GE.AND P5, PT, R95, R91, PT ;  /* 0x0000005b5f00720c */ /* 0x000fe40003fa6270 */
[----:B------:R-:W-:-:S11]  /*47d0*/  P2R R13, PR, RZ, 0x1 ;  /* 0x00000001ff0d7803 */ /* 0x000fd60000000000 */
[--C-:B------:R-:W-:Y:S02]  /*47e0*/  @!P5 SHF.R.S32.HI R12, RZ, 0x1f, R95.reuse ;  /* 0x0000001fff0cd819 */ /* 0x100fe4000001145f */
[----:B------:R-:W-:-:S04]  /*47f0*/  @!P5 IADD3 R88, P0, P6, R56, R88, R95 ;  /* 0x000000583858d210 */ /* 0x000fc80007e1e05f */
[----:B------:R-:W-:Y:S02]  /*4800*/  @!P5 IADD3.X R96, R77, R96, R12, P0, P6 ;  /* 0x000000604d60d210 */ /* 0x000fe400007ec40c */
[CC--:B------:R-:W-:Y:S02]  /*4810*/  LEA R12, P6, R92.reuse, R80.reuse, 0x1 ;  /* 0x000000505c0c7211 */ /* 0x0c0fe400078c08ff */
[----:B------:R-:W-:Y:S02]  /*4820*/  ISETP.NE.AND P0, PT, R13, RZ, PT ;  /* 0x000000ff0d00720c */ /* 0x000fe40003f05270 */
[----:B------:R-:W-:Y:S02]  /*4830*/  LEA.HI.X R13, R92, R81, R94, 0x1, P6 ;  /* 0x000000515c0d7211 */ /* 0x000fe400030f0c5e */
[----:B------:R-:W-:-:S03]  /*4840*/  @!P5 LEA R14, P6, R88, R80, 0x1 ;  /* 0x00000050580ed211 */ /* 0x000fc600078c08ff */
[----:B-1----:R1:W-:Y:S01]  /*4850*/  STG.E.128 desc[UR40][R12.64], R44 ;  /* 0x0000002c0c007986 */ /* 0x0023e2000c101d28 */
[----:B------:R-:W-:-:S05]  /*4860*/  @!P5 LEA.HI.X R15, R88, R81, R96, 0x1, P6 ;  /* 0x00000051580fd211 */ /* 0x000fca00030f0c60 */
[----:B--2---:R1:W-:Y:S04]  /*4870*/  @!P5 STG.E.128 desc[UR40][R14.64], R48 ;  /* 0x000000300e00d986 */ /* 0x0043e8000c101d28 */
.L_x_1937:
[----:B------:R-:W-:Y:S05]  /*4880*/  BSYNC B1 ;  /* 0x0000000000017941 */ /* 0x000fea0003800000 */
.L_x_1936:
[C---:B-1----:R-:W-:Y:S01]  /*4890*/  VIADD R13, R19.reuse, 0x60 ;  /* 0x00000060130d7836 */ /* 0x042fe20000000000 */
[----:B------:R-:W-:-:S03]  /*48a0*/  IADD3 R12, R19, 0x60, RZ ;  /* 0x00000060130c7810 */ /* 0x000fc60007ffe0ff */
        /* <DEDUP_REMOVED lines=17> */
[----:B------:R-:W-:Y:S01]  /*49c0*/  LEA.HI.X R45, R12, R81, R13, 0x1, P5 ;  /* 0x000000510c2d7211 */ /* 0x000fe200028f0c0d */
[----:B------:R-:W-:Y:S01]  /*49d0*/  IMAD R13, R22, 0x2000, R3 ;  /* 0x00002000160d7824 */ /* 0x000fe200078e0203 */
[----:B------:R-:W-:-:S02]  /*49e0*/  SHF.R.S32.HI R12, RZ, 0x1f, R93 ;  /* 0x0000001fff0c7819 */ /* 0x000fc4000001145d */
[----:B------:R-:W-:Y:S01]  /*49f0*/  LOP3.LUT R15, R15, 0x1c0, RZ, 0xc0, !PT ;  /* 0x000001c00f0f7812 */ /* 0x000fe200078ec0ff */
[----:B------:R-:W-:Y:S01]  /*4a00*/  IMAD R13, R13, 0x2, R2 ;  /* 0x000000020d0d7824 */ /* 0x000fe200078e0202 */
[----:B------:R-:W-:Y:S02]  /*4a10*/  LEA.HI R93, R12, R93, RZ, 0x4 ;  /* 0x0000005d0c5d7211 */ /* 0x000fe400078f20ff */
[----:B------:R-:W-:Y:S02]  /*4a20*/  LOP3.LUT R32, R32, 0x1c0, RZ, 0xc0, !PT ;  /* 0x000001c020207812 */ /* 0x000fe400078ec0ff */
[----:B------:R-:W-:Y:S02]  /*4a30*/  LEA.HI.SX32 R47, R93, R60, 0x1c ;  /* 0x0000003c5d2f7211 */ /* 0x000fe400078fe2ff */
[----:B------:R-:W-:-:S03]  /*4a40*/  SHF.R.U32.HI R15, RZ, 0x3, R15 ;  /* 0x00000003ff0f7819 */ /* 0x000fc6000001160f */
[----:B------:R-:W-:-:S05]  /*4a50*/  IMAD.SHL.U32 R47, R47, 0x8, RZ ;  /* 0x000000082f2f7824 */ /* 0x000fca00078e00ff */
[----:B------:R-:W-:-:S04]  /*4a60*/  LOP3.LUT R12, R32, 0x38, R47, 0xf8, !PT ;  /* 0x00000038200c7812 */ /* 0x000fc800078ef82f */
[----:B------:R-:W-:-:S05]  /*4a70*/  LOP3.LUT R12, R12, R15, RZ, 0x3c, !PT ;  /* 0x0000000f0c0c7212 */ /* 0x000fca00078e3cff */
[----:B--2---:R-:W-:-:S04]  /*4a80*/  IMAD.IADD R15, R14, 0x1, R12 ;  /* 0x000000010e0f7824 */ /* 0x004fc800078e020c */
        /* <DEDUP_REMOVED lines=10> */
[--C-:B------:R-:W-:Y:S02]  /*4b30*/  SHF.R.U64 R88, R38, 0x10, R39.reuse ;  /* 0x0000001026587819 */ /* 0x100fe40000001227 */
[----:B------:R-:W-:-:S02]  /*4b40*/  SHF.R.U32.HI R89, RZ, 0x10, R39 ;  /* 0x00000010ff597819 */ /* 0x000fc40000011627 */
[--C-:B------:R-:W-:Y:S01]  /*4b50*/  SHF.R.U64 R50, R42, 0x10, R43.reuse ;  /* 0x000000102a327819 */ /* 0x100fe2000000122b */
[----:B-1----:R-:W-:Y:S01]  /*4b60*/  IMAD.U32 R42, R13, 0x10000, RZ ;  /* 0x000100000d2a7824 */ /* 0x002fe200078e00ff */
[----:B------:R-:W-:Y:S01]  /*4b70*/  SHF.R.U32.HI R51, RZ, 0x10, R43 ;  /* 0x00000010ff337819 */ /* 0x000fe2000001162b */
[C---:B------:R-:W-:Y:S01]  /*4b80*/  IMAD.U32 R43, R33.reuse, 0x10000, RZ ;  /* 0x00010000212b7824 */ /* 0x040fe200078e00ff */
[----:B------:R-:W-:Y:S01]  /*4b90*/  LOP3.LUT R48, R33, 0xffff0000, RZ, 0xc0, !PT ;  /* 0xffff000021307812 */ /* 0x000fe200078ec0ff */
[----:B------:R-:W-:Y:S01]  /*4ba0*/  IMAD.U32 R33, R100, 0x10000, RZ ;  /* 0x0001000064217824 */ /* 0x000fe200078e00ff */
[----:B------:R-:W-:Y:S01]  /*4bb0*/  LOP3.LUT R39, R35, 0xffff0000, RZ, 0xc0, !PT ;  /* 0xffff000023277812 */ /* 0x000fe200078ec0ff */
[----:B------:R-:W-:Y:S01]  /*4bc0*/  IMAD.U32 R35, R104, 0x10000, RZ ;  /* 0x0001000068237824 */ /* 0x000fe200078e00ff */
[----:B------:R-:W-:Y:S01]  /*4bd0*/  PRMT R98, R98, 0x5410, R89 ;  /* 0x0000541062627816 */ /* 0x000fe20000000059 */
[C---:B------:R-:W-:Y:S01]  /*4be0*/  FMUL.FTZ R89, R43.reuse, R33 ;  /* 0x000000212b597220 */ /* 0x040fe20000410000 */
[----:B------:R-:W-:Y:S01]  /*4bf0*/  PRMT R102, R102, 0x5410, R51 ;  /* 0x0000541066667816 */ /* 0x000fe20000000033 */
[-C--:B------:R-:W-:Y:S01]  /*4c00*/  FMUL.FTZ R87, R43, R35.reuse ;  /* 0x000000232b577220 */ /* 0x080fe20000410000 */
[----:B------:R-:W-:Y:S01]  /*4c10*/  PRMT R101, R101, 0x5410, R50 ;  /* 0x0000541065657816 */ /* 0x000fe20000000032 */
[----:B------:R-:W-:Y:S01]  /*4c20*/  FFMA.FTZ R35, R42, R35, R89 ;  /* 0x000000232a237223 */ /* 0x000fe20000010059 */
[----:B------:R-:W-:Y:S01]  /*4c30*/  LOP3.LUT R51, R104, 0xffff0000, RZ, 0xc0, !PT ;  /* 0xffff000068337812 */ /* 0x000fe200078ec0ff */
[----:B------:R-:W-:Y:S01]  /*4c40*/  FFMA.FTZ R33, R42, R33, -R87 ;  /* 0x000000212a217223 */ /* 0x000fe20000010857 */
[----:B------:R-:W-:Y:S01]  /*4c50*/  LOP3.LUT R43, R100, 0xffff0000, RZ, 0xc0, !PT ;  /* 0xffff0000642b7812 */ /* 0x000fe200078ec0ff */
[----:B------:R-:W-:Y:S01]  /*4c60*/  IMAD.U32 R50, R102, 0x10000, RZ ;  /* 0x0001000066327824 */ /* 0x000fe200078e00ff */
[----:B------:R-:W-:Y:S01]  /*4c70*/  SHF.R.U64 R92, R36, 0x10, R37 ;  /* 0x00000010245c7819 */ /* 0x000fe20000001225 */
[----:B------:R-:W-:Y:S01]  /*4c80*/  IMAD.U32 R42, R98, 0x10000, RZ ;  /* 0x00010000622a7824 */ /* 0x000fe200078e00ff */
[----:B------:R-:W-:Y:S01]  /*4c90*/  SHF.R.U64 R86, R40, 0x10, R41 ;  /* 0x0000001028567819 */ /* 0x000fe20000001229 */
[----:B------:R-:W-:Y:S01]  /*4ca0*/  IMAD.U32 R41, R15, 0x10000, RZ ;  /* 0x000100000f297824 */ /* 0x000fe200078e00ff */
[----:B------:R-:W-:Y:S01]  /*4cb0*/  PRMT R97, R97, 0x5410, R88 ;  /* 0x0000541061617816 */ /* 0x000fe20000000058 */
[----:B------:R-:W-:Y:S01]  /*4cc0*/  FMUL.FTZ R88, R49, R50 ;  /* 0x0000003231587220 */ /* 0x000fe20000410000 */
[----:B------:R-:W-:Y:S01]  /*4cd0*/  LOP3.LUT R40, R13, 0xffff0000, RZ, 0xc0, !PT ;  /* 0xffff00000d287812 */ /* 0x000fe200078ec0ff */
[C---:B------:R-:W-:Y:S01]  /*4ce0*/  FMUL.FTZ R87, R48.reuse, R51 ;  /* 0x0000003330577220 */ /* 0x040fe20000410000 */
[----:B------:R-:W-:Y:S01]  /*4cf0*/  PRMT R99, R99, 0x5410, R92 ;  /* 0x0000541063637816 */ /* 0x000fe2000000005c */
[-C--:B------:R-:W-:Y:S01]  /*4d00*/  FMUL.FTZ R89, R48, R43.reuse ;  /* 0x0000002b30597220 */ /* 0x080fe20000410000 */
[----:B------:R-:W-:Y:S01]  /*4d10*/  PRMT R103, R103, 0x5410, R86 ;  /* 0x0000541067677816 */ /* 0x000fe20000000056 */
[-C--:B------:R-:W-:Y:S01]  /*4d20*/  FMUL.FTZ R49, R49, R42.reuse ;  /* 0x0000002a31317220 */ /* 0x080fe20000410000 */
[----:B------:R-:W-:Y:S01]  /*4d30*/  LOP3.LUT R102, R102, 0xffff0000, RZ, 0xc0, !PT ;  /* 0xffff000066667812 */ /* 0x000fe200078ec0ff */
[----:B------:R-:W-:Y:S01]  /*4d40*/  FFMA.FTZ R48, R40, R43, -R87 ;  /* 0x0000002b28307223 */ /* 0x000fe20000010857 */
[----:B------:R-:W-:Y:S01]  /*4d50*/  LOP3.LUT R98, R98, 0xffff0000, RZ, 0xc0, !PT ;  /* 0xffff000062627812 */ /* 0x000fe200078ec0ff */
[----:B------:R-:W-:Y:S01]  /*4d60*/  FFMA.FTZ R86, R40, R51, R89 ;  /* 0x0000003328567223 */ /* 0x000fe20000010059 */
[----:B------:R-:W-:Y:S01]  /*4d70*/  SHF.L.U32 R37, R32, 0x10, RZ ;  /* 0x0000001020257819 */ /* 0x000fe200000006ff */
[C---:B------:R-:W-:Y:S01]  /*4d80*/  FFMA.FTZ R88, R41.reuse, R42, -R88 ;  /* 0x0000002a29587223 */ /* 0x040fe20000010858 */
[----:B------:R-:W-:Y:S01]  /*4d90*/  FFMA.FTZ R49, R41, R50, R49 ;  /* 0x0000003229317223 */ /* 0x000fe20000010031 */
[----:B------:R-:W-:-:S02]  /*4da0*/  IMAD.U32 R40, R99, 0x10000, RZ ;  /* 0x0001000063287824 */ /* 0x000fc400078e00ff */
[----:B------:R-:W-:Y:S01]  /*4db0*/  FMUL.FTZ R43, R39, R102 ;  /* 0x00000066272b7220 */ /* 0x000fe20000410000 */
[----:B------:R-:W-:Y:S02]  /*4dc0*/  IMAD.U32 R41, R103, 0x10000, RZ ;  /* 0x0001000067297824 */ /* 0x000fe400078e00ff */
[----:B------:R-:W-:Y:S01]  /*4dd0*/  FMUL.FTZ R51, R39, R98 ;  /* 0x0000006227337220 */ /* 0x000fe20000410000 */
[----:B------:R-:W-:Y:S01]  /*4de0*/  IMAD.U32 R36, R12, 0x10000, RZ ;  /* 0x000100000c247824 */ /* 0x000fe200078e00ff */
[----:B------:R-:W-:Y:S01]  /*4df0*/  LOP3.LUT R32, R32, 0xffff0000, RZ, 0xc0, !PT ;  /* 0xffff000020207812 */ /* 0x000fe200078ec0ff */
[-C--:B------:R-:W-:Y:S01]  /*4e00*/  FMUL.FTZ R39, R37, R41.reuse ;  /* 0x0000002925277220 */ /* 0x080fe20000410000 */
        /* <DEDUP_REMOVED lines=38> */
.L_x_1941:
[----:B------:R-:W-:Y:S05]  /*5070*/  BSYNC B1 ;  /* 0x0000000000017941 */ /* 0x000fea0003800000 */
.L_x_1940:
        /* <DEDUP_REMOVED lines=10> */
.L_x_1907:
[----:B------:R-:W-:-:S13]  /*5120*/  ISETP.NE.AND P3, PT, R157, 0x3, PT ;  /* 0x000000039d00780c */ /* 0x000fda0003f65270 */
[----:B------:R-:W-:Y:S05]  /*5130*/  @!P3 BRA `(.L_x_1942) ;  /* 0x000000000004b947 */ /* 0x000fea0003800000 */
[----:B------:R-:W-:Y:S01]  /*5140*/  BPT.TRAP 0x1 ;  /* 0x000000040000795c */ /* 0x000fe20000300000 */
.L_x_1942:
[----:B------:R-:W-:Y:S01]  /*5150*/  IMAD R78, R22, 0x8, R2 ;  /* 0x00000008164e7824 */ /* 0x000fe200078e0202 */
[----:B------:R-:W-:Y:S01]  /*5160*/  SHF.L.U32 R90, R156, 0x1f, RZ ;  /* 0x0000001f9c5a7819 */ /* 0x000fe200000006ff */
[----:B------:R-:W-:Y:S01]  /*5170*/  IMAD R83, R26, -0x80, R28 ;  /* 0xffffff801a537824 */ /* 0x000fe200078e021c */
[----:B------:R-:W-:Y:S02]  /*5180*/  BSSY B1, `(.L_x_1943) ;  /* 0x0000004000017945 */ /* 0x000fe40003800000 */
[----:B------:R-:W1:Y:S02]  /*5190*/  SYNCS.PHASECHK.TRANS64.TRYWAIT P4, [R78+URZ+0x16890], R90 ;  /* 0x0168905a4e0075a7 */ /* 0x000e64000808017f */
[----:B------:R-:W-:Y:S01]  /*51a0*/  VIMNMX R83, R83, 0x80, PT ;  /* 0x0000008053537848 */ /* 0x000fe20003fe0100 */
[----:B-1----:R-:W-:Y:S06]  /*51b0*/  @!P4 BRA `(.L_x_1944) ;  /* 0x0000013000dcc947 */ /* 0x002fec0003800000 */
.L_x_2157:
[----:B------:R-:W-:Y:S05]  /*51c0*/  BSYNC B1 ;  /* 0x0000000000017941 */ /* 0x000fea0003800000 */
.L_x_1943:
[----:B------:R-:W-:Y:S01]  /*51d0*/  ISETP.GE.AND P4, PT, R19, R83, PT ;  /* 0x000000531300720c */ /* 0x000fe20003f86270 */
[----:B------:R-:W-:-:S12]  /*51e0*/  BSSY B1, `(.L_x_1945) ;  /* 0x0000006000017945 */ /* 0x000fd80003800000 */
[----:B------:R-:W-:Y:S05]  /*51f0*/  @P4 BRA `(.L_x_1946) ;  /* 0x0000000000104947 */ /* 0x000fea0003800000 */
[----:B------:R-:W2:Y:S04]  /*5200*/  @!P1 LDS.128 R12, [R82+0xe000] ;  /* 0x00e00000520c9984 */ /* 0x000ea80000000c00 */
[----:B0-----:R-:W0:Y:S04]  /*5210*/  @!P2 LDS.128 R32, [R79+0xe000] ;  /* 0x00e000004f20a984 */ /* 0x001e280000000c00 */
[----:B--2---:R2:W-:Y:S04]  /*5220*/  @!P1 STG.E.128 desc[UR40][R38.64], R12 ;  /* 0x0000000c26009986 */ /* 0x0045e8000c101d28 */
[----:B0-----:R2:W-:Y:S02]  /*5230*/  @!P2 STG.E.128 desc[UR40][R38.64+0x40], R32 ;  /* 0x000040202600a986 */ /* 0x0015e4000c101d28 */
.L_x_1946:
[----:B------:R-:W-:Y:S05]  /*5240*/  BSYNC B1 ;  /* 0x0000000000017941 */ /* 0x000fea0003800000 */
.L_x_1945:
[----:B--2---:R-:W-:-:S05]  /*5250*/  VIADD R12, R19, 0x60 ;  /* 0x00000060130c7836 */ /* 0x004fca0000000000 */
[----:B------:R-:W-:-:S13]  /*5260*/  ISETP.GE.AND P4, PT, R12, R83, PT ;  /* 0x000000530c00720c */ /* 0x000fda0003f86270 */
[----:B------:R-:W-:Y:S05]  /*5270*/  @P4 BRA `(.L_x_1924) ;  /* 0x0000000000104947 */ /* 0x000fea0003800000 */
[----:B------:R-:W2:Y:S04]  /*5280*/  @!P1 LDS.128 R12, [R82+0x11000] ;  /* 0x01100000520c9984 */ /* 0x000ea80000000c00 */
[----:B0-----:R-:W0:Y:S04]  /*5290*/  @!P2 LDS.128 R32, [R79+0x11000] ;  /* 0x011000004f20a984 */ /* 0x001e280000000c00 */
[----:B--2---:R2:W-:Y:S04]  /*52a0*/  @!P1 STG.E.128 desc[UR40][R36.64], R12 ;  /* 0x0000000c24009986 */ /* 0x0045e8000c101d28 */
[----:B0-----:R2:W-:Y:S02]  /*52b0*/  @!P2 STG.E.128 desc[UR40][R36.64+0x40], R32 ;  /* 0x000040202400a986 */ /* 0x0015e4000c101d28 */
.L_x_1924:
[----:B------:R-:W-:Y:S05]  /*52c0*/  BSYNC B0 ;  /* 0x0000000000007941 */ /* 0x000fea0003800000 */
.L_x_1906:
        /* <DEDUP_REMOVED lines=12> */
[----:B------:R-:W-:-:S04]  /*5390*/  @!P4 IADD3 R12, R78, 0x168a0, RZ ;  /* 0x000168a04e0cc810 */ /* 0x000fc80007ffe0ff */
[----:B------:R-:W-:-:S04]  /*53a0*/  @!P4 PRMT R12, RZ, 0x654, R12 ;  /* 0x00000654ff0cc816 */ /* 0x000fc8000000000c */
[----:B------:R1:W-:Y:S01]  /*53b0*/  @!P4 SYNCS.ARRIVE.TRANS64.RED.A1T0 RZ, [R12+URZ], RZ ;  /* 0x000000ff0cffc9a7 */ /* 0x0003e2000810043f */
[----:B------:R-:W-:Y:S05]  /*53c0*/  @!P3 BRA `(.L_x_1948) ;  /* 0x000000000004b947 */ /* 0x000fea0003800000 */
[----:B------:R-:W-:Y:S01]  /*53d0*/  BPT.TRAP 0x1 ;  /* 0x000000040000795c */ /* 0x000fe20000300000 */
.L_x_1948:
[----:B------:R-:W-:Y:S05]  /*53e0*/  BSYNC B0 ;  /* 0x0000000000007941 */ /* 0x000fea0003800000 */
.L_x_1947:
[----:B------:R-:W2:Y:S01]  /*53f0*/  SYNCS.PHASECHK.TRANS64.TRYWAIT P3, [R78+URZ+0x168b0], R90 ;  /* 0x0168b05a4e0075a7 */ /* 0x000ea2000806017f */
[----:B------:R-:W-:Y:S01]  /*5400*/  ULDC UR42, c[0x0][0x2e4] ;  /* 0x0000b900002a7ab9 */ /* 0x000fe20000000800 */
[----:B------:R-:W-:Y:S01]  /*5410*/  ULDC.64 UR38, c[0x0][0x318] ;  /* 0x0000c60000267ab9 */ /* 0x000fe20000000a00 */
[----:B------:R-:W-:Y:S01]  /*5420*/  ULDC.64 UR36, c[0x0][0x308] ;  /* 0x0000c20000247ab9 */ /* 0x000fe20000000a00 */
[----:B------:R-:W-:Y:S01]  /*5430*/  BSSY B0, `(.L_x_1949) ;  /* 0x0000003000007945 */ /* 0x000fe20003800000 */
[----:B0---4-:R-:W-:-:S03]  /*5440*/  IMAD.WIDE R32, R26, 0x80, R6 ;  /* 0x000000801a207825 */ /* 0x011fc600078e0206 */
[----:B--2---:R-:W-:Y:S05]  /*5450*/  @!P3 BRA `(.L_x_1950) ;  /* 0x000001300048b947 */ /* 0x004fea0003800000 */
.L_x_2158:
[----:B------:R-:W-:Y:S05]  /*5460*/  BSYNC B0 ;  /* 0x0000000000007941 */ /* 0x000fea0003800000 */
.L_x_1949:
        /* <DEDUP_REMOVED lines=17> */
.L_x_1952:
[----:B------:R-:W-:Y:S05]  /*5580*/  BSYNC B0 ;  /* 0x0000000000007941 */ /* 0x000fea0003800000 */
.L_x_1951:
[----:B-12---:R-:W-:Y:S01]  /*5590*/  VIADD R12, R19, 0x60 ;  /* 0x00000060130c7836 */ /* 0x006fe20000000000 */
        /* <DEDUP_REMOVED lines=19> */
.L_x_1954:
[----:B------:R-:W-:Y:S05]  /*56d0*/  BSYNC B0 ;  /* 0x0000000000007941 */ /* 0x000fea0003800000 */
.L_x_1953:
[----:B-1----:R-:W2:Y:S01]  /*56e0*/  LDL R12, [R1] ;  /* 0x00000000010c7983 */ /* 0x002ea20000100800 */
[----:B------:R-:W-:Y:S02]  /*56f0*/  VIADD R22, R22, 0x1 ;  /* 0x0000000116167836 */ /* 0x000fe40000000000 */
[----:B0-----:R-:W-:Y:S01]  /*5700*/  @!P4 VIADD R78, R78, 0x168c0 ;  /* 0x000168c04e4ec836 */ /* 0x001fe20000000000 */
        /* <DEDUP_REMOVED lines=10> */
[----:B------:R-:W-:Y:S02]  /*57b0*/  SEL R22, R22, RZ, P3 ;  /* 0x000000ff16167207 */ /* 0x000fe40001800000 */
[----:B------:R-:W-:Y:S01]  /*57c0*/  LOP3.LUT R156, R156, R13, RZ, 0x3c, !PT ;  /* 0x0000000d9c9c7212 */ /* 0x000fe200078e3cff */
[----:B------:R0:W-:Y:S01]  /*57d0*/  @!P4 SYNCS.ARRIVE.TRANS64.RED.A1T0 RZ, [R78+URZ], RZ ;  /* 0x000000ff4effc9a7 */ /* 0x0001e2000810043f */
[----:B--2---:R-:W-:-:S13]  /*57e0*/  LOP3.LUT P5, RZ, R12, 0x2, RZ, 0xc0, !PT ;  /* 0x000000020cff7812 */ /* 0x004fda00078ac0ff */
[----:B0-----:R-:W-:Y:S05]  /*57f0*/  @P5 BRA `(.L_x_1955) ;  /* 0xffffffc800b45947 */ /* 0x001fea000383ffff */
[----:B------:R-:W0:Y:S01]  /*5800*/  S2R R12, SR_TID.X ;  /* 0x00000000000c7919 */ /* 0x000e220000002100 */
[----:B------:R-:W-:Y:S02]  /*5810*/  PLOP3.LUT P0, PT, PT, PT, PT, 0x8, 0x0 ;  /* 0x000000000000781c */ /* 0x000fe40003f0e170 */
[----:B0-----:R-:W-:-:S04]  /*5820*/  SHF.R.U32.HI R12, RZ, 0x7, R12 ;  /* 0x00000007ff0c7819 */ /* 0x001fc8000001160c */
[----:B------:R-:W-:-:S13]  /*5830*/  ISETP.NE.AND P5, PT, R12, 0x1, PT ;  /* 0x000000010c00780c */ /* 0x000fda0003fa5270 */
[----:B------:R-:W-:Y:S06]  /*5840*/  @!P5 BAR.ARV 0x9, 0x100 ;  /* 0x024400000000db1d */ /* 0x000fec0000002000 */
.L_x_1901:
        /* <DEDUP_REMOVED lines=16> */
[----:B------:R-:W-:Y:S01]  /*5950*/  CS2R R46, SRZ ;  /* 0x00000000002e7805 */ /* 0x000fe2000001ff00 */
[----:B------:R-:W-:Y:S01]  /*5960*/  IMAD.MOV.U32 R48, RZ, RZ, RZ ;  /* 0x000000ffff307224 */ /* 0x000fe200078e00ff */
[----:B------:R-:W-:Y:S02]  /*5970*/  CS2R R14, SRZ ;  /* 0x00000000000e7805 */ /* 0x000fe4000001ff00 */
[----:B------:R-:W-:Y:S01]  /*5980*/  MOV R50, RZ ;  /* 0x000000ff00327202 */ /* 0x000fe20000000f00 */
[----:B------:R-:W-:Y:S02]  /*5990*/  IMAD.MOV.U32 R13, RZ, RZ, RZ ;  /* 0x000000ffff0d7224 */ /* 0x000fe400078e00ff */
[----:B------:R-:W-:Y:S01]  /*59a0*/  IMAD.MOV.U32 R52, RZ, RZ, RZ ;  /* 0x000000ffff347224 */ /* 0x000fe200078e00ff */
[----:B------:R-:W-:Y:S06]  /*59b0*/  @P0 BRA `(.L_x_1956) ;  /* 0x00000000000c0947 */ /* 0x000fec0003800000 */
[----:B------:R-:W0:Y:S01]  /*59c0*/  FENCE.VIEW.ASYNC.G ;  /* 0x00000000000073c6 */ /* 0x000e220000000100 */
[----:B------:R-:W-:Y:S05]  /*59d0*/  WARPSYNC.ALL ;  /* 0x0000000000007948 */ /* 0x000fea0003800000 */
[----:B0-----:R-:W-:Y:S06]  /*59e0*/  BAR.ARV 0xc, 0x1a0 ;  /* 0x0306800000007b1d */ /* 0x001fec0000002000 */
.L_x_1956:
[----:B------:R-:W-:Y:S02]  /*59f0*/  IMAD.MOV.U32 R12, RZ, RZ, RZ ;  /* 0x000000ffff0c7224 */ /* 0x000fe400078e00ff */
[----:B------:R-:W-:Y:S01]  /*5a00*/  IMAD.MOV.U32 R49, RZ, RZ, RZ ;  /* 0x000000ffff317224 */ /* 0x000fe200078e00ff */
[----:B------:R-:W-:Y:S06]  /*5a10*/  @!P2 BRA `(.L_x_1957) ;  /* 0x000000c00098a947 */ /* 0x000fec0003800000 */
[----:B------:R-:W0:Y:S01]  /*5a20*/  S2R R4, SR_TID.X ;  /* 0x0000000000047919 */ /* 0x000e220000002100 */
[----:B------:R-:W-:Y:S01]  /*5a30*/  UMOV UR4, 0xffffffff ;  /* 0xffffffff00047882 */ /* 0x000fe20000000000 */
[----:B0-----:R-:W-:-:S05]  /*5a40*/  VIADD R4, R4, 0xffffff80 ;  /* 0xffffff8004047836 */ /* 0x001fca0000000000 */
[----:B------:R-:W-:-:S04]  /*5a50*/  SHF.R.S32.HI R0, RZ, 0x1f, R4 ;  /* 0x0000001fff007819 */ /* 0x000fc80000011404 */
[----:B------:R-:W-:-:S04]  /*5a60*/  LEA.HI R0, R0, R4, RZ, 0x7 ;  /* 0x0000000400007211 */ /* 0x000fc800078f38ff */
[----:B------:R-:W-:Y:S01]  /*5a70*/  SHF.R.S32.HI R13, RZ, 0x7, R0 ;  /* 0x00000007ff0d7819 */ /* 0x000fe20000011400 */
[----:B------:R-:W-:Y:S06]  /*5a80*/  BRA.DIV UR4, `(.L_x_1958) ;  /* 0x0000012a04d07947 */ /* 0x000fec000b800000 */
[----:B------:R0:W2:Y:S02]  /*5a90*/  SHFL.IDX PT, R155, R13, RZ, 0x1f ;  /* 0x00001fff0d9b7589 */ /* 0x0000a400000e0000 */
.L_x_2161:
[----:B------:R-:W3:Y:S01]  /*5aa0*/  LDL.LU R4, [R1] ;  /* 0x0000000001047983 */ /* 0x000ee20000300800 */
[----:B------:R-:W-:Y:S01]  /*5ab0*/  VIADD R3, R2, 0x8400 ;  /* 0x0000840002037836 */ /* 0x000fe20000000000 */
[----:B------:R-:W-:Y:S01]  /*5ac0*/  BSSY B6, `(.L_x_1959) ;  /* 0x000001c000067945 */ /* 0x000fe20003800000 */
[----:B--2---:R-:W-:-:S03]  /*5ad0*/  IMAD.HI R0, R155, 0x55555556, RZ ;  /* 0x555555569b007827 */ /* 0x004fc600078e02ff */
[----:B------:R-:W-:Y:S02]  /*5ae0*/  LOP3.LUT P0, RZ, R3, 0x3ff, RZ, 0xc0, !PT ;  /* 0x000003ff03ff7812 */ /* 0x000fe4000780c0ff */
[----:B------:R-:W-:-:S05]  /*5af0*/  LEA.HI R0, R0, R0, RZ, 0x1 ;  /* 0x0000000000007211 */ /* 0x000fca00078f08ff */
[----:B------:R-:W-:-:S04]  /*5b00*/  IMAD R0, R0, -0x3, R155 ;  /* 0xfffffffd00007824 */ /* 0x000fc800078e029b */
[----:B------:R-:W-:-:S05]  /*5b10*/  IMAD R0, R0, 0x2000, R3 ;  /* 0x0000200000007824 */ /* 0x000fca00078e0203 */
[----:B------:R-:W-:-:S04]  /*5b20*/  SHF.R.U32.HI R0, RZ, 0x4, R0 ;  /* 0x00000004ff007819 */ /* 0x000fc80000011600 */
[----:B------:R-:W-:Y:S02]  /*5b30*/  LOP3.LUT R36, R0, 0x3fff, RZ, 0xc0, !PT ;  /* 0x00003fff00247812 */ /* 0x000fe400078ec0ff */
[----:B---3--:R-:W-:-:S04]  /*5b40*/  LOP3.LUT R4, R4, 0xfffffffe, RZ, 0xc0, !PT ;  /* 0xfffffffe04047812 */ /* 0x008fc800078ec0ff */
[----:B------:R-:W-:-:S05]  /*5b50*/  @P0 LOP3.LUT R4, R4, 0x1, RZ, 0xfc, !PT ;  /* 0x0000000104040812 */ /* 0x000fca00078efcff */
[----:B------:R2:W-:Y:S01]  /*5b60*/  STL [R1], R4 ;  /* 0x0000000401007387 */ /* 0x0005e20000100800 */
[----:B------:R-:W-:Y:S05]  /*5b70*/  @!P0 BRA `(.L_x_1960) ;  /* 0x0000000000408947 */ /* 0x000fea0003800000 */
[----:B------:R-:W-:Y:S01]  /*5b80*/  MOV R0, 0x0 ;  /* 0x0000000000007802 */ /* 0x000fe20000000f00 */
[----:B------:R-:W-:Y:S01]  /*5b90*/  ULDC.64 UR4, c[0x4][0xa8] ;  /* 0x01002a0000047ab9 */ /* 0x000fe20000000a00 */
[----:B------:R-:W-:Y:S01]  /*5ba0*/  ULDC.64 UR6, c[0x4][0xb0] ;  /* 0x01002c0000067ab9 */ /* 0x000fe20000000a00 */
[----:B--2---:R-:W-:Y:S01]  /*5bb0*/  IMAD.U32 R4, RZ, RZ, UR4 ;  /* 0x00000004ff047e24 */ /* 0x004fe2000f8e00ff */
[----:B------:R2:W3:Y:S01]  /*5bc0*/  LDC.64 R14, c[0x4][R0] ;  /* 0x01000000000e7b82 */ /* 0x0004e20000000a00 */
[----:B------:R-:W-:Y:S01]  /*5bd0*/  IMAD.U32 R5, RZ, RZ, UR5 ;  /* 0x00000005ff057e24 */ /* 0x000fe2000f8e00ff */
[----:B------:R-:W-:Y:S01]  /*5be0*/  ULDC.64 UR4, c[0x4][0x20] ;  /* 0x0100080000047ab9 */ /* 0x000fe20000000a00 */
[----:B------:R-:W-:Y:S01]  /*5bf0*/  IMAD.U32 R6, RZ, RZ, UR6 ;  /* 0x00000006ff067e24 */ /* 0x000fe2000f8e00ff */
[----:B0-----:R-:W-:Y:S01]  /*5c00*/  MOV R13, RZ ;  /* 0x000000ff000d7202 */ /* 0x001fe20000000f00 */
[----:B------:R-:W-:Y:S02]  /*5c10*/  IMAD.U32 R7, RZ, RZ, UR7 ;  /* 0x00000007ff077e24 */ /* 0x000fe4000f8e00ff */
[----:B------:R-:W-:-:S02]  /*5c20*/  IMAD.U32 R10, RZ, RZ, UR4 ;  /* 0x00000004ff0a7e24 */ /* 0x000fc4000f8e00ff */
[----:B-1----:R-:W-:Y:S02]  /*5c30*/  IMAD.U32 R11, RZ, RZ, UR5 ;  /* 0x00000005ff0b7e24 */ /* 0x002fe4000f8e00ff */
[----:B------:R-:W-:Y:S02]  /*5c40*/  IMAD.MOV.U32 R8, RZ, RZ, 0x70 ;  /* 0x00000070ff087424 */ /* 0x000fe400078e00ff */
[----:B--2---:R-:W-:-:S07]  /*5c50*/  IMAD.MOV.U32 R12, RZ, RZ, 0x1 ;  /* 0x00000001ff0c7424 */ /* 0x004fce00078e00ff */
[----:B------:R-:W-:-:S07]  /*5c60*/  LEPC R20, `(.L_x_1960) ;  /* 0x000000001014794e */ /* 0x000fce0000000000 */
[----:B---3-5:R-:W-:Y:S05]  /*5c70*/  CALL.ABS.NOINC R14 ;  /* 0x000000000e007343 */ /* 0x028fea0003c00000 */
.L_x_1960:
[----:B------:R-:W-:Y:S05]  /*5c80*/  BSYNC B6 ;  /* 0x0000000000067941 */ /* 0x000fea0003800000 */
.L_x_1959:
[----:B------:R-:W-:Y:S02]  /*5c90*/  ULDC UR4, c[0x0][0x3d4] ;  /* 0x0000f50000047ab9 */ /* 0x000fe40000000800 */
[----:B------:R-:W-:-:S13]  /*5ca0*/  ISETP.LT.AND P0, PT, RZ, UR4, PT ;  /* 0x00000004ff007c0c */ /* 0x000fda000bf01270 */
[----:B------:R-:W-:Y:S05]  /*5cb0*/  @P0 BRA `(.L_x_1961) ;  /* 0x0000000000400947 */ /* 0x000fea0003800000 */
[----:B------:R-:W3:Y:S02]  /*5cc0*/  LDL R20, [R1+0x34] ;  /* 0x0000340001147983 */ /* 0x000ee40000100800 */
[----:B---3--:R-:W-:-:S04]  /*5cd0*/  LEA.HI R0, R20, R20, RZ, 0x1 ;  /* 0x0000001414007211 */ /* 0x008fc800078f08ff */
[----:B------:R-:W-:-:S05]  /*5ce0*/  LOP3.LUT R0, R0, 0xfffffffe, RZ, 0xc0, !PT ;  /* 0xfffffffe00007812 */ /* 0x000fca00078ec0ff */
[----:B------:R-:W-:-:S05]  /*5cf0*/  IMAD.IADD R0, R20, 0x1, -R0 ;  /* 0x0000000114007824 */ /* 0x000fca00078e0a00 */
[----:B------:R-:W-:-:S04]  /*5d00*/  SHF.L.U32 R3, R0, 0x1f, RZ ;  /* 0x0000001f00037819 */ /* 0x000fc800000006ff */
[----:B------:R3:W4:Y:S03]  /*5d10*/  SYNCS.PHASECHK.TRANS64.TRYWAIT P0, [R2+URZ+0x16800], R3 ;  /* 0x01680003020075a7 */ /* 0x000726000800017f */
[----:B----4-:R-:W-:Y:S05]  /*5d20*/  @!P0 NANOSLEEP.SYNCS 0x989680 ;  /* 0x009896800000895d */ /* 0x010fea0003900000 */
[----:B------:R-:W4:Y:S01]  /*5d30*/  @!P0 SYNCS.PHASECHK.TRANS64 P0, [R2+URZ+0x16800], R3 ;  /* 0x01680003020085a7 */ /* 0x000f22000800007f */
[----:B------:R-:W-:Y:S04]  /*5d40*/  BSSY B0, `(.L_x_1962) ;  /* 0x0000006000007945 */ /* 0x000fe80003800000 */
[----:B----4-:R-:W-:Y:S05]  /*5d50*/  @P0 BRA `(.L_x_1963) ;  /* 0x0000000000100947 */ /* 0x010fea0003800000 */
.L_x_1964:
[----:B----4-:R4:W0:Y:S02]  /*5d60*/  SYNCS.PHASECHK.TRANS64.TRYWAIT P0, [R2+URZ+0x16800], R3 ;  /* 0x01680003020075a7 */ /* 0x010824000800017f */
[----:B0-----:R-:W-:Y:S05]  /*5d70*/  @!P0 NANOSLEEP.SYNCS 0x989680 ;  /* 0x009896800000895d */ /* 0x001fea0003900000 */
[----:B------:R-:W0:Y:S02]  /*5d80*/  @!P0 SYNCS.PHASECHK.TRANS64 P0, [R2+URZ+0x16800], R3 ;  /* 0x01680003020085a7 */ /* 0x000e24000800007f */
[----:B0-----:R-:W-:Y:S05]  /*5d90*/  @!P0 BRA `(.L_x_1964) ;  /* 0xfffffffc00f08947 */ /* 0x001fea000383ffff */
.L_x_1963:
[----:B------:R-:W-:Y:S05]  /*5da0*/  BSYNC B0 ;  /* 0x0000000000007941 */ /* 0x000fea0003800000 */
.L_x_1962:
[----:B------:R-:W-:Y:S05]  /*5db0*/  BRA `(.L_x_1965) ;  /* 0x0000003000cc7947 */ /* 0x000fea0003800000 */
.L_x_1961:
[----:B------:R-:W3:Y:S01]  /*5dc0*/  S2R R0, SR_TID.X ;  /* 0x0000000000007919 */ /* 0x000ee20000002100 */
[----:B------:R-:W-:Y:S01]  /*5dd0*/  ULDC.64 UR6, c[0x0][0x3e8] ;  /* 0x0000fa0000067ab9 */ /* 0x000fe20000000a00 */
[--C-:B------:R-:W-:Y:S01]  /*5de0*/  SHF.R.S32.HI R7, RZ, 0x1f, R16.reuse ;  /* 0x0000001fff077819 */ /* 0x100fe20000011410 */
[----:B------:R-:W-:Y:S01]  /*5df0*/  ULDC.64 UR4, c[0x0][0x3d8] ;  /* 0x0000f60000047ab9 */ /* 0x000fe20000000a00 */
[----:B---3--:R-:W-:Y:S02]  /*5e00*/  VIADD R3, R0, 0xffffff80 ;  /* 0xffffff8000037836 */ /* 0x008fe40000000000 */
[----:B------:R-:W3:Y:S01]  /*5e10*/  LDL R0, [R1] ;  /* 0x0000000001007983 */ /* 0x000ee20000100800 */
[----:B------:R-:W-:Y:S01]  /*5e20*/  SHF.R.S32.HI R10, RZ, 0x1f, R19 ;  /* 0x0000001fff0a7819 */ /* 0x000fe20000011413 */
[----:B------:R-:W-:Y:S01]  /*5e30*/  IMAD.MOV.U32 R6, RZ, RZ, R16 ;  /* 0x000000ffff067224 */ /* 0x000fe200078e0010 */
[----:B------:R-:W-:Y:S01]  /*5e40*/  SHF.R.S32.HI R30, RZ, 0x1f, R3 ;  /* 0x0000001fff1e7819 */ /* 0x000fe20000011403 */
[----:B-----5:R-:W-:Y:S01]  /*5e50*/  IMAD.WIDE.U32 R42, R24, UR4, RZ ;  /* 0x00000004182a7c25 */ /* 0x020fe2000f8e00ff */
[----:B------:R-:W-:Y:S02]  /*5e60*/  BSSY B6, `(.L_x_1966) ;  /* 0x0000030000067945 */ /* 0x000fe40003800000 */
[----:B------:R-:W-:Y:S01]  /*5e70*/  LEA.HI R30, R30, R3, RZ, 0x2 ;  /* 0x000000031e1e7211 */ /* 0x000fe200078f10ff */
[----:B------:R-:W-:-:S02]  /*5e80*/  IMAD R12, R10, UR6, RZ ;  /* 0x000000060a0c7c24 */ /* 0x000fc4000f8e02ff */
[----:B------:R-:W-:Y:S01]  /*5e90*/  IMAD.WIDE.U32 R8, R19, UR4, R6 ;  /* 0x0000000413087c25 */ /* 0x000fe2000f8e0006 */
[----:B------:R-:W-:-:S03]  /*5ea0*/  LOP3.LUT R30, R30, 0xfffffffc, RZ, 0xc0, !PT ;  /* 0xfffffffc1e1e7812 */ /* 0x000fc600078ec0ff */
[----:B------:R-:W-:Y:S01]  /*5eb0*/  IMAD.WIDE.U32 R40, R24, UR6, RZ ;  /* 0x0000000618287c25 */ /* 0x000fe2000f8e00ff */
[----:B------:R-:W-:-:S03]  /*5ec0*/  IADD3 R25, P2, R8, R42, RZ ;  /* 0x0000002a08197210 */ /* 0x000fc60007f5e0ff */
[----:B------:R-:W-:Y:S02]  /*5ed0*/  IMAD.IADD R30, R3, 0x1, -R30 ;  /* 0x00000001031e7824 */ /* 0x000fe400078e0a1e */
[----:B------:R-:W-:Y:S02]  /*5ee0*/  IMAD R12, R19, UR7, R12 ;  /* 0x00000007130c7c24 */ /* 0x000fe4000f8e020c */
[----:B------:R-:W-:-:S05]  /*5ef0*/  IMAD.SHL.U32 R26, R30, 0x4, RZ ;  /* 0x000000041e1a7824 */ /* 0x000fca00078e00ff */
[----:B------:R-:W-:-:S03]  /*5f00*/  SHF.R.S32.HI R27, RZ, 0x1f, R26 ;  /* 0x0000001fff1b7819 */ /* 0x000fc6000001141a */
[----:B--2---:R-:W-:-:S03]  /*5f10*/  IMAD.WIDE.U32 R4, R19, UR4, R26 ;  /* 0x0000000413047c25 */ /* 0x004fc6000f8e001a */
[----:B------:R-:W-:Y:S02]  /*5f20*/  IADD3 R38, P0, R4, R42, RZ ;  /* 0x0000002a04267210 */ /* 0x000fe40007f1e0ff */
[----:B---3--:R-:W-:Y:S02]  /*5f30*/  LOP3.LUT P4, RZ, R0, 0x1, RZ, 0xc0, !PT ;  /* 0x0000000100ff7812 */ /* 0x008fe4000788c0ff */
[----:B------:R-:W-:-:S05]  /*5f40*/  SHF.R.S32.HI R0, RZ, 0x1f, R24 ;  /* 0x0000001fff007819 */ /* 0x000fca0000011418 */
[C---:B-1----:R-:W-:Y:S02]  /*5f50*/  IMAD R11, R0.reuse, UR6, RZ ;  /* 0x00000006000b7c24 */ /* 0x042fe4000f8e02ff */
[----:B------:R-:W-:Y:S02]  /*5f60*/  IMAD R3, R0, UR4, RZ ;  /* 0x0000000400037c24 */ /* 0x000fe4000f8e02ff */
[----:B------:R-:W-:Y:S02]  /*5f70*/  IMAD R0, R10, UR4, RZ ;  /* 0x000000040a007c24 */ /* 0x000fe4000f8e02ff */
[----:B------:R-:W-:Y:S02]  /*5f80*/  IMAD R45, R24, UR7, R11 ;  /* 0x00000007182d7c24 */ /* 0x000fe4000f8e020b */
[----:B------:R-:W-:-:S04]  /*5f90*/  IMAD.WIDE.U32 R10, R19, UR6, R6 ;  /* 0x00000006130a7c25 */ /* 0x000fc8000f8e0006 */
[----:B------:R-:W-:Y:S01]  /*5fa0*/  IMAD R3, R24, UR5, R3 ;  /* 0x0000000518037c24 */ /* 0x000fe2000f8e0203 */
[----:B------:R-:W-:Y:S01]  /*5fb0*/  IADD3 R33, P3, R10, R40, RZ ;  /* 0x000000280a217210 */ /* 0x000fe20007f7e0ff */
[----:B------:R-:W-:-:S04]  /*5fc0*/  IMAD.WIDE.U32 R6, R19, UR6, R26 ;  /* 0x0000000613067c25 */ /* 0x000fc8000f8e001a */
[----:B------:R-:W-:Y:S01]  /*5fd0*/  IMAD R0, R19, UR5, R0 ;  /* 0x0000000513007c24 */ /* 0x000fe2000f8e0200 */
[----:B------:R-:W-:Y:S01]  /*5fe0*/  IADD3 R34, P1, R6, R40, RZ ;  /* 0x0000002806227210 */ /* 0x000fe20007f3e0ff */
[----:B------:R-:W-:Y:S02]  /*5ff0*/  IMAD.IADD R37, R3, 0x1, R43 ;  /* 0x0000000103257824 */ /* 0x000fe400078e022b */
[----:B------:R-:W-:-:S03]  /*6000*/  IMAD.IADD R45, R45, 0x1, R41 ;  /* 0x000000012d2d7824 */ /* 0x000fc600078e0229 */
[----:B------:R-:W-:Y:S02]  /*6010*/  IADD3.X R31, R37, R0, R9, P2, !PT ;  /* 0x00000000251f7210 */ /* 0x000fe400017fe409 */
[----:B------:R-:W-:Y:S02]  /*6020*/  IADD3.X R49, R45, R12, R11, P3, !PT ;  /* 0x0000000c2d317210 */ /* 0x000fe40001ffe40b */
[----:B------:R-:W-:Y:S02]  /*6030*/  IADD3.X R39, R37, R5, R0, P0, !PT ;  /* 0x0000000525277210 */ /* 0x000fe400007fe400 */
[----:B------:R-:W-:Y:S01]  /*6040*/  IADD3.X R35, R45, R7, R12, P1, !PT ;  /* 0x000000072d237210 */ /* 0x000fe20000ffe40c */
[----:B------:R-:W-:Y:S06]  /*6050*/  @!P4 BRA `(.L_x_1967) ;  /* 0x000000000040c947 */ /* 0x000fec0003800000 */
        /* <DEDUP_REMOVED lines=8> */
[----:B0-----:R-:W-:Y:S01]  /*60e0*/  MOV R13, RZ ;  /* 0x000000ff000d7202 */ /* 0x001fe20000000f00 */
[----:B------:R-:W-:Y:S02]  /*60f0*/  IMAD.U32 R7, RZ, RZ, UR7 ;  /* 0x00000007ff077e24 */ /* 0x000fe4000f8e00ff */
[----:B------:R-:W-:-:S02]  /*6100*/  IMAD.U32 R10, RZ, RZ, UR4 ;  /* 0x00000004ff0a7e24 */ /* 0x000fc4000f8e00ff */
[----:B------:R-:W-:Y:S02]  /*6110*/  IMAD.U32 R11, RZ, RZ, UR5 ;  /* 0x00000005ff0b7e24 */ /* 0x000fe4000f8e00ff */
[----:B------:R-:W-:Y:S02]  /*6120*/  IMAD.MOV.U32 R8, RZ, RZ, 0x70 ;  /* 0x00000070ff087424 */ /* 0x000fe400078e00ff */
[----:B-1----:R-:W-:-:S07]  /*6130*/  IMAD.MOV.U32 R12, RZ, RZ, 0x1 ;  /* 0x00000001ff0c7424 */ /* 0x002fce00078e00ff */
[----:B------:R-:W-:-:S07]  /*6140*/  LEPC R20, `(.L_x_1967) ;  /* 0x000000001014794e */ /* 0x000fce0000000000 */
[----:B--2---:R-:W-:Y:S05]  /*6150*/  CALL.ABS.NOINC R14 ;  /* 0x000000000e007343 */ /* 0x004fea0003c00000 */
.L_x_1967:
[----:B------:R-:W-:Y:S05]  /*6160*/  BSYNC B6 ;  /* 0x0000000000067941 */ /* 0x000fea0003800000 */
.L_x_1966:
[----:B------:R-:W2:Y:S01]  /*6170*/  LDL R20, [R1+0x8] ;  /* 0x0000080001147983 */ /* 0x000ea20000100800 */
[----:B------:R-:W1:Y:S01]  /*6180*/  LDC.64 R10, c[0x0][0x3d8] ;  /* 0x0000f600ff0a7b82 */ /* 0x000e620000000a00 */
[----:B------:R-:W-:Y:S01]  /*6190*/  SHF.R.S32.HI R3, RZ, 0x1f, R153 ;  /* 0x0000001fff037819 */ /* 0x000fe20000011499 */
[----:B------:R-:W-:Y:S01]  /*61a0*/  ULDC.U8 UR4, c[0x0][0x3f0] ;  /* 0x0000fc0000047ab9 */ /* 0x000fe20000000000 */
[----:B------:R-:W-:Y:S01]  /*61b0*/  BSSY B0, `(.L_x_1968) ;  /* 0x00002eb000007945 */ /* 0x000fe20003800000 */
[----:B------:R-:W-:-:S04]  /*61c0*/  ISETP.NE.AND P0, PT, RZ, UR4, PT ;  /* 0x00000004ff007c0c */ /* 0x000fc8000bf05270 */
[----:B0-----:R-:W0:Y:S01]  /*61d0*/  LDC.64 R12, c[0x0][0x3e8] ;  /* 0x0000fa00ff0c7b82 */ /* 0x001e220000000a00 */
[-C--:B-1----:R-:W-:Y:S02]  /*61e0*/  IMAD R0, R3, R10.reuse, RZ ;  /* 0x0000000a03007224 */ /* 0x082fe400078e02ff */
[----:B------:R-:W-:-:S04]  /*61f0*/  IMAD.WIDE.U32 R28, R153, R10, RZ ;  /* 0x0000000a991c7225 */ /* 0x000fc800078e00ff */
[-C--:B0-----:R-:W-:Y:S02]  /*6200*/  IMAD R4, R3, R12.reuse, RZ ;  /* 0x0000000c03047224 */ /* 0x081fe400078e02ff */
[----:B------:R-:W-:-:S04]  /*6210*/  IMAD.WIDE.U32 R8, R153, R12, RZ ;  /* 0x0000000c99087225 */ /* 0x000fc800078e00ff */
[C---:B------:R-:W-:Y:S02]  /*6220*/  IMAD R3, R153.reuse, R11, R0 ;  /* 0x0000000b99037224 */ /* 0x040fe400078e0200 */
[----:B------:R-:W-:Y:S02]  /*6230*/  IMAD R5, R153, R13, R4 ;  /* 0x0000000d99057224 */ /* 0x000fe400078e0204 */
[----:B------:R-:W-:Y:S02]  /*6240*/  IMAD.IADD R3, R29, 0x1, R3 ;  /* 0x000000011d037824 */ /* 0x000fe400078e0203 */
[----:B------:R-:W-:Y:S02]  /*6250*/  IMAD.IADD R47, R9, 0x1, R5 ;  /* 0x00000001092f7824 */ /* 0x000fe400078e0205 */
[----:B------:R-:W-:-:S04]  /*6260*/  IMAD.WIDE.U32 R14, R28, 0xc0, RZ ;  /* 0x000000c01c0e7825 */ /* 0x000fc800078e00ff */
[----:B------:R-:W-:-:S04]  /*6270*/  IMAD.WIDE.U32 R4, R8, 0xc0, RZ ;  /* 0x000000c008047825 */ /* 0x000fc800078e00ff */
[----:B------:R-:W-:Y:S02]  /*6280*/  IMAD R21, R3, 0xc0, RZ ;  /* 0x000000c003157824 */ /* 0x000fe400078e02ff */
[----:B------:R-:W-:Y:S02]  /*6290*/  IMAD R47, R47, 0xc0, RZ ;  /* 0x000000c02f2f7824 */ /* 0x000fe400078e02ff */
[----:B------:R-:W-:Y:S02]  /*62a0*/  IMAD.IADD R51, R15, 0x1, R21 ;  /* 0x000000010f337824 */ /* 0x000fe400078e0215 */
[----:B------:R-:W-:Y:S02]  /*62b0*/  IMAD.IADD R53, R5, 0x1, R47 ;  /* 0x0000000105357824 */ /* 0x000fe400078e022f */
[----:B--2---:R-:W-:-:S05]  /*62c0*/  IMAD R20, R153, -0xc0, R20 ;  /* 0xffffff4099147824 */ /* 0x004fca00078e0214 */
[----:B------:R-:W-:Y:S01]  /*62d0*/  VIMNMX R20, R20, 0xc0, PT ;  /* 0x000000c014147848 */ /* 0x000fe20003fe0100 */
[----:B------:R-:W-:Y:S06]  /*62e0*/  @!P0 BRA `(.L_x_1969) ;  /* 0x0000001400d08947 */ /* 0x000fec0003800000 */
[----:B------:R-:W0:Y:S01]  /*62f0*/  LDC R0, c[0x0][0x428] ;  /* 0x00010a00ff007b82 */ /* 0x000e220000000800 */
[CC--:B------:R-:W-:Y:S01]  /*6300*/  ISETP.GE.AND P0, PT, R19.reuse, R20.reuse, PT ;  /* 0x000000141300720c */ /* 0x0c0fe20003f06270 */
[----:B------:R-:W-:Y:S01]  /*6310*/  VIADD R24, R19, 0x60 ;  /* 0x0000006013187836 */ /* 0x000fe20000000000 */
[----:B------:R-:W-:Y:S01]  /*6320*/  BSSY B1, `(.L_x_1970) ;  /* 0x0000028000017945 */ /* 0x000fe20003800000 */
[----:B------:R-:W-:Y:S01]  /*6330*/  IMAD.MOV.U32 R44, RZ, RZ, R40 ;  /* 0x000000ffff2c7224 */ /* 0x000fe200078e0028 */
[----:B------:R-:W-:Y:S01]  /*6340*/  CS2R R40, SRZ ;  /* 0x0000000000287805 */ /* 0x000fe2000001ff00 */
[----:B------:R-:W-:Y:S01]  /*6350*/  IMAD.MOV.U32 R7, RZ, RZ, R37 ;  /* 0x000000ffff077224 */ /* 0x000fe200078e0025 */
[----:B------:R-:W-:Y:S02]  /*6360*/  ISETP.GE.AND P1, PT, R24, R20, PT ;  /* 0x000000141800720c */ /* 0x000fe40003f26270 */
[----:B------:R-:W-:Y:S02]  /*6370*/  CS2R R32, SRZ ;  /* 0x0000000000207805 */ /* 0x000fe4000001ff00 */
[----:B0-----:R-:W-:Y:S01]  /*6380*/  ISETP.NE.AND P2, PT, R0, 0x1, PT ;  /* 0x000000010000780c */ /* 0x001fe20003f45270 */
[----:B------:R-:W-:-:S04]  /*6390*/  IMAD R0, R153, 0xc0, R19 ;  /* 0x000000c099007824 */ /* 0x000fc800078e0213 */
[----:B------:R-:W-:Y:S01]  /*63a0*/  IMAD R3, R30, 0x60, R0 ;  /* 0x000000601e037824 */ /* 0x000fe200078e0200 */
[----:B------:R-:W-:-:S07]  /*63b0*/  CS2R R30, SRZ ;  /* 0x00000000001e7805 */ /* 0x000fce000001ff00 */
[----:B------:R-:W0:Y:S08]  /*63c0*/  @P2 LDC R6, c[0x0][0x42c] ;  /* 0x00010b00ff062b82 */ /* 0x000e300000000800 */
[----:B------:R-:W1:Y:S01]  /*63d0*/  @P2 LDC R25, c[0x0][0x430] ;  /* 0x00010c00ff192b82 */ /* 0x000e620000000800 */
[----:B0-----:R-:W-:-:S04]  /*63e0*/  @P2 IMAD.HI.U32 R0, R3, R6, RZ ;  /* 0x0000000603002227 */ /* 0x001fc800078e00ff */
[----:B------:R-:W-:Y:S01]  /*63f0*/  IMAD.MOV.U32 R6, RZ, RZ, R42 ;  /* 0x000000ffff067224 */ /* 0x000fe200078e002a */
[----:B------:R-:W-:Y:S02]  /*6400*/  CS2R R42, SRZ ;  /* 0x00000000002a7805 */ /* 0x000fe4000001ff00 */
        /* <DEDUP_REMOVED lines=25> */
.L_x_1971:
[----:B------:R-:W-:Y:S05]  /*65a0*/  BSYNC B1 ;  /* 0x0000000000017941 */ /* 0x000fea0003800000 */
.L_x_1970:
[----:B------:R-:W-:Y:S01]  /*65b0*/  BSSY B1, `(.L_x_1972) ;  /* 0x0000023000017945 */ /* 0x000fe20003800000 */
[----:B0-----:R-:W-:Y:S02]  /*65c0*/  CS2R R20, SRZ ;  /* 0x0000000000147805 */ /* 0x001fe4000001ff00 */
[----:B------:R-:W-:Y:S02]  /*65d0*/  CS2R R28, SRZ ;  /* 0x00000000001c7805 */ /* 0x000fe4000001ff00 */
        /* <DEDUP_REMOVED lines=10> */
[----:B------:R-:W-:-:S03]  /*6680*/  CS2R R28, SRZ ;  /* 0x00000000001c7805 */ /* 0x000fc6000001ff00 */
        /* <DEDUP_REMOVED lines=9> */
[----:B------:R-:W-:Y:S02]  /*6720*/  CS2R R20, SRZ ;  /* 0x0000000000147805 */ /* 0x000fe4000001ff00 */
[----:B------:R-:W-:-:S02]  /*6730*/  IADD3.X R9, R35, R25, R9, P4, !PT ;  /* 0x0000001923097210 */ /* 0x000fc400027fe409 */
[----:B------:R-:W-:Y:S02]  /*6740*/  CS2R R24, SRZ ;  /* 0x0000000000187805 */ /* 0x000fe4000001ff00 */
[C---:B------:R-:W-:Y:S02]  /*6750*/  LEA R4, P3, R15.reuse, UR6, 0x1 ;  /* 0x000000060f047c11 */ /* 0x040fe4000f8608ff */
[C---:B------:R-:W-:Y:S02]  /*6760*/  LEA R14, P4, R0.reuse, UR4, 0x1 ;  /* 0x00000004000e7c11 */ /* 0x040fe4000f8808ff */
[----:B------:R-:W-:Y:S02]  /*6770*/  LEA.HI.X R5, R15, UR7, R38, 0x1, P3 ;  /* 0x000000070f057c11 */ /* 0x000fe400098f0c26 */
[----:B------:R-:W-:Y:S02]  /*6780*/  LEA.HI.X R15, R0, UR5, R9, 0x1, P4 ;  /* 0x00000005000f7c11 */ /* 0x000fe4000a0f0c09 */
[----:B------:R-:W-:Y:S01]  /*6790*/  CS2R R8, SRZ ;  /* 0x0000000000087805 */ /* 0x000fe2000001ff00 */
[----:B------:R0:W5:Y:S05]  /*67a0*/  @!P5 LDG.E.64 R28, desc[UR40][R4.64] ;  /* 0x00000028041cd981 */ /* 0x00016a000c1e1b00 */
[----:B------:R0:W5:Y:S04]  /*67b0*/  @!P2 LDG.E.64 R8, desc[UR40][R4.64+0x20] ;  /* 0x000020280408a981 */ /* 0x000168000c1e1b00 */
[----:B------:R0:W5:Y:S04]  /*67c0*/  @!P5 LDG.E.64 R24, desc[UR40][R14.64] ;  /* 0x000000280e18d981 */ /* 0x000168000c1e1b00 */
[----:B------:R0:W5:Y:S02]  /*67d0*/  @!P2 LDG.E.64 R20, desc[UR40][R14.64+0x20] ;  /* 0x000020280e14a981 */ /* 0x000164000c1e1b00 */
.L_x_1973:
[----:B------:R-:W-:Y:S05]  /*67e0*/  BSYNC B1 ;  /* 0x0000000000017941 */ /* 0x000fea0003800000 */
.L_x_1972:
[----:B0-----:R-:W2:Y:S04]  /*67f0*/  LDL R14, [R1+0x34] ;  /* 0x00003400010e7983 */ /* 0x001ea80000100800 */
[----:B------:R-:W3:Y:S01]  /*6800*/  LDL R34, [R1+0x18] ;  /* 0x0000180001227983 */ /* 0x000ee20000100800 */
[C---:B------:R-:W-:Y:S01]  /*6810*/  IMAD.WIDE.U32 R6, R3.reuse, R10, R6 ;  /* 0x0000000a03067225 */ /* 0x040fe200078e0006 */
[----:B------:R-:W-:Y:S01]  /*6820*/  ULDC.64 UR4, c[0x0][0x3c8] ;  /* 0x0000f20000047ab9 */ /* 0x000fe20000000a00 */
[----:B------:R-:W-:Y:S02]  /*6830*/  ULDC.64 UR6, c[0x0][0x3e0] ;  /* 0x0000f80000067ab9 */ /* 0x000fe40000000a00 */
[----:B------:R-:W-:-:S04]  /*6840*/  IMAD.WIDE.U32 R44, R3, R12, R44 ;  /* 0x0000000c032c7225 */ /* 0x000fc800078e002c */
[C---:B------:R-:W-:Y:S02]  /*6850*/  IMAD R10, R37.reuse, R10, RZ ;  /* 0x0000000a250a7224 */ /* 0x040fe400078e02ff */
[----:B------:R-:W-:Y:S02]  /*6860*/  IMAD R12, R37, R12, RZ ;  /* 0x0000000c250c7224 */ /* 0x000fe400078e02ff */
[C---:B------:R-:W-:Y:S02]  /*6870*/  IMAD R5, R3.reuse, R11, R10 ;  /* 0x0000000b03057224 */ /* 0x040fe400078e020a */
[----:B------:R-:W-:Y:S02]  /*6880*/  IMAD R3, R3, R13, R12 ;  /* 0x0000000d03037224 */ /* 0x000fe400078e020c */
[----:B------:R-:W-:Y:S02]  /*6890*/  IMAD.IADD R5, R7, 0x1, R5 ;  /* 0x0000000107057824 */ /* 0x000fe400078e0205 */
[----:B------:R-:W-:Y:S01]  /*68a0*/  IMAD.IADD R3, R45, 0x1, R3 ;  /* 0x000000012d037824 */ /* 0x000fe200078e0203 */
[----:B--2---:R-:W-:-:S02]  /*68b0*/  LEA.HI R0, R14, R14, RZ, 0x1 ;  /* 0x0000000e0e007211 */ /* 0x004fc400078f08ff */
[----:B---3--:R-:W-:Y:S02]  /*68c0*/  SHF.L.U32 R4, R34, 0x6, RZ ;  /* 0x0000000622047819 */ /* 0x008fe400000006ff */
[----:B------:R-:W-:Y:S02]  /*68d0*/  LOP3.LUT R10, R0, 0xfffffffe, RZ, 0xc0, !PT ;  /* 0xfffffffe000a7812 */ /* 0x000fe400078ec0ff */
[----:B------:R-:W-:Y:S02]  /*68e0*/  LOP3.LUT R15, R4, 0x1c0, RZ, 0xc0, !PT ;  /* 0x000001c0040f7812 */ /* 0x000fe400078ec0ff */
[----:B------:R-:W-:Y:S01]  /*68f0*/  LEA R4, P2, R6, UR4, 0x1 ;  /* 0x0000000406047c11 */ /* 0x000fe2000f8408ff */
[----:B------:R-:W-:Y:S01]  /*6900*/  IMAD.IADD R7, R14, 0x1, -R10 ;  /* 0x000000010e077824 */ /* 0x000fe200078e0a0a */
[----:B------:R-:W-:Y:S01]  /*6910*/  LEA R0, P3, R44, UR6, 0x1 ;  /* 0x000000062c007c11 */ /* 0x000fe2000f8608ff */
[----:B------:R-:W-:Y:S01]  /*6920*/  UMOV UR4, 0xffffffff ;  /* 0xffffffff00047882 */ /* 0x000fe20000000000 */
[----:B------:R-:W-:-:S02]  /*6930*/  LOP3.LUT R11, R15, 0x18, R16, 0xf8, !PT ;  /* 0x000000180f0b7812 */ /* 0x000fc400078ef810 */
[----:B------:R-:W-:Y:S02]  /*6940*/  SHF.R.U32.HI R12, RZ, 0x3, R15 ;  /* 0x00000003ff0c7819 */ /* 0x000fe4000001160f */
[----:B------:R-:W-:Y:S02]  /*6950*/  LEA.HI.X R5, R6, UR5, R5, 0x1, P2 ;  /* 0x0000000506057c11 */ /* 0x000fe400090f0c05 */
[----:B------:R-:W-:Y:S02]  /*6960*/  LEA.HI.X R3, R44, UR7, R3, 0x1, P3 ;  /* 0x000000072c037c11 */ /* 0x000fe400098f0c03 */
[----:B------:R-:W-:Y:S02]  /*6970*/  LOP3.LUT R10, R11, R12, RZ, 0x3c, !PT ;  /* 0x0000000c0b0a7212 */ /* 0x000fe400078e3cff */
[----:B------:R-:W-:Y:S01]  /*6980*/  SHF.L.U32 R7, R7, 0x1f, RZ ;  /* 0x0000001f07077819 */ /* 0x000fe200000006ff */
[----:B------:R-:W-:Y:S06]  /*6990*/  BRA.DIV UR4, `(.L_x_1974) ;  /* 0x0000011e04347947 */ /* 0x000fec000b800000 */
.L_x_2164:
[----:B------:R-:W-:-:S03]  /*69a0*/  UMOV UR4, 0xffffffff ;  /* 0xffffffff00047882 */ /* 0x000fc60000000000 */
[----:B------:R-:W-:Y:S05]  /*69b0*/  BRA.DIV UR4, `(.L_x_1975) ;  /* 0x0000011e04547947 */ /* 0x000fea000b800000 */
.L_x_2167:
[----:B------:R-:W-:-:S03]  /*69c0*/  UMOV UR4, 0xffffffff ;  /* 0xffffffff00047882 */ /* 0x000fc60000000000 */
[----:B------:R-:W-:Y:S05]  /*69d0*/  BRA.DIV UR4, `(.L_x_1976) ;  /* 0x0000011e04747947 */ /* 0x000fea000b800000 */
.L_x_2170:
[----:B------:R-:W-:-:S03]  /*69e0*/  UMOV UR4, 0xffffffff ;  /* 0xffffffff00047882 */ /* 0x000fc60000000000 */
[----:B------:R-:W-:Y:S05]  /*69f0*/  BRA.DIV UR4, `(.L_x_1977) ;  /* 0x0000011e04947947 */ /* 0x000fea000b800000 */
.L_x_2173:
[----:B------:R-:W-:-:S03]  /*6a00*/  UMOV UR4, 0xffffffff ;  /* 0xffffffff00047882 */ /* 0x000fc60000000000 */
[----:B------:R-:W-:Y:S05]  /*6a10*/  BRA.DIV UR4, `(.L_x_1978) ;  /* 0x0000011e04b47947 */ /* 0x000fea000b800000 */
.L_x_2176:
[----:B------:R-:W-:-:S03]  /*6a20*/  UMOV UR4, 0xffffffff ;  /* 0xffffffff00047882 */ /* 0x000fc60000000000 */
[----:B------:R-:W-:Y:S05]  /*6a30*/  BRA.DIV UR4, `(.L_x_1979) ;  /* 0x0000011e04d47947 */ /* 0x000fea000b800000 */
.L_x_2179:
[----:B------:R-:W-:-:S03]  /*6a40*/  UMOV UR4, 0xffffffff ;  /* 0xffffffff00047882 */ /* 0x000fc60000000000 */
[----:B------:R-:W-:Y:S05]  /*6a50*/  BRA.DIV UR4, `(.L_x_1980) ;  /* 0x0000011e04f47947 */ /* 0x000fea000b800000 */
.L_x_2182:
[----:B------:R-:W-:-:S03]  /*6a60*/  UMOV UR4, 0xffffffff ;  /* 0xffffffff00047882 */ /* 0x000fc60000000000 */
[----:B------:R-:W-:Y:S05]  /*6a70*/  BRA.DIV UR4, `(.L_x_1981) ;  /* 0x0000012204147947 */ /* 0x000fea000b800000 */
.L_x_2185:
[----:B------:R-:W0:Y:S01]  /*6a80*/  S2R R6, SR_TID.X ;  /* 0x0000000000067919 */ /* 0x000e220000002100 */
[----:B------:R-:W1:Y:S01]  /*6a90*/  SYNCS.PHASECHK.TRANS64.TRYWAIT P2, [R2+URZ+0x16800], R7 ;  /* 0x01680007020075a7 */ /* 0x000e62000804017f */
[----:B-----5:R-:W-:Y:S01]  /*6aa0*/  IMAD.MOV.U32 R3, RZ, RZ, R41 ;  /* 0x000000ffff037224 */ /* 0x020fe200078e0029 */
[----:B------:R-:W-:Y:S01]  /*6ab0*/  LOP3.LUT P3, RZ, R34, 0x4, RZ, 0xc0, !PT ;  /* 0x0000000422ff7812 */ /* 0x000fe2000786c0ff */
        /* <DEDUP_REMOVED lines=12> */
[----:B------:R-:W-:-:S02]  /*6b80*/  IMAD.MOV.U32 R5, RZ, RZ, R31 ;  /* 0x000000ffff057224 */ /* 0x000fc400078e001f */
[----:B------:R-:W-:Y:S01]  /*6b90*/  IMAD.MOV.U32 R34, RZ, RZ, R29 ;  /* 0x000000ffff227224 */ /* 0x000fe200078e001d */
[----:B------:R-:W-:Y:S01]  /*6ba0*/  PRMT R39, R0, 0x7610, R39 ;  /* 0x0000761000277816 */ /* 0x000fe20000000027 */
[----:B0-----:R-:W-:-:S05]  /*6bb0*/  VIADD R13, R6, 0xffffff80 ;  /* 0xffffff80060d7836 */ /* 0x001fca0000000000 */
[----:B------:R-:W-:-:S04]  /*6bc0*/  SHF.R.S32.HI R6, RZ, 0x1f, R13 ;  /* 0x0000001fff067819 */ /* 0x000fc8000001140d */
[----:B------:R-:W-:Y:S01]  /*6bd0*/  LEA.HI R6, R6, R13, RZ, 0x5 ;  /* 0x0000000d06067211 */ /* 0x000fe200078f28ff */
[----:B------:R-:W-:-:S03]  /*6be0*/  IMAD.MOV.U32 R13, RZ, RZ, R25 ;  /* 0x000000ffff0d7224 */ /* 0x000fc600078e0019 */
[----:B------:R-:W-:Y:S02]  /*6bf0*/  SHF.R.S32.HI R6, RZ, 0x5, R6 ;  /* 0x00000005ff067819 */ /* 0x000fe40000011406 */
[----:B------:R-:W-:Y:S01]  /*6c00*/  PRMT R13, R13, 0x5410, R5 ;  /* 0x000054100d0d7816 */ /* 0x000fe20000000005 */
[----:B------:R-:W-:Y:S02]  /*6c10*/  IMAD.MOV.U32 R5, RZ, RZ, R21 ;  /* 0x000000ffff057224 */ /* 0x000fe400078e0015 */
[----:B------:R-:W-:Y:S01]  /*6c20*/  IMAD R3, R6, 0x200, R10 ;  /* 0x0000020006037824 */ /* 0x000fe200078e020a */
[----:B------:R-:W-:Y:S01]  /*6c30*/  PRMT R10, R10, 0x5410, R4 ;  /* 0x000054100a0a7816 */ /* 0x000fe20000000004 */
[----:B------:R-:W-:Y:S01]  /*6c40*/  IMAD.MOV.U32 R6, RZ, RZ, R24 ;  /* 0x000000ffff067224 */ /* 0x000fe200078e0018 */
[----:B------:R-:W-:Y:S01]  /*6c50*/  PRMT R11, R5, 0x7610, R11 ;  /* 0x00007610050b7816 */ /* 0x000fe2000000000b */
[----:B------:R-:W-:Y:S01]  /*6c60*/  IMAD R3, R3, 0x2, R2 ;  /* 0x0000000203037824 */ /* 0x000fe200078e0202 */
[----:B------:R-:W-:Y:S01]  /*6c70*/  PRMT R14, R13, 0x7610, R14 ;  /* 0x000076100d0e7816 */ /* 0x000fe2000000000e */
[----:B------:R-:W-:Y:S01]  /*6c80*/  IMAD.MOV.U32 R5, RZ, RZ, R9 ;  /* 0x000000ffff057224 */ /* 0x000fe200078e0009 */
[----:B------:R-:W-:Y:S01]  /*6c90*/  PRMT R15, R6, 0x7610, R15 ;  /* 0x00007610060f7816 */ /* 0x000fe2000000000f */
[C---:B------:R-:W-:Y:S01]  /*6ca0*/  VIADD R4, R3.reuse, 0x8400 ;  /* 0x0000840003047836 */ /* 0x040fe20000000000 */
[----:B------:R-:W-:Y:S01]  /*6cb0*/  IADD3 R0, R3, 0x8440, RZ ;  /* 0x0000844003007810 */ /* 0x000fe20007ffe0ff */
[----:B------:R-:W-:-:S02]  /*6cc0*/  IMAD.MOV.U32 R6, RZ, RZ, R28 ;  /* 0x000000ffff067224 */ /* 0x000fc400078e001c */
[----:B------:R-:W-:Y:S02]  /*6cd0*/  @P3 VIADD R0, R4, 0xffffffc0 ;  /* 0xffffffc004003836 */ /* 0x000fe40000000000 */
[----:B------:R-:W-:Y:S01]  /*6ce0*/  IMAD.MOV.U32 R4, RZ, RZ, R20 ;  /* 0x000000ffff047224 */ /* 0x000fe200078e0014 */
[----:B------:R-:W-:-:S04]  /*6cf0*/  PRMT R35, R6, 0x7610, R35 ;  /* 0x0000761006237816 */ /* 0x000fc80000000023 */
[----:B------:R-:W-:Y:S01]  /*6d00*/  PRMT R10, R4, 0x7610, R10 ;  /* 0x00007610040a7816 */ /* 0x000fe2000000000a */
[----:B------:R-:W-:Y:S01]  /*6d10*/  IMAD.MOV.U32 R4, RZ, RZ, R8 ;  /* 0x000000ffff047224 */ /* 0x000fe200078e0008 */
[----:B-1----:R-:W-:Y:S06]  /*6d20*/  @!P2 BRA `(.L_x_1983) ;  /* 0x0000011c0090a947 */ /* 0x002fec0003800000 */
.L_x_2186:
[----:B------:R-:W-:Y:S05]  /*6d30*/  BSYNC B1 ;  /* 0x0000000000017941 */ /* 0x000fea0003800000 */
.L_x_1982:
[----:B------:R-:W-:Y:S01]  /*6d40*/  BSSY B1, `(.L_x_1984) ;  /* 0x0000068000017945 */ /* 0x000fe20003800000 */
[----:B------:R-:W-:Y:S02]  /*6d50*/  PRMT R12, R4, 0x7610, R12 ;  /* 0x00007610040c7816 */ /* 0x000fe4000000000c */
[----:B------:R-:W-:Y:S01]  /*6d60*/  PRMT R13, R5, 0x7610, R13 ;  /* 0x00007610050d7816 */ /* 0x000fe2000000000d */
[----:B------:R-:W-:Y:S06]  /*6d70*/  @P0 BRA `(.L_x_1985) ;  /* 0x0000000400900947 */ /* 0x000fec0003800000 */
[----:B------:R-:W1:Y:S01]  /*6d80*/  LDC R5, c[0x0][0x3d4] ;  /* 0x0000f500ff057b82 */ /* 0x000e620000000800 */
[C---:B------:R-:W-:Y:S01]  /*6d90*/  VIADD R4, R26.reuse, 0x10 ;  /* 0x000000101a047836 */ /* 0x040fe20000000000 */
[----:B------:R-:W-:Y:S01]  /*6da0*/  BSSY B2, `(.L_x_1986) ;  /* 0x0000032000027945 */ /* 0x000fe20003800000 */
[----:B-1----:R-:W-:-:S03]  /*6db0*/  ISETP.GE.AND P0, PT, R26, R5, PT ;  /* 0x000000051a00720c */ /* 0x002fc60003f06270 */
[----:B------:R-:W-:-:S10]  /*6dc0*/  ISETP.GE.AND P2, PT, R4, R5, PT ;  /* 0x000000050400720c */ /* 0x000fd40003f46270 */
[----:B------:R-:W-:Y:S05]  /*6dd0*/  @P0 BRA `(.L_x_1987) ;  /* 0x0000000000b80947 */ /* 0x000fea0003800000 */
[----:B0-----:R-:W0:Y:S01]  /*6de0*/  LDS.128 R4, [R3+0x8400] ;  /* 0x0084000003047984 */ /* 0x001e220000000c00 */
[----:B------:R-:W-:Y:S02]  /*6df0*/  SHF.R.U64 R37, R42, 0x10, R43 ;  /* 0x000000102a257819 */ /* 0x000fe4000000122b */
        /* <DEDUP_REMOVED lines=9> */
[----:B------:R-:W-:Y:S02]  /*6e90*/  PRMT R44, R11, 0x5432, R44 ;  /* 0x000054320b2c7816 */ /* 0x000fe4000000002c */
[----:B------:R-:W-:Y:S02]  /*6ea0*/  LOP3.LUT R42, R42, 0xffff0000, RZ, 0xc0, !PT ;  /* 0xffff00002a2a7812 */ /* 0x000fe400078ec0ff */
[C---:B0-----:R-:W-:Y:S01]  /*6eb0*/  LOP3.LUT R38, R6.reuse, 0xffff0000, RZ, 0xc0, !PT ;  /* 0xffff000006267812 */ /* 0x041fe200078ec0ff */
[----:B------:R-:W-:Y:S01]  /*6ec0*/  IMAD.U32 R37, R6, 0x10000, RZ ;  /* 0x0001000006257824 */ /* 0x000fe200078e00ff */
[C---:B------:R-:W-:Y:S01]  /*6ed0*/  LOP3.LUT R40, R7.reuse, 0xffff0000, RZ, 0xc0, !PT ;  /* 0xffff000007287812 */ /* 0x040fe200078ec0ff */
[----:B------:R-:W-:Y:S01]  /*6ee0*/  IMAD.U32 R39, R7, 0x10000, RZ ;  /* 0x0001000007277824 */ /* 0x000fe200078e00ff */
[----:B------:R-:W-:Y:S01]  /*6ef0*/  SHF.L.U32 R7, R5, 0x10, RZ ;  /* 0x0000001005077819 */ /* 0x000fe200000006ff */
[C---:B------:R-:W-:Y:S01]  /*6f00*/  FMUL.FTZ R48, R38.reuse, R46 ;  /* 0x0000002e26307220 */ /* 0x040fe20000410000 */
[----:B------:R-:W-:Y:S01]  /*6f10*/  FMUL.FTZ R47, R38, R43 ;  /* 0x0000002b262f7220 */ /* 0x000fe20000410000 */
[----:B------:R-:W-:Y:S01]  /*6f20*/  FMUL.FTZ R38, R40, R45 ;  /* 0x0000002d28267220 */ /* 0x000fe20000410000 */
[----:B------:R-:W-:-:S02]  /*6f30*/  IMAD.U32 R6, R4, 0x10000, RZ ;  /* 0x0001000004067824 */ /* 0x000fc400078e00ff */
[C---:B------:R-:W-:Y:S01]  /*6f40*/  FFMA.FTZ R48, R37.reuse, R43, -R48 ;  /* 0x0000002b25307223 */ /* 0x040fe20000010830 */
[----:B------:R-:W-:Y:S01]  /*6f50*/  FFMA.FTZ R47, R37, R46, R47 ;  /* 0x0000002e252f7223 */ /* 0x000fe2000001002f */
        /* <DEDUP_REMOVED lines=22> */
.L_x_1987:
[----:B------:R-:W-:Y:S05]  /*70c0*/  BSYNC B2 ;  /* 0x0000000000027941 */ /* 0x000fea0003800000 */
.L_x_1986:
[----:B------:R-:W-:Y:S05]  /*70d0*/  @P2 BRA `(.L_x_1985) ;  /* 0x0000000000b82947 */ /* 0x000fea0003800000 */
[----:B01----:R-:W0:Y:S01]  /*70e0*/  LDS.128 R4, [R0] ;  /* 0x0000000000047984 */ /* 0x003e220000000c00 */
[----:B------:R-:W-:Y:S02]  /*70f0*/  SHF.R.U32.HI R41, RZ, 0x10, R33 ;  /* 0x00000010ff297819 */ /* 0x000fe40000011621 */
[----:B------:R-:W-:Y:S02]  /*7100*/  SHF.R.U32.HI R38, RZ, 0x10, R31 ;  /* 0x00000010ff267819 */ /* 0x000fe4000001161f */
[----:B------:R-:W-:Y:S02]  /*7110*/  PRMT R41, R49, 0x5410, R41 ;  /* 0x0000541031297816 */ /* 0x000fe40000000029 */
[----:B------:R-:W-:Y:S02]  /*7120*/  PRMT R38, R13, 0x5432, R38 ;  /* 0x000054320d267816 */ /* 0x000fe40000000026 */
[----:B------:R-:W-:Y:S01]  /*7130*/  SHF.R.U64 R37, R30, 0x10, R31 ;  /* 0x000000101e257819 */ /* 0x000fe2000000121f */
[C---:B------:R-:W-:Y:S01]  /*7140*/  IMAD.U32 R42, R41.reuse, 0x10000, RZ ;  /* 0x00010000292a7824 */ /* 0x040fe200078e00ff */
[----:B------:R-:W-:Y:S01]  /*7150*/  SHF.R.U64 R40, R32, 0x10, R33 ;  /* 0x0000001020287819 */ /* 0x000fe20000001221 */
[----:B------:R-:W-:Y:S01]  /*7160*/  IMAD.U32 R39, R38, 0x10000, RZ ;  /* 0x0001000026277824 */ /* 0x000fe200078e00ff */
[----:B------:R-:W-:-:S02]  /*7170*/  LOP3.LUT R41, R41, 0xffff0000, RZ, 0xc0, !PT ;  /* 0xffff000029297812 */ /* 0x000fc400078ec0ff */
[----:B------:R-:W-:Y:S02]  /*7180*/  LOP3.LUT R38, R38, 0xffff0000, RZ, 0xc0, !PT ;  /* 0xffff000026267812 */ /* 0x000fe400078ec0ff */
[----:B------:R-:W-:Y:S02]  /*7190*/  PRMT R40, R12, 0x5432, R40 ;  /* 0x000054320c287816 */ /* 0x000fe40000000028 */
        /* <DEDUP_REMOVED lines=10> */
[----:B------:R-:W-:Y:S01]  /*7240*/  FMUL.FTZ R39, R33, R38 ;  /* 0x0000002621277220 */ /* 0x000fe20000410000 */
[----:B------:R-:W-:Y:S02]  /*7250*/  IMAD.U32 R7, R5, 0x10000, RZ ;  /* 0x0001000005077824 */ /* 0x000fe400078e00ff */
[----:B------:R-:W-:Y:S01]  /*7260*/  FFMA.FTZ R42, R30, R42, R31 ;  /* 0x0000002a1e2a7223 */ /* 0x000fe2000001001f */
[----:B------:R-:W-:Y:S01]  /*7270*/  IMAD.U32 R33, R40, 0x10000, RZ ;  /* 0x0001000028217824 */ /* 0x000fe200078e00ff */
[----:B------:R-:W-:Y:S01]  /*7280*/  LOP3.LUT R4, R4, 0xffff0000, RZ, 0xc0, !PT ;  /* 0xffff000004047812 */ /* 0x000fe200078ec0ff */
[----:B------:R-:W-:Y:S01]  /*7290*/  IMAD.U32 R31, R37, 0x10000, RZ ;  /* 0x00010000251f7824 */ /* 0x000fe200078e00ff */
[----:B------:R-:W-:Y:S01]  /*72a0*/  LOP3.LUT R5, R5, 0xffff0000, RZ, 0xc0, !PT ;  /* 0xffff000005057812 */ /* 0x000fe200078ec0ff */
[----:B------:R-:W-:Y:S01]  /*72b0*/  FFMA.FTZ R45, R32, R38, -R45 ;  /* 0x00000026202d7223 */ /* 0x000fe2000001082d */
        /* <DEDUP_REMOVED lines=16> */
.L_x_1985:
[----:B------:R-:W-:Y:S05]  /*73c0*/  BSYNC B1 ;  /* 0x0000000000017941 */ /* 0x000fea0003800000 */
.L_x_1984:
[----:B------:R-:W-:Y:S05]  /*73d0*/  @P1 BRA `(.L_x_1988) ;  /* 0x0000001c00201947 */ /* 0x000fea0003800000 */
[----:B-12---:R-:W1:Y:S01]  /*73e0*/  LDC R5, c[0x0][0x3d4] ;  /* 0x0000f500ff057b82 */ /* 0x006e620000000800 */
[C---:B------:R-:W-:Y:S01]  /*73f0*/  VIADD R4, R26.reuse, 0x10 ;  /* 0x000000101a047836 */ /* 0x040fe20000000000 */
[----:B------:R-:W-:Y:S01]  /*7400*/  BSSY B1, `(.L_x_1989) ;  /* 0x0000032000017945 */ /* 0x000fe20003800000 */
[----:B-1----:R-:W-:-:S03]  /*7410*/  ISETP.GE.AND P0, PT, R26, R5, PT ;  /* 0x000000051a00720c */ /* 0x002fc60003f06270 */
[----:B------:R-:W-:-:S10]  /*7420*/  ISETP.GE.AND P1, PT, R4, R5, PT ;  /* 0x000000050400720c */ /* 0x000fd40003f26270 */
[----:B------:R-:W-:Y:S05]  /*7430*/  @P0 BRA `(.L_x_1990) ;  /* 0x0000000000b80947 */ /* 0x000fea0003800000 */
[----:B0-----:R-:W0:Y:S01]  /*7440*/  LDS.128 R4, [R3+0xb400] ;  /* 0x00b4000003047984 */ /* 0x001e220000000c00 */
[----:B------:R-:W-:Y:S02]  /*7450*/  SHF.R.U64 R26, R28, 0x10, R29 ;  /* 0x000000101c1a7819 */ /* 0x000fe4000000121d */
[----:B------:R-:W-:Y:S02]  /*7460*/  SHF.R.U64 R24, R24, 0x10, R25 ;  /* 0x0000001018187819 */ /* 0x000fe40000001219 */
[----:B------:R-:W-:Y:S02]  /*7470*/  SHF.R.U32.HI R29, RZ, 0x10, R29 ;  /* 0x00000010ff1d7819 */ /* 0x000fe4000001161d */
[----:B------:R-:W-:Y:S02]  /*7480*/  SHF.R.U32.HI R25, RZ, 0x10, R25 ;  /* 0x00000010ff197819 */ /* 0x000fe40000011619 */
[----:B------:R-:W-:Y:S02]  /*7490*/  PRMT R34, R34, 0x5410, R29 ;  /* 0x0000541022227816 */ /* 0x000fe4000000001d */
[----:B------:R-:W-:-:S02]  /*74a0*/  PRMT R28, R14, 0x5410, R25 ;  /* 0x000054100e1c7816 */ /* 0x000fc40000000019 */
[----:B------:R-:W-:Y:S02]  /*74b0*/  PRMT R35, R35, 0x5410, R26 ;  /* 0x0000541023237816 */ /* 0x000fe4000000001a */
[----:B------:R-:W-:Y:S01]  /*74c0*/  PRMT R27, R15, 0x5410, R24 ;  /* 0x000054100f1b7816 */ /* 0x000fe20000000018 */
[----:B------:R-:W-:Y:S01]  /*74d0*/  IMAD.U32 R29, R28, 0x10000, RZ ;  /* 0x000100001c1d7824 */ /* 0x000fe200078e00ff */
[----:B------:R-:W-:Y:S02]  /*74e0*/  SHF.L.U32 R26, R34, 0x10, RZ ;  /* 0x00000010221a7819 */ /* 0x000fe400000006ff */
[----:B------:R-:W-:Y:S02]  /*74f0*/  LOP3.LUT R28, R28, 0xffff0000, RZ, 0xc0, !PT ;  /* 0xffff00001c1c7812 */ /* 0x000fe400078ec0ff */
[----:B------:R-:W-:Y:S02]  /*7500*/  LOP3.LUT R34, R34, 0xffff0000, RZ, 0xc0, !PT ;  /* 0xffff000022227812 */ /* 0x000fe400078ec0ff */
[C---:B0-----:R-:W-:Y:S01]  /*7510*/  LOP3.LUT R15, R6.reuse, 0xffff0000, RZ, 0xc0, !PT ;  /* 0xffff0000060f7812 */ /* 0x041fe200078ec0ff */
[----:B------:R-:W-:Y:S01]  /*7520*/  IMAD.U32 R14, R6, 0x10000, RZ ;  /* 0x00010000060e7824 */ /* 0x000fe200078e00ff */
[C---:B------:R-:W-:Y:S01]  /*7530*/  LOP3.LUT R25, R7.reuse, 0xffff0000, RZ, 0xc0, !PT ;  /* 0xffff000007197812 */ /* 0x040fe200078ec0ff */
[----:B------:R-:W-:-:S02]  /*7540*/  IMAD.U32 R24, R7, 0x10000, RZ ;  /* 0x0001000007187824 */ /* 0x000fc400078e00ff */
[C---:B------:R-:W-:Y:S01]  /*7550*/  FMUL.FTZ R30, R15.reuse, R26 ;  /* 0x0000001a0f1e7220 */ /* 0x040fe20000410000 */
[-C--:B------:R-:W-:Y:S01]  /*7560*/  FMUL.FTZ R31, R15, R29.reuse ;  /* 0x0000001d0f1f7220 */ /* 0x080fe20000410000 */
[----:B------:R-:W-:Y:S01]  /*7570*/  FMUL.FTZ R15, R25, R28 ;  /* 0x0000001c190f7220 */ /* 0x000fe20000410000 */
[----:B------:R-:W-:Y:S02]  /*7580*/  IMAD.U32 R6, R4, 0x10000, RZ ;  /* 0x0001000004067824 */ /* 0x000fe400078e00ff */
[C---:B------:R-:W-:Y:S01]  /*7590*/  FFMA.FTZ R30, R14.reuse, R29, R30 ;  /* 0x0000001d0e1e7223 */ /* 0x040fe2000001001e */
[----:B------:R-:W-:Y:S02]  /*75a0*/  IMAD.U32 R7, R5, 0x10000, RZ ;  /* 0x0001000005077824 */ /* 0x000fe400078e00ff */
[----:B------:R-:W-:Y:S01]  /*75b0*/  FFMA.FTZ R31, R14, R26, -R31 ;  /* 0x0000001a0e1f7223 */ /* 0x000fe2000001081f */
[-C--:B------:R-:W-:Y:S01]  /*75c0*/  FMUL.FTZ R29, R25, R34.reuse ;  /* 0x00000022191d7220 */ /* 0x080fe20000410000 */
[----:B------:R-:W-:Y:S01]  /*75d0*/  LOP3.LUT R4, R4, 0xffff0000, RZ, 0xc0, !PT ;  /* 0xffff000004047812 */ /* 0x000fe200078ec0ff */
        /* <DEDUP_REMOVED lines=20> */
.L_x_1990:
[----:B------:R-:W-:Y:S05]  /*7720*/  BSYNC B1 ;  /* 0x0000000000017941 */ /* 0x000fea0003800000 */
.L_x_1989:
[----:B------:R-:W-:Y:S05]  /*7730*/  @P1 BRA `(.L_x_1988) ;  /* 0x0000001800481947 */ /* 0x000fea0003800000 */
[----:B01----:R-:W0:Y:S01]  /*7740*/  LDS.128 R4, [R0+0x3000] ;  /* 0x0030000000047984 */ /* 0x003e220000000c00 */
        /* <DEDUP_REMOVED lines=18> */
[C---:B------:R-:W-:Y:S01]  /*7870*/  FMUL.FTZ R25, R7.reuse, R15 ;  /* 0x0000000f07197220 */ /* 0x040fe20000410000 */
[----:B------:R-:W-:Y:S02]  /*7880*/  IMAD.U32 R3, R4, 0x10000, RZ ;  /* 0x0001000004037824 */ /* 0x000fe400078e00ff */
[C---:B------:R-:W-:Y:S01]  /*7890*/  FFMA.FTZ R21, R8.reuse, R11, -R21 ;  /* 0x0000000b08157223 */ /* 0x040fe20000010815 */
[----:B------:R-:W-:Y:S01]  /*78a0*/  FFMA.FTZ R20, R8, R20, R9 ;  /* 0x0000001408147223 */ /* 0x000fe20000010009 */
[-C--:B------:R-:W-:Y:S01]  /*78b0*/  FMUL.FTZ R9, R7, R13.reuse ;  /* 0x0000000d07097220 */ /* 0x080fe20000410000 */
[C---:B------:R-:W-:Y:S01]  /*78c0*/  IMAD.U32 R6, R5.reuse, 0x10000, RZ ;  /* 0x0001000005067824 */ /* 0x040fe200078e00ff */
        /* <DEDUP_REMOVED lines=20> */
[----:B------:R3:W-:Y:S01]  /*7a10*/  STS.128 [R0+0x3000], R4 ;  /* 0x0030000400007388 */ /* 0x0007e20000000c00 */
[----:B------:R-:W-:Y:S05]  /*7a20*/  BRA `(.L_x_1988) ;  /* 0x00000014008c7947 */ /* 0x000fea0003800000 */
.L_x_1969:
[----:B------:R-:W2:Y:S01]  /*7a30*/  LDL R50, [R1+0x34] ;  /* 0x0000340001327983 */ /* 0x000ea20000100800 */
[----:B------:R-:W0:Y:S01]  /*7a40*/  LDC R21, c[0x0][0x3d4] ;  /* 0x0000f500ff157b82 */ /* 0x000e220000000800 */
[C---:B------:R-:W-:Y:S01]  /*7a50*/  VIADD R48, R19.reuse, 0x60 ;  /* 0x0000006013307836 */ /* 0x040fe20000000000 */
[-C--:B------:R-:W-:Y:S01]  /*7a60*/  ISETP.GE.AND P1, PT, R19, R20.reuse, PT ;  /* 0x000000141300720c */ /* 0x080fe20003f26270 */
[----:B------:R-:W-:Y:S01]  /*7a70*/  ULDC.64 UR4, c[0x0][0x3c8] ;  /* 0x0000f20000047ab9 */ /* 0x000fe20000000a00 */
[----:B------:R-:W-:Y:S02]  /*7a80*/  ULDC.64 UR6, c[0x0][0x3e0] ;  /* 0x0000f80000067ab9 */ /* 0x000fe40000000a00 */
        /* <DEDUP_REMOVED lines=10> */
[----:B------:R-:W-:Y:S01]  /*7b30*/  @!P1 IADD3.X R14, R51, R31, RZ, P3, !PT ;  /* 0x0000001f330e9210 */ /* 0x000fe20001ffe4ff */
[----:B------:R-:W1:Y:S01]  /*7b40*/  @!P0 LDC.64 R38, c[0x0][0x3c8] ;  /* 0x0000f200ff268b82 */ /* 0x000e620000000a00 */
[----:B------:R-:W-:Y:S01]  /*7b50*/  @!P1 LEA R8, P3, R3, UR4, 0x1 ;  /* 0x0000000403089c11 */ /* 0x000fe2000f8608ff */
[----:B------:R-:W-:Y:S01]  /*7b60*/  @!P0 IMAD.WIDE.U32 R6, R12, 0x60, R6 ;  /* 0x000000600c068825 */ /* 0x000fe200078e0006 */
[----:B------:R-:W-:-:S02]  /*7b70*/  @!P0 IADD3 R24, P4, R25, R4, RZ ;  /* 0x0000000419188210 */ /* 0x000fc40007f9e0ff */
[----:B------:R-:W-:Y:S01]  /*7b80*/  @!P1 LEA.HI.X R9, R3, UR5, R14, 0x1, P3 ;  /* 0x0000000503099c11 */ /* 0x000fe200098f0c0e */
[----:B------:R-:W-:Y:S01]  /*7b90*/  @!P0 IMAD R15, R11, 0x60, RZ ;  /* 0x000000600b0f8824 */ /* 0x000fe200078e02ff */
[----:B------:R-:W-:Y:S01]  /*7ba0*/  @!P0 IADD3 R0, P5, R33, R6, RZ ;  /* 0x0000000621008210 */ /* 0x000fe20007fbe0ff */
[----:B------:R-:W-:-:S03]  /*7bb0*/  @!P0 IMAD R4, R13, 0x60, RZ ;  /* 0x000000600d048824 */ /* 0x000fc600078e02ff */
[----:B------:R-:W-:Y:S02]  /*7bc0*/  @!P0 IADD3.X R25, R31, R15, R5, P4, !PT ;  /* 0x0000000f1f198210 */ /* 0x000fe400027fe405 */
[----:B------:R-:W-:Y:S01]  /*7bd0*/  @!P0 IADD3.X R3, R49, R4, R7, P5, !PT ;  /* 0x0000000431038210 */ /* 0x000fe20002ffe407 */
[----:B------:R-:W3:Y:S01]  /*7be0*/  S2R R44, SR_TID.X ;  /* 0x00000000002c7919 */ /* 0x000ee20000002100 */
[----:B0-----:R-:W-:Y:S02]  /*7bf0*/  @!P0 LEA R46, P4, R0, R46, 0x1 ;  /* 0x0000002e002e8211 */ /* 0x001fe400078808ff */
[----:B------:R-:W-:Y:S02]  /*7c00*/  CS2R R28, SRZ ;  /* 0x00000000001c7805 */ /* 0x000fe4000001ff00 */
[----:B------:R-:W-:Y:S02]  /*7c10*/  CS2R R30, SRZ ;  /* 0x00000000001e7805 */ /* 0x000fe4000001ff00 */
[----:B------:R-:W-:-:S02]  /*7c20*/  CS2R R32, SRZ ;  /* 0x0000000000207805 */ /* 0x000fc4000001ff00 */
[----:B------:R-:W-:Y:S02]  /*7c30*/  @!P0 LEA.HI.X R47, R0, R47, R3, 0x1, P4 ;  /* 0x0000002f002f8211 */ /* 0x000fe400020f0c03 */
[----:B------:R-:W-:Y:S01]  /*7c40*/  CS2R R34, SRZ ;  /* 0x0000000000227805 */ /* 0x000fe2000001ff00 */
[----:B------:R-:W0:Y:S01]  /*7c50*/  LDC R0, c[0x0][0x428] ;  /* 0x00010a00ff007b82 */ /* 0x000e220000000800 */
[----:B------:R-:W-:Y:S02]  /*7c60*/  CS2R R4, SRZ ;  /* 0x0000000000047805 */ /* 0x000fe4000001ff00 */
[----:B------:R-:W-:Y:S02]  /*7c70*/  CS2R R6, SRZ ;  /* 0x0000000000067805 */ /* 0x000fe4000001ff00 */
[C---:B-1----:R-:W-:Y:S01]  /*7c80*/  @!P0 LEA R38, P3, R24.reuse, R38, 0x1 ;  /* 0x0000002618268211 */ /* 0x042fe200078608ff */
[----:B------:R-:W-:Y:S01]  /*7c90*/  @!P1 IMAD.X R15, R53, 0x1, R49, P2 ;  /* 0x00000001350f9824 */ /* 0x000fe200010e0631 */
[----:B------:R-:W5:Y:S01]  /*7ca0*/  @!P0 LDG.E.128 R32, desc[UR40][R46.64] ;  /* 0x000000282e208981 */ /* 0x000f62000c1e1d00 */
[----:B------:R-:W-:Y:S01]  /*7cb0*/  IMAD R3, R153, 0xc0, R19 ;  /* 0x000000c099037824 */ /* 0x000fe200078e0213 */
[----:B------:R-:W-:-:S02]  /*7cc0*/  @!P0 LEA.HI.X R39, R24, R39, R25, 0x1, P3 ;  /* 0x0000002718278211 */ /* 0x000fc400018f0c19 */
[----:B------:R1:W5:Y:S01]  /*7cd0*/  @!P1 LDG.E.128 R4, desc[UR40][R8.64] ;  /* 0x0000002808049981 */ /* 0x000362000c1e1d00 */
[----:B------:R-:W-:-:S03]  /*7ce0*/  @!P1 LEA R14, P2, R26, UR6, 0x1 ;  /* 0x000000061a0e9c11 */ /* 0x000fc6000f8408ff */
[----:B------:R-:W5:Y:S01]  /*7cf0*/  @!P0 LDG.E.128 R28, desc[UR40][R38.64] ;  /* 0x00000028261c8981 */ /* 0x000f62000c1e1d00 */
[----:B------:R-:W-:Y:S02]  /*7d00*/  @!P1 LEA.HI.X R15, R26, UR7, R15, 0x1, P2 ;  /* 0x000000071a0f9c11 */ /* 0x000fe400090f0c0f */
[----:B0-----:R-:W-:Y:S01]  /*7d10*/  ISETP.NE.AND P0, PT, R0, 0x1, PT ;  /* 0x000000010000780c */ /* 0x001fe20003f05270 */
[----:B---3--:R-:W-:-:S05]  /*7d20*/  VIADD R52, R44, 0xffffff80 ;  /* 0xffffff802c347836 */ /* 0x008fca0000000000 */
[----:B------:R-:W-:-:S07]  /*7d30*/  SHF.R.S32.HI R44, RZ, 0x1f, R52 ;  /* 0x0000001fff2c7819 */ /* 0x000fce0000011434 */
[----:B------:R-:W0:Y:S01]  /*7d40*/  @P0 LDC R0, c[0x0][0x42c] ;  /* 0x00010b00ff000b82 */ /* 0x000e220000000800 */
[----:B------:R-:W-:-:S07]  /*7d50*/  LEA.HI R44, R44, R52, RZ, 0x2 ;  /* 0x000000342c2c7211 */ /* 0x000fce00078f10ff */
[----:B-1----:R-:W1:Y:S01]  /*7d60*/  @P0 LDC R9, c[0x0][0x430] ;  /* 0x00010c00ff090b82 */ /* 0x002e620000000800 */
[----:B------:R-:W-:-:S05]  /*7d70*/  LOP3.LUT R44, R44, 0xfffffffc, RZ, 0xc0, !PT ;  /* 0xfffffffc2c2c7812 */ /* 0x000fca00078ec0ff */
[----:B------:R-:W-:-:S04]  /*7d80*/  IMAD.IADD R44, R52, 0x1, -R44 ;  /* 0x00000001342c7824 */ /* 0x000fc800078e0a2c */
[----:B------:R-:W-:-:S04]  /*7d90*/  IMAD R3, R44, 0x60, R3 ;  /* 0x000000602c037824 */ /* 0x000fc800078e0203 */
[----:B0-----:R-:W-:Y:S01]  /*7da0*/  @P0 IMAD.HI.U32 R0, R3, R0, RZ ;  /* 0x0000000003000227 */ /* 0x001fe200078e00ff */
[----:B------:R-:W-:Y:S02]  /*7db0*/  CS2R R24, SRZ ;  /* 0x0000000000187805 */ /* 0x000fe4000001ff00 */
[----:B------:R-:W-:Y:S02]  /*7dc0*/  CS2R R26, SRZ ;  /* 0x00000000001a7805 */ /* 0x000fe4000001ff00 */
[----:B-1----:R-:W-:-:S04]  /*7dd0*/  @P0 SHF.R.U32.HI R3, RZ, R9, R0 ;  /* 0x00000009ff030219 */ /* 0x002fc80000011600 */
[----:B------:R0:W5:Y:S01]  /*7de0*/  @!P1 LDG.E.128 R24, desc[UR40][R14.64] ;  /* 0x000000280e189981 */ /* 0x000162000c1e1d00 */
[----:B------:R-:W-:Y:S01]  /*7df0*/  SHF.R.S32.HI R9, RZ, 0x1f, R3 ;  /* 0x0000001fff097819 */ /* 0x000fe20000011403 */
[----:B------:R-:W-:-:S04]  /*7e00*/  IMAD.MOV.U32 R44, RZ, RZ, R40 ;  /* 0x000000ffff2c7224 */ /* 0x000fc800078e0028 */
[C---:B------:R-:W-:Y:S02]  /*7e10*/  IMAD R0, R9.reuse, R10, RZ ;  /* 0x0000000a09007224 */ /* 0x040fe400078e02ff */
[----:B0-----:R-:W-:Y:S02]  /*7e20*/  IMAD.MOV.U32 R14, RZ, RZ, R42 ;  /* 0x000000ffff0e7224 */ /* 0x001fe400078e002a */
[----:B------:R-:W-:Y:S02]  /*7e30*/  IMAD.MOV.U32 R15, RZ, RZ, R37 ;  /* 0x000000ffff0f7224 */ /* 0x000fe400078e0025 */
        /* <DEDUP_REMOVED lines=12> */
[----:B--2---:R-:W-:Y:S01]  /*7f00*/  LEA.HI R10, R50, R50, RZ, 0x1 ;  /* 0x00000032320a7211 */ /* 0x004fe200078f08ff */
[----:B------:R-:W-:Y:S06]  /*7f10*/  BRA.DIV UR4, `(.L_x_1991) ;  /* 0x0000010e04287947 */ /* 0x000fec000b800000 */
.L_x_2189:
[----:B------:R-:W-:-:S03]  /*7f20*/  UMOV UR4, 0xffffffff ;  /* 0xffffffff00047882 */ /* 0x000fc60000000000 */
[----:B------:R-:W-:Y:S05]  /*7f30*/  BRA.DIV UR4, `(.L_x_1992) ;  /* 0x0000010e04487947 */ /* 0x000fea000b800000 */
.L_x_2192:
[----:B------:R-:W-:-:S03]  /*7f40*/  UMOV UR4, 0xffffffff ;  /* 0xffffffff00047882 */ /* 0x000fc60000000000 */
[----:B------:R-:W-:Y:S05]  /*7f50*/  BRA.DIV UR4, `(.L_x_1993) ;  /* 0x0000010e04687947 */ /* 0x000fea000b800000 */
.L_x_2195:
[----:B------:R-:W-:-:S03]  /*7f60*/  UMOV UR4, 0xffffffff ;  /* 0xffffffff00047882 */ /* 0x000fc60000000000 */
[----:B------:R-:W-:Y:S05]  /*7f70*/  BRA.DIV UR4, `(.L_x_1994) ;  /* 0x0000010e04887947 */ /* 0x000fea000b800000 */
.L_x_2198:
[----:B------:R-:W-:-:S03]  /*7f80*/  UMOV UR4, 0xffffffff ;  /* 0xffffffff00047882 */ /* 0x000fc60000000000 */
[----:B------:R-:W-:Y:S05]  /*7f90*/  BRA.DIV UR4, `(.L_x_1995) ;  /* 0x0000010e04a87947 */ /* 0x000fea000b800000 */
.L_x_2201:
[----:B------:R-:W-:Y:S01]  /*7fa0*/  UMOV UR4, 0xffffffff ;  /* 0xffffffff00047882 */ /* 0x000fe20000000000 */
[----:B------:R-:W-:Y:S02]  /*7fb0*/  LOP3.LUT R10, R10, 0xfffffffe, RZ, 0xc0, !PT ;  /* 0xfffffffe0a0a7812 */ /* 0x000fe400078ec0ff */
[----:B------:R-:W-:Y:S05]  /*7fc0*/  BRA.DIV UR4, `(.L_x_1996) ;  /* 0x0000010e04c47947 */ /* 0x000fea000b800000 */
.L_x_2204:
[----:B------:R-:W-:Y:S01]  /*7fd0*/  UMOV UR4, 0xffffffff ;  /* 0xffffffff00047882 */ /* 0x000fe20000000000 */
[----:B------:R-:W-:Y:S02]  /*7fe0*/  IMAD.IADD R9, R50, 0x1, -R10 ;  /* 0x0000000132097824 */ /* 0x000fe400078e0a0a */
[----:B------:R-:W-:Y:S05]  /*7ff0*/  BRA.DIV UR4, `(.L_x_1997) ;  /* 0x0000010e04e07947 */ /* 0x000fea000b800000 */
.L_x_2207:
[----:B------:R-:W-:Y:S01]  /*8000*/  UMOV UR4, 0xffffffff ;  /* 0xffffffff00047882 */ /* 0x000fe20000000000 */
[----:B------:R-:W-:Y:S02]  /*8010*/  SHF.L.U32 R9, R9, 0x1f, RZ ;  /* 0x0000001f09097819 */ /* 0x000fe400000006ff */
[----:B------:R-:W-:Y:S05]  /*8020*/  BRA.DIV UR4, `(.L_x_1998) ;  /* 0x0000010e04fc7947 */ /* 0x000fea000b800000 */
.L_x_2210:
        /* <DEDUP_REMOVED lines=19> */
[-C--:B------:R-:W-:Y:S02]  /*8160*/  ISETP.GE.OR P2, PT, R19, R20.reuse, P0 ;  /* 0x000000141300720c */ /* 0x080fe40000746670 */
[----:B------:R-:W-:Y:S02]  /*8170*/  ISETP.GE.OR P0, PT, R48, R20, P0 ;  /* 0x000000143000720c */ /* 0x000fe40000706670 */
        /* <DEDUP_REMOVED lines=14> */
[----:B0-----:R-:W-:Y:S06]  /*8260*/  @!P1 BRA `(.L_x_2000) ;  /* 0x0000010c00949947 */ /* 0x001fec0003800000 */
.L_x_2211:
[----:B------:R-:W-:Y:S05]  /*8270*/  BSYNC B1 ;  /* 0x0000000000017941 */ /* 0x000fea0003800000 */
.L_x_1999:
[----:B------:R-:W-:Y:S04]  /*8280*/  BSSY B1, `(.L_x_2001) ;  /* 0x0000070000017945 */ /* 0x000fe80003800000 */
[----:B------:R-:W-:Y:S05]  /*8290*/  @P2 BRA `(.L_x_2002) ;  /* 0x0000000400b82947 */ /* 0x000fea0003800000 */
[----:B------:R-:W2:Y:S01]  /*82a0*/  LDL R8, [R1+0x18] ;  /* 0x0000180001087983 */ /* 0x000ea20000100800 */
[----:B0-----:R-:W-:Y:S01]  /*82b0*/  IMAD.IADD R9, R16, 0x1, R21 ;  /* 0x0000000110097824 */ /* 0x001fe200078e0215 */
[----:B------:R-:W-:Y:S01]  /*82c0*/  SHF.R.U64 R44, R4, 0x10, R5 ;  /* 0x00000010042c7819 */ /* 0x000fe20000001205 */
[----:B------:R-:W0:Y:S01]  /*82d0*/  S2R R10, SR_TID.X ;  /* 0x00000000000a7919 */ /* 0x000e220000002100 */
[----:B------:R-:W-:Y:S02]  /*82e0*/  SHF.R.U64 R49, R24, 0x10, R25 ;  /* 0x0000001018317819 */ /* 0x000fe40000001219 */
[----:B------:R-:W-:Y:S02]  /*82f0*/  SHF.R.U32.HI R46, RZ, 0x10, R5 ;  /* 0x00000010ff2e7819 */ /* 0x000fe40000011605 */
[----:B------:R-:W-:Y:S02]  /*8300*/  SHF.R.U32.HI R51, RZ, 0x10, R25 ;  /* 0x00000010ff337819 */ /* 0x000fe40000011619 */
[----:B------:R-:W-:-:S02]  /*8310*/  PRMT R44, R37, 0x5432, R44 ;  /* 0x00005432252c7816 */ /* 0x000fc4000000002c */
[----:B------:R-:W-:Y:S02]  /*8320*/  PRMT R49, R45, 0x5410, R49 ;  /* 0x000054102d317816 */ /* 0x000fe40000000031 */
[--C-:B------:R-:W-:Y:S01]  /*8330*/  SHF.R.U64 R47, R6, 0x10, R7.reuse ;  /* 0x00000010062f7819 */ /* 0x100fe20000001207 */
[----:B------:R-:W-:Y:S01]  /*8340*/  IMAD.U32 R45, R44, 0x10000, RZ ;  /* 0x000100002c2d7824 */ /* 0x000fe200078e00ff */
[----:B------:R-:W-:Y:S02]  /*8350*/  SHF.R.U32.HI R48, RZ, 0x10, R7 ;  /* 0x00000010ff307819 */ /* 0x000fe40000011607 */
[----:B------:R-:W-:Y:S01]  /*8360*/  PRMT R51, R50, 0x5410, R51 ;  /* 0x0000541032337816 */ /* 0x000fe20000000033 */
[----:B------:R-:W-:Y:S01]  /*8370*/  IMAD.U32 R50, R49, 0x10000, RZ ;  /* 0x0001000031327824 */ /* 0x000fe200078e00ff */
[----:B------:R-:W-:Y:S02]  /*8380*/  SHF.R.U32.HI R53, RZ, 0x10, R27 ;  /* 0x00000010ff357819 */ /* 0x000fe4000001161b */
[----:B------:R-:W-:-:S02]  /*8390*/  PRMT R47, R55, 0x5410, R47 ;  /* 0x00005410372f7816 */ /* 0x000fc4000000002f */
[----:B------:R-:W-:Y:S02]  /*83a0*/  LOP3.LUT R49, R49, 0xffff0000, RZ, 0xc0, !PT ;  /* 0xffff000031317812 */ /* 0x000fe400078ec0ff */
[----:B------:R-:W-:Y:S02]  /*83b0*/  PRMT R46, R38, 0x5432, R46 ;  /* 0x00005432262e7816 */ /* 0x000fe4000000002e */
[----:B------:R-:W-:Y:S02]  /*83c0*/  LOP3.LUT R44, R44, 0xffff0000, RZ, 0xc0, !PT ;  /* 0xffff00002c2c7812 */ /* 0x000fe400078ec0ff */
[----:B------:R-:W-:Y:S02]  /*83d0*/  PRMT R53, R54, 0x5410, R53 ;  /* 0x0000541036357816 */ /* 0x000fe40000000035 */
[----:B------:R-:W-:Y:S02]  /*83e0*/  SHF.R.U64 R52, R26, 0x10, R27 ;  /* 0x000000101a347819 */ /* 0x000fe4000000121b */
[----:B------:R-:W-:Y:S01]  /*83f0*/  PRMT R48, R39, 0x5432, R48 ;  /* 0x0000543227307816 */ /* 0x000fe20000000030 */
[----:B0-----:R-:W-:Y:S01]  /*8400*/  VIADD R13, R10, 0xffffff80 ;  /* 0xffffff800a0d7836 */ /* 0x001fe20000000000 */
[----:B------:R-:W-:-:S04]  /*8410*/  PRMT R52, R20, 0x5432, R52 ;  /* 0x0000543214347816 */ /* 0x000fc80000000034 */
        /* <DEDUP_REMOVED lines=11> */
[----:B------:R-:W-:-:S03]  /*84d0*/  LEA R43, R12, R10, 0x9 ;  /* 0x0000000a0c2b7211 */ /* 0x000fc600078e48ff */
        /* <DEDUP_REMOVED lines=8> */
[C---:B------:R-:W-:Y:S01]  /*8560*/  IMAD.U32 R7, R10.reuse, 0x10000, RZ ;  /* 0x000100000a077824 */ /* 0x040fe200078e00ff */
        /* <DEDUP_REMOVED lines=8> */
[----:B------:R-:W-:Y:S01]  /*85f0*/  FMUL.FTZ R57, R11, R45 ;  /* 0x0000002d0b397220 */ /* 0x000fe20000410000 */
[----:B------:R-:W-:-:S02]  /*8600*/  IMAD.U32 R11, R51, 0x10000, RZ ;  /* 0x00010000330b7824 */ /* 0x000fc400078e00ff */
[----:B------:R-:W-:Y:S01]  /*8610*/  FMUL.FTZ R54, R12, R49 ;  /* 0x000000310c367220 */ /* 0x000fe20000410000 */
[C---:B------:R-:W-:Y:S01]  /*8620*/  FFMA.FTZ R55, R4.reuse, R45, -R55 ;  /* 0x0000002d04377223 */ /* 0x040fe20000010837 */
[----:B------:R-:W-:Y:S01]  /*8630*/  FFMA.FTZ R57, R4, R50, R57 ;  /* 0x0000003204397223 */ /* 0x000fe20000010039 */
[----:B------:R-:W-:Y:S02]  /*8640*/  IMAD.U32 R4, R46, 0x10000, RZ ;  /* 0x000100002e047824 */ /* 0x000fe400078e00ff */
[-C--:B------:R-:W-:Y:S01]  /*8650*/  FMUL.FTZ R12, R12, R44.reuse ;  /* 0x0000002c0c0c7220 */ /* 0x080fe20000410000 */
[----:B------:R-:W-:Y:S01]  /*8660*/  LOP3.LUT R51, R51, 0xffff0000, RZ, 0xc0, !PT ;  /* 0xffff000033337812 */ /* 0x000fe200078ec0ff */
[----:B------:R-:W-:Y:S01]  /*8670*/  FFMA.FTZ R54, R5, R44, -R54 ;  /* 0x0000002c05367223 */ /* 0x000fe20000010836 */
[----:B------:R-:W-:Y:S01]  /*8680*/  LOP3.LUT R46, R46, 0xffff0000, RZ, 0xc0, !PT ;  /* 0xffff00002e2e7812 */ /* 0x000fe200078ec0ff */
[C---:B------:R-:W-:Y:S01]  /*8690*/  FMUL.FTZ R45, R25.reuse, R11 ;  /* 0x0000000b192d7220 */ /* 0x040fe20000410000 */
[-C--:B------:R-:W-:Y:S01]  /*86a0*/  FMUL.FTZ R44, R25, R4.reuse ;  /* 0x00000004192c7220 */ /* 0x080fe20000410000 */
[----:B------:R-:W-:Y:S01]  /*86b0*/  FFMA.FTZ R12, R5, R49, R12 ;  /* 0x00000031050c7223 */ /* 0x000fe2000001000c */
[C---:B------:R-:W-:Y:S01]  /*86c0*/  FMUL.FTZ R5, R13.reuse, R51 ;  /* 0x000000330d057220 */ /* 0x040fe20000410000 */
[C---:B------:R-:W-:Y:S01]  /*86d0*/  FFMA.FTZ R45, R6.reuse, R4, -R45 ;  /* 0x00000004062d7223 */ /* 0x040fe2000001082d */
[----:B------:R-:W-:Y:S01]  /*86e0*/  FFMA.FTZ R44, R6, R11, R44 ;  /* 0x0000000b062c7223 */ /* 0x000fe2000001002c */
[-C--:B------:R-:W-:Y:S01]  /*86f0*/  FMUL.FTZ R13, R13, R46.reuse ;  /* 0x0000002e0d0d7220 */ /* 0x080fe20000410000 */
[----:B------:R-:W-:Y:S01]  /*8700*/  IMAD.U32 R27, R15, 0x10000, RZ ;  /* 0x000100000f1b7824 */ /* 0x000fe200078e00ff */
[----:B------:R-:W-:Y:S01]  /*8710*/  SHF.L.U32 R6, R52, 0x10, RZ ;  /* 0x0000001034067819 */ /* 0x000fe200000006ff */
[----:B------:R-:W-:Y:S01]  /*8720*/  FFMA.FTZ R46, R8, R46, -R5 ;  /* 0x0000002e082e7223 */ /* 0x000fe20000010805 */
[----:B------:R-:W-:Y:S01]  /*8730*/  IMAD.U32 R11, R53, 0x10000, RZ ;  /* 0x00010000350b7824 */ /* 0x000fe200078e00ff */
[----:B------:R-:W-:Y:S01]  /*8740*/  LOP3.LUT R15, R15, 0xffff0000, RZ, 0xc0, !PT ;  /* 0xffff00000f0f7812 */ /* 0x000fe200078ec0ff */
[C---:B------:R-:W-:Y:S01]  /*8750*/  IMAD.U32 R26, R14.reuse, 0x10000, RZ ;  /* 0x000100000e1a7824 */ /* 0x040fe200078e00ff */
[----:B------:R-:W-:Y:S01]  /*8760*/  LOP3.LUT R14, R14, 0xffff0000, RZ, 0xc0, !PT ;  /* 0xffff00000e0e7812 */ /* 0x000fe200078ec0ff */
[----:B------:R-:W-:-:S02]  /*8770*/  IMAD.U32 R4, R47, 0x10000, RZ ;  /* 0x000100002f047824 */ /* 0x000fc400078e00ff */
[C---:B------:R-:W-:Y:S01]  /*8780*/  FMUL.FTZ R49, R27.reuse, R11 ;  /* 0x0000000b1b317220 */ /* 0x040fe20000410000 */
[----:B------:R-:W-:Y:S02]  /*8790*/  IMAD.U32 R5, R48, 0x10000, RZ ;  /* 0x0001000030057824 */ /* 0x000fe400078e00ff */
[C---:B------:R-:W-:Y:S01]  /*87a0*/  FMUL.FTZ R50, R26.reuse, R6 ;  /* 0x000000061a327220 */ /* 0x040fe20000410000 */
[-C--:B------:R-:W-:Y:S01]  /*87b0*/  FMUL.FTZ R25, R26, R4.reuse ;  /* 0x000000041a197220 */ /* 0x080fe20000410000 */
[----:B------:R-:W-:Y:S01]  /*87c0*/  LOP3.LUT R52, R52, 0xffff0000, RZ, 0xc0, !PT ;  /* 0xffff000034347812 */ /* 0x000fe200078ec0ff */
[----:B------:R-:W-:Y:S01]  /*87d0*/  FMUL.FTZ R27, R27, R5 ;  /* 0x000000051b1b7220 */ /* 0x000fe20000410000 */
[----:B------:R-:W-:Y:S01]  /*87e0*/  LOP3.LUT R53, R53, 0xffff0000, RZ, 0xc0, !PT ;  /* 0xffff000035357812 */ /* 0x000fe200078ec0ff */
[----:B------:R-:W-:Y:S01]  /*87f0*/  FFMA.FTZ R50, R7, R4, -R50 ;  /* 0x0000000407327223 */ /* 0x000fe20000010832 */
[----:B------:R-:W-:Y:S01]  /*8800*/  LOP3.LUT R47, R47, 0xffff0000, RZ, 0xc0, !PT ;  /* 0xffff00002f2f7812 */ /* 0x000fe200078ec0ff */
[----:B------:R-:W-:Y:S01]  /*8810*/  FFMA.FTZ R25, R7, R6, R25 ;  /* 0x0000000607197223 */ /* 0x000fe20000010019 */
[----:B------:R-:W-:Y:S01]  /*8820*/  LOP3.LUT R48, R48, 0xffff0000, RZ, 0xc0, !PT ;  /* 0xffff000030307812 */ /* 0x000fe200078ec0ff */
[C---:B------:R-:W-:Y:S01]  /*8830*/  FFMA.FTZ R11, R24.reuse, R11, R27 ;  /* 0x0000000b180b7223 */ /* 0x040fe2000001001b */
[----:B------:R-:W-:Y:S01]  /*8840*/  FFMA.FTZ R7, R24, R5, -R49 ;  /* 0x0000000518077223 */ /* 0x000fe20000010831 */
[C---:B------:R-:W-:Y:S01]  /*8850*/  FMUL.FTZ R4, R14.reuse, R52 ;  /* 0x000000340e047220 */ /* 0x040fe20000410000 */
[C---:B------:R-:W-:Y:S01]  /*8860*/  FMUL.FTZ R27, R15.reuse, R53 ;  /* 0x000000350f1b7220 */ /* 0x040fe20000410000 */
[-C--:B------:R-:W-:Y:S01]  /*8870*/  FMUL.FTZ R5, R14, R47.reuse ;  /* 0x0000002f0e057220 */ /* 0x080fe20000410000 */
[-C--:B------:R-:W-:Y:S01]  /*8880*/  FMUL.FTZ R6, R15, R48.reuse ;  /* 0x000000300f067220 */ /* 0x080fe20000410000 */
[C---:B------:R-:W-:Y:S01]  /*8890*/  FFMA.FTZ R47, R9.reuse, R47, -R4 ;  /* 0x0000002f092f7223 */ /* 0x040fe20000010804 */
        /* <DEDUP_REMOVED lines=9> */
[----:B------:R-:W-:Y:S01]  /*8930*/  F2FP.BF16.F32.PACK_AB R9, R13, R44 ;  /* 0x0000002c0d09723e */ /* 0x000fe200000010ff */
[----:B------:R1:W-:Y:S01]  /*8940*/  STS.128 [R42+0x8400], R4 ;  /* 0x008400042a007388 */ /* 0x0003e20000000c00 */
[----:B------:R-:W-:-:S02]  /*8950*/  F2FP.BF16.F32.PACK_AB R10, R52, R25 ;  /* 0x00000019340a723e */ /* 0x000fc400000010ff */
[----:B------:R-:W-:-:S05]  /*8960*/  F2FP.BF16.F32.PACK_AB R11, R14, R11 ;  /* 0x0000000b0e0b723e */ /* 0x000fca00000010ff */
[----:B------:R1:W-:Y:S02]  /*8970*/  STS.128 [R43+0x8400], R8 ;  /* 0x008400082b007388 */ /* 0x0003e40000000c00 */
.L_x_2002:
[----:B------:R-:W-:Y:S05]  /*8980*/  BSYNC B1 ;  /* 0x0000000000017941 */ /* 0x000fea0003800000 */
.L_x_2001:
[----:B------:R-:W-:Y:S02]  /*8990*/  PRMT R13, R13, 0x5410, R0 ;  /* 0x000054100d0d7816 */ /* 0x000fe40000000000 */
[----:B------:R-:W-:Y:S01]  /*89a0*/  PRMT R15, R3, 0x7610, R15 ;  /* 0x00007610030f7816 */ /* 0x000fe2000000000f */
[----:B------:R-:W-:Y:S06]  /*89b0*/  @P0 BRA `(.L_x_1988) ;  /* 0x0000000400a80947 */ /* 0x000fec0003800000 */
        /* <DEDUP_REMOVED lines=11> */
[----:B------:R-:W-:Y:S02]  /*8a70*/  LOP3.LUT R0, R0, R5, RZ, 0x3c, !PT ;  /* 0x0000000500007212 */ /* 0x000fe400078e3cff */
[----:B------:R-:W-:Y:S02]  /*8a80*/  SHF.R.U64 R14, R28, 0x10, R29 ;  /* 0x000000101c0e7819 */ /* 0x000fe4000000121d */
[----:B------:R-:W-:Y:S02]  /*8a90*/  SHF.R.U64 R12, R30, 0x10, R31 ;  /* 0x000000101e0c7819 */ /* 0x000fe4000000121f */
[----:B------:R-:W-:Y:S02]  /*8aa0*/  SHF.R.U32.HI R30, RZ, 0x10, R35 ;  /* 0x00000010ff1e7819 */ /* 0x000fe40000011623 */
[----:B------:R-:W-:Y:S02]  /*8ab0*/  PRMT R41, R41, 0x5410, R14 ;  /* 0x0000541029297816 */ /* 0x000fe4000000000e */
[----:B------:R-:W-:-:S02]  /*8ac0*/  SHF.R.U32.HI R29, RZ, 0x10, R29 ;  /* 0x00000010ff1d7819 */ /* 0x000fc4000001161d */
[----:B------:R-:W-:Y:S01]  /*8ad0*/  SHF.R.U32.HI R27, RZ, 0x10, R33 ;  /* 0x00000010ff1b7819 */ /* 0x000fe20000011621 */
[----:B------:R-:W-:Y:S01]  /*8ae0*/  IMAD.U32 R25, R41, 0x10000, RZ ;  /* 0x0001000029197824 */ /* 0x000fe200078e00ff */
[----:B------:R-:W-:Y:S02]  /*8af0*/  SHF.R.U32.HI R31, RZ, 0x10, R31 ;  /* 0x00000010ff1f7819 */ /* 0x000fe4000001161f */
[----:B------:R-:W-:Y:S02]  /*8b00*/  PRMT R30, R15, 0x5410, R30 ;  /* 0x000054100f1e7816 */ /* 0x000fe4000000001e */
[----:B------:R-:W-:Y:S02]  /*8b10*/  PRMT R40, R40, 0x5410, R29 ;  /* 0x0000541028287816 */ /* 0x000fe4000000001d */
[----:B------:R-:W-:Y:S02]  /*8b20*/  PRMT R27, R20, 0x5410, R27 ;  /* 0x00005410141b7816 */ /* 0x000fe4000000001b */
[----:B------:R-:W-:-:S03]  /*8b30*/  PRMT R38, R38, 0x5410, R31 ;  /* 0x0000541026267816 */ /* 0x000fc6000000001f */
[----:B------:R-:W-:Y:S01]  /*8b40*/  IMAD.U32 R29, R27, 0x10000, RZ ;  /* 0x000100001b1d7824 */ /* 0x000fe200078e00ff */
[----:B------:R-:W-:Y:S02]  /*8b50*/  SHF.R.U64 R28, R34, 0x10, R35 ;  /* 0x00000010221c7819 */ /* 0x000fe40000001223 */
[----:B------:R-:W-:Y:S02]  /*8b60*/  PRMT R39, R39, 0x5410, R12 ;  /* 0x0000541027277816 */ /* 0x000fe4000000000c */
[----:B------:R-:W-:Y:S02]  /*8b70*/  LOP3.LUT R41, R41, 0xffff0000, RZ, 0xc0, !PT ;  /* 0xffff000029297812 */ /* 0x000fe400078ec0ff */
[----:B------:R-:W-:Y:S01]  /*8b80*/  PRMT R28, R13, 0x5432, R28 ;  /* 0x000054320d1c7816 */ /* 0x000fe2000000001c */
[----:B--2---:R-:W-:-:S04]  /*8b90*/  IMAD.IADD R3, R4, 0x1, R0 ;  /* 0x0000000104037824 */ /* 0x004fc800078e0200 */
[----:B------:R-:W-:Y:S01]  /*8ba0*/  IMAD R3, R3, 0x2, R2 ;  /* 0x0000000203037824 */ /* 0x000fe200078e0202 */
[----:B---3--:R-:W-:Y:S04]  /*8bb0*/  LDS.128 R4, [R42+0x8400] ;  /* 0x008400002a047984 */ /* 0x008fe80000000c00 */
[----:B0-----:R-:W0:Y:S01]  /*8bc0*/  LDS.128 R8, [R3+0x8400] ;  /* 0x0084000003087984 */ /* 0x001e220000000c00 */
[----:B------:R-:W-:-:S04]  /*8bd0*/  SHF.R.U64 R0, R32, 0x10, R33 ;  /* 0x0000001020007819 */ /* 0x000fc80000001221 */
[----:B------:R-:W-:-:S05]  /*8be0*/  PRMT R37, R37, 0x5410, R0 ;  /* 0x0000541025257816 */ /* 0x000fca0000000000 */
[C---:B------:R-:W-:Y:S01]  /*8bf0*/  IMAD.U32 R26, R37.reuse, 0x10000, RZ ;  /* 0x00010000251a7824 */ /* 0x040fe200078e00ff */
[----:B------:R-:W-:Y:S01]  /*8c00*/  LOP3.LUT R37, R37, 0xffff0000, RZ, 0xc0, !PT ;  /* 0xffff000025257812 */ /* 0x000fe200078ec0ff */
[----:B0-----:R-:W-:Y:S01]  /*8c10*/  IMAD.U32 R15, R8, 0x10000, RZ ;  /* 0x00010000080f7824 */ /* 0x001fe200078e00ff */
[----:B------:R-:W-:-:S03]  /*8c20*/  SHF.L.U32 R20, R9, 0x10, RZ ;  /* 0x0000001009147819 */ /* 0x000fc600000006ff */
[C---:B------:R-:W-:Y:S01]  /*8c30*/  FMUL.FTZ R31, R15.reuse, R26 ;  /* 0x0000001a0f1f7220 */ /* 0x040fe20000410000 */
[----:B------:R-:W-:Y:S01]  /*8c40*/  FMUL.FTZ R33, R15, R25 ;  /* 0x000000190f217220 */ /* 0x000fe20000410000 */
[----:B------:R-:W-:Y:S02]  /*8c50*/  IMAD.U32 R15, R40, 0x10000, RZ ;  /* 0x00010000280f7824 */ /* 0x000fe400078e00ff */
[----:B------:R-:W-:Y:S02]  /*8c60*/  IMAD.U32 R0, R4, 0x10000, RZ ;  /* 0x0001000004007824 */ /* 0x000fe400078e00ff */
[C---:B------:R-:W-:Y:S01]  /*8c70*/  FMUL.FTZ R35, R20.reuse, R29 ;  /* 0x0000001d14237220 */ /* 0x040fe20000410000 */
[----:B------:R-:W-:Y:S02]  /*8c80*/  IMAD.U32 R12, R5, 0x10000, RZ ;  /* 0x00010000050c7824 */ /* 0x000fe400078e00ff */
[----:B------:R-:W-:Y:S01]  /*8c90*/  FMUL.FTZ R43, R20, R15 ;  /* 0x0000000f142b7220 */ /* 0x000fe20000410000 */
[----:B------:R-:W-:Y:S01]  /*8ca0*/  FFMA.FTZ R32, R0, R25, -R31 ;  /* 0x0000001900207223 */ /* 0x000fe2000001081f */
[----:B------:R-:W-:-:S02]  /*8cb0*/  IMAD.U32 R24, R11, 0x10000, RZ ;  /* 0x000100000b187824 */ /* 0x000fc400078e00ff */
[----:B------:R-:W-:Y:S01]  /*8cc0*/  FFMA.FTZ R35, R12, R15, -R35 ;  /* 0x0000000f0c237223 */ /* 0x000fe20000010823 */
[----:B------:R-:W-:Y:S02]  /*8cd0*/  IMAD.U32 R31, R30, 0x10000, RZ ;  /* 0x000100001e1f7824 */ /* 0x000fe400078e00ff */
[----:B------:R-:W-:Y:S01]  /*8ce0*/  FFMA.FTZ R43, R12, R29, R43 ;  /* 0x0000001d0c2b7223 */ /* 0x000fe2000001002b */
[----:B------:R-:W-:Y:S02]  /*8cf0*/  LOP3.LUT R9, R9, 0xffff0000, RZ, 0xc0, !PT ;  /* 0xffff000009097812 */ /* 0x000fe400078ec0ff */
[----:B------:R-:W-:Y:S01]  /*8d00*/  LOP3.LUT R12, R27, 0xffff0000, RZ, 0xc0, !PT ;  /* 0xffff00001b0c7812 */ /* 0x000fe200078ec0ff */
[----:B------:R-:W-:Y:S01]  /*8d10*/  IMAD.U32 R14, R7, 0x10000, RZ ;  /* 0x00010000070e7824 */ /* 0x000fe200078e00ff */
[----:B------:R-:W-:Y:S01]  /*8d20*/  LOP3.LUT R40, R40, 0xffff0000, RZ, 0xc0, !PT ;  /* 0xffff000028287812 */ /* 0x000fe200078ec0ff */
[----:B------:R-:W-:Y:S01]  /*8d30*/  IMAD.U32 R25, R38, 0x10000, RZ ;  /* 0x0001000026197824 */ /* 0x000fe200078e00ff */
[----:B------:R-:W-:Y:S01]  /*8d40*/  LOP3.LUT R8, R8, 0xffff0000, RZ, 0xc0, !PT ;  /* 0xffff000008087812 */ /* 0x000fe200078ec0ff */
[----:B------:R-:W-:Y:S01]  /*8d50*/  FMUL.FTZ R15, R24, R31 ;  /* 0x0000001f180f7220 */ /* 0x000fe20000410000 */
[----:B------:R-:W-:Y:S01]  /*8d60*/  LOP3.LUT R5, R5, 0xffff0000, RZ, 0xc0, !PT ;  /* 0xffff000005057812 */ /* 0x000fe200078ec0ff */
[----:B------:R-:W-:Y:S01]  /*8d70*/  FFMA.FTZ R33, R0, R26, R33 ;  /* 0x0000001a00217223 */ /* 0x000fe20000010021 */
[C---:B------:R-:W-:Y:S01]  /*8d80*/  FMUL.FTZ R20, R9.reuse, R12 ;  /* 0x0000000c09147220 */ /* 0x040fe20000410000 */
[----:B------:R-:W-:Y:S01]  /*8d90*/  LOP3.LUT R4, R4, 0xffff0000, RZ, 0xc0, !PT ;  /* 0xffff000004047812 */ /* 0x000fe200078ec0ff */
[-C--:B------:R-:W-:Y:S01]  /*8da0*/  FMUL.FTZ R24, R24, R25.reuse ;  /* 0x0000001918187220 */ /* 0x080fe20000410000 */
[----:B------:R-:W-:Y:S01]  /*8db0*/  FFMA.FTZ R26, R14, R25, -R15 ;  /* 0x000000190e1a7223 */ /* 0x000fe2000001080f */
[----:B------:R-:W-:Y:S01]  /*8dc0*/  FMUL.FTZ R9, R9, R40 ;  /* 0x0000002809097220 */ /* 0x000fe20000410000 */
[C---:B------:R-:W-:Y:S01]  /*8dd0*/  FMUL.FTZ R15, R8.reuse, R37 ;  /* 0x00000025080f7220 */ /* 0x040fe20000410000 */
[----:B------:R-:W-:Y:S01]  /*8de0*/  FMUL.FTZ R25, R8, R41 ;  /* 0x0000002908197220 */ /* 0x000fe20000410000 */
[----:B------:R-:W-:-:S02]  /*8df0*/  IMAD.U32 R21, R10, 0x10000, RZ ;  /* 0x000100000a157824 */ /* 0x000fc400078e00ff */
[----:B------:R-:W-:Y:S02]  /*8e00*/  IMAD.U32 R8, R28, 0x10000, RZ ;  /* 0x000100001c087824 */ /* 0x000fe400078e00ff */
[----:B------:R-:W-:Y:S01]  /*8e10*/  FFMA.FTZ R31, R14, R31, R24 ;  /* 0x0000001f0e1f7223 */ /* 0x000fe20000010018 */
[C---:B------:R-:W-:Y:S01]  /*8e20*/  FFMA.FTZ R20, R5.reuse, R40, -R20 ;  /* 0x0000002805147223 */ /* 0x040fe20000010814 */
[----:B------:R-:W-:Y:S01]  /*8e30*/  FFMA.FTZ R12, R5, R12, R9 ;  /* 0x0000000c050c7223 */ /* 0x000fe20000010009 */
[----:B------:R-:W-:Y:S01]  /*8e40*/  LOP3.LUT R10, R10, 0xffff0000, RZ, 0xc0, !PT ;  /* 0xffff00000a0a7812 */ /* 0x000fe200078ec0ff */
[C---:B------:R-:W-:Y:S01]  /*8e50*/  FFMA.FTZ R15, R4.reuse, R41, -R15 ;  /* 0x00000029040f7223 */ /* 0x040fe2000001080f */
[----:B------:R-:W-:Y:S02]  /*8e60*/  IMAD.U32 R0, R39, 0x10000, RZ ;  /* 0x0001000027007824 */ /* 0x000fe400078e00ff */
[----:B------:R-:W-:Y:S01]  /*8e70*/  FFMA.FTZ R14, R4, R37, R25 ;  /* 0x00000025040e7223 */ /* 0x000fe20000010019 */
[----:B------:R-:W-:Y:S01]  /*8e80*/  LOP3.LUT R5, R28, 0xffff0000, RZ, 0xc0, !PT ;  /* 0xffff00001c057812 */ /* 0x000fe200078ec0ff */
[----:B------:R-:W-:Y:S01]  /*8e90*/  IMAD.U32 R13, R6, 0x10000, RZ ;  /* 0x00010000060d7824 */ /* 0x000fe200078e00ff */
[----:B------:R-:W-:Y:S01]  /*8ea0*/  LOP3.LUT R11, R11, 0xffff0000, RZ, 0xc0, !PT ;  /* 0xffff00000b0b7812 */ /* 0x000fe200078ec0ff */
[----:B------:R-:W-:Y:S01]  /*8eb0*/  FMUL.FTZ R4, R21, R8 ;  /* 0x0000000815047220 */ /* 0x000fe20000410000 */
[----:B------:R-:W-:-:S02]  /*8ec0*/  LOP3.LUT R39, R39, 0xffff0000, RZ, 0xc0, !PT ;  /* 0xffff000027277812 */ /* 0x000fc400078ec0ff */
[----:B------:R-:W-:Y:S02]  /*8ed0*/  LOP3.LUT R30, R30, 0xffff0000, RZ, 0xc0, !PT ;  /* 0xffff00001e1e7812 */ /* 0x000fe400078ec0ff */
[----:B------:R-:W-:Y:S01]  /*8ee0*/  LOP3.LUT R38, R38, 0xffff0000, RZ, 0xc0, !PT ;  /* 0xffff000026267812 */ /* 0x000fe200078ec0ff */
[-C--:B------:R-:W-:Y:S01]  /*8ef0*/  FMUL.FTZ R24, R21, R0.reuse ;  /* 0x0000000015187220 */ /* 0x080fe20000410000 */
[----:B------:R-:W-:Y:S01]  /*8f00*/  LOP3.LUT R6, R6, 0xffff0000, RZ, 0xc0, !PT ;  /* 0xffff000006067812 */ /* 0x000fe200078ec0ff */
[----:B------:R-:W-:Y:S01]  /*8f10*/  FFMA.FTZ R0, R13, R0, -R4 ;  /* 0x000000000d007223 */ /* 0x000fe20000010804 */
[----:B------:R-:W-:Y:S01]  /*8f20*/  LOP3.LUT R7, R7, 0xffff0000, RZ, 0xc0, !PT ;  /* 0xffff000007077812 */ /* 0x000fe200078ec0ff */
[C---:B------:R-:W-:Y:S01]  /*8f30*/  FMUL.FTZ R9, R10.reuse, R5 ;  /* 0x000000050a097220 */ /* 0x040fe20000410000 */
[-C--:B------:R-:W-:Y:S01]  /*8f40*/  FMUL.FTZ R10, R10, R39.reuse ;  /* 0x000000270a0a7220 */ /* 0x080fe20000410000 */
[C---:B------:R-:W-:Y:S01]  /*8f50*/  FMUL.FTZ R4, R11.reuse, R30 ;  /* 0x0000001e0b047220 */ /* 0x040fe20000410000 */
[----:B------:R-:W-:Y:S01]  /*8f60*/  FMUL.FTZ R21, R11, R38 ;  /* 0x000000260b157220 */ /* 0x000fe20000410000 */
[----:B------:R-:W-:Y:S01]  /*8f70*/  FFMA.FTZ R24, R13, R8, R24 ;  /* 0x000000080d187223 */ /* 0x000fe20000010018 */
[C---:B------:R-:W-:Y:S01]  /*8f80*/  FFMA.FTZ R39, R6.reuse, R39, -R9 ;  /* 0x0000002706277223 */ /* 0x040fe20000010809 */
[----:B------:R-:W-:Y:S01]  /*8f90*/  FFMA.FTZ R11, R6, R5, R10 ;  /* 0x00000005060b7223 */ /* 0x000fe2000001000a */
[C---:B------:R-:W-:Y:S01]  /*8fa0*/  FFMA.FTZ R13, R7.reuse, R38, -R4 ;  /* 0x00000026070d7223 */ /* 0x040fe20000010804 */
        /* <DEDUP_REMOVED lines=11> */
.L_x_1988:
[----:B------:R-:W-:Y:S05]  /*9060*/  BSYNC B0 ;  /* 0x0000000000007941 */ /* 0x000fea0003800000 */
.L_x_1968:
[----:B------:R-:W-:Y:S01]  /*9070*/  @!PT LDS RZ, [RZ] ;  /* 0x00000000fffff984 */ /* 0x000fe20000000800 */
[----:B------:R-:W-:Y:S01]  /*9080*/  @!PT LDS RZ, [RZ] ;  /* 0x00000000fffff984 */ /* 0x000fe20000000800 */
[----:B------:R-:W-:Y:S01]  /*9090*/  @!PT LDS RZ, [RZ] ;  /* 0x00000000fffff984 */ /* 0x000fe20000000800 */
[----:B------:R-:W-:Y:S01]  /*90a0*/  @!PT LDS RZ, [RZ] ;  /* 0x00000000fffff984 */ /* 0x000fe20000000800 */
[----:B------:R5:W-:Y:S06]  /*90b0*/  MEMBAR.ALL.CTA ;  /* 0x0000000000007992 */ /* 0x000bec0000008000 */
[----:B-----5:R-:W5:Y:S01]  /*90c0*/  FENCE.VIEW.ASYNC.S ;  /* 0x00000000000073c6 */ /* 0x020f620000000000 */
[----:B------:R-:W-:Y:S05]  /*90d0*/  WARPSYNC.ALL ;  /* 0x0000000000007948 */ /* 0x000fea0003800000 */
[----:B-----5:R-:W-:Y:S06]  /*90e0*/  BAR.SYNC.DEFER_BLOCKING 0xd, 0x180 ;  /* 0x0346000000007b1d */ /* 0x020fec0000010000 */
.L_x_1965:
[----:B------:R-:W-:-:S13]  /*90f0*/  ISETP.NE.AND P0, PT, R157, 0x3, PT ;  /* 0x000000039d00780c */ /* 0x000fda0003f05270 */
[----:B------:R-:W-:Y:S05]  /*9100*/  @!P0 BRA `(.L_x_2003) ;  /* 0x0000000000048947 */ /* 0x000fea0003800000 */
[----:B------:R-:W-:Y:S01]  /*9110*/  BPT.TRAP 0x1 ;  /* 0x000000040000795c */ /* 0x000fe20000300000 */
.L_x_2003:
[----:B--23--:R-:W-:Y:S01]  /*9120*/  IMAD R0, R18, 0x8, R2 ;  /* 0x0000000812007824 */ /* 0x00cfe200078e0202 */
[----:B01--4-:R-:W-:-:S04]  /*9130*/  SHF.L.U32 R7, R23, 0x1f, RZ ;  /* 0x0000001f17077819 */ /* 0x013fc800000006ff */
[----:B------:R0:W1:Y:S01]  /*9140*/  SYNCS.PHASECHK.TRANS64.TRYWAIT P1, [R0+URZ+0x16830], R7 ;  /* 0x01683007000075a7 */ /* 0x000062000802017f */
[----:B------:R-:W-:Y:S05]  /*9150*/  @!P0 BRA `(.L_x_2004) ;  /* 0x0000000000048947 */ /* 0x000fea0003800000 */
[----:B------:R-:W-:Y:S01]  /*9160*/  BPT.TRAP 0x1 ;  /* 0x000000040000795c */ /* 0x000fe20000300000 */
.L_x_2004:
[----:B------:R-:W-:Y:S01]  /*9170*/  VIADD R3, R2, 0xe400 ;  /* 0x0000e40002037836 */ /* 0x000fe20000000000 */
[----:B------:R-:W-:Y:S01]  /*9180*/  LOP3.LUT R4, R36, 0x10000, RZ, 0xfc, !PT ;  /* 0x0001000024047812 */ /* 0x000fe200078efcff */
[----:B------:R-:W-:-:S03]  /*9190*/  IMAD.MOV.U32 R5, RZ, RZ, 0x40000040 ;  /* 0x40000040ff057424 */ /* 0x000fc600078e00ff */
[----:B------:R-:W-:-:S04]  /*91a0*/  SHF.R.U32.HI R3, RZ, 0x4, R3 ;  /* 0x00000004ff037819 */ /* 0x000fc80000011603 */
[----:B------:R-:W-:-:S04]  /*91b0*/  LOP3.LUT R3, R3, 0x3fff, RZ, 0xc0, !PT ;  /* 0x00003fff03037812 */ /* 0x000fc800078ec0ff */
[----:B------:R-:W-:-:S05]  /*91c0*/  LOP3.LUT R3, R3, 0x10000, RZ, 0xfc, !PT ;  /* 0x0001000003037812 */ /* 0x000fca00078efcff */
[----:B------:R2:W-:Y:S01]  /*91d0*/  STL [R1+0x4], R3 ;  /* 0x0000040301007387 */ /* 0x0005e20000100800 */
[----:B-1----:R-:W-:Y:S05]  /*91e0*/  @P1 BRA `(.L_x_2005) ;  /* 0x0000000000081947 */ /* 0x002fea0003800000 */
[----:B------:R-:W1:Y:S02]  /*91f0*/  SYNCS.PHASECHK.TRANS64.TRYWAIT P1, [R0+URZ+0x16830], R7 ;  /* 0x01683007000075a7 */ /* 0x000e64000802017f */
[----:B-1----:R-:W-:Y:S05]  /*9200*/  @!P1 BRA `(.L_x_2006) ;  /* 0x000000fc00c09947 */ /* 0x002fea0003800000 */
.L_x_2005:
[----:B--2---:R-:W2:Y:S01]  /*9210*/  LDL R3, [R1+0x4] ;  /* 0x0000040001037983 */ /* 0x004ea20000100800 */
[----:B------:R-:W-:Y:S01]  /*9220*/  MOV R11, 0x40000040 ;  /* 0x40000040000b7802 */ /* 0x000fe20000000f00 */
[----:B------:R-:W-:Y:S05]  /*9230*/  WARPSYNC.ALL ;  /* 0x0000000000007948 */ /* 0x000fea0003800000 */
[C---:B------:R-:W-:Y:S01]  /*9240*/  R2UR UR4, R4.reuse ;  /* 0x00000000040472ca */ /* 0x040fe200000e0000 */
[----:B------:R-:W3:Y:S01]  /*9250*/  LDL R95, [R1+0x10] ;  /* 0x00001000015f7983 */ /* 0x000ee20000100800 */
[----:B------:R-:W-:Y:S02]  /*9260*/  R2UR UR5, R5 ;  /* 0x00000000050572ca */ /* 0x000fe400000e0000 */
[----:B------:R-:W-:Y:S01]  /*9270*/  R2UR UR7, R11 ;  /* 0x000000000b0772ca */ /* 0x000fe200000e0000 */
[----:B-----5:R-:W-:Y:S01]  /*9280*/  WARPGROUP.ARRIVE ;  /* 0x00000000000079c5 */ /* 0x020fe20000000000 */
[----:B------:R-:W-:Y:S01]  /*9290*/  VIADD R12, R4, 0x2 ;  /* 0x00000002040c7836 */ /* 0x000fe20000000000 */
[----:B------:R-:W4:Y:S01]  /*92a0*/  LDL R97, [R1+0x8] ;  /* 0x0000080001617983 */ /* 0x000f220000100800 */
[----:B------:R-:W-:-:S02]  /*92b0*/  IMAD.MOV.U32 R13, RZ, RZ, 0x40000040 ;  /* 0x40000040ff0d7424 */ /* 0x000fc400078e00ff */
[----:B01----:R-:W-:Y:S01]  /*92c0*/  IMAD.MOV.U32 R7, RZ, RZ, 0x40000040 ;  /* 0x40000040ff077424 */ /* 0x003fe200078e00ff */
[----:B------:R-:W3:Y:S04]  /*92d0*/  LDL R89, [R1+0x24] ;  /* 0x0000240001597983 */ /* 0x000ee80000100800 */
[----:B------:R-:W4:Y:S01]  /*92e0*/  LDL R90, [R1+0x20] ;  /* 0x00002000015a7983 */ /* 0x000f220000100800 */
[----:B------:R-:W-:Y:S02]  /*92f0*/  VIADD R8, R4, 0x4 ;  /* 0x0000000404087836 */ /* 0x000fe40000000000 */
[----:B------:R-:W-:Y:S02]  /*9300*/  IMAD.MOV.U32 R9, RZ, RZ, 0x40000040 ;  /* 0x40000040ff097424 */ /* 0x000fe400078e00ff */
[----:B--2---:R-:W-:-:S05]  /*9310*/  IMAD R10, R18, 0x400, R3 ;  /* 0x00000400120a7824 */ /* 0x004fca00078e0203 */
[----:B------:R-:W-:-:S13]  /*9320*/  R2UR UR6, R10 ;  /* 0x000000000a0672ca */ /* 0x000fda00000e0000 */
[----:B------:R-:W-:Y:S01]  /*9330*/  HGMMA.64x128x16.F32.BF16 R24, gdesc[UR4], RZ, !UPT, gsb0 ;  /* 0x01e00000041879f0 */ /* 0x000fe2000c0018ff */
[----:B------:R-:W-:Y:S01]  /*9340*/  VIADD R6, R10, 0x2 ;  /* 0x000000020a067836 */ /* 0x000fe20000000000 */
[----:B------:R-:W-:Y:S02]  /*9350*/  R2UR UR4, R12 ;  /* 0x000000000c0472ca */ /* 0x000fe400000e0000 */
[----:B------:R-:W-:Y:S02]  /*9360*/  R2UR UR5, R13 ;  /* 0x000000000d0572ca */ /* 0x000fe400000e0000 */
[----:B------:R-:W-:Y:S02]  /*9370*/  R2UR UR6, R6 ;  /* 0x00000000060672ca */ /* 0x000fe400000e0000 */
[----:B------:R-:W-:Y:S01]  /*9380*/  R2UR UR7, R7 ;  /* 0x00000000070772ca */ /* 0x000fe200000e0000 */
[----:B------:R-:W-:Y:S02]  /*9390*/  VIADD R6, R10, 0x4 ;  /* 0x000000040a067836 */ /* 0x000fe40000000000 */
[----:B------:R-:W-:Y:S01]  /*93a0*/  IMAD.MOV.U32 R7, RZ, RZ, 0x40000040 ;  /* 0x40000040ff077424 */ /* 0x000fe200078e00ff */
[----:B------:R-:W-:-:S02]  /*93b0*/  WARPGROUP.DEPBAR.LE gsb0, 0x0 ;  /* 0x00008000000079c5 */ /* 0x000fc40000010000 */
[----:B------:R-:W-:-:S07]  /*93c0*/  WARPGROUP.ARRIVE ;  /* 0x00000000000079c5 */ /* 0x000fce0000000000 */
        /* <DEDUP_REMOVED lines=19> */
[----:B------:R-:W-:Y:S01]  /*9500*/  ULDC UR4, c[0x0][0x9d8] ;  /* 0x0002760000047ab9 */ /* 0x000fe20000000800 */
[----:B---3--:R-:W-:Y:S01]  /*9510*/  IMAD R89, R153, 0xc0, R89 ;  /* 0x000000c099597824 */ /* 0x008fe200078e0259 */
[----:B------:R-:W-:Y:S01]  /*9520*/  ULDC UR5, c[0x0][0x988] ;  /* 0x0002620000057ab9 */ /* 0x000fe20000000800 */
[----:B------:R-:W-:Y:S02]  /*9530*/  WARPGROUP.DEPBAR.LE gsb0, 0x0 ;  /* 0x00008000000079c5 */ /* 0x000fe40000010000 */
[----:B------:R-:W-:-:S04]  /*9540*/  FMUL.FTZ R27, R27, UR4 ;  /* 0x000000041b1b7c20 */ /* 0x000fc80008410000 */
[----:B------:R0:W-:Y:S02]  /*9550*/  MUFU.TANH R110, R27 ;  /* 0x0000001b006e7308 */ /* 0x0001e40000002400 */
[----:B0-----:R-:W-:-:S04]  /*9560*/  IMAD.MOV.U32 R27, RZ, RZ, -0x80 ;  /* 0xffffff80ff1b7424 */ /* 0x001fc800078e00ff */
[----:B------:R-:W-:-:S04]  /*9570*/  IMAD R27, R152, R27, 0x80 ;  /* 0x00000080981b7424 */ /* 0x000fc800078e021b */
[----:B------:R-:W-:Y:S02]  /*9580*/  IMAD.IADD R27, R95, 0x1, R27 ;  /* 0x000000015f1b7824 */ /* 0x000fe400078e021b */
[----:B------:R-:W-:-:S03]  /*9590*/  FMUL.FTZ R26, R26, UR4 ;  /* 0x000000041a1a7c20 */ /* 0x000fc60008410000 */
[--C-:B----4-:R-:W-:Y:S01]  /*95a0*/  IADD3 R106, -R97, 0x1, R27.reuse ;  /* 0x00000001616a7810 */ /* 0x110fe20007ffe11b */
[----:B------:R-:W-:Y:S01]  /*95b0*/  FMUL.FTZ R34, R34, UR4 ;  /* 0x0000000422227c20 */ /* 0x000fe20008410000 */
[----:B------:R-:W0:Y:S01]  /*95c0*/  MUFU.TANH R112, R26 ;  /* 0x0000001a00707308 */ /* 0x000e220000002400 */
[----:B------:R-:W-:Y:S02]  /*95d0*/  FMUL.FTZ R30, R30, UR4 ;  /* 0x000000041e1e7c20 */ /* 0x000fe40008410000 */
[C---:B------:R-:W-:Y:S02]  /*95e0*/  IMAD R106, R90.reuse, -0x2, R106 ;  /* 0xfffffffe5a6a7824 */ /* 0x040fe400078e026a */
[----:B------:R-:W-:Y:S01]  /*95f0*/  FMUL.FTZ R31, R31, UR4 ;  /* 0x000000041f1f7c20 */ /* 0x000fe20008410000 */
[----:B------:R-:W-:Y:S02]  /*9600*/  IMAD R91, R90, -0x2, R27 ;  /* 0xfffffffe5a5b7824 */ /* 0x000fe400078e021b */
[----:B------:R1:W-:Y:S01]  /*9610*/  MUFU.TANH R98, R34 ;  /* 0x0000002200627308 */ /* 0x0003e20000002400 */
[----:B------:R-:W-:-:S07]  /*9620*/  FMUL.FTZ R102, R35, UR4 ;  /* 0x0000000423667c20 */ /* 0x000fce0008410000 */
[----:B------:R-:W2:Y:S01]  /*9630*/  MUFU.TANH R108, R30 ;  /* 0x0000001e006c7308 */ /* 0x000ea20000002400 */
[----:B-1----:R-:W-:Y:S01]  /*9640*/  FMUL.FTZ R34, R50, UR4 ;  /* 0x0000000432227c20 */ /* 0x002fe20008410000 */
[----:B------:R-:W-:-:S04]  /*9650*/  IADD3 R50, R106, 0x8, R89 ;  /* 0x000000086a327810 */ /* 0x000fc80007ffe059 */
[----:B------:R-:W-:Y:S02]  /*9660*/  VIMNMX R27, R91, R50, PT ;  /* 0x000000325b1b7248 */ /* 0x000fe40003fe0100 */
[----:B------:R-:W1:Y:S01]  /*9670*/  MUFU.TANH R31, R31 ;  /* 0x0000001f001f7308 */ /* 0x000e620000002400 */
[----:B------:R-:W-:Y:S01]  /*9680*/  FMUL.FTZ R104, R38, UR4 ;  /* 0x0000000426687c20 */ /* 0x000fe20008410000 */
[C---:B------:R-:W-:Y:S02]  /*9690*/  ISETP.GT.AND P1, PT, R27.reuse, RZ, PT ;  /* 0x000000ff1b00720c */ /* 0x040fe40003f24270 */
[----:B------:R-:W-:Y:S01]  /*96a0*/  ISETP.GT.AND P2, PT, R27, 0x1, PT ;  /* 0x000000011b00780c */ /* 0x000fe20003f44270 */
[----:B------:R-:W-:Y:S01]  /*96b0*/  FMUL.FTZ R96, R39, UR4 ;  /* 0x0000000427607c20 */ /* 0x000fe20008410000 */
[----:B------:R-:W-:Y:S02]  /*96c0*/  ISETP.GT.AND P3, PT, R27, 0x8, PT ;  /* 0x000000081b00780c */ /* 0x000fe40003f64270 */
[----:B------:R-:W3:Y:S01]  /*96d0*/  MUFU.TANH R102, R102 ;  /* 0x0000006600667308 */ /* 0x000ee20000002400 */
[----:B0-----:R-:W-:-:S02]  /*96e0*/  FSEL R112, R112, -INF , P1 ;  /* 0xff80000070707808 */ /* 0x001fc40000800000 */
[----:B------:R-:W-:Y:S01]  /*96f0*/  FSEL R110, R110, -INF , P2 ;  /* 0xff8000006e6e7808 */ /* 0x000fe20001000000 */
[----:B------:R-:W-:Y:S01]  /*9700*/  FMUL.FTZ R94, R42, UR4 ;  /* 0x000000042a5e7c20 */ /* 0x000fe20008410000 */
[----:B------:R-:W-:Y:S02]  /*9710*/  ISETP.GT.AND P1, PT, R27, 0x9, PT ;  /* 0x000000091b00780c */ /* 0x000fe40003f24270 */
[----:B--2---:R-:W-:Y:S01]  /*9720*/  FSEL R108, R108, -INF , P3 ;  /* 0xff8000006c6c7808 */ /* 0x004fe20001800000 */
[----:B------:R-:W0:Y:S01]  /*9730*/  MUFU.TANH R104, R104 ;  /* 0x0000006800687308 */ /* 0x000e220000002400 */
[----:B------:R-:W-:Y:S01]  /*9740*/  FMNMX.FTZ R35, R112, R110, !PT ;  /* 0x0000006e70237209 */ /* 0x000fe20007810000 */
[----:B------:R-:W-:Y:S01]  /*9750*/  FMUL.FTZ R92, R43, UR4 ;  /* 0x000000042b5c7c20 */ /* 0x000fe20008410000 */
[----:B------:R-:W-:Y:S02]  /*9760*/  ISETP.GT.AND P2, PT, R27, 0x10, PT ;  /* 0x000000101b00780c */ /* 0x000fe40003f44270 */
[----:B-1----:R-:W-:-:S02]  /*9770*/  FSEL R100, R31, -INF , P1 ;  /* 0xff8000001f647808 */ /* 0x002fc40000800000 */
[----:B------:R-:W-:Y:S01]  /*9780*/  FMNMX.FTZ R35, R108, R35, !PT ;  /* 0x000000236c237209 */ /* 0x000fe20007810000 */
[----:B------:R-:W1:Y:S01]  /*9790*/  MUFU.TANH R96, R96 ;  /* 0x0000006000607308 */ /* 0x000e620000002400 */
[----:B------:R-:W-:Y:S01]  /*97a0*/  ISETP.GT.AND P1, PT, R27, 0x11, PT ;  /* 0x000000111b00780c */ /* 0x000fe20003f24270 */
[----:B------:R-:W-:Y:S01]  /*97b0*/  FMUL.FTZ R88, R46, UR4 ;  /* 0x000000042e587c20 */ /* 0x000fe20008410000 */
[----:B------:R-:W-:Y:S02]  /*97c0*/  FSEL R98, R98, -INF , P2 ;  /* 0xff80000062627808 */ /* 0x000fe40001000000 */
[----:B------:R-:W-:-:S03]  /*97d0*/  FMNMX.FTZ R35, R100, R35, !PT ;  /* 0x0000002364237209 */ /* 0x000fc60007810000 */
[----:B------:R-:W2:Y:S01]  /*97e0*/  MUFU.TANH R94, R94 ;  /* 0x0000005e005e7308 */ /* 0x000ea20000002400 */
[----:B------:R-:W-:Y:S01]  /*97f0*/  ISETP.GT.AND P2, PT, R27, 0x18, PT ;  /* 0x000000181b00780c */ /* 0x000fe20003f44270 */
[----:B------:R-:W-:Y:S01]  /*9800*/  FMUL.FTZ R30, R47, UR4 ;  /* 0x000000042f1e7c20 */ /* 0x000fe20008410000 */
[----:B---3--:R-:W-:Y:S02]  /*9810*/  FSEL R102, R102, -INF , P1 ;  /* 0xff80000066667808 */ /* 0x008fe40000800000 */
[----:B------:R-:W-:-:S03]  /*9820*/  FMNMX.FTZ R35, R98, R35, !PT ;  /* 0x0000002362237209 */ /* 0x000fc60007810000 */
[----:B------:R-:W3:Y:S01]  /*9830*/  MUFU.TANH R92, R92 ;  /* 0x0000005c005c7308 */ /* 0x000ee20000002400 */
[----:B------:R-:W-:Y:S02]  /*9840*/  ISETP.GT.AND P1, PT, R27, 0x19, PT ;  /* 0x000000191b00780c */ /* 0x000fe40003f24270 */
[----:B0-----:R-:W-:Y:S02]  /*9850*/  FSEL R104, R104, -INF , P2 ;  /* 0xff80000068687808 */ /* 0x001fe40001000000 */
[----:B------:R-:W-:-:S03]  /*9860*/  FMNMX.FTZ R35, R102, R35, !PT ;  /* 0x0000002366237209 */ /* 0x000fc60007810000 */
[----:B------:R-:W0:Y:S01]  /*9870*/  MUFU.TANH R88, R88 ;  /* 0x0000005800587308 */ /* 0x000e220000002400 */
[----:B------:R-:W-:Y:S01]  /*9880*/  ISETP.GT.AND P2, PT, R27, 0x20, PT ;  /* 0x000000201b00780c */ /* 0x000fe20003f44270 */
[----:B------:R-:W-:Y:S01]  /*9890*/  FMUL.FTZ R26, R51, UR4 ;  /* 0x00000004331a7c20 */ /* 0x000fe20008410000 */
[----:B-1----:R-:W-:Y:S02]  /*98a0*/  FSEL R96, R96, -INF , P1 ;  /* 0xff80000060607808 */ /* 0x002fe40000800000 */
[----:B------:R-:W-:-:S03]  /*98b0*/  FMNMX.FTZ R35, R104, R35, !PT ;  /* 0x0000002368237209 */ /* 0x000fc60007810000 */
[----:B------:R-:W1:Y:S01]  /*98c0*/  MUFU.TANH R30, R30 ;  /* 0x0000001e001e7308 */ /* 0x000e620000002400 */
[----:B------:R-:W-:Y:S01]  /*98d0*/  ISETP.GT.AND P1, PT, R27, 0x21, PT ;  /* 0x000000211b00780c */ /* 0x000fe20003f24270 */
[----:B------:R-:W-:Y:S01]  /*98e0*/  FMUL.FTZ R38, R54, UR4 ;  /* 0x0000000436267c20 */ /* 0x000fe20008410000 */
[----:B--2---:R-:W-:Y:S02]  /*98f0*/  FSEL R94, R94, -INF , P2 ;  /* 0xff8000005e5e7808 */ /* 0x004fe40001000000 */
[----:B------:R-:W-:-:S03]  /*9900*/  FMNMX.FTZ R35, R96, R35, !PT ;  /* 0x0000002360237209 */ /* 0x000fc60007810000 */
[----:B------:R-:W2:Y:S01]  /*9910*/  MUFU.TANH R34, R34 ;  /* 0x0000002200227308 */ /* 0x000ea20000002400 */
[----:B------:R-:W-:Y:S01]  /*9920*/  ISETP.GT.AND P2, PT, R27, 0x28, PT ;  /* 0x000000281b00780c */ /* 0x000fe20003f44270 */
[----:B------:R-:W-:Y:S01]  /*9930*/  FMUL.FTZ R42, R55, UR4 ;  /* 0x00000004372a7c20 */ /* 0x000fe20008410000 */
[----:B---3--:R-:W-:Y:S02]  /*9940*/  FSEL R92, R92, -INF , P1 ;  /* 0xff8000005c5c7808 */ /* 0x008fe40000800000 */
[----:B------:R-:W-:-:S03]  /*9950*/  FMNMX.FTZ R35, R94, R35, !PT ;  /* 0x000000235e237209 */ /* 0x000fc60007810000 */
[----:B------:R-:W3:Y:S01]  /*9960*/  MUFU.TANH R26, R26 ;  /* 0x0000001a001a7308 */ /* 0x000ee20000002400 */
[----:B------:R-:W-:Y:S01]  /*9970*/  FMUL.FTZ R20, R33, UR4 ;  /* 0x0000000421147c20 */ /* 0x000fe20008410000 */
[----:B------:R-:W-:Y:S01]  /*9980*/  FMUL.FTZ R33, R48, UR4 ;  /* 0x0000000430217c20 */ /* 0x000fe20008410000 */
[C---:B------:R-:W-:Y:S01]  /*9990*/  ISETP.GT.AND P1, PT, R27.reuse, 0x29, PT ;  /* 0x000000291b00780c */ /* 0x040fe20003f24270 */
[----:B------:R-:W-:Y:S01]  /*99a0*/  FMUL.FTZ R48, R58, UR4 ;  /* 0x000000043a307c20 */ /* 0x000fe20008410000 */
[----:B0-----:R-:W-:Y:S02]  /*99b0*/  FSEL R88, R88, -INF , P2 ;  /* 0xff80000058587808 */ /* 0x001fe40001000000 */
[----:B------:R-:W-:Y:S01]  /*99c0*/  FMNMX.FTZ R35, R92, R35, !PT ;  /* 0x000000235c237209 */ /* 0x000fe20007810000 */
[----:B------:R-:W0:Y:S01]  /*99d0*/  MUFU.TANH R38, R38 ;  /* 0x0000002600267308 */ /* 0x000e220000002400 */
[----:B------:R-:W-:Y:S01]  /*99e0*/  ISETP.GT.AND P2, PT, R27, 0x30, PT ;  /* 0x000000301b00780c */ /* 0x000fe20003f44270 */
[----:B------:R-:W-:Y:S01]  /*99f0*/  FMUL.FTZ R46, R59, UR4 ;  /* 0x000000043b2e7c20 */ /* 0x000fe20008410000 */
[----:B-1----:R-:W-:-:S02]  /*9a00*/  FSEL R30, R30, -INF , P1 ;  /* 0xff8000001e1e7808 */ /* 0x002fc40000800000 */
[----:B------:R-:W-:-:S03]  /*9a10*/  FMNMX.FTZ R35, R88, R35, !PT ;  /* 0x0000002358237209 */ /* 0x000fc60007810000 */
[----:B------:R-:W1:Y:S01]  /*9a20*/  MUFU.TANH R42, R42 ;  /* 0x0000002a002a7308 */ /* 0x000e620000002400 */
[----:B------:R-:W-:Y:S01]  /*9a30*/  ISETP.GT.AND P1, PT, R27, 0x31, PT ;  /* 0x000000311b00780c */ /* 0x000fe20003f24270 */
[----:B------:R-:W-:Y:S01]  /*9a40*/  FMUL.FTZ R50, R62, UR4 ;  /* 0x000000043e327c20 */ /* 0x000fe20008410000 */
[----:B--2---:R-:W-:Y:S02]  /*9a50*/  FSEL R34, R34, -INF , P2 ;  /* 0xff80000022227808 */ /* 0x004fe40001000000 */
[----:B------:R-:W-:-:S03]  /*9a60*/  FMNMX.FTZ R35, R30, R35, !PT ;  /* 0x000000231e237209 */ /* 0x000fc60007810000 */
[----:B------:R-:W2:Y:S01]  /*9a70*/  MUFU.TANH R48, R48 ;  /* 0x0000003000307308 */ /* 0x000ea20000002400 */
[----:B------:R-:W-:Y:S01]  /*9a80*/  FMUL.FTZ R3, R24, UR4 ;  /* 0x0000000418037c20 */ /* 0x000fe20008410000 */
[----:B------:R-:W-:Y:S01]  /*9a90*/  FMUL.FTZ R24, R37, UR4 ;  /* 0x0000000425187c20 */ /* 0x000fe20008410000 */
[----:B------:R-:W-:Y:S01]  /*9aa0*/  FMUL.FTZ R37, R52, UR4 ;  /* 0x0000000434257c20 */ /* 0x000fe20008410000 */
[----:B------:R-:W-:Y:S01]  /*9ab0*/  ISETP.GT.AND P2, PT, R27, 0x38, PT ;  /* 0x000000381b00780c */ /* 0x000fe20003f44270 */
[----:B------:R-:W-:Y:S01]  /*9ac0*/  FMUL.FTZ R52, R63, UR4 ;  /* 0x000000043f347c20 */ /* 0x000fe20008410000 */
[----:B---3--:R-:W-:Y:S02]  /*9ad0*/  FSEL R26, R26, -INF , P1 ;  /* 0xff8000001a1a7808 */ /* 0x008fe40000800000 */
[----:B------:R-:W3:Y:S01]  /*9ae0*/  MUFU.TANH R46, R46 ;  /* 0x0000002e002e7308 */ /* 0x000ee20000002400 */
[----:B------:R-:W-:Y:S01]  /*9af0*/  FMNMX.FTZ R35, R34, R35, !PT ;  /* 0x0000002322237209 */ /* 0x000fe20007810000 */
[----:B------:R-:W-:Y:S01]  /*9b00*/  FMUL.FTZ R54, R66, UR4 ;  /* 0x0000000442367c20 */ /* 0x000fe20008410000 */
[----:B------:R-:W-:-:S02]  /*9b10*/  ISETP.GT.AND P1, PT, R27, 0x39, PT ;  /* 0x000000391b00780c */ /* 0x000fc40003f24270 */
[----:B0-----:R-:W-:Y:S02]  /*9b20*/  FSEL R38, R38, -INF , P2 ;  /* 0xff80000026267808 */ /* 0x001fe40001000000 */
[----:B------:R-:W-:Y:S01]  /*9b30*/  FMNMX.FTZ R35, R26, R35, !PT ;  /* 0x000000231a237209 */ /* 0x000fe20007810000 */
[----:B------:R-:W0:Y:S01]  /*9b40*/  MUFU.TANH R50, R50 ;  /* 0x0000003200327308 */ /* 0x000e220000002400 */
[----:B------:R-:W-:Y:S01]  /*9b50*/  FMUL.FTZ R11, R28, UR4 ;  /* 0x000000041c0b7c20 */ /* 0x000fe20008410000 */
[----:B------:R-:W-:Y:S01]  /*9b60*/  FMUL.FTZ R28, R41, UR4 ;  /* 0x00000004291c7c20 */ /* 0x000fe20008410000 */
[----:B------:R-:W-:Y:S01]  /*9b70*/  FMUL.FTZ R41, R56, UR4 ;  /* 0x0000000438297c20 */ /* 0x000fe20008410000 */
[----:B------:R-:W-:Y:S01]  /*9b80*/  ISETP.GT.AND P2, PT, R27, 0x40, PT ;  /* 0x000000401b00780c */ /* 0x000fe20003f44270 */
[----:B------:R-:W-:Y:S01]  /*9b90*/  FMUL.FTZ R56, R67, UR4 ;  /* 0x0000000443387c20 */ /* 0x000fe20008410000 */
[----:B-1----:R-:W-:Y:S02]  /*9ba0*/  FSEL R42, R42, -INF , P1 ;  /* 0xff8000002a2a7808 */ /* 0x002fe40000800000 */
[----:B------:R-:W1:Y:S01]  /*9bb0*/  MUFU.TANH R52, R52 ;  /* 0x0000003400347308 */ /* 0x000e620000002400 */
[----:B------:R-:W-:-:S02]  /*9bc0*/  FMNMX.FTZ R35, R38, R35, !PT ;  /* 0x0000002326237209 */ /* 0x000fc40007810000 */
[C---:B------:R-:W-:Y:S02]  /*9bd0*/  ISETP.GT.AND P1, PT, R27.reuse, 0x41, PT ;  /* 0x000000411b00780c */ /* 0x040fe40003f24270 */
[----:B--2---:R-:W-:Y:S02]  /*9be0*/  FSEL R48, R48, -INF , P2 ;  /* 0xff80000030307808 */ /* 0x004fe40001000000 */
[----:B------:R-:W-:Y:S01]  /*9bf0*/  FMNMX.FTZ R35, R42, R35, !PT ;  /* 0x000000232a237209 */ /* 0x000fe20007810000 */
[----:B------:R-:W2:Y:S01]  /*9c00*/  MUFU.TANH R54, R54 ;  /* 0x0000003600367308 */ /* 0x000ea20000002400 */
[----:B------:R-:W-:Y:S01]  /*9c10*/  FMUL.FTZ R70, R70, UR4 ;  /* 0x0000000446467c20 */ /* 0x000fe20008410000 */
[----:B------:R-:W-:Y:S02]  /*9c20*/  ISETP.GT.AND P2, PT, R27, 0x48, PT ;  /* 0x000000481b00780c */ /* 0x000fe40003f44270 */
[----:B---3--:R-:W-:Y:S02]  /*9c30*/  FSEL R46, R46, -INF , P1 ;  /* 0xff8000002e2e7808 */ /* 0x008fe40000800000 */
[----:B------:R-:W-:-:S02]  /*9c40*/  FMNMX.FTZ R35, R48, R35, !PT ;  /* 0x0000002330237209 */ /* 0x000fc40007810000 */
[----:B------:R-:W3:Y:S01]  /*9c50*/  MUFU.TANH R56, R56 ;  /* 0x0000003800387308 */ /* 0x000ee20000002400 */
[----:B------:R-:W-:Y:S01]  /*9c60*/  FMUL.FTZ R71, R71, UR4 ;  /* 0x0000000447477c20 */ /* 0x000fe20008410000 */
[C---:B------:R-:W-:Y:S02]  /*9c70*/  ISETP.GT.AND P1, PT, R27.reuse, 0x49, PT ;  /* 0x000000491b00780c */ /* 0x040fe40003f24270 */
[----:B0-----:R-:W-:Y:S02]  /*9c80*/  FSEL R50, R50, -INF , P2 ;  /* 0xff80000032327808 */ /* 0x001fe40001000000 */
[----:B------:R-:W-:Y:S02]  /*9c90*/  FMNMX.FTZ R35, R46, R35, !PT ;  /* 0x000000232e237209 */ /* 0x000fe40007810000 */
[----:B------:R-:W0:Y:S01]  /*9ca0*/  MUFU.TANH R58, R70 ;  /* 0x00000046003a7308 */ /* 0x000e220000002400 */
[----:B------:R-:W-:Y:S01]  /*9cb0*/  FMUL.FTZ R74, R74, UR4 ;  /* 0x000000044a4a7c20 */ /* 0x000fe20008410000 */
[----:B------:R-:W-:-:S02]  /*9cc0*/  ISETP.GT.AND P2, PT, R27, 0x50, PT ;  /* 0x000000501b00780c */ /* 0x000fc40003f44270 */
[----:B-1----:R-:W-:Y:S02]  /*9cd0*/  FSEL R52, R52, -INF , P1 ;  /* 0xff80000034347808 */ /* 0x002fe40000800000 */
[----:B------:R-:W-:Y:S02]  /*9ce0*/  FMNMX.FTZ R35, R50, R35, !PT ;  /* 0x0000002332237209 */ /* 0x000fe40007810000 */
[----:B------:R-:W1:Y:S01]  /*9cf0*/  MUFU.TANH R62, R71 ;  /* 0x00000047003e7308 */ /* 0x000e620000002400 */
[----:B------:R-:W-:Y:S01]  /*9d00*/  FMUL.FTZ R75, R75, UR4 ;  /* 0x000000044b4b7c20 */ /* 0x000fe20008410000 */
[----:B------:R-:W-:Y:S02]  /*9d10*/  ISETP.GT.AND P1, PT, R27, 0x51, PT ;  /* 0x000000511b00780c */ /* 0x000fe40003f24270 */
[----:B--2---:R-:W-:Y:S02]  /*9d20*/  FSEL R54, R54, -INF , P2 ;  /* 0xff80000036367808 */ /* 0x004fe40001000000 */
[----:B------:R-:W-:-:S02]  /*9d30*/  FMNMX.FTZ R35, R52, R35, !PT ;  /* 0x0000002334237209 */ /* 0x000fc40007810000 */
[----:B------:R-:W2:Y:S01]  /*9d40*/  MUFU.TANH R70, R74 ;  /* 0x0000004a00467308 */ /* 0x000ea20000002400 */
[----:B------:R-:W-:Y:S01]  /*9d50*/  FMUL.FTZ R78, R78, UR4 ;  /* 0x000000044e4e7c20 */ /* 0x000fe20008410000 */
[----:B------:R-:W-:Y:S01]  /*9d60*/  ISETP.GT.AND P2, PT, R27, 0x58, PT ;  /* 0x000000581b00780c */ /* 0x000fe20003f44270 */
[----:B------:R-:W-:Y:S01]  /*9d70*/  FMUL.FTZ R79, R79, UR4 ;  /* 0x000000044f4f7c20 */ /* 0x000fe20008410000 */
[----:B---3--:R-:W-:Y:S02]  /*9d80*/  FSEL R56, R56, -INF , P1 ;  /* 0xff80000038387808 */ /* 0x008fe40000800000 */
[----:B------:R-:W-:Y:S02]  /*9d90*/  FMNMX.FTZ R35, R54, R35, !PT ;  /* 0x0000002336237209 */ /* 0x000fe40007810000 */
[----:B------:R-:W3:Y:S01]  /*9da0*/  MUFU.TANH R66, R75 ;  /* 0x0000004b00427308 */ /* 0x000ee20000002400 */
[----:B------:R-:W-:Y:S01]  /*9db0*/  ISETP.GT.AND P1, PT, R27, 0x59, PT ;  /* 0x000000591b00780c */ /* 0x000fe20003f24270 */
[----:B------:R-:W-:Y:S01]  /*9dc0*/  FMUL.FTZ R82, R82, UR4 ;  /* 0x0000000452527c20 */ /* 0x000fe20008410000 */
[----:B0-----:R-:W-:-:S02]  /*9dd0*/  FSEL R58, R58, -INF , P2 ;  /* 0xff8000003a3a7808 */ /* 0x001fc40001000000 */
        /* <DEDUP_REMOVED lines=21> */
[----:B------:R-:W-:Y:S02]  /*9f30*/  ISETP.GT.AND P2, PT, R27, 0x70, PT ;  /* 0x000000701b00780c */ /* 0x000fe40003f44270 */
[----:B-1----:R-:W-:Y:S02]  /*9f40*/  FSEL R78, R79, -INF , P1 ;  /* 0xff8000004f4e7808 */ /* 0x002fe40000800000 */
[----:B------:R-:W-:-:S03]  /*9f50*/  FMNMX.FTZ R35, R74, R35, !PT ;  /* 0x000000234a237209 */ /* 0x000fc60007810000 */
[----:B------:R-:W1:Y:S01]  /*9f60*/  MUFU.TANH R87, R87 ;  /* 0x0000005700577308 */ /* 0x000e620000002400 */
[----:B------:R-:W-:Y:S01]  /*9f70*/  FMUL.FTZ R43, R60, UR4 ;  /* 0x000000043c2b7c20 */ /* 0x000fe20008410000 */
[C---:B------:R-:W-:Y:S02]  /*9f80*/  ISETP.GT.AND P1, PT, R27.reuse, 0x71, PT ;  /* 0x000000711b00780c */ /* 0x040fe40003f24270 */
[----:B--2---:R-:W-:Y:S02]  /*9f90*/  FSEL R60, R82, -INF , P2 ;  /* 0xff800000523c7808 */ /* 0x004fe40001000000 */
[----:B------:R-:W-:Y:S02]  /*9fa0*/  FMNMX.FTZ R35, R78, R35, !PT ;  /* 0x000000234e237209 */ /* 0x000fe40007810000 */
[----:B------:R-:W-:Y:S02]  /*9fb0*/  ISETP.GT.AND P2, PT, R27, 0x78, PT ;  /* 0x000000781b00780c */ /* 0x000fe40003f44270 */
[----:B---3--:R-:W-:-:S02]  /*9fc0*/  FSEL R82, R83, -INF , P1 ;  /* 0xff80000053527808 */ /* 0x008fc40000800000 */
[----:B------:R-:W-:Y:S02]  /*9fd0*/  FMNMX.FTZ R35, R60, R35, !PT ;  /* 0x000000233c237209 */ /* 0x000fe40007810000 */
[----:B------:R-:W-:Y:S02]  /*9fe0*/  ISETP.GT.AND P1, PT, R27, 0x79, PT ;  /* 0x000000791b00780c */ /* 0x000fe40003f24270 */
[----:B0-----:R-:W-:Y:S02]  /*9ff0*/  FSEL R86, R86, -INF , P2 ;  /* 0xff80000056567808 */ /* 0x001fe40001000000 */
[----:B------:R-:W-:Y:S02]  /*a000*/  FMNMX.FTZ R35, R82, R35, !PT ;  /* 0x0000002352237209 */ /* 0x000fe40007810000 */
[----:B-1----:R-:W-:Y:S02]  /*a010*/  FSEL R90, R87, -INF , P1 ;  /* 0xff800000575a7808 */ /* 0x002fe40000800000 */
[----:B------:R-:W-:-:S04]  /*a020*/  FMNMX.FTZ R35, R86, R35, !PT ;  /* 0x0000002356237209 */ /* 0x000fc80007810000 */
[----:B------:R-:W-:Y:S01]  /*a030*/  FMNMX.FTZ R35, R90, R35, !PT ;  /* 0x000000235a237209 */ /* 0x000fe20007810000 */
[----:B------:R-:W-:-:S04]  /*a040*/  FMUL.FTZ R27, R64, UR4 ;  /* 0x00000004401b7c20 */ /* 0x000fc80008410000 */
[----:B------:R-:W0:Y:S01]  /*a050*/  SHFL.BFLY PT, R64, R35, 0x2, 0x1f ;  /* 0x0c401f0023407f89 */ /* 0x000e2200000e0000 */
[----:B------:R-:W-:Y:S01]  /*a060*/  FMUL.FTZ R10, R25, UR4 ;  /* 0x00000004190a7c20 */ /* 0x000fe20008410000 */
[----:B0-----:R-:W-:-:S05]  /*a070*/  FMNMX.FTZ R64, R35, R64, !PT ;  /* 0x0000004023407209 */ /* 0x001fca0007810000 */
[----:B------:R-:W0:Y:S01]  /*a080*/  SHFL.BFLY PT, R35, R64, 0x1, 0x1f ;  /* 0x0c201f0040237f89 */ /* 0x000e2200000e0000 */
[----:B------:R-:W1:Y:S01]  /*a090*/  MUFU.TANH R3, R3 ;  /* 0x0000000300037308 */ /* 0x000e620000002400 */
[----:B------:R-:W-:Y:S01]  /*a0a0*/  FMUL.FTZ R14, R29, UR4 ;  /* 0x000000041d0e7c20 */ /* 0x000fe20008410000 */
[----:B------:R-:W-:-:S06]  /*a0b0*/  MOV R51, UR5 ;  /* 0x0000000500337c02 */ /* 0x000fcc0008000f00 */
[----:B------:R-:W2:Y:S01]  /*a0c0*/  MUFU.TANH R10, R10 ;  /* 0x0000000a000a7308 */ /* 0x000ea20000002400 */
[----:B------:R-:W-:Y:S01]  /*a0d0*/  FMUL.FTZ R15, R32, UR4 ;  /* 0x00000004200f7c20 */ /* 0x000fe20008410000 */
[----:B------:R-:W-:-:S06]  /*a0e0*/  VIADDMNMX R67, R89, R106, R91, PT ;  /* 0x0000006a59437246 */ /* 0x000fcc000380015b */
[----:B------:R-:W3:Y:S01]  /*a0f0*/  MUFU.TANH R11, R11 ;  /* 0x0000000b000b7308 */ /* 0x000ee20000002400 */
[----:B0-----:R-:W-:-:S07]  /*a100*/  FMNMX.FTZ R35, R64, R35, !PT ;  /* 0x0000002340237209 */ /* 0x001fce0007810000 */
[----:B------:R-:W0:Y:S01]  /*a110*/  MUFU.TANH R14, R14 ;  /* 0x0000000e000e7308 */ /* 0x000e220000002400 */
[C---:B------:R-:W-:Y:S01]  /*a120*/  FSETP.NEU.FTZ.AND P1, PT, R35.reuse, -INF , PT ;  /* 0xff8000002300780b */ /* 0x040fe20003f3d000 */
[----:B------:R-:W-:Y:S01]  /*a130*/  FMUL.FTZ R63, R35, R51 ;  /* 0x00000033233f7220 */ /* 0x000fe20000410000 */
[----:B------:R-:W-:Y:S01]  /*a140*/  ISETP.GT.AND P2, PT, R67, 0x1, PT ;  /* 0x000000014300780c */ /* 0x000fe20003f44270 */
[----:B------:R-:W-:-:S04]  /*a150*/  FMUL.FTZ R21, R36, UR4 ;  /* 0x0000000424157c20 */ /* 0x000fc80008410000 */
[----:B------:R-:W4:Y:S01]  /*a160*/  MUFU.TANH R15, R15 ;  /* 0x0000000f000f7308 */ /* 0x000f220000002400 */
[----:B------:R-:W-:Y:S02]  /*a170*/  FSEL R63, R63, RZ, P1 ;  /* 0x000000ff3f3f7208 */ /* 0x000fe40000800000 */
[----:B------:R-:W-:Y:S01]  /*a180*/  ISETP.GT.AND P1, PT, R67, RZ, PT ;  /* 0x000000ff4300720c */ /* 0x000fe20003f24270 */
[----:B------:R-:W-:Y:S01]  /*a190*/  FMUL.FTZ R36, R49, UR4 ;  /* 0x0000000431247c20 */ /* 0x000fe20008410000 */
[----:B------:R-:W-:Y:S01]  /*a1a0*/  FMUL.FTZ R49, R72, UR4 ;  /* 0x0000000448317c20 */ /* 0x000fe20008410000 */
[----:B------:R-:W-:Y:S02]  /*a1b0*/  ISETP.GT.AND P3, PT, R67, 0x8, PT ;  /* 0x000000084300780c */ /* 0x000fe40003f64270 */
[----:B------:R-:W4:Y:S01]  /*a1c0*/  MUFU.TANH R20, R20 ;  /* 0x0000001400147308 */ /* 0x000f220000002400 */
[----:B-1----:R-:W-:Y:S02]  /*a1d0*/  FSEL R72, R3, -INF , P1 ;  /* 0xff80000003487808 */ /* 0x002fe40000800000 */
[----:B--2---:R-:W-:Y:S01]  /*a1e0*/  FSEL R10, R10, -INF , P2 ;  /* 0xff8000000a0a7808 */ /* 0x004fe20001000000 */
[----:B------:R-:W-:Y:S01]  /*a1f0*/  FMUL.FTZ R55, R76, UR4 ;  /* 0x000000044c377c20 */ /* 0x000fe20008410000 */
[----:B------:R-:W-:Y:S01]  /*a200*/  ISETP.GT.AND P1, PT, R67, 0x9, PT ;  /* 0x000000094300780c */ /* 0x000fe20003f24270 */
[----:B------:R-:W-:Y:S01]  /*a210*/  FMUL.FTZ R25, R40, UR4 ;  /* 0x0000000428197c20 */ /* 0x000fe20008410000 */
[----:B---3--:R-:W-:Y:S01]  /*a220*/  FSEL R76, R11, -INF , P3 ;  /* 0xff8000000b4c7808 */ /* 0x008fe20001800000 */
[----:B------:R-:W-:Y:S01]  /*a230*/  MUFU.TANH R21, R21 ;  /* 0x0000001500157308 */ /* 0x000fe20000002400 */
[----:B------:R-:W-:Y:S01]  /*a240*/  FMNMX.FTZ R3, R72, R10, !PT ;  /* 0x0000000a48037209 */ /* 0x000fe20007810000 */
[----:B------:R-:W-:Y:S01]  /*a250*/  FMUL.FTZ R59, R80, UR4 ;  /* 0x00000004503b7c20 */ /* 0x000fe20008410000 */
[----:B------:R-:W-:-:S02]  /*a260*/  ISETP.GT.AND P2, PT, R67, 0x10, PT ;  /* 0x000000104300780c */ /* 0x000fc40003f44270 */
[----:B0-----:R-:W-:Y:S02]  /*a270*/  FSEL R80, R14, -INF , P1 ;  /* 0xff8000000e507808 */ /* 0x001fe40000800000 */
[----:B------:R-:W-:Y:S01]  /*a280*/  FMNMX.FTZ R3, R76, R3, !PT ;  /* 0x000000034c037209 */ /* 0x000fe20007810000 */
[----:B------:R-:W0:Y:S01]  /*a290*/  MUFU.TANH R24, R24 ;  /* 0x0000001800187308 */ /* 0x000e220000002400 */
[----:B------:R-:W-:Y:S01]  /*a2a0*/  FMUL.FTZ R64, R84, UR4 ;  /* 0x0000000454407c20 */ /* 0x000fe20008410000 */
[----:B------:R-:W-:Y:S01]  /*a2b0*/  ISETP.GT.AND P1, PT, R67, 0x11, PT ;  /* 0x000000114300780c */ /* 0x000fe20003f24270 */
[----:B------:R-:W-:Y:S01]  /*a2c0*/  FMUL.FTZ R29, R44, UR4 ;  /* 0x000000042c1d7c20 */ /* 0x000fe20008410000 */
[----:B----4-:R-:W-:Y:S02]  /*a2d0*/  FSEL R84, R15, -INF , P2 ;  /* 0xff8000000f547808 */ /* 0x010fe40001000000 */
[----:B------:R-:W-:Y:S02]  /*a2e0*/  FMNMX.FTZ R3, R80, R3, !PT ;  /* 0x0000000350037209 */ /* 0x000fe40007810000 */
[----:B------:R-:W1:Y:S01]  /*a2f0*/  MUFU.TANH R25, R25 ;  /* 0x0000001900197308 */ /* 0x000e620000002400 */
[-CC-:B------:R-:W-:Y:S01]  /*a300*/  FFMA.FTZ R100, R100, R51.reuse, -R63.reuse ;  /* 0x0000003364647223 */ /* 0x180fe2000001083f */
[----:B------:R-:W-:Y:S01]  /*a310*/  FFMA.FTZ R145, R98, R51, -R63 ;  /* 0x0000003362917223 */ /* 0x000fe2000001083f */
[----:B------:R-:W-:Y:S01]  /*a320*/  ISETP.GT.AND P2, PT, R67, 0x18, PT ;  /* 0x000000184300780c */ /* 0x000fe20003f44270 */
[----:B------:R-:W-:Y:S01]  /*a330*/  FMUL.FTZ R32, R45, UR4 ;  /* 0x000000042d207c20 */ /* 0x000fe20008410000 */
[----:B------:R-:W-:-:S02]  /*a340*/  FSEL R98, R20, -INF , P1 ;  /* 0xff80000014627808 */ /* 0x000fc40000800000 */
[----:B------:R-:W-:Y:S01]  /*a350*/  FMNMX.FTZ R3, R84, R3, !PT ;  /* 0x0000000354037209 */ /* 0x000fe20007810000 */
[----:B------:R-:W2:Y:S01]  /*a360*/  MUFU.TANH R28, R28 ;  /* 0x0000001c001c7308 */ /* 0x000ea20000002400 */
[----:B------:R-:W-:Y:S02]  /*a370*/  ISETP.GT.AND P1, PT, R67, 0x19, PT ;  /* 0x000000194300780c */ /* 0x000fe40003f24270 */
[----:B------:R-:W-:-:S05]  /*a380*/  FMNMX.FTZ R3, R98, R3, !PT ;  /* 0x0000000362037209 */ /* 0x000fca0007810000 */
[----:B------:R-:W3:Y:S01]  /*a390*/  MUFU.TANH R29, R29 ;  /* 0x0000001d001d7308 */ /* 0x000ee20000002400 */
[----:B0-----:R-:W-:-:S07]  /*a3a0*/  FSEL R24, R24, -INF , P1 ;  /* 0xff80000018187808 */ /* 0x001fce0000800000 */
[----:B------:R0:W-:Y:S01]  /*a3b0*/  MUFU.EX2 R14, R100 ;  /* 0x00000064000e7308 */ /* 0x0001e20000000800 */
[----:B------:R-:W-:Y:S01]  /*a3c0*/  FFMA.FTZ R20, R102, R51, -R63 ;  /* 0x0000003366147223 */ /* 0x000fe2000001083f */
[----:B0-----:R-:W-:-:S06]  /*a3d0*/  FSEL R100, R21, -INF , P2 ;  /* 0xff80000015647808 */ /* 0x001fcc0001000000 */
[----:B------:R-:W0:Y:S01]  /*a3e0*/  MUFU.TANH R32, R32 ;  /* 0x0000002000207308 */ /* 0x000e220000002400 */
[C---:B------:R-:W-:Y:S02]  /*a3f0*/  ISETP.GT.AND P2, PT, R67.reuse, 0x20, PT ;  /* 0x000000204300780c */ /* 0x040fe40003f44270 */
[----:B------:R-:W-:Y:S02]  /*a400*/  FMNMX.FTZ R3, R100, R3, !PT ;  /* 0x0000000364037209 */ /* 0x000fe40007810000 */
[----:B------:R-:W-:Y:S02]  /*a410*/  ISETP.GT.AND P1, PT, R67, 0x21, PT ;  /* 0x000000214300780c */ /* 0x000fe40003f24270 */
[----:B-1----:R-:W-:Y:S01]  /*a420*/  FSEL R102, R25, -INF , P2 ;  /* 0xff80000019667808 */ /* 0x002fe20001000000 */
[----:B------:R-:W1:Y:S01]  /*a430*/  MUFU.TANH R33, R33 ;  /* 0x0000002100217308 */ /* 0x000e620000002400 */
[----:B------:R-:W-:Y:S01]  /*a440*/  FMNMX.FTZ R3, R24, R3, !PT ;  /* 0x0000000318037209 */ /* 0x000fe20007810000 */
[----:B------:R-:W-:Y:S01]  /*a450*/  FFMA.FTZ R147, R104, R51, -R63 ;  /* 0x0000003368937223 */ /* 0x000fe2000001083f */
[----:B------:R-:W-:Y:S01]  /*a460*/  ISETP.GT.AND P2, PT, R67, 0x28, PT ;  /* 0x000000284300780c */ /* 0x000fe20003f44270 */
[----:B------:R-:W-:Y:S01]  /*a470*/  FMUL.FTZ R40, R53, UR4 ;  /* 0x0000000435287c20 */ /* 0x000fe20008410000 */
[----:B--2---:R-:W-:-:S02]  /*a480*/  FSEL R104, R28, -INF , P1 ;  /* 0xff8000001c687808 */ /* 0x004fc40000800000 */
[----:B------:R-:W-:Y:S01]  /*a490*/  FMNMX.FTZ R3, R102, R3, !PT ;  /* 0x0000000366037209 */ /* 0x000fe20007810000 */
[----:B------:R-:W2:Y:S01]  /*a4a0*/  MUFU.TANH R36, R36 ;  /* 0x0000002400247308 */ /* 0x000ea20000002400 */
[----:B------:R-:W-:Y:S02]  /*a4b0*/  ISETP.GT.AND P1, PT, R67, 0x29, PT ;  /* 0x000000294300780c */ /* 0x000fe40003f24270 */
[----:B---3--:R-:W-:Y:S02]  /*a4c0*/  FSEL R106, R29, -INF , P2 ;  /* 0xff8000001d6a7808 */ /* 0x008fe40001000000 */
[----:B------:R-:W-:-:S03]  /*a4d0*/  FMNMX.FTZ R3, R104, R3, !PT ;  /* 0x0000000368037209 */ /* 0x000fc60007810000 */
[----:B------:R-:W3:Y:S01]  /*a4e0*/  MUFU.TANH R37, R37 ;  /* 0x0000002500257308 */ /* 0x000ee20000002400 */
[----:B------:R-:W-:Y:S01]  /*a4f0*/  ISETP.GT.AND P2, PT, R67, 0x30, PT ;  /* 0x000000304300780c */ /* 0x000fe20003f44270 */
[----:B------:R-:W-:Y:S01]  /*a500*/  FMUL.FTZ R44, R57, UR4 ;  /* 0x00000004392c7c20 */ /* 0x000fe20008410000 */
[----:B0-----:R-:W-:Y:S02]  /*a510*/  FSEL R32, R32, -INF , P1 ;  /* 0xff80000020207808 */ /* 0x001fe40000800000 */
[----:B------:R-:W-:-:S03]  /*a520*/  FMNMX.FTZ R3, R106, R3, !PT ;  /* 0x000000036a037209 */ /* 0x000fc60007810000 */
[----:B------:R-:W0:Y:S01]  /*a530*/  MUFU.TANH R40, R40 ;  /* 0x0000002800287308 */ /* 0x000e220000002400 */
[--C-:B------:R-:W-:Y:S01]  /*a540*/  FFMA.FTZ R28, R96, R51, -R63.reuse ;  /* 0x00000033601c7223 */ /* 0x100fe2000001083f */
[----:B------:R-:W-:Y:S02]  /*a550*/  ISETP.GT.AND P1, PT, R67, 0x31, PT ;  /* 0x000000314300780c */ /* 0x000fe40003f24270 */
[----:B-1----:R-:W-:Y:S02]  /*a560*/  FSEL R96, R33, -INF , P2 ;  /* 0xff80000021607808 */ /* 0x002fe40001000000 */
[----:B------:R-:W-:Y:S02]  /*a570*/  FMNMX.FTZ R3, R32, R3, !PT ;  /* 0x0000000320037209 */ /* 0x000fe40007810000 */
[----:B------:R-:W1:Y:S01]  /*a580*/  MUFU.TANH R41, R41 ;  /* 0x0000002900297308 */ /* 0x000e620000002400 */
[----:B------:R-:W-:Y:S01]  /*a590*/  FFMA.FTZ R141, R94, R51, -R63 ;  /* 0x000000335e8d7223 */ /* 0x000fe2000001083f */
[----:B------:R-:W-:Y:S01]  /*a5a0*/  ISETP.GT.AND P2, PT, R67, 0x38, PT ;  /* 0x000000384300780c */ /* 0x000fe20003f44270 */
[----:B------:R-:W-:Y:S01]  /*a5b0*/  FMUL.FTZ R45, R61, UR4 ;  /* 0x000000043d2d7c20 */ /* 0x000fe20008410000 */
[----:B--2---:R-:W-:-:S02]  /*a5c0*/  FSEL R94, R36, -INF , P1 ;  /* 0xff800000245e7808 */ /* 0x004fc40000800000 */
[----:B------:R-:W-:Y:S02]  /*a5d0*/  FMNMX.FTZ R3, R96, R3, !PT ;  /* 0x0000000360037209 */ /* 0x000fe40007810000 */
[----:B------:R-:W2:Y:S01]  /*a5e0*/  MUFU.TANH R44, R44 ;  /* 0x0000002c002c7308 */ /* 0x000ea20000002400 */
[----:B------:R-:W-:Y:S01]  /*a5f0*/  FFMA.FTZ R151, R108, R51, -R63 ;  /* 0x000000336c977223 */ /* 0x000fe2000001083f */
[----:B------:R-:W-:Y:S02]  /*a600*/  ISETP.GT.AND P1, PT, R67, 0x39, PT ;  /* 0x000000394300780c */ /* 0x000fe40003f24270 */
        /* <DEDUP_REMOVED lines=8> */
[----:B------:R-:W-:Y:S01]  /*a690*/  FFMA.FTZ R36, R92, R51, -R63 ;  /* 0x000000335c247223 */ /* 0x000fe2000001083f */
[----:B------:R-:W-:Y:S01]  /*a6a0*/  ISETP.GT.AND P1, PT, R67, 0x41, PT ;  /* 0x000000414300780c */ /* 0x000fe20003f24270 */
[----:B------:R-:W-:Y:S01]  /*a6b0*/  FMUL.FTZ R39, R68, UR4 ;  /* 0x0000000444277c20 */ /* 0x000fe20008410000 */
[----:B-1----:R-:W-:Y:S02]  /*a6c0*/  FSEL R92, R41, -INF , P2 ;  /* 0xff800000295c7808 */ /* 0x002fe40001000000 */
[----:B------:R-:W-:Y:S02]  /*a6d0*/  FMNMX.FTZ R3, R40, R3, !PT ;  /* 0x0000000328037209 */ /* 0x000fe40007810000 */
[----:B------:R-:W1:Y:S01]  /*a6e0*/  MUFU.TANH R27, R27 ;  /* 0x0000001b001b7308 */ /* 0x000e620000002400 */
[----:B------:R-:W-:Y:S01]  /*a6f0*/  ISETP.GT.AND P2, PT, R67, 0x48, PT ;  /* 0x000000484300780c */ /* 0x000fe20003f44270 */
[----:B------:R-:W-:Y:S01]  /*a700*/  FMUL.FTZ R47, R69, UR4 ;  /* 0x00000004452f7c20 */ /* 0x000fe20008410000 */
[----:B--2---:R-:W-:-:S02]  /*a710*/  FSEL R44, R44, -INF , P1 ;  /* 0xff8000002c2c7808 */ /* 0x004fc40000800000 */
[----:B------:R-:W-:-:S03]  /*a720*/  FMNMX.FTZ R3, R92, R3, !PT ;  /* 0x000000035c037209 */ /* 0x000fc60007810000 */
[----:B------:R-:W2:Y:S01]  /*a730*/  MUFU.TANH R31, R31 ;  /* 0x0000001f001f7308 */ /* 0x000ea20000002400 */
[--C-:B------:R-:W-:Y:S01]  /*a740*/  FFMA.FTZ R143, R88, R51, -R63.reuse ;  /* 0x00000033588f7223 */ /* 0x100fe2000001083f */
[----:B------:R-:W-:Y:S02]  /*a750*/  ISETP.GT.AND P1, PT, R67, 0x49, PT ;  /* 0x000000494300780c */ /* 0x000fe40003f24270 */
[----:B---3--:R-:W-:Y:S02]  /*a760*/  FSEL R88, R43, -INF , P2 ;  /* 0xff8000002b587808 */ /* 0x008fe40001000000 */
[----:B------:R-:W-:Y:S02]  /*a770*/  FMNMX.FTZ R3, R44, R3, !PT ;  /* 0x000000032c037209 */ /* 0x000fe40007810000 */
[----:B------:R-:W3:Y:S01]  /*a780*/  MUFU.TANH R39, R39 ;  /* 0x0000002700277308 */ /* 0x000ee20000002400 */
[----:B------:R-:W-:Y:S01]  /*a790*/  FFMA.FTZ R68, R110, R51, -R63 ;  /* 0x000000336e447223 */ /* 0x000fe2000001083f */
[----:B------:R-:W-:Y:S01]  /*a7a0*/  ISETP.GT.AND P2, PT, R67, 0x50, PT ;  /* 0x000000504300780c */ /* 0x000fe20003f44270 */
[----:B------:R-:W-:Y:S01]  /*a7b0*/  FMUL.FTZ R53, R73, UR4 ;  /* 0x0000000449357c20 */ /* 0x000fe20008410000 */
[----:B0-----:R-:W-:-:S02]  /*a7c0*/  FSEL R110, R45, -INF , P1 ;  /* 0xff8000002d6e7808 */ /* 0x001fc40000800000 */
[----:B------:R-:W-:Y:S02]  /*a7d0*/  FMNMX.FTZ R3, R88, R3, !PT ;  /* 0x0000000358037209 */ /* 0x000fe40007810000 */
        /* <DEDUP_REMOVED lines=21> */
[----:B------:R-:W-:Y:S02]  /*a930*/  ISETP.GT.AND P1, PT, R67, 0x61, PT ;  /* 0x000000614300780c */ /* 0x000fe40003f24270 */
        /* <DEDUP_REMOVED lines=8> */
[----:B------:R-:W-:Y:S02]  /*a9c0*/  ISETP.GT.AND P1, PT, R67, 0x69, PT ;  /* 0x000000694300780c */ /* 0x000fe40003f24270 */
        /* <DEDUP_REMOVED lines=9> */
[----:B------:R-:W-:Y:S02]  /*aa60*/  FMNMX.FTZ R3, R124, R3, !PT ;  /* 0x000000037c037209 */ /* 0x000fe40007810000 */
[----:B------:R-:W-:Y:S02]  /*aa70*/  ISETP.GT.AND P2, PT, R67, 0x78, PT ;  /* 0x000000784300780c */ /* 0x000fe40003f44270 */
[----:B--2---:R-:W-:Y:S02]  /*aa80*/  FSEL R128, R61, -INF , P1 ;  /* 0xff8000003d807808 */ /* 0x004fe40000800000 */
[----:B------:R-:W-:-:S02]  /*aa90*/  FMNMX.FTZ R3, R126, R3, !PT ;  /* 0x000000037e037209 */ /* 0x000fc40007810000 */
[----:B------:R-:W-:Y:S02]  /*aaa0*/  ISETP.GT.AND P1, PT, R67, 0x79, PT ;  /* 0x000000794300780c */ /* 0x000fe40003f24270 */
[----:B---3--:R-:W-:Y:S02]  /*aab0*/  FSEL R64, R64, -INF , P2 ;  /* 0xff80000040407808 */ /* 0x008fe40001000000 */
[----:B------:R-:W-:Y:S02]  /*aac0*/  FMNMX.FTZ R3, R128, R3, !PT ;  /* 0x0000000380037209 */ /* 0x000fe40007810000 */
[----:B0-----:R-:W-:Y:S02]  /*aad0*/  FSEL R130, R65, -INF , P1 ;  /* 0xff80000041827808 */ /* 0x001fe40000800000 */
[----:B------:R-:W-:Y:S01]  /*aae0*/  FMNMX.FTZ R3, R64, R3, !PT ;  /* 0x0000000340037209 */ /* 0x000fe20007810000 */
[-CC-:B------:R-:W-:Y:S01]  /*aaf0*/  FFMA.FTZ R139, R38, R51.reuse, -R63.reuse ;  /* 0x00000033268b7223 */ /* 0x180fe2000001083f */
[----:B------:R-:W-:-:S02]  /*ab00*/  FFMA.FTZ R38, R42, R51, -R63 ;  /* 0x000000332a267223 */ /* 0x000fc4000001083f */
[----:B------:R-:W-:Y:S01]  /*ab10*/  FMNMX.FTZ R3, R130, R3, !PT ;  /* 0x0000000382037209 */ /* 0x000fe20007810000 */
[-CC-:B------:R-:W-:Y:S01]  /*ab20*/  FFMA.FTZ R42, R46, R51.reuse, -R63.reuse ;  /* 0x000000332e2a7223 */ /* 0x180fe2000001083f */
[----:B------:R-:W-:-:S03]  /*ab30*/  FFMA.FTZ R46, R52, R51, -R63 ;  /* 0x00000033342e7223 */ /* 0x000fc6000001083f */
[----:B------:R-:W0:Y:S01]  /*ab40*/  SHFL.BFLY PT, R52, R3, 0x2, 0x1f ;  /* 0x0c401f0003347f89 */ /* 0x000e2200000e0000 */
[-CC-:B------:R-:W-:Y:S01]  /*ab50*/  FFMA.FTZ R133, R48, R51.reuse, -R63.reuse ;  /* 0x0000003330857223 */ /* 0x180fe2000001083f */
[----:B------:R-:W-:Y:S01]  /*ab60*/  FFMA.FTZ R48, R56, R51, -R63 ;  /* 0x0000003338307223 */ /* 0x000fe2000001083f */
[----:B0-----:R-:W-:-:S05]  /*ab70*/  FMNMX.FTZ R11, R3, R52, !PT ;  /* 0x00000034030b7209 */ /* 0x001fca0007810000 */
[----:B------:R-:W0:Y:S01]  /*ab80*/  SHFL.BFLY PT, R56, R11, 0x1, 0x1f ;  /* 0x0c201f000b387f89 */ /* 0x000e2200000e0000 */
[----:B------:R-:W-:Y:S08]  /*ab90*/  MUFU.EX2 R149, R149 ;  /* 0x0000009500957308 */ /* 0x000ff00000000800 */
[----:B------:R-:W1:Y:S01]  /*aba0*/  MUFU.EX2 R68, R68 ;  /* 0x0000004400447308 */ /* 0x000e620000000800 */
[----:B0-----:R-:W-:-:S07]  /*abb0*/  FMNMX.FTZ R53, R11, R56, !PT ;  /* 0x000000380b357209 */ /* 0x001fce0007810000 */
[----:B------:R-:W0:Y:S01]  /*abc0*/  MUFU.EX2 R151, R151 ;  /* 0x0000009700977308 */ /* 0x000e220000000800 */
[C---:B------:R-:W-:Y:S01]  /*abd0*/  FSETP.NEU.FTZ.AND P1, PT, R53.reuse, -INF , PT ;  /* 0xff8000003500780b */ /* 0x040fe20003f3d000 */
[----:B------:R-:W-:-:S05]  /*abe0*/  FMUL.FTZ R29, R53, R51 ;  /* 0x00000033351d7220 */ /* 0x000fca0000410000 */
[----:B------:R-:W-:Y:S01]  /*abf0*/  FSEL R29, R29, RZ, P1 ;  /* 0x000000ff1d1d7208 */ /* 0x000fe20000800000 */
[----:B------:R-:W2:Y:S01]  /*ac00*/  S2R R93, SR_TID.X ;  /* 0x00000000005d7919 */ /* 0x000ea20000002100 */
[----:B------:R-:W3:Y:S03]  /*ac10*/  MUFU.EX2 R145, R145 ;  /* 0x0000009100917308 */ /* 0x000ee60000000800 */
[-CC-:B------:R-:W-:Y:S01]  /*ac20*/  FFMA.FTZ R148, R72, R51.reuse, -R29.reuse ;  /* 0x0000003348947223 */ /* 0x180fe2000001081d */
[-CC-:B------:R-:W-:Y:S01]  /*ac30*/  FFMA.FTZ R3, R10, R51.reuse, -R29.reuse ;  /* 0x000000330a037223 */ /* 0x180fe2000001081d */
[-CC-:B------:R-:W-:Y:S01]  /*ac40*/  FFMA.FTZ R150, R76, R51.reuse, -R29.reuse ;  /* 0x000000334c967223 */ /* 0x180fe2000001081d */
[----:B-1----:R-:W-:Y:S02]  /*ac50*/  FADD.FTZ R10, R149, R68 ;  /* 0x00000044950a7221 */ /* 0x002fe40000010000 */
[----:B------:R-:W1:Y:S01]  /*ac60*/  MUFU.EX2 R20, R20 ;  /* 0x0000001400147308 */ /* 0x000e620000000800 */
[----:B------:R-:W-:Y:S01]  /*ac70*/  FFMA.FTZ R11, R80, R51, -R29 ;  /* 0x00000033500b7223 */ /* 0x000fe2000001081d */
[----:B0-----:R-:W-:-:S06]  /*ac80*/  FADD.FTZ R37, R151, R10 ;  /* 0x0000000a97257221 */ /* 0x001fcc0000010000 */
[----:B------:R-:W-:Y:S01]  /*ac90*/  MUFU.EX2 R148, R148 ;  /* 0x0000009400947308 */ /* 0x000fe20000000800 */
[----:B------:R-:W-:-:S07]  /*aca0*/  FFMA.FTZ R144, R84, R51, -R29 ;  /* 0x0000003354907223 */ /* 0x000fce000001081d */
[----:B------:R-:W0:Y:S01]  /*acb0*/  MUFU.EX2 R3, R3 ;  /* 0x0000000300037308 */ /* 0x000e220000000800 */
[----:B------:R-:W-:-:S07]  /*acc0*/  FADD.FTZ R10, R14, R37 ;  /* 0x000000250e0a7221 */ /* 0x000fce0000010000 */
[----:B------:R-:W4:Y:S01]  /*acd0*/  MUFU.EX2 R147, R147 ;  /* 0x0000009300937308 */ /* 0x000f220000000800 */
[----:B------:R-:W-:-:S07]  /*ace0*/  FFMA.FTZ R15, R98, R51, -R29 ;  /* 0x00000033620f7223 */ /* 0x000fce000001081d */
[----:B------:R-:W2:Y:S01]  /*acf0*/  MUFU.EX2 R150, R150 ;  /* 0x0000009600967308 */ /* 0x000ea20000000800 */
[----:B---3--:R-:W-:-:S07]  /*ad00*/  FADD.FTZ R39, R145, R10 ;  /* 0x0000000a91277221 */ /* 0x008fce0000010000 */
[----:B------:R-:W3:Y:S01]  /*ad10*/  MUFU.EX2 R28, R28 ;  /* 0x0000001c001c7308 */ /* 0x000ee20000000800 */
[----:B------:R-:W-:-:S07]  /*ad20*/  FFMA.FTZ R146, R100, R51, -R29 ;  /* 0x0000003364927223 */ /* 0x000fce000001081d */
[----:B------:R-:W3:Y:S01]  /*ad30*/  MUFU.EX2 R11, R11 ;  /* 0x0000000b000b7308 */ /* 0x000ee20000000800 */
[----:B-1----:R-:W-:Y:S01]  /*ad40*/  FADD.FTZ R10, R20, R39 ;  /* 0x00000027140a7221 */ /* 0x002fe20000010000 */
[----:B------:R-:W-:-:S06]  /*ad50*/  FFMA.FTZ R30, R30, R51, -R63 ;  /* 0x000000331e1e7223 */ /* 0x000fcc000001083f */
[----:B------:R-:W1:Y:S01]  /*ad60*/  MUFU.EX2 R141, R141 ;  /* 0x0000008d008d7308 */ /* 0x000e620000000800 */
[----:B0-----:R-:W-:Y:S01]  /*ad70*/  FADD.FTZ R41, R148, R3 ;  /* 0x0000000394297221 */ /* 0x001fe20000010000 */
[----:B------:R-:W-:-:S06]  /*ad80*/  FFMA.FTZ R21, R24, R51, -R29 ;  /* 0x0000003318157223 */ /* 0x000fcc000001081d */
[----:B------:R-:W0:Y:S01]  /*ad90*/  MUFU.EX2 R144, R144 ;  /* 0x0000009000907308 */ /* 0x000e220000000800 */
[----:B----4-:R-:W-:Y:S01]  /*ada0*/  FADD.FTZ R39, R147, R10 ;  /* 0x0000000a93277221 */ /* 0x010fe20000010000 */
[----:B--2---:R-:W-:-:S06]  /*adb0*/  FADD.FTZ R10, R150, R41 ;  /* 0x00000029960a7221 */ /* 0x004fcc0000010000 */
[----:B------:R-:W2:Y:S01]  /*adc0*/  MUFU.EX2 R36, R36 ;  /* 0x0000002400247308 */ /* 0x000ea20000000800 */
[----:B------:R-:W-:-:S07]  /*add0*/  FFMA.FTZ R140, R102, R51, -R29 ;  /* 0x00000033668c7223 */ /* 0x000fce000001081d */
[----:B------:R-:W4:Y:S01]  /*ade0*/  MUFU.EX2 R15, R15 ;  /* 0x0000000f000f7308 */ /* 0x000f220000000800 */
[----:B---3--:R-:W-:Y:S01]  /*adf0*/  FADD.FTZ R24, R28, R39 ;  /* 0x000000271c187221 */ /* 0x008fe20000010000 */
[----:B------:R-:W-:-:S06]  /*ae00*/  FFMA.FTZ R26, R26, R51, -R63 ;  /* 0x000000331a1a7223 */ /* 0x000fcc000001083f */
[----:B------:R-:W3:Y:S01]  /*ae10*/  MUFU.EX2 R143, R143 ;  /* 0x0000008f008f7308 */ /* 0x000ee20000000800 */
[----:B------:R-:W-:Y:S01]  /*ae20*/  FADD.FTZ R41, R11, R10 ;  /* 0x0000000a0b297221 */ /* 0x000fe20000010000 */
[----:B------:R-:W-:-:S06]  /*ae30*/  FFMA.FTZ R25, R104, R51, -R29 ;  /* 0x0000003368197223 */ /* 0x000fcc000001081d */
[----:B------:R-:W3:Y:S01]  /*ae40*/  MUFU.EX2 R146, R146 ;  /* 0x0000009200927308 */ /* 0x000ee20000000800 */
[----:B------:R-:W-:Y:S01]  /*ae50*/  FFMA.FTZ R27, R32, R51, -R29 ;  /* 0x00000033201b7223 */ /* 0x000fe2000001081d */
[----:B------:R-:W-:Y:S01]  /*ae60*/  LOP3.LUT R93, R93, 0x7f, RZ, 0xc0, !PT ;  /* 0x0000007f5d5d7812 */ /* 0x000fe200078ec0ff */
[----:B------:R-:W-:-:S05]  /*ae70*/  IMAD.IADD R32, R95, 0x1, -R97 ;  /* 0x000000015f207824 */ /* 0x000fca00078e0a61 */
[----:B------:R-:W3:Y:S01]  /*ae80*/  MUFU.EX2 R30, R30 ;  /* 0x0000001e001e7308 */ /* 0x000ee20000000800 */
[----:B-1----:R-:W-:Y:S01]  /*ae90*/  FADD.FTZ R43, R141, R24 ;  /* 0x000000188d2b7221 */ /* 0x002fe20000010000 */
[----:B0-----:R-:W-:-:S06]  /*aea0*/  FADD.FTZ R10, R144, R41 ;  /* 0x00000029900a7221 */ /* 0x001fcc0000010000 */
[----:B------:R-:W0:Y:S01]  /*aeb0*/  MUFU.EX2 R21, R21 ;  /* 0x0000001500157308 */ /* 0x000e220000000800 */
[-CC-:B------:R-:W-:Y:S01]  /*aec0*/  FFMA.FTZ R142, R106, R51.reuse, -R29.reuse ;  /* 0x000000336a8e7223 */ /* 0x180fe2000001081d */
[----:B------:R-:W-:Y:S01]  /*aed0*/  FFMA.FTZ R37, R44, R51, -R29 ;  /* 0x000000332c257223 */ /* 0x000fe2000001081d */
[----:B------:R-:W-:Y:S01]  /*aee0*/  ISETP.NE.AND P1, PT, R93, RZ, PT ;  /* 0x000000ff5d00720c */ /* 0x000fe20003f25270 */
[----:B------:R-:W-:-:S04]  /*aef0*/  IMAD R44, R153, 0xc0, R32 ;  /* 0x000000c0992c7824 */ /* 0x000fc800078e0220 */
[----:B------:R-:W1:Y:S01]  /*af00*/  MUFU.EX2 R137, R137 ;  /* 0x0000008900897308 */ /* 0x000e620000000800 */
[----:B--2---:R-:W-:Y:S01]  /*af10*/  FADD.FTZ R32, R36, R43 ;  /* 0x0000002b24207221 */ /* 0x004fe20000010000 */
[----:B----4-:R-:W-:-:S06]  /*af20*/  FADD.FTZ R43, R15, R10 ;  /* 0x0000000a0f2b7221 */ /* 0x010fcc0000010000 */
[----:B------:R-:W2:Y:S01]  /*af30*/  MUFU.EX2 R140, R140 ;  /* 0x0000008c008c7308 */ /* 0x000ea20000000800 */
[----:B---3--:R-:W-:Y:S01]  /*af40*/  FADD.FTZ R41, R143, R32 ;  /* 0x000000208f297221 */ /* 0x008fe20000010000 */
[----:B------:R-:W-:-:S06]  /*af50*/  FADD.FTZ R32, R146, R43 ;  /* 0x0000002b92207221 */ /* 0x000fcc0000010000 */
[----:B------:R-:W3:Y:S01]  /*af60*/  MUFU.EX2 R26, R26 ;  /* 0x0000001a001a7308 */ /* 0x000ee20000000800 */
[----:B------:R-:W-:-:S07]  /*af70*/  FFMA.FTZ R136, R96, R51, -R29 ;  /* 0x0000003360887223 */ /* 0x000fce000001081d */
[----:B------:R-:W4:Y:S01]  /*af80*/  MUFU.EX2 R25, R25 ;  /* 0x0000001900197308 */ /* 0x000f220000000800 */
[----:B------:R-:W-:Y:S01]  /*af90*/  FFMA.FTZ R33, R40, R51, -R29 ;  /* 0x0000003328217223 */ /* 0x000fe2000001081d */
[----:B------:R-:W-:Y:S01]  /*afa0*/  SHF.R.S32.HI R45, RZ, 0x1f, R44 ;  /* 0x0000001fff2d7819 */ /* 0x000fe2000001142c */
[----:B------:R-:W-:-:S05]  /*afb0*/  FADD.FTZ R40, R30, R41 ;  /* 0x000000291e287221 */ /* 0x000fca0000010000 */
[----:B------:R-:W4:Y:S01]  /*afc0*/  MUFU.EX2 R139, R139 ;  /* 0x0000008b008b7308 */ /* 0x000f220000000800 */
[----:B0-----:R-:W-:Y:S01]  /*afd0*/  FADD.FTZ R43, R21, R32 ;  /* 0x00000020152b7221 */ /* 0x001fe20000010000 */
[----:B------:R-:W-:-:S06]  /*afe0*/  FFMA.FTZ R31, R94, R51, -R29 ;  /* 0x000000335e1f7223 */ /* 0x000fcc000001081d */
[----:B------:R-:W0:Y:S01]  /*aff0*/  MUFU.EX2 R142, R142 ;  /* 0x0000008e008e7308 */ /* 0x000e220000000800 */
[----:B------:R-:W-:Y:S01]  /*b000*/  LEA.HI R10, R45, R44, RZ, 0x7 ;  /* 0x0000002c2d0a7211 */ /* 0x000fe200078f38ff */
[----:B------:R-:W-:Y:S02]  /*b010*/  @!P1 VIADD R0, R0, 0x16840 ;  /* 0x0001684000009836 */ /* 0x000fe40000000000 */
[----:B------:R-:W-:-:S04]  /*b020*/  FFMA.FTZ R41, R34, R51, -R29 ;  /* 0x0000003322297223 */ /* 0x000fc8000001081d */
[----:B------:R-:W0:Y:S01]  /*b030*/  MUFU.EX2 R38, R38 ;  /* 0x0000002600267308 */ /* 0x000e220000000800 */
[----:B-1----:R-:W-:Y:S01]  /*b040*/  FADD.FTZ R45, R137, R40 ;  /* 0x00000028892d7221 */ /* 0x002fe20000010000 */
[----:B------:R-:W-:Y:S01]  /*b050*/  FFMA.FTZ R135, R50, R51, -R63 ;  /* 0x0000003332877223 */ /* 0x000fe2000001083f */
[----:B--2---:R-:W-:-:S05]  /*b060*/  FADD.FTZ R34, R140, R43 ;  /* 0x0000002b8c227221 */ /* 0x004fca0000010000 */
[----:B------:R-:W1:Y:S01]  /*b070*/  MUFU.EX2 R27, R27 ;  /* 0x0000001b001b7308 */ /* 0x000e620000000800 */
[----:B------:R-:W-:Y:S01]  /*b080*/  FFMA.FTZ R138, R108, R51, -R29 ;  /* 0x000000336c8a7223 */ /* 0x000fe2000001081d */
[----:B---3--:R-:W-:Y:S01]  /*b090*/  FADD.FTZ R40, R26, R45 ;  /* 0x0000002d1a287221 */ /* 0x008fe20000010000 */
[----:B------:R-:W-:-:S05]  /*b0a0*/  @!P1 PRMT R0, RZ, 0x654, R0 ;  /* 0x00000654ff009816 */ /* 0x000fca0000000000 */
[----:B------:R-:W2:Y:S01]  /*b0b0*/  MUFU.EX2 R133, R133 ;  /* 0x0000008500857308 */ /* 0x000ea20000000800 */
[----:B----4-:R-:W-:-:S07]  /*b0c0*/  FADD.FTZ R45, R25, R34 ;  /* 0x00000022192d7221 */ /* 0x010fce0000010000 */
[----:B------:R-:W3:Y:S01]  /*b0d0*/  MUFU.EX2 R136, R136 ;  /* 0x0000008800887308 */ /* 0x000ee20000000800 */
[----:B------:R-:W-:Y:S01]  /*b0e0*/  FADD.FTZ R43, R139, R40 ;  /* 0x000000288b2b7221 */ /* 0x000fe20000010000 */
[----:B------:R0:W-:Y:S06]  /*b0f0*/  @!P1 SYNCS.ARRIVE.TRANS64.RED.A1T0 RZ, [R0+URZ], RZ ;  /* 0x000000ff00ff99a7 */ /* 0x0001ec000810043f */
[----:B------:R-:W4:Y:S01]  /*b100*/  MUFU.EX2 R42, R42 ;  /* 0x0000002a002a7308 */ /* 0x000f220000000800 */
[----:B------:R-:W-:Y:S01]  /*b110*/  FFMA.FTZ R129, R54, R51, -R63 ;  /* 0x0000003336817223 */ /* 0x000fe2000001083f */
[----:B0-----:R-:W-:-:S06]  /*b120*/  FADD.FTZ R0, R142, R45 ;  /* 0x0000002d8e007221 */ /* 0x001fcc0000010000 */
[----:B------:R-:W0:Y:S01]  /*b130*/  MUFU.EX2 R31, R31 ;  /* 0x0000001f001f7308 */ /* 0x000e220000000800 */
[----:B------:R-:W-:Y:S01]  /*b140*/  FFMA.FTZ R132, R92, R51, -R29 ;  /* 0x000000335c847223 */ /* 0x000fe2000001081d */
[----:B------:R-:W-:-:S06]  /*b150*/  FADD.FTZ R34, R38, R43 ;  /* 0x0000002b26227221 */ /* 0x000fcc0000010000 */
[----:B------:R-:W0:Y:S01]  /*b160*/  MUFU.EX2 R135, R135 ;  /* 0x0000008700877308 */ /* 0x000e220000000800 */
[----:B-1----:R-:W-:-:S07]  /*b170*/  FADD.FTZ R45, R27, R0 ;  /* 0x000000001b2d7221 */ /* 0x002fce0000010000 */
[----:B------:R-:W1:Y:S01]  /*b180*/  MUFU.EX2 R138, R138 ;  /* 0x0000008a008a7308 */ /* 0x000e620000000800 */
[----:B--2---:R-:W-:Y:S01]  /*b190*/  FADD.FTZ R47, R133, R34 ;  /* 0x00000022852f7221 */ /* 0x004fe20000010000 */
[----:B------:R-:W-:-:S06]  /*b1a0*/  FFMA.FTZ R131, R58, R51, -R63 ;  /* 0x000000333a837223 */ /* 0x000fcc000001083f */
[----:B------:R-:W2:Y:S01]  /*b1b0*/  MUFU.EX2 R46, R46 ;  /* 0x0000002e002e7308 */ /* 0x000ea20000000800 */
[----:B---3--:R-:W-:Y:S01]  /*b1c0*/  FADD.FTZ R40, R136, R45 ;  /* 0x0000002d88287221 */ /* 0x008fe20000010000 */
[----:B------:R-:W-:-:S06]  /*b1d0*/  FFMA.FTZ R134, R88, R51, -R29 ;  /* 0x0000003358867223 */ /* 0x000fcc000001081d */
[----:B------:R-:W3:Y:S01]  /*b1e0*/  MUFU.EX2 R33, R33 ;  /* 0x0000002100217308 */ /* 0x000ee20000000800 */
[----:B----4-:R-:W-:Y:S01]  /*b1f0*/  FADD.FTZ R34, R42, R47 ;  /* 0x0000002f2a227221 */ /* 0x010fe20000010000 */
[----:B------:R-:W-:-:S06]  /*b200*/  FFMA.FTZ R50, R62, R51, -R63 ;  /* 0x000000333e327223 */ /* 0x000fcc000001083f */
[----:B------:R-:W4:Y:S01]  /*b210*/  MUFU.EX2 R129, R129 ;  /* 0x0000008100817308 */ /* 0x000f220000000800 */
[----:B0-----:R-:W-:Y:S01]  /*b220*/  FADD.FTZ R45, R31, R40 ;  /* 0x000000281f2d7221 */ /* 0x001fe20000010000 */
[----:B------:R-:W-:-:S06]  /*b230*/  FFMA.FTZ R39, R110, R51, -R29 ;  /* 0x000000336e277223 */ /* 0x000fcc000001081d */
[----:B------:R-:W0:Y:S01]  /*b240*/  MUFU.EX2 R132, R132 ;  /* 0x0000008400847308 */ /* 0x000e220000000800 */
[----:B------:R-:W-:Y:S01]  /*b250*/  FADD.FTZ R47, R135, R34 ;  /* 0x00000022872f7221 */ /* 0x000fe20000010000 */
[----:B------:R-:W-:-:S06]  /*b260*/  FFMA.FTZ R125, R70, R51, -R63 ;  /* 0x00000033467d7223 */ /* 0x000fcc000001083f */
[----:B------:R-:W0:Y:S01]  /*b270*/  MUFU.EX2 R48, R48 ;  /* 0x0000003000307308 */ /* 0x000e220000000800 */
[----:B-1----:R-:W-:Y:S01]  /*b280*/  FADD.FTZ R40, R138, R45 ;  /* 0x0000002d8a287221 */ /* 0x002fe20000010000 */
[----:B------:R-:W-:-:S06]  /*b290*/  FFMA.FTZ R24, R112, R51, -R29 ;  /* 0x0000003370187223 */ /* 0x000fcc000001081d */
[----:B------:R-:W1:Y:S01]  /*b2a0*/  MUFU.EX2 R37, R37 ;  /* 0x0000002500257308 */ /* 0x000e620000000800 */
[----:B--2---:R-:W-:Y:S01]  /*b2b0*/  FADD.FTZ R44, R46, R47 ;  /* 0x0000002f2e2c7221 */ /* 0x004fe20000010000 */
[----:B------:R-:W-:-:S06]  /*b2c0*/  FFMA.FTZ R52, R66, R51, -R63 ;  /* 0x0000003342347223 */ /* 0x000fcc000001083f */
[----:B------:R-:W2:Y:S01]  /*b2d0*/  MUFU.EX2 R131, R131 ;  /* 0x0000008300837308 */ /* 0x000ea20000000800 */
[----:B---3--:R-:W-:-:S07]  /*b2e0*/  FADD.FTZ R45, R33, R40 ;  /* 0x00000028212d7221 */ /* 0x008fce0000010000 */
[----:B------:R-:W3:Y:S01]  /*b2f0*/  MUFU.EX2 R134, R134 ;  /* 0x0000008600867308 */ /* 0x000ee20000000800 */
[----:B----4-:R-:W-:Y:S01]  /*b300*/  FADD.FTZ R47, R129, R44 ;  /* 0x0000002c812f7221 */ /* 0x010fe20000010000 */
[----:B------:R-:W-:-:S06]  /*b310*/  F2FP.BF16.F32.PACK_AB R151, R14, R151 ;  /* 0x000000970e97723e */ /* 0x000fcc00000010ff */
[----:B------:R-:W4:Y:S01]  /*b320*/  MUFU.EX2 R50, R50 ;  /* 0x0000003200327308 */ /* 0x000f220000000800 */
[----:B------:R-:W-:Y:S01]  /*b330*/  FFMA.FTZ R127, R74, R51, -R63 ;  /* 0x000000334a7f7223 */ /* 0x000fe2000001083f */
[----:B0-----:R-:W-:-:S06]  /*b340*/  FADD.FTZ R14, R132, R45 ;  /* 0x0000002d840e7221 */ /* 0x001fcc0000010000 */
[----:B------:R-:W0:Y:S01]  /*b350*/  MUFU.EX2 R39, R39 ;  /* 0x0000002700277308 */ /* 0x000e220000000800 */
[----:B------:R-:W-:Y:S01]  /*b360*/  FFMA.FTZ R32, R114, R51, -R29 ;  /* 0x0000003372207223 */ /* 0x000fe2000001081d */
[----:B------:R-:W-:-:S06]  /*b370*/  FADD.FTZ R40, R48, R47 ;  /* 0x0000002f30287221 */ /* 0x000fcc0000010000 */
[----:B------:R-:W0:Y:S01]  /*b380*/  MUFU.EX2 R125, R125 ;  /* 0x0000007d007d7308 */ /* 0x000e220000000800 */
[----:B------:R-:W-:Y:S01]  /*b390*/  FFMA.FTZ R54, R78, R51, -R63 ;  /* 0x000000334e367223 */ /* 0x000fe2000001083f */
[----:B-1----:R-:W-:-:S06]  /*b3a0*/  FADD.FTZ R45, R37, R14 ;  /* 0x0000000e252d7221 */ /* 0x002fcc0000010000 */
[----:B------:R-:W1:Y:S01]  /*b3b0*/  MUFU.EX2 R24, R24 ;  /* 0x0000001800187308 */ /* 0x000e620000000800 */
[----:B------:R-:W-:Y:S01]  /*b3c0*/  FFMA.FTZ R43, R116, R51, -R29 ;  /* 0x00000033742b7223 */ /* 0x000fe2000001081d */
[----:B--2---:R-:W-:-:S06]  /*b3d0*/  FADD.FTZ R47, R131, R40 ;  /* 0x00000028832f7221 */ /* 0x004fcc0000010000 */
[----:B------:R-:W2:Y:S01]  /*b3e0*/  MUFU.EX2 R52, R52 ;  /* 0x0000003400347308 */ /* 0x000ea20000000800 */
[----:B------:R-:W-:Y:S01]  /*b3f0*/  FFMA.FTZ R121, R60, R51, -R63 ;  /* 0x000000333c797223 */ /* 0x000fe2000001083f */
[----:B---3--:R-:W-:-:S06]  /*b400*/  FADD.FTZ R14, R134, R45 ;  /* 0x0000002d860e7221 */ /* 0x008fcc0000010000 */
[----:B------:R-:W3:Y:S01]  /*b410*/  MUFU.EX2 R41, R41 ;  /* 0x0000002900297308 */ /* 0x000ee20000000800 */
[----:B------:R-:W-:Y:S01]  /*b420*/  F2FP.BF16.F32.PACK_AB R145, R20, R145 ;  /* 0x000000911491723e */ /* 0x000fe200000010ff */
[----:B------:R-:W-:Y:S01]  /*b430*/  FFMA.FTZ R118, R118, R51, -R29 ;  /* 0x0000003376767223 */ /* 0x000fe2000001081d */
[----:B----4-:R-:W-:-:S05]  /*b440*/  FADD.FTZ R20, R50, R47 ;  /* 0x0000002f32147221 */ /* 0x010fca0000010000 */
[----:B------:R-:W4:Y:S01]  /*b450*/  MUFU.EX2 R127, R127 ;  /* 0x0000007f007f7308 */ /* 0x000f220000000800 */
[----:B0-----:R-:W-:-:S07]  /*b460*/  FADD.FTZ R47, R39, R14 ;  /* 0x0000000e272f7221 */ /* 0x001fce0000010000 */
[----:B------:R-:W-:Y:S01]  /*b470*/  MUFU.EX2 R32, R32 ;  /* 0x0000002000207308 */ /* 0x000fe20000000800 */
[-C--:B------:R-:W-:Y:S01]  /*b480*/  FFMA.FTZ R82, R82, R51.reuse, -R63 ;  /* 0x0000003352527223 */ /* 0x080fe2000001083f */
[-CC-:B------:R-:W-:Y:S01]  /*b490*/  FFMA.FTZ R0, R124, R51.reuse, -R29.reuse ;  /* 0x000000337c007223 */ /* 0x180fe2000001081d */
[----:B------:R-:W-:-:S05]  /*b4a0*/  FFMA.FTZ R120, R120, R51, -R29 ;  /* 0x0000003378787223 */ /* 0x000fca000001081d */
[----:B------:R-:W0:Y:S01]  /*b4b0*/  MUFU.EX2 R54, R54 ;  /* 0x0000003600367308 */ /* 0x000e220000000800 */
[----:B------:R-:W-:Y:S01]  /*b4c0*/  FADD.FTZ R49, R125, R20 ;  /* 0x000000147d317221 */ /* 0x000fe20000010000 */
[----:B------:R-:W-:Y:S01]  /*b4d0*/  FFMA.FTZ R123, R86, R51, -R63 ;  /* 0x00000033567b7223 */ /* 0x000fe2000001083f */
[----:B-1----:R-:W-:-:S05]  /*b4e0*/  FADD.FTZ R14, R24, R47 ;  /* 0x0000002f180e7221 */ /* 0x002fca0000010000 */
[----:B------:R-:W-:Y:S01]  /*b4f0*/  MUFU.EX2 R43, R43 ;  /* 0x0000002b002b7308 */ /* 0x000fe20000000800 */
[-CC-:B------:R-:W-:Y:S01]  /*b500*/  FFMA.FTZ R122, R122, R51.reuse, -R29.reuse ;  /* 0x000000337a7a7223 */ /* 0x180fe2000001081d */
[-CC-:B------:R-:W-:Y:S01]  /*b510*/  FFMA.FTZ R34, R126, R51.reuse, -R29.reuse ;  /* 0x000000337e227223 */ /* 0x180fe2000001081d */
[-CC-:B------:R-:W-:Y:S01]  /*b520*/  FFMA.FTZ R128, R128, R51.reuse, -R29.reuse ;  /* 0x0000003380807223 */ /* 0x180fe2000001081d */
[----:B------:R-:W-:-:S04]  /*b530*/  FFMA.FTZ R64, R64, R51, -R29 ;  /* 0x0000003340407223 */ /* 0x000fc8000001081d */
[----:B------:R-:W1:Y:S01]  /*b540*/  MUFU.EX2 R121, R121 ;  /* 0x0000007900797308 */ /* 0x000e620000000800 */
[----:B------:R-:W-:Y:S01]  /*b550*/  FFMA.FTZ R130, R130, R51, -R29 ;  /* 0x0000003382827223 */ /* 0x000fe2000001081d */
[----:B--2---:R-:W-:Y:S01]  /*b560*/  FADD.FTZ R20, R52, R49 ;  /* 0x0000003134147221 */ /* 0x004fe20000010000 */
[----:B---3--:R-:W-:-:S05]  /*b570*/  FADD.FTZ R47, R41, R14 ;  /* 0x0000000e292f7221 */ /* 0x008fca0000010000 */
[----:B------:R-:W-:Y:S01]  /*b580*/  MUFU.EX2 R124, R118 ;  /* 0x00000076007c7308 */ /* 0x000fe20000000800 */
[----:B----4-:R-:W-:-:S07]  /*b590*/  FADD.FTZ R49, R127, R20 ;  /* 0x000000147f317221 */ /* 0x010fce0000010000 */
[----:B------:R-:W2:Y:S08]  /*b5a0*/  MUFU.EX2 R56, R82 ;  /* 0x0000005200387308 */ /* 0x000eb00000000800 */
[----:B------:R-:W3:Y:S01]  /*b5b0*/  MUFU.EX2 R29, R120 ;  /* 0x00000078001d7308 */ /* 0x000ee20000000800 */
[----:B0-----:R-:W-:-:S07]  /*b5c0*/  FADD.FTZ R14, R54, R49 ;  /* 0x00000031360e7221 */ /* 0x001fce0000010000 */
[----:B------:R-:W0:Y:S08]  /*b5d0*/  MUFU.EX2 R123, R123 ;  /* 0x0000007b007b7308 */ /* 0x000e300000000800 */
[----:B------:R-:W4:Y:S08]  /*b5e0*/  MUFU.EX2 R126, R122 ;  /* 0x0000007a007e7308 */ /* 0x000f300000000800 */
[----:B------:R2:W4:Y:S01]  /*b5f0*/  MUFU.EX2 R45, R0 ;  /* 0x00000000002d7308 */ /* 0x0005220000000800 */
[----:B-1----:R-:W-:Y:S01]  /*b600*/  FADD.FTZ R55, R121, R14 ;  /* 0x0000000e79377221 */ /* 0x002fe20000010000 */
[----:B------:R-:W-:Y:S01]  /*b610*/  SHF.R.S32.HI R10, RZ, 0x7, R10 ;  /* 0x00000007ff0a7819 */ /* 0x000fe2000001140a */
[----:B--2---:R-:W-:-:S05]  /*b620*/  FADD.FTZ R0, R32, R47 ;  /* 0x0000002f20007221 */ /* 0x004fca0000010000 */
[----:B------:R-:W1:Y:S01]  /*b630*/  MUFU.EX2 R34, R34 ;  /* 0x0000002200227308 */ /* 0x000e620000000800 */
[----:B------:R-:W-:Y:S01]  /*b640*/  FADD.FTZ R49, R43, R0 ;  /* 0x000000002b317221 */ /* 0x000fe20000010000 */
[----:B------:R-:W-:-:S03]  /*b650*/  FADD.FTZ R14, R56, R55 ;  /* 0x00000037380e7221 */ /* 0x000fc60000010000 */
[----:B------:R-:W-:-:S03]  /*b660*/  FADD.FTZ R0, R124, R49 ;  /* 0x000000317c007221 */ /* 0x000fc60000010000 */
[----:B------:R-:W2:Y:S01]  /*b670*/  MUFU.EX2 R47, R128 ;  /* 0x00000080002f7308 */ /* 0x000ea20000000800 */
[----:B------:R-:W-:Y:S01]  /*b680*/  VIMNMX R57, RZ, R10, !PT ;  /* 0x0000000aff397248 */ /* 0x000fe20007fe0100 */
[----:B------:R-:W-:Y:S01]  /*b690*/  FFMA.FTZ R58, R90, R51, -R63 ;  /* 0x000000335a3a7223 */ /* 0x000fe2000001083f */
[----:B---3--:R-:W-:Y:S01]  /*b6a0*/  FADD.FTZ R49, R29, R0 ;  /* 0x000000001d317221 */ /* 0x008fe20000010000 */
[----:B0-----:R-:W-:Y:S01]  /*b6b0*/  FADD.FTZ R55, R123, R14 ;  /* 0x0000000e7b377221 */ /* 0x001fe20000010000 */
[----:B------:R-:W-:Y:S01]  /*b6c0*/  VIADD R152, R152, 0xfffffffe ;  /* 0xfffffffe98987836 */ /* 0x000fe20000000000 */
[----:B------:R0:W-:Y:S01]  /*b6d0*/  STL [R1+0xc], R57 ;  /* 0x00000c3901007387 */ /* 0x0001e20000100800 */
[----:B----4-:R-:W-:Y:S01]  /*b6e0*/  FADD.FTZ R14, R126, R49 ;  /* 0x000000317e0e7221 */ /* 0x010fe20000010000 */
[----:B------:R-:W3:Y:S01]  /*b6f0*/  MUFU.EX2 R64, R64 ;  /* 0x0000004000407308 */ /* 0x000ee20000000800 */
[----:B------:R-:W-:Y:S02]  /*b700*/  F2FP.BF16.F32.PACK_AB R150, R11, R150 ;  /* 0x000000960b96723e */ /* 0x000fe400000010ff */
[----:B------:R-:W-:Y:S01]  /*b710*/  F2FP.BF16.F32.PACK_AB R148, R3, R148 ;  /* 0x000000940394723e */ /* 0x000fe200000010ff */
[----:B------:R-:W-:Y:S01]  /*b720*/  FADD.FTZ R3, R45, R14 ;  /* 0x0000000e2d037221 */ /* 0x000fe20000010000 */
[----:B------:R-:W-:-:S03]  /*b730*/  ISETP.GE.AND P2, PT, R152, R57, PT ;  /* 0x000000399800720c */ /* 0x000fc60003f46270 */
[----:B------:R-:W4:Y:S01]  /*b740*/  MUFU.EX2 R58, R58 ;  /* 0x0000003a003a7308 */ /* 0x000f220000000800 */
[----:B-1----:R-:W-:-:S07]  /*b750*/  FADD.FTZ R14, R34, R3 ;  /* 0x00000003220e7221 */ /* 0x002fce0000010000 */
[----:B------:R-:W1:Y:S01]  /*b760*/  MUFU.EX2 R11, R130 ;  /* 0x00000082000b7308 */ /* 0x000e620000000800 */
[----:B--2---:R-:W-:Y:S01]  /*b770*/  FADD.FTZ R3, R47, R14 ;  /* 0x0000000e2f037221 */ /* 0x004fe20000010000 */
[----:B------:R-:W-:-:S03]  /*b780*/  IMAD.MOV.U32 R119, RZ, RZ, RZ ;  /* 0x000000ffff777224 */ /* 0x000fc600078e00ff */
[----:B---3--:R-:W-:Y:S01]  /*b790*/  FADD.FTZ R14, R64, R3 ;  /* 0x00000003400e7221 */ /* 0x008fe20000010000 */
[----:B------:R-:W-:Y:S01]  /*b7a0*/  F2FP.BF16.F32.PACK_AB R149, R68, R149 ;  /* 0x000000954495723e */ /* 0x000fe200000010ff */
[----:B------:R-:W-:Y:S01]  /*b7b0*/  IMAD.MOV.U32 R118, RZ, RZ, R119 ;  /* 0x000000ffff767224 */ /* 0x000fe200078e0077 */
[----:B------:R-:W-:Y:S01]  /*b7c0*/  F2FP.BF16.F32.PACK_AB R147, R28, R147 ;  /* 0x000000931c93723e */ /* 0x000fe200000010ff */
[----:B----4-:R-:W-:Y:S01]  /*b7d0*/  FADD.FTZ R0, R58, R55 ;  /* 0x000000373a007221 */ /* 0x010fe20000010000 */
[----:B------:R-:W-:Y:S01]  /*b7e0*/  F2FP.BF16.F32.PACK_AB R141, R36, R141 ;  /* 0x0000008d248d723e */ /* 0x000fe200000010ff */
[--C-:B------:R-:W-:Y:S01]  /*b7f0*/  IMAD.MOV.U32 R117, RZ, RZ, R119.reuse ;  /* 0x000000ffff757224 */ /* 0x100fe200078e0077 */
[----:B------:R-:W-:Y:S01]  /*b800*/  F2FP.BF16.F32.PACK_AB R143, R30, R143 ;  /* 0x0000008f1e8f723e */ /* 0x000fe200000010ff */
[--C-:B------:R-:W-:Y:S01]  /*b810*/  IMAD.MOV.U32 R116, RZ, RZ, R119.reuse ;  /* 0x000000ffff747224 */ /* 0x100fe200078e0077 */
[----:B------:R-:W-:Y:S01]  /*b820*/  F2FP.BF16.F32.PACK_AB R137, R26, R137 ;  /* 0x000000891a89723e */ /* 0x000fe200000010ff */
[--C-:B------:R-:W-:Y:S01]  /*b830*/  IMAD.MOV.U32 R115, RZ, RZ, R119.reuse ;  /* 0x000000ffff737224 */ /* 0x100fe200078e0077 */
[----:B------:R-:W-:Y:S01]  /*b840*/  F2FP.BF16.F32.PACK_AB R139, R38, R139 ;  /* 0x0000008b268b723e */ /* 0x000fe200000010ff */
[----:B-1----:R-:W-:Y:S01]  /*b850*/  FADD.FTZ R3, R11, R14 ;  /* 0x0000000e0b037221 */ /* 0x002fe20000010000 */
[----:B------:R-:W-:Y:S01]  /*b860*/  F2FP.BF16.F32.PACK_AB R133, R42, R133 ;  /* 0x000000852a85723e */ /* 0x000fe200000010ff */
[--C-:B------:R-:W-:Y:S01]  /*b870*/  IMAD.MOV.U32 R114, RZ, RZ, R119.reuse ;  /* 0x000000ffff727224 */ /* 0x100fe200078e0077 */
        /* <DEDUP_REMOVED lines=42> */
[-C--:B------:R-:W-:Y:S01]  /*bb20*/  MOV R108, R119.reuse ;  /* 0x00000077006c7202 */ /* 0x080fe20000000f00 */
[--C-:B------:R-:W-:Y:S01]  /*bb30*/  IMAD.MOV.U32 R90, RZ, RZ, R119.reuse ;  /* 0x000000ffff5a7224 */ /* 0x100fe200078e0077 */
[----:B------:R-:W-:Y:S01]  /*bb40*/  MOV R93, R119 ;  /* 0x00000077005d7202 */ /* 0x000fe20000000f00 */
[----:B------:R-:W-:-:S02]  /*bb50*/  IMAD.MOV.U32 R89, RZ, RZ, R119 ;  /* 0x000000ffff597224 */ /* 0x000fc400078e0077 */
[----:B------:R-:W-:Y:S01]  /*bb60*/  IMAD.MOV.U32 R88, RZ, RZ, R119 ;  /* 0x000000ffff587224 */ /* 0x000fe200078e0077 */
[----:B0-----:R-:W-:Y:S06]  /*bb70*/  @!P2 BRA `(.L_x_2007) ;  /* 0x000000300048a947 */ /* 0x001fec0003800000 */
[----:B------:R-:W-:Y:S01]  /*bb80*/  IMAD.MOV.U32 R154, RZ, RZ, R35 ;  /* 0x000000ffff9a7224 */ /* 0x000fe200078e0023 */
[----:B------:R-:W-:Y:S01]  /*bb90*/  CS2R R118, SRZ ;  /* 0x0000000000767805 */ /* 0x000fe2000001ff00 */
[----:B------:R-:W-:Y:S01]  /*bba0*/  IMAD.MOV.U32 R21, RZ, RZ, R53 ;  /* 0x000000ffff157224 */ /* 0x000fe200078e0035 */
[----:B------:R-:W-:Y:S01]  /*bbb0*/  CS2R R116, SRZ ;  /* 0x0000000000747805 */ /* 0x000fe2000001ff00 */
[----:B------:R-:W-:Y:S01]  /*bbc0*/  IMAD.MOV.U32 R10, RZ, RZ, R23 ;  /* 0x000000ffff0a7224 */ /* 0x000fe200078e0017 */
[----:B------:R-:W-:Y:S01]  /*bbd0*/  CS2R R114, SRZ ;  /* 0x0000000000727805 */ /* 0x000fe2000001ff00 */
[----:B------:R-:W-:Y:S01]  /*bbe0*/  IMAD.MOV.U32 R20, RZ, RZ, R18 ;  /* 0x000000ffff147224 */ /* 0x000fe200078e0012 */
        /* <DEDUP_REMOVED lines=12> */
[----:B------:R-:W-:-:S07]  /*bcb0*/  CS2R R88, SRZ ;  /* 0x0000000000587805 */ /* 0x000fce000001ff00 */
.L_x_2017:
[----:B------:R-:W-:Y:S01]  /*bcc0*/  ISETP.NE.AND P2, PT, R155, RZ, PT ;  /* 0x000000ff9b00720c */ /* 0x000fe20003f45270 */
[----:B------:R-:W-:Y:S01]  /*bcd0*/  VIADD R18, R20, 0x1 ;  /* 0x0000000114127836 */ /* 0x000fe20000000000 */
[----:B------:R-:W-:Y:S05]  /*bce0*/  YIELD ;  /* 0x0000000000007946 */ /* 0x000fea0003800000 */
[----:B------:R-:W-:-:S04]  /*bcf0*/  ISETP.NE.AND P3, PT, R18, 0x2, PT ;  /* 0x000000021200780c */ /* 0x000fc80003f65270 */
[----:B------:R-:W-:Y:S02]  /*bd00*/  SEL R23, RZ, 0x1, P3 ;  /* 0x00000001ff177807 */ /* 0x000fe40001800000 */
[----:B------:R-:W-:Y:S02]  /*bd10*/  SEL R18, R18, RZ, P3 ;  /* 0x000000ff12127207 */ /* 0x000fe40001800000 */
[----:B------:R-:W-:Y:S01]  /*bd20*/  LOP3.LUT R23, R10, R23, RZ, 0x3c, !PT ;  /* 0x000000170a177212 */ /* 0x000fe200078e3cff */
[----:B------:R-:W-:Y:S06]  /*bd30*/  @P2 BRA `(.L_x_2008) ;  /* 0x0000000000302947 */ /* 0x000fec0003800000 */
[----:B------:R-:W-:Y:S05]  /*bd40*/  @!P0 BRA `(.L_x_2009) ;  /* 0x0000000000048947 */ /* 0x000fea0003800000 */
[----:B------:R-:W-:Y:S01]  /*bd50*/  BPT.TRAP 0x1 ;  /* 0x000000040000795c */ /* 0x000fe20000300000 */
.L_x_2009:
[----:B------:R-:W-:Y:S01]  /*bd60*/  IMAD R11, R18, 0x8, R2 ;  /* 0x00000008120b7824 */ /* 0x000fe200078e0202 */
[----:B------:R-:W-:-:S04]  /*bd70*/  SHF.L.U32 R14, R23, 0x1f, RZ ;  /* 0x0000001f170e7819 */ /* 0x000fc800000006ff */
[----:B------:R0:W1:Y:S01]  /*bd80*/  SYNCS.PHASECHK.TRANS64.TRYWAIT P3, [R11+URZ+0x16830], R14 ;  /* 0x0168300e0b0075a7 */ /* 0x000062000806017f */
[----:B------:R-:W-:Y:S05]  /*bd90*/  @!P0 BRA `(.L_x_2010) ;  /* 0x0000000000048947 */ /* 0x000fea0003800000 */
[----:B------:R-:W-:Y:S01]  /*bda0*/  BPT.TRAP 0x1 ;  /* 0x000000040000795c */ /* 0x000fe20000300000 */
.L_x_2010:
[----:B------:R-:W-:Y:S04]  /*bdb0*/  BSSY B0, `(.L_x_2008) ;  /* 0x0000004000007945 */ /* 0x000fe80003800000 */
[----:B-1----:R-:W-:Y:S05]  /*bdc0*/  @P3 BRA `(.L_x_2011) ;  /* 0x0000000000083947 */ /* 0x002fea0003800000 */
[----:B------:R-:W1:Y:S02]  /*bdd0*/  SYNCS.PHASECHK.TRANS64.TRYWAIT P3, [R11+URZ+0x16830], R14 ;  /* 0x0168300e0b0075a7 */ /* 0x000e64000806017f */
[----:B-1----:R-:W-:Y:S05]  /*bde0*/  @!P3 BRA `(.L_x_2012) ;  /* 0x000000d000dcb947 */ /* 0x002fea0003800000 */
.L_x_2011:
[----:B------:R-:W-:Y:S05]  /*bdf0*/  BSYNC B0 ;  /* 0x0000000000007941 */ /* 0x000fea0003800000 */
.L_x_2008:
        /* <DEDUP_REMOVED lines=8> */
[----:B------:R-:W-:Y:S02]  /*be80*/  R2UR UR5, R5 ;  /* 0x00000000050572ca */ /* 0x000fe400000e0000 */
[----:B------:R-:W-:Y:S02]  /*be90*/  R2UR UR7, R27 ;  /* 0x000000001b0772ca */ /* 0x000fe400000e0000 */
[----:B------:R-:W-:Y:S02]  /*bea0*/  R2UR UR11, R25 ;  /* 0x00000000190b72ca */ /* 0x000fe400000e0000 */
[----:B------:R-:W-:Y:S02]  /*beb0*/  R2UR UR19, R27 ;  /* 0x000000001b1372ca */ /* 0x000fe400000e0000 */
[----:B------:R-:W-:-:S02]  /*bec0*/  R2UR UR8, R12 ;  /* 0x000000000c0872ca */ /* 0x000fc400000e0000 */
[----:B------:R-:W-:Y:S01]  /*bed0*/  R2UR UR9, R13 ;  /* 0x000000000d0972ca */ /* 0x000fe200000e0000 */
[----:B------:R0:W-:Y:S01]  /*bee0*/  BAR.SYNC.DEFER_BLOCKING R11, 0x100 ;  /* 0x0004000b0000751d */ /* 0x0001e20000010000 */
[----:B------:R-:W-:Y:S01]  /*bef0*/  IMAD.MOV.U32 R15, RZ, RZ, 0x40000040 ;  /* 0x40000040ff0f7424 */ /* 0x000fe200078e00ff */
[----:B------:R-:W-:Y:S02]  /*bf00*/  R2UR UR12, R8 ;  /* 0x00000000080c72ca */ /* 0x000fe400000e0000 */
[----:B------:R-:W-:Y:S02]  /*bf10*/  R2UR UR13, R9 ;  /* 0x00000000090d72ca */ /* 0x000fe400000e0000 */
[----:B------:R-:W-:Y:S01]  /*bf20*/  R2UR UR15, R15 ;  /* 0x000000000f0f72ca */ /* 0x000fe200000e0000 */
[----:B--2---:R-:W-:-:S04]  /*bf30*/  IMAD R26, R18, 0x400, R14 ;  /* 0x00000400121a7824 */ /* 0x004fc800078e020e */
[C---:B------:R-:W-:Y:S01]  /*bf40*/  VIADD R14, R26.reuse, 0x4 ;  /* 0x000000041a0e7836 */ /* 0x040fe20000000000 */
[C---:B------:R-:W-:Y:S02]  /*bf50*/  R2UR UR6, R26.reuse ;  /* 0x000000001a0672ca */ /* 0x040fe400000e0000 */
[C---:B------:R-:W-:Y:S01]  /*bf60*/  IADD3 R24, R26.reuse, 0x2, RZ ;  /* 0x000000021a187810 */ /* 0x040fe20007ffe0ff */
[----:B------:R-:W-:-:S03]  /*bf70*/  VIADD R26, R26, 0x6 ;  /* 0x000000061a1a7836 */ /* 0x000fc60000000000 */
[----:B------:R-:W-:Y:S02]  /*bf80*/  R2UR UR10, R24 ;  /* 0x00000000180a72ca */ /* 0x000fe400000e0000 */
[----:B------:R-:W-:Y:S02]  /*bf90*/  R2UR UR18, R26 ;  /* 0x000000001a1272ca */ /* 0x000fe400000e0000 */
[----:B------:R-:W-:-:S06]  /*bfa0*/  WARPGROUP.ARRIVE ;  /* 0x00000000000079c5 */ /* 0x000fcc0000000000 */
[----:B------:R-:W-:Y:S01]  /*bfb0*/  HGMMA.64x128x16.F32.BF16 R24, gdesc[UR4], RZ, !UPT, gsb0 ;  /* 0x01e00000041879f0 */ /* 0x000fe2000c0018ff */
[----:B------:R-:W-:Y:S02]  /*bfc0*/  R2UR UR14, R14 ;  /* 0x000000000e0e72ca */ /* 0x000fe400000e0000 */
[----:B------:R-:W-:Y:S02]  /*bfd0*/  WARPGROUP.DEPBAR.LE gsb0, 0x0 ;  /* 0x00008000000079c5 */ /* 0x000fe40000010000 */
[----:B------:R-:W-:-:S07]  /*bfe0*/  WARPGROUP.ARRIVE ;  /* 0x00000000000079c5 */ /* 0x000fce0000000000 */
        /* <DEDUP_REMOVED lines=13> */
.L_x_2014:
[----:B------:R-:W-:Y:S01]  /*c0c0*/  SHF.L.U32 R10, R10, 0x1f, RZ ;  /* 0x0000001f0a0a7819 */ /* 0x000fe200000006ff */
[----:B------:R-:W-:-:S04]  /*c0d0*/  IMAD R11, R20, 0x8, R2 ;  /* 0x00000008140b7824 */ /* 0x000fc800078e0202 */
[----:B------:R0:W1:Y:S01]  /*c0e0*/  SYNCS.PHASECHK.TRANS64.TRYWAIT P2, [R11+URZ+0x16850], R10 ;  /* 0x0168500a0b0075a7 */ /* 0x000062000804017f */
[----:B------:R-:W-:Y:S05]  /*c0f0*/  @!P0 BRA `(.L_x_2015) ;  /* 0x0000000000048947 */ /* 0x000fea0003800000 */
[----:B------:R-:W-:Y:S01]  /*c100*/  BPT.TRAP 0x1 ;  /* 0x000000040000795c */ /* 0x000fe20000300000 */
.L_x_2015:
[----:B-1----:R-:W-:Y:S05]  /*c110*/  @P2 BRA `(.L_x_2013) ;  /* 0x0000000000082947 */ /* 0x002fea0003800000 */
[----:B------:R-:W1:Y:S02]  /*c120*/  SYNCS.PHASECHK.TRANS64.TRYWAIT P2, [R11+URZ+0x16850], R10 ;  /* 0x0168500a0b0075a7 */ /* 0x000e64000804017f */
[----:B-1----:R-:W-:Y:S05]  /*c130*/  @!P2 BRA `(.L_x_2016) ;  /* 0x000000d0001ca947 */ /* 0x002fea0003800000 */
.L_x_2013:
[----:B01----:R-:W-:Y:S01]  /*c140*/  VIADD R10, R2, 0x400 ;  /* 0x00000400020a7836 */ /* 0x003fe20000000000 */
[----:B------:R-:W-:Y:S05]  /*c150*/  WARPSYNC.ALL ;  /* 0x0000000000007948 */ /* 0x000fea0003800000 */
[----:B------:R-:W-:Y:S01]  /*c160*/  SHF.R.U32.HI R10, RZ, 0x4, R10 ;  /* 0x00000004ff0a7819 */ /* 0x000fe2000001160a */
[----:B------:R-:W-:Y:S01]  /*c170*/  IMAD.MOV.U32 R11, RZ, RZ, 0x40000040 ;  /* 0x40000040ff0b7424 */ /* 0x000fe200078e00ff */
[----:B------:R-:W-:Y:S01]  /*c180*/  WARPGROUP.ARRIVE ;  /* 0x00000000000079c5 */ /* 0x000fe20000000000 */
[----:B------:R-:W-:Y:S01]  /*c190*/  IMAD.MOV.U32 R15, RZ, RZ, 0x40000040 ;  /* 0x40000040ff0f7424 */ /* 0x000fe200078e00ff */
[----:B------:R-:W-:Y:S01]  /*c1a0*/  LOP3.LUT R10, R10, 0x3fff, RZ, 0xc0, !PT ;  /* 0x00003fff0a0a7812 */ /* 0x000fe200078ec0ff */
[----:B------:R-:W-:Y:S01]  /*c1b0*/  ULDC UR4, c[0x0][0x9d8] ;  /* 0x0002760000047ab9 */ /* 0x000fe20000000800 */
[----:B------:R-:W-:Y:S01]  /*c1c0*/  R2UR UR7, R11 ;  /* 0x000000000b0772ca */ /* 0x000fe200000e0000 */
[----:B------:R-:W-:-:S02]  /*c1d0*/  ULDC UR5, c[0x0][0x988] ;  /* 0x0002620000057ab9 */ /* 0x000fc40000000800 */
[----:B------:R-:W-:-:S05]  /*c1e0*/  IMAD R10, R20, 0x400, R10 ;  /* 0x00000400140a7824 */ /* 0x000fca00078e020a */
[----:B------:R-:W-:-:S13]  /*c1f0*/  R2UR UR6, R10 ;  /* 0x000000000a0672ca */ /* 0x000fda00000e0000 */
[----:B------:R-:W-:Y:S03]  /*c200*/  HGMMA.64x64x16.F32.BF16 R88, R148, gdesc[UR4].tnspB, R88, gsb0 ;  /* 0x40e0000494587df0 */ /* 0x000fe60008001858 */
[----:B------:R-:W-:Y:S02]  /*c210*/  WARPGROUP.DEPBAR.LE gsb0, 0x0 ;  /* 0x00008000000079c5 */ /* 0x000fe40000010000 */
[----:B------:R-:W2:Y:S04]  /*c220*/  LDL R148, [R1+0x10] ;  /* 0x0000100001947983 */ /* 0x000ea80000100800 */
[----:B------:R-:W2:Y:S04]  /*c230*/  LDL R149, [R1+0x8] ;  /* 0x0000080001957983 */ /* 0x000ea80000100800 */
[----:B------:R-:W3:Y:S04]  /*c240*/  LDL R150, [R1+0x20] ;  /* 0x0000200001967983 */ /* 0x000ee80000100800 */
[----:B------:R-:W4:Y:S01]  /*c250*/  LDL R151, [R1+0x24] ;  /* 0x0000240001977983 */ /* 0x000f220000100800 */
[----:B------:R-:W-:Y:S01]  /*c260*/  VIADD R14, R10, 0x80 ;  /* 0x000000800a0e7836 */ /* 0x000fe20000000000 */
[----:B------:R-:W-:Y:S01]  /*c270*/  R2UR UR7, R15 ;  /* 0x000000000f0772ca */ /* 0x000fe200000e0000 */
[----:B------:R-:W-:Y:S01]  /*c280*/  WARPGROUP.ARRIVE ;  /* 0x00000000000079c5 */ /* 0x000fe20000000000 */
[----:B------:R-:W-:-:S02]  /*c290*/  IMAD.MOV.U32 R15, RZ, RZ, 0x40000040 ;  /* 0x40000040ff0f7424 */ /* 0x000fc400078e00ff */
[----:B------:R-:W-:Y:S01]  /*c2a0*/  FMUL.FTZ R11, R24, UR4 ;  /* 0x00000004180b7c20 */ /* 0x000fe20008410000 */
[----:B------:R-:W-:Y:S01]  /*c2b0*/  R2UR UR6, R14 ;  /* 0x000000000e0672ca */ /* 0x000fe200000e0000 */
[----:B------:R-:W-:Y:S02]  /*c2c0*/  VIADD R14, R10, 0x100 ;  /* 0x000001000a0e7836 */ /* 0x000fe40000000000 */
        /* <DEDUP_REMOVED lines=15> */
[----:B------:R-:W-:-:S02]  /*c3c0*/  IMAD.MOV.U32 R15, RZ, RZ, 0x40000040 ;  /* 0x40000040ff0f7424 */ /* 0x000fc400078e00ff */
        /* <DEDUP_REMOVED lines=16> */
[----:B------:R-:W-:-:S02]  /*c4d0*/  FMUL.FTZ R75, R75, UR4 ;  /* 0x000000044b4b7c20 */ /* 0x000fc40008410000 */
        /* <DEDUP_REMOVED lines=8> */
[----:B------:R-:W-:-:S05]  /*c560*/  WARPGROUP.ARRIVE ;  /* 0x00000000000079c5 */ /* 0x000fca0000000000 */
[----:B------:R-:W-:Y:S01]  /*c570*/  MUFU.TANH R47, R47 ;  /* 0x0000002f002f7308 */ /* 0x000fe20000002400 */
[----:B------:R-:W-:Y:S01]  /*c580*/  HGMMA.64x64x16.F32.BF16 R88, R140, gdesc[UR4].tnspB, R88, gsb0 ;  /* 0x40e000048c587df0 */ /* 0x000fe20008001858 */
[----:B------:R-:W-:Y:S01]  /*c590*/  R2UR UR6, R14 ;  /* 0x000000000e0672ca */ /* 0x000fe200000e0000 */
[----:B------:R-:W-:Y:S01]  /*c5a0*/  FMUL.FTZ R14, R26, UR4 ;  /* 0x000000041a0e7c20 */ /* 0x000fe20008410000 */
[----:B------:R-:W-:Y:S01]  /*c5b0*/  FMUL.FTZ R26, R28, UR4 ;  /* 0x000000041c1a7c20 */ /* 0x000fe20008410000 */
[----:B------:R-:W-:Y:S01]  /*c5c0*/  FMUL.FTZ R28, R29, UR4 ;  /* 0x000000041d1c7c20 */ /* 0x000fe20008410000 */
[----:B------:R-:W-:Y:S01]  /*c5d0*/  R2UR UR7, R15 ;  /* 0x000000000f0772ca */ /* 0x000fe200000e0000 */
        /* <DEDUP_REMOVED lines=9> */
[----:B------:R-:W-:Y:S01]  /*c670*/  MOV R54, 0xffffff80 ;  /* 0xffffff8000367802 */ /* 0x000fe20000000f00 */
        /* <DEDUP_REMOVED lines=8> */
[----:B------:R-:W-:Y:S02]  /*c700*/  IMAD R54, R153, 0xc0, R54 ;  /* 0x000000c099367824 */ /* 0x000fe400078e0236 */
[----:B------:R-:W-:Y:S01]  /*c710*/  FMUL.FTZ R41, R46, UR4 ;  /* 0x000000042e297c20 */ /* 0x000fe20008410000 */
[----:B------:R-:W-:Y:S01]  /*c720*/  FMUL.FTZ R46, R50, UR4 ;  /* 0x00000004322e7c20 */ /* 0x000fe20008410000 */
[----:B------:R-:W-:Y:S01]  /*c730*/  FMUL.FTZ R50, R52, UR4 ;  /* 0x0000000434327c20 */ /* 0x000fe20008410000 */
[----:B------:R-:W-:Y:S01]  /*c740*/  FMUL.FTZ R52, R55, UR4 ;  /* 0x0000000437347c20 */ /* 0x000fe20008410000 */
[----:B------:R-:W1:Y:S08]  /*c750*/  MUFU.TANH R15, R15 ;  /* 0x0000000f000f7308 */ /* 0x000e700000002400 */
[----:B------:R-:W5:Y:S08]  /*c760*/  MUFU.TANH R26, R26 ;  /* 0x0000001a001a7308 */ /* 0x000f700000002400 */
        /* <DEDUP_REMOVED lines=8> */
[----:B------:R-:W-:Y:S07]  /*c7f0*/  HGMMA.64x64x16.F32.BF16 R88, R136, gdesc[UR4].tnspB, R88, gsb0 ;  /* 0x40e0000488587df0 */ /* 0x000fee0008001858 */
[----:B------:R-:W5:Y:S08]  /*c800*/  MUFU.TANH R40, R40 ;  /* 0x0000002800287308 */ /* 0x000f700000002400 */
[----:B------:R-:W5:Y:S08]  /*c810*/  MUFU.TANH R42, R42 ;  /* 0x0000002a002a7308 */ /* 0x000f700000002400 */
[----:B------:R-:W5:Y:S08]  /*c820*/  MUFU.TANH R44, R44 ;  /* 0x0000002c002c7308 */ /* 0x000f700000002400 */
[----:B------:R-:W5:Y:S08]  /*c830*/  MUFU.TANH R45, R45 ;  /* 0x0000002d002d7308 */ /* 0x000f700000002400 */
[----:B------:R-:W5:Y:S08]  /*c840*/  MUFU.TANH R48, R48 ;  /* 0x0000003000307308 */ /* 0x000f700000002400 */
[----:B------:R-:W5:Y:S08]  /*c850*/  MUFU.TANH R50, R50 ;  /* 0x0000003200327308 */ /* 0x000f700000002400 */
[----:B------:R-:W-:Y:S08]  /*c860*/  MUFU.TANH R14, R14 ;  /* 0x0000000e000e7308 */ /* 0x000ff00000002400 */
[----:B------:R-:W-:Y:S08]  /*c870*/  MUFU.TANH R25, R25 ;  /* 0x0000001900197308 */ /* 0x000ff00000002400 */
[----:B------:R-:W-:Y:S01]  /*c880*/  MUFU.TANH R30, R30 ;  /* 0x0000001e001e7308 */ /* 0x000fe20000002400 */
[----:B------:R-:W-:-:S02]  /*c890*/  WARPGROUP.DEPBAR.LE gsb0, 0x0 ;  /* 0x00008000000079c5 */ /* 0x000fc40000010000 */
[----:B------:R-:W-:Y:S01]  /*c8a0*/  FMUL.FTZ R136, R65, UR4 ;  /* 0x0000000441887c20 */ /* 0x000fe20008410000 */
[----:B------:R-:W-:Y:S01]  /*c8b0*/  FMUL.FTZ R137, R72, UR4 ;  /* 0x0000000448897c20 */ /* 0x000fe20008410000 */
[----:B------:R-:W-:Y:S01]  /*c8c0*/  FMUL.FTZ R138, R73, UR4 ;  /* 0x00000004498a7c20 */ /* 0x000fe20008410000 */
[----:B------:R-:W-:Y:S02]  /*c8d0*/  FMUL.FTZ R139, R80, UR4 ;  /* 0x00000004508b7c20 */ /* 0x000fe40008410000 */
[----:B------:R-:W-:Y:S01]  /*c8e0*/  MUFU.TANH R33, R33 ;  /* 0x0000002100217308 */ /* 0x000fe20000002400 */
[----:B------:R-:W-:-:S07]  /*c8f0*/  WARPGROUP.ARRIVE ;  /* 0x00000000000079c5 */ /* 0x000fce0000000000 */
[----:B------:R-:W-:Y:S08]  /*c900*/  MUFU.TANH R136, R136 ;  /* 0x0000008800887308 */ /* 0x000ff00000002400 */
[----:B------:R-:W-:Y:S01]  /*c910*/  MUFU.TANH R137, R137 ;  /* 0x0000008900897308 */ /* 0x000fe20000002400 */
[----:B--2---:R-:W-:-:S05]  /*c920*/  IADD3 R55, -R149, R54, R148 ;  /* 0x0000003695377210 */ /* 0x004fca0007ffe194 */
[----:B---3--:R-:W-:Y:S02]  /*c930*/  IMAD R55, R150, -0x2, R55 ;  /* 0xfffffffe96377824 */ /* 0x008fe400078e0237 */
[----:B------:R2:W-:Y:S02]  /*c940*/  MUFU.TANH R54, R58 ;  /* 0x0000003a00367308 */ /* 0x0005e40000002400 */
[----:B----4-:R-:W-:-:S05]  /*c950*/  IMAD.IADD R55, R151, 0x1, R55 ;  /* 0x0000000197377824 */ /* 0x010fca00078e0237 */
[C---:B------:R-:W-:Y:S01]  /*c960*/  ISETP.GT.AND P2, PT, R55.reuse, RZ, PT ;  /* 0x000000ff3700720c */ /* 0x040fe20003f44270 */
[----:B------:R-:W-:Y:S01]  /*c970*/  MUFU.TANH R138, R138 ;  /* 0x0000008a008a7308 */ /* 0x000fe20000002400 */
[----:B------:R-:W-:Y:S01]  /*c980*/  ISETP.GT.AND P3, PT, R55, 0x1, PT ;  /* 0x000000013700780c */ /* 0x000fe20003f64270 */
[----:B--2---:R-:W-:Y:S01]  /*c990*/  FMUL.FTZ R58, R60, UR4 ;  /* 0x000000043c3a7c20 */ /* 0x004fe20008410000 */
[----:B0-----:R-:W-:Y:S02]  /*c9a0*/  FSEL R11, R11, -INF , P2 ;  /* 0xff8000000b0b7808 */ /* 0x001fe40001000000 */
[----:B------:R-:W-:Y:S02]  /*c9b0*/  ISETP.GT.AND P2, PT, R55, 0x8, PT ;  /* 0x000000083700780c */ /* 0x000fe40003f44270 */
[----:B-1----:R-:W-:Y:S01]  /*c9c0*/  FSEL R15, R15, -INF , P3 ;  /* 0xff8000000f0f7808 */ /* 0x002fe20001800000 */
[----:B------:R-:W0:Y:S01]  /*c9d0*/  MUFU.TANH R58, R58 ;  /* 0x0000003a003a7308 */ /* 0x000e220000002400 */
[----:B------:R-:W-:-:S02]  /*c9e0*/  FMNMX.FTZ R59, R11, R21, !PT ;  /* 0x000000150b3b7209 */ /* 0x000fc40007810000 */
[----:B------:R-:W-:Y:S02]  /*c9f0*/  ISETP.GT.AND P3, PT, R55, 0x9, PT ;  /* 0x000000093700780c */ /* 0x000fe40003f64270 */
[----:B-----5:R-:W-:Y:S02]  /*ca00*/  FSEL R26, R26, -INF , P2 ;  /* 0xff8000001a1a7808 */ /* 0x020fe40001000000 */
[----:B------:R-:W-:Y:S01]  /*ca10*/  FMNMX.FTZ R60, R15, R59, !PT ;  /* 0x0000003b0f3c7209 */ /* 0x000fe20007810000 */
[----:B------:R-:W-:Y:S01]  /*ca20*/  MUFU.TANH R139, R139 ;  /* 0x0000008b008b7308 */ /* 0x000fe20000002400 */
[----:B------:R-:W-:Y:S02]  /*ca30*/  ISETP.GT.AND P2, PT, R55, 0x10, PT ;  /* 0x000000103700780c */ /* 0x000fe40003f44270 */
[----:B------:R-:W-:Y:S02]  /*ca40*/  FSEL R28, R28, -INF , P3 ;  /* 0xff8000001c1c7808 */ /* 0x000fe40001800000 */
[----:B------:R-:W-:-:S02]  /*ca50*/  FMNMX.FTZ R60, R26, R60, !PT ;  /* 0x0000003c1a3c7209 */ /* 0x000fc40007810000 */
[----:B------:R-:W-:Y:S01]  /*ca60*/  ISETP.GT.AND P3, PT, R55, 0x11, PT ;  /* 0x000000113700780c */ /* 0x000fe20003f64270 */
[----:B------:R1:W2:Y:S01]  /*ca70*/  MUFU.TANH R59, R61 ;  /* 0x0000003d003b7308 */ /* 0x0002a20000002400 */
[----:B------:R-:W-:Y:S02]  /*ca80*/  FSEL R29, R29, -INF , P2 ;  /* 0xff8000001d1d7808 */ /* 0x000fe40001000000 */
[----:B------:R-:W-:Y:S02]  /*ca90*/  FMNMX.FTZ R60, R28, R60, !PT ;  /* 0x0000003c1c3c7209 */ /* 0x000fe40007810000 */
[----:B------:R-:W-:Y:S02]  /*caa0*/  ISETP.GT.AND P2, PT, R55, 0x18, PT ;  /* 0x000000183700780c */ /* 0x000fe40003f44270 */
[----:B------:R-:W-:Y:S01]  /*cab0*/  FSEL R32, R32, -INF , P3 ;  /* 0xff80000020207808 */ /* 0x000fe20001800000 */
[----:B------:R-:W-:Y:S01]  /*cac0*/  MUFU.TANH R38, R38 ;  /* 0x0000002600267308 */ /* 0x000fe20000002400 */
[----:B------:R-:W-:Y:S01]  /*cad0*/  FMNMX.FTZ R60, R29, R60, !PT ;  /* 0x0000003c1d3c7209 */ /* 0x000fe20007810000 */
[----:B-1----:R-:W-:Y:S01]  /*cae0*/  FMUL.FTZ R61, R64, UR4 ;  /* 0x00000004403d7c20 */ /* 0x002fe20008410000 */
[----:B------:R-:W-:-:S02]  /*caf0*/  ISETP.GT.AND P3, PT, R55, 0x19, PT ;  /* 0x000000193700780c */ /* 0x000fc40003f64270 */
[----:B------:R-:W-:Y:S02]  /*cb00*/  FSEL R34, R34, -INF , P2 ;  /* 0xff80000022227808 */ /* 0x000fe40001000000 */
[----:B------:R-:W-:Y:S01]  /*cb10*/  FMNMX.FTZ R64, R32, R60, !PT ;  /* 0x0000003c20407209 */ /* 0x000fe20007810000 */
[----:B------:R-:W1:Y:S01]  /*cb20*/  MUFU.TANH R61, R61 ;  /* 0x0000003d003d7308 */ /* 0x000e620000002400 */
[----:B------:R-:W-:Y:S02]  /*cb30*/  ISETP.GT.AND P2, PT, R55, 0x20, PT ;  /* 0x000000203700780c */ /* 0x000fe40003f44270 */
[----:B------:R-:W-:Y:S02]  /*cb40*/  FSEL R60, R36, -INF , P3 ;  /* 0xff800000243c7808 */ /* 0x000fe40001800000 */
[----:B------:R-:W-:Y:S02]  /*cb50*/  FMNMX.FTZ R36, R34, R64, !PT ;  /* 0x0000004022247209 */ /* 0x000fe40007810000 */
[----:B------:R-:W-:Y:S01]  /*cb60*/  FSEL R64, R37, -INF , P2 ;  /* 0xff80000025407808 */ /* 0x000fe20001000000 */
[----:B------:R-:W-:Y:S01]  /*cb70*/  MUFU.TANH R41, R41 ;  /* 0x0000002900297308 */ /* 0x000fe20000002400 */
[----:B------:R-:W-:-:S02]  /*cb80*/  ISETP.GT.AND P3, PT, R55, 0x21, PT ;  /* 0x000000213700780c */ /* 0x000fc40003f64270 */
[----:B------:R-:W-:Y:S02]  /*cb90*/  FMNMX.FTZ R37, R60, R36, !PT ;  /* 0x000000243c257209 */ /* 0x000fe40007810000 */
[C---:B------:R-:W-:Y:S02]  /*cba0*/  ISETP.GT.AND P2, PT, R55.reuse, 0x28, PT ;  /* 0x000000283700780c */ /* 0x040fe40003f44270 */
[----:B------:R-:W-:Y:S01]  /*cbb0*/  FSEL R40, R40, -INF , P3 ;  /* 0xff80000028287808 */ /* 0x000fe20001800000 */
[----:B------:R3:W4:Y:S01]  /*cbc0*/  MUFU.TANH R36, R68 ;  /* 0x0000004400247308 */ /* 0x0007220000002400 */
[----:B------:R-:W-:Y:S02]  /*cbd0*/  FMNMX.FTZ R37, R64, R37, !PT ;  /* 0x0000002540257209 */ /* 0x000fe40007810000 */
[----:B------:R-:W-:Y:S02]  /*cbe0*/  ISETP.GT.AND P3, PT, R55, 0x29, PT ;  /* 0x000000293700780c */ /* 0x000fe40003f64270 */
[----:B------:R-:W-:-:S02]  /*cbf0*/  FSEL R42, R42, -INF , P2 ;  /* 0xff8000002a2a7808 */ /* 0x000fc40001000000 */
[----:B------:R-:W-:Y:S01]  /*cc00*/  FMNMX.FTZ R65, R40, R37, !PT ;  /* 0x0000002528417209 */ /* 0x000fe20007810000 */
[----:B------:R-:W-:Y:S01]  /*cc10*/  MUFU.TANH R46, R46 ;  /* 0x0000002e002e7308 */ /* 0x000fe20000002400 */
[C---:B------:R-:W-:Y:S02]  /*cc20*/  ISETP.GT.AND P2, PT, R55.reuse, 0x30, PT ;  /* 0x000000303700780c */ /* 0x040fe40003f44270 */
[----:B------:R-:W-:Y:S02]  /*cc30*/  FSEL R44, R44, -INF , P3 ;  /* 0xff8000002c2c7808 */ /* 0x000fe40001800000 */
[----:B------:R-:W-:Y:S02]  /*cc40*/  FMNMX.FTZ R65, R42, R65, !PT ;  /* 0x000000412a417209 */ /* 0x000fe40007810000 */
[----:B------:R-:W-:Y:S01]  /*cc50*/  ISETP.GT.AND P3, PT, R55, 0x31, PT ;  /* 0x000000313700780c */ /* 0x000fe20003f64270 */
[----:B------:R5:W4:Y:S01]  /*cc60*/  MUFU.TANH R37, R69 ;  /* 0x0000004500257308 */ /* 0x000b220000002400 */
[----:B------:R-:W-:-:S02]  /*cc70*/  FSEL R45, R45, -INF , P2 ;  /* 0xff8000002d2d7808 */ /* 0x000fc40001000000 */
[----:B------:R-:W-:Y:S02]  /*cc80*/  FMNMX.FTZ R65, R44, R65, !PT ;  /* 0x000000412c417209 */ /* 0x000fe40007810000 */
[----:B------:R-:W-:Y:S02]  /*cc90*/  ISETP.GT.AND P2, PT, R55, 0x38, PT ;  /* 0x000000383700780c */ /* 0x000fe40003f44270 */
[----:B------:R-:W-:Y:S01]  /*cca0*/  FSEL R48, R48, -INF , P3 ;  /* 0xff80000030307808 */ /* 0x000fe20001800000 */
[----:B------:R-:W-:Y:S01]  /*ccb0*/  MUFU.TANH R49, R49 ;  /* 0x0000003100317308 */ /* 0x000fe20000002400 */
[----:B------:R-:W-:Y:S02]  /*ccc0*/  FMNMX.FTZ R65, R45, R65, !PT ;  /* 0x000000412d417209 */ /* 0x000fe40007810000 */
[----:B------:R-:W-:Y:S02]  /*ccd0*/  ISETP.GT.AND P3, PT, R55, 0x39, PT ;  /* 0x000000393700780c */ /* 0x000fe40003f64270 */
[----:B------:R-:W-:-:S02]  /*cce0*/  FSEL R50, R50, -INF , P2 ;  /* 0xff80000032327808 */ /* 0x000fc40001000000 */
[----:B---3--:R-:W-:Y:S01]  /*ccf0*/  FMNMX.FTZ R68, R48, R65, !PT ;  /* 0x0000004130447209 */ /* 0x008fe20007810000 */
[----:B------:R-:W-:Y:S01]  /*cd00*/  MUFU.TANH R52, R52 ;  /* 0x0000003400347308 */ /* 0x000fe20000002400 */
[----:B------:R-:W-:Y:S02]  /*cd10*/  ISETP.GT.AND P2, PT, R55, 0x40, PT ;  /* 0x000000403700780c */ /* 0x000fe40003f44270 */
[----:B------:R-:W-:Y:S02]  /*cd20*/  FSEL R65, R51, -INF , P3 ;  /* 0xff80000033417808 */ /* 0x000fe40001800000 */
[----:B------:R-:W-:Y:S02]  /*cd30*/  FMNMX.FTZ R51, R50, R68, !PT ;  /* 0x0000004432337209 */ /* 0x000fe40007810000 */
[----:B------:R-:W-:Y:S01]  /*cd40*/  FSEL R68, R53, -INF , P2 ;  /* 0xff80000035447808 */ /* 0x000fe20001000000 */
[----:B------:R-:W-:Y:S01]  /*cd50*/  MUFU.TANH R56, R56 ;  /* 0x0000003800387308 */ /* 0x000fe20000002400 */
[----:B------:R-:W-:-:S02]  /*cd60*/  ISETP.GT.AND P3, PT, R55, 0x41, PT ;  /* 0x000000413700780c */ /* 0x000fc40003f64270 */
[----:B------:R-:W-:Y:S02]  /*cd70*/  FMNMX.FTZ R53, R65, R51, !PT ;  /* 0x0000003341357209 */ /* 0x000fe40007810000 */
[----:B------:R-:W-:Y:S02]  /*cd80*/  ISETP.GT.AND P2, PT, R55, 0x48, PT ;  /* 0x000000483700780c */ /* 0x000fe40003f44270 */
[----:B------:R-:W-:Y:S01]  /*cd90*/  FSEL R57, R57, -INF , P3 ;  /* 0xff80000039397808 */ /* 0x000fe20001800000 */
[----:B------:R3:W3:Y:S01]  /*cda0*/  MUFU.TANH R51, R76 ;  /* 0x0000004c00337308 */ /* 0x0006e20000002400 */
[----:B------:R-:W-:Y:S02]  /*cdb0*/  FMNMX.FTZ R53, R68, R53, !PT ;  /* 0x0000003544357209 */ /* 0x000fe40007810000 */
[----:B------:R-:W-:Y:S02]  /*cdc0*/  ISETP.GT.AND P3, PT, R55, 0x49, PT ;  /* 0x000000493700780c */ /* 0x000fe40003f64270 */
[----:B0-----:R-:W-:-:S02]  /*cdd0*/  FSEL R58, R58, -INF , P2 ;  /* 0xff8000003a3a7808 */ /* 0x001fc40001000000 */
[----:B-----5:R-:W-:Y:S01]  /*cde0*/  FMNMX.FTZ R69, R57, R53, !PT ;  /* 0x0000003539457209 */ /* 0x020fe20007810000 */
[----:B------:R-:W-:Y:S01]  /*cdf0*/  MUFU.TANH R66, R66 ;  /* 0x0000004200427308 */ /* 0x000fe20000002400 */
[----:B------:R-:W-:Y:S02]  /*ce00*/  ISETP.GT.AND P2, PT, R55, 0x50, PT ;  /* 0x000000503700780c */ /* 0x000fe40003f44270 */
[----:B--2---:R-:W-:Y:S02]  /*ce10*/  FSEL R59, R59, -INF , P3 ;  /* 0xff8000003b3b7808 */ /* 0x004fe40001800000 */
[----:B------:R-:W-:Y:S02]  /*ce20*/  FMNMX.FTZ R69, R58, R69, !PT ;  /* 0x000000453a457209 */ /* 0x000fe40007810000 */
[----:B------:R-:W-:Y:S01]  /*ce30*/  ISETP.GT.AND P3, PT, R55, 0x51, PT ;  /* 0x000000513700780c */ /* 0x000fe20003f64270 */
[----:B------:R0:W2:Y:S01]  /*ce40*/  MUFU.TANH R53, R77 ;  /* 0x0000004d00357308 */ /* 0x0000a20000002400 */
[----:B-1----:R-:W-:-:S02]  /*ce50*/  FSEL R61, R61, -INF , P2 ;  /* 0xff8000003d3d7808 */ /* 0x002fc40001000000 */
[----:B------:R-:W-:Y:S02]  /*ce60*/  FMNMX.FTZ R72, R59, R69, !PT ;  /* 0x000000453b487209 */ /* 0x000fe40007810000 */
[----:B------:R-:W-:Y:S02]  /*ce70*/  ISETP.GT.AND P2, PT, R55, 0x58, PT ;  /* 0x000000583700780c */ /* 0x000fe40003f44270 */
[----:B------:R-:W-:Y:S01]  /*ce80*/  FSEL R69, R136, -INF , P3 ;  /* 0xff80000088457808 */ /* 0x000fe20001800000 */
[----:B------:R-:W-:Y:S01]  /*ce90*/  FMUL.FTZ R136, R84, UR4 ;  /* 0x0000000454887c20 */ /* 0x000fe20008410000 */
[----:B------:R-:W-:Y:S01]  /*cea0*/  FMNMX.FTZ R73, R61, R72, !PT ;  /* 0x000000483d497209 */ /* 0x000fe20007810000 */
[----:B------:R-:W-:Y:S01]  /*ceb0*/  FMUL.FTZ R84, R62, UR4 ;  /* 0x000000043e547c20 */ /* 0x000fe20008410000 */
[----:B------:R-:W-:Y:S01]  /*cec0*/  ISETP.GT.AND P3, PT, R55, 0x59, PT ;  /* 0x000000593700780c */ /* 0x000fe20003f64270 */
[----:B------:R-:W-:Y:S01]  /*ced0*/  MUFU.TANH R67, R67 ;  /* 0x0000004300437308 */ /* 0x000fe20000002400 */
[----:B----4-:R-:W-:-:S02]  /*cee0*/  FSEL R72, R36, -INF , P2 ;  /* 0xff80000024487808 */ /* 0x010fc40001000000 */
[----:B---3--:R-:W-:Y:S02]  /*cef0*/  FMNMX.FTZ R76, R69, R73, !PT ;  /* 0x00000049454c7209 */ /* 0x008fe40007810000 */
[----:B------:R-:W-:Y:S02]  /*cf00*/  FSEL R73, R37, -INF , P3 ;  /* 0xff80000025497808 */ /* 0x000fe40001800000 */
[C---:B------:R-:W-:Y:S01]  /*cf10*/  ISETP.GT.AND P2, PT, R55.reuse, 0x60, PT ;  /* 0x000000603700780c */ /* 0x040fe20003f44270 */
[----:B------:R2:W1:Y:S01]  /*cf20*/  MUFU.TANH R36, R81 ;  /* 0x0000005100247308 */ /* 0x0004620000002400 */
[----:B------:R-:W-:Y:S02]  /*cf30*/  FMNMX.FTZ R37, R72, R76, !PT ;  /* 0x0000004c48257209 */ /* 0x000fe40007810000 */
[----:B------:R-:W-:Y:S02]  /*cf40*/  ISETP.GT.AND P3, PT, R55, 0x61, PT ;  /* 0x000000613700780c */ /* 0x000fe40003f64270 */
[----:B------:R-:W-:Y:S01]  /*cf50*/  FSEL R76, R137, -INF , P2 ;  /* 0xff800000894c7808 */ /* 0x000fe20001000000 */
[----:B------:R-:W-:Y:S01]  /*cf60*/  FMUL.FTZ R137, R63, UR4 ;  /* 0x000000043f897c20 */ /* 0x000fe20008410000 */
[----:B------:R-:W-:Y:S01]  /*cf70*/  FMNMX.FTZ R37, R73, R37, !PT ;  /* 0x0000002549257209 */ /* 0x000fe20007810000 */
[----:B------:R-:W3:Y:S01]  /*cf80*/  MUFU.TANH R136, R136 ;  /* 0x0000008800887308 */ /* 0x000ee20000002400 */
[----:B------:R-:W-:-:S02]  /*cf90*/  ISETP.GT.AND P2, PT, R55, 0x68, PT ;  /* 0x000000683700780c */ /* 0x000fc40003f44270 */
[----:B0-----:R-:W-:Y:S02]  /*cfa0*/  FSEL R77, R138, -INF , P3 ;  /* 0xff8000008a4d7808 */ /* 0x001fe40001800000 */
[----:B------:R-:W-:Y:S02]  /*cfb0*/  FMNMX.FTZ R37, R76, R37, !PT ;  /* 0x000000254c257209 */ /* 0x000fe40007810000 */
[----:B------:R-:W-:Y:S01]  /*cfc0*/  FSEL R80, R51, -INF , P2 ;  /* 0xff80000033507808 */ /* 0x000fe20001000000 */
[----:B------:R-:W-:Y:S01]  /*cfd0*/  MUFU.TANH R84, R84 ;  /* 0x0000005400547308 */ /* 0x000fe20000002400 */
[----:B------:R-:W-:Y:S02]  /*cfe0*/  ISETP.GT.AND P3, PT, R55, 0x69, PT ;  /* 0x000000693700780c */ /* 0x000fe40003f64270 */
[----:B------:R-:W-:Y:S02]  /*cff0*/  FMNMX.FTZ R51, R77, R37, !PT ;  /* 0x000000254d337209 */ /* 0x000fe40007810000 */
[----:B------:R-:W-:-:S02]  /*d000*/  ISETP.GT.AND P2, PT, R55, 0x70, PT ;  /* 0x000000703700780c */ /* 0x000fc40003f44270 */
[----:B--2---:R-:W-:Y:S01]  /*d010*/  FSEL R81, R53, -INF , P3 ;  /* 0xff80000035517808 */ /* 0x004fe20001800000 */
[----:B------:R1:W0:Y:S01]  /*d020*/  MUFU.TANH R37, R85 ;  /* 0x0000005500257308 */ /* 0x0002220000002400 */
[----:B------:R-:W-:Y:S02]  /*d030*/  FMNMX.FTZ R51, R80, R51, !PT ;  /* 0x0000003350337209 */ /* 0x000fe40007810000 */
[----:B------:R-:W-:Y:S02]  /*d040*/  ISETP.GT.AND P3, PT, R55, 0x71, PT ;  /* 0x000000713700780c */ /* 0x000fe40003f64270 */
[----:B------:R-:W-:Y:S02]  /*d050*/  FSEL R62, R139, -INF , P2 ;  /* 0xff8000008b3e7808 */ /* 0x000fe40001000000 */
[----:B------:R-:W-:Y:S01]  /*d060*/  FMNMX.FTZ R51, R81, R51, !PT ;  /* 0x0000003351337209 */ /* 0x000fe20007810000 */
[----:B------:R-:W2:Y:S01]  /*d070*/  MUFU.TANH R137, R137 ;  /* 0x0000008900897308 */ /* 0x000ea20000002400 */
[----:B------:R-:W-:-:S02]  /*d080*/  ISETP.GT.AND P2, PT, R55, 0x78, PT ;  /* 0x000000783700780c */ /* 0x000fc40003f44270 */
[----:B-1----:R-:W-:Y:S01]  /*d090*/  FSEL R85, R36, -INF , P3 ;  /* 0xff80000024557808 */ /* 0x002fe20001800000 */
[----:B------:R-:W-:Y:S01]  /*d0a0*/  VIADD R36, R10, 0x200 ;  /* 0x000002000a247836 */ /* 0x000fe20000000000 */
[----:B------:R-:W-:Y:S02]  /*d0b0*/  FMNMX.FTZ R51, R62, R51, !PT ;  /* 0x000000333e337209 */ /* 0x000fe40007810000 */
[C---:B------:R-:W-:Y:S01]  /*d0c0*/  ISETP.GT.AND P3, PT, R55.reuse, 0x79, PT ;  /* 0x000000793700780c */ /* 0x040fe20003f64270 */
[----:B------:R-:W-:Y:S01]  /*d0d0*/  VIADD R55, R55, 0x8 ;  /* 0x0000000837377836 */ /* 0x000fe20000000000 */
[----:B---3--:R-:W-:Y:S01]  /*d0e0*/  FSEL R136, R136, -INF , P2 ;  /* 0xff80000088887808 */ /* 0x008fe20001000000 */
[----:B------:R-:W1:Y:S01]  /*d0f0*/  MUFU.TANH R70, R70 ;  /* 0x0000004600467308 */ /* 0x000e620000002400 */
[----:B------:R-:W-:Y:S02]  /*d100*/  FMNMX.FTZ R51, R85, R51, !PT ;  /* 0x0000003355337209 */ /* 0x000fe40007810000 */
[----:B0-----:R-:W-:-:S02]  /*d110*/  FSEL R63, R37, -INF , P3 ;  /* 0xff800000253f7808 */ /* 0x001fc40001800000 */
[----:B------:R-:W-:Y:S02]  /*d120*/  FMNMX.FTZ R37, R136, R51, !PT ;  /* 0x0000003388257209 */ /* 0x000fe40007810000 */
[----:B------:R-:W-:Y:S01]  /*d130*/  ISETP.GT.AND P3, PT, R55, RZ, PT ;  /* 0x000000ff3700720c */ /* 0x000fe20003f64270 */
[----:B------:R-:W0:Y:S01]  /*d140*/  MUFU.TANH R71, R71 ;  /* 0x0000004700477308 */ /* 0x000e220000002400 */
[----:B------:R-:W-:Y:S02]  /*d150*/  FMNMX.FTZ R37, R63, R37, !PT ;  /* 0x000000253f257209 */ /* 0x000fe40007810000 */
[C---:B------:R-:W-:Y:S02]  /*d160*/  ISETP.GT.AND P4, PT, R55.reuse, 0x1, PT ;  /* 0x000000013700780c */ /* 0x040fe40003f84270 */
[----:B------:R-:W-:Y:S01]  /*d170*/  FSEL R14, R14, -INF , P3 ;  /* 0xff8000000e0e7808 */ /* 0x000fe20001800000 */
[----:B------:R-:W3:Y:S01]  /*d180*/  SHFL.BFLY PT, R51, R37, 0x2, 0x1f ;  /* 0x0c401f0025337f89 */ /* 0x000ee200000e0000 */
[----:B------:R-:W-:Y:S01]  /*d190*/  ISETP.GT.AND P3, PT, R55, 0x8, PT ;  /* 0x000000083700780c */ /* 0x000fe20003f64270 */
[----:B------:R-:W4:Y:S01]  /*d1a0*/  MUFU.TANH R74, R74 ;  /* 0x0000004a004a7308 */ /* 0x000f220000002400 */
[----:B------:R-:W-:-:S02]  /*d1b0*/  R2UR UR6, R36 ;  /* 0x00000000240672ca */ /* 0x000fc400000e0000 */
[----:B------:R-:W-:Y:S02]  /*d1c0*/  FSEL R25, R25, -INF , P3 ;  /* 0xff80000019197808 */ /* 0x000fe40001800000 */
[----:B------:R-:W-:-:S03]  /*d1d0*/  ISETP.GT.AND P3, PT, R55, 0x10, PT ;  /* 0x000000103700780c */ /* 0x000fc60003f64270 */
[----:B------:R5:W4:Y:S01]  /*d1e0*/  MUFU.TANH R36, R75 ;  /* 0x0000004b00247308 */ /* 0x000b220000002400 */
[----:B------:R-:W-:Y:S02]  /*d1f0*/  FSEL R30, R30, -INF , P3 ;  /* 0xff8000001e1e7808 */ /* 0x000fe40001800000 */
[----:B------:R-:W-:-:S04]  /*d200*/  ISETP.GT.AND P3, PT, R55, 0x18, PT ;  /* 0x000000183700780c */ /* 0x000fc80003f64270 */
[----:B------:R-:W-:Y:S02]  /*d210*/  FSEL R33, R33, -INF , P3 ;  /* 0xff80000021217808 */ /* 0x000fe40001800000 */
[----:B------:R-:W-:Y:S01]  /*d220*/  ISETP.GT.AND P3, PT, R55, 0x20, PT ;  /* 0x000000203700780c */ /* 0x000fe20003f64270 */
[----:B-----5:R-:W-:Y:S01]  /*d230*/  FMUL.FTZ R75, R79, UR4 ;  /* 0x000000044f4b7c20 */ /* 0x020fe20008410000 */
[----:B------:R-:W-:Y:S01]  /*d240*/  FMUL.FTZ R79, R83, UR4 ;  /* 0x00000004534f7c20 */ /* 0x000fe20008410000 */
[----:B------:R-:W-:Y:S01]  /*d250*/  FMUL.FTZ R83, R86, UR4 ;  /* 0x0000000456537c20 */ /* 0x000fe20008410000 */
[----:B------:R-:W-:Y:S01]  /*d260*/  FSEL R38, R38, -INF , P3 ;  /* 0xff80000026267808 */ /* 0x000fe20001800000 */
[----:B------:R-:W-:Y:S01]  /*d270*/  FMUL.FTZ R86, R87, UR4 ;  /* 0x0000000457567c20 */ /* 0x000fe20008410000 */
[----:B---3--:R-:W-:Y:S01]  /*d280*/  FMNMX.FTZ R51, R37, R51, !PT ;  /* 0x0000003325337209 */ /* 0x008fe20007810000 */
[----:B------:R-:W-:Y:S01]  /*d290*/  IMAD.MOV.U32 R37, RZ, RZ, 0x40000040 ;  /* 0x40000040ff257424 */ /* 0x000fe200078e00ff */
[----:B------:R-:W-:Y:S01]  /*d2a0*/  ISETP.GT.AND P3, PT, R55, 0x28, PT ;  /* 0x000000283700780c */ /* 0x000fe20003f64270 */
[----:B------:R-:W-:Y:S02]  /*d2b0*/  MUFU.TANH R75, R75 ;  /* 0x0000004b004b7308 */ /* 0x000fe40000002400 */
[----:B------:R-:W3:Y:S01]  /*d2c0*/  SHFL.BFLY PT, R53, R51, 0x1, 0x1f ;  /* 0x0c201f0033357f89 */ /* 0x000ee200000e0000 */
[----:B------:R-:W-:Y:S01]  /*d2d0*/  R2UR UR7, R37 ;  /* 0x00000000250772ca */ /* 0x000fe200000e0000 */
[----:B------:R-:W-:Y:S01]  /*d2e0*/  FMUL.FTZ R37, R78, UR4 ;  /* 0x000000044e257c20 */ /* 0x000fe20008410000 */
[----:B------:R-:W-:Y:S01]  /*d2f0*/  FMUL.FTZ R78, R82, UR4 ;  /* 0x00000004524e7c20 */ /* 0x000fe20008410000 */
[----:B------:R-:W-:-:S02]  /*d300*/  FSEL R41, R41, -INF , P3 ;  /* 0xff80000029297808 */ /* 0x000fc40001800000 */
[C---:B------:R-:W-:Y:S01]  /*d310*/  ISETP.GT.AND P3, PT, R55.reuse, 0x30, PT ;  /* 0x000000303700780c */ /* 0x040fe20003f64270 */
[----:B------:R-:W-:Y:S03]  /*d320*/  MUFU.TANH R79, R79 ;  /* 0x0000004f004f7308 */ /* 0x000fe60000002400 */
[----:B------:R-:W-:Y:S02]  /*d330*/  FSEL R46, R46, -INF , P3 ;  /* 0xff8000002e2e7808 */ /* 0x000fe40001800000 */
[----:B------:R-:W-:Y:S02]  /*d340*/  ISETP.GT.AND P3, PT, R55, 0x38, PT ;  /* 0x000000383700780c */ /* 0x000fe40003f64270 */
[----:B------:R-:W-:Y:S01]  /*d350*/  HGMMA.64x64x16.F32.BF16 R88, R132, gdesc[UR4].tnspB, R88, gsb0 ;  /* 0x40e0000484587df0 */ /* 0x000fe20008001858 */
[----:B------:R-:W5:Y:S01]  /*d360*/  MUFU.TANH R37, R37 ;  /* 0x0000002500257308 */ /* 0x000f620000002400 */
[----:B------:R-:W-:-:S02]  /*d370*/  FSEL R49, R49, -INF , P3 ;  /* 0xff80000031317808 */ /* 0x000fc40001800000 */
[----:B------:R-:W-:-:S04]  /*d380*/  ISETP.GT.AND P3, PT, R55, 0x40, PT ;  /* 0x000000403700780c */ /* 0x000fc80003f64270 */
[----:B------:R-:W-:Y:S01]  /*d390*/  FSEL R54, R54, -INF , P3 ;  /* 0xff80000036367808 */ /* 0x000fe20001800000 */
[----:B------:R-:W5:Y:S01]  /*d3a0*/  MUFU.TANH R78, R78 ;  /* 0x0000004e004e7308 */ /* 0x000f620000002400 */
[----:B---3--:R-:W-:Y:S01]  /*d3b0*/  FMNMX.FTZ R53, R51, R53, !PT ;  /* 0x0000003533357209 */ /* 0x008fe20007810000 */
[----:B------:R-:W-:Y:S01]  /*d3c0*/  IMAD.U32 R51, RZ, RZ, UR5 ;  /* 0x00000005ff337e24 */ /* 0x000fe2000f8e00ff */
[----:B------:R-:W-:Y:S02]  /*d3d0*/  ISETP.GT.AND P3, PT, R55, 0x48, PT ;  /* 0x000000483700780c */ /* 0x000fe40003f64270 */
[C---:B------:R-:W-:Y:S01]  /*d3e0*/  FSETP.NEU.FTZ.AND P2, PT, R53.reuse, -INF , PT ;  /* 0xff8000003500780b */ /* 0x040fe20003f5d000 */
[----:B------:R-:W-:Y:S01]  /*d3f0*/  FMUL.FTZ R82, R53, R51 ;  /* 0x0000003335527220 */ /* 0x000fe20000410000 */
[----:B------:R-:W-:Y:S01]  /*d400*/  FSEL R84, R84, -INF , P3 ;  /* 0xff80000054547808 */ /* 0x000fe20001800000 */
[----:B------:R-:W3:Y:S01]  /*d410*/  MUFU.TANH R83, R83 ;  /* 0x0000005300537308 */ /* 0x000ee20000002400 */
[----:B------:R-:W-:-:S02]  /*d420*/  ISETP.GT.AND P3, PT, R55, 0x50, PT ;  /* 0x000000503700780c */ /* 0x000fc40003f64270 */
[----:B------:R-:W-:Y:S02]  /*d430*/  FSEL R82, R82, RZ, P2 ;  /* 0x000000ff52527208 */ /* 0x000fe40001000000 */
[----:B------:R-:W-:Y:S02]  /*d440*/  FSEL R66, R66, -INF , P3 ;  /* 0xff80000042427808 */ /* 0x000fe40001800000 */
[----:B------:R-:W-:Y:S01]  /*d450*/  ISETP.GT.AND P3, PT, R55, 0x58, PT ;  /* 0x000000583700780c */ /* 0x000fe20003f64270 */
[-CC-:B------:R-:W-:Y:S01]  /*d460*/  FFMA.FTZ R148, R11, R51.reuse, -R82.reuse ;  /* 0x000000330b947223 */ /* 0x180fe20000010852 */
[-CC-:B------:R-:W-:Y:S01]  /*d470*/  FFMA.FTZ R11, R15, R51.reuse, -R82.reuse ;  /* 0x000000330f0b7223 */ /* 0x180fe20000010852 */
[-CC-:B------:R-:W-:Y:S01]  /*d480*/  FFMA.FTZ R150, R26, R51.reuse, -R82.reuse ;  /* 0x000000331a967223 */ /* 0x180fe20000010852 */
[-CC-:B------:R-:W-:Y:S01]  /*d490*/  FFMA.FTZ R15, R28, R51.reuse, -R82.reuse ;  /* 0x000000331c0f7223 */ /* 0x180fe20000010852 */
[----:B------:R-:W-:Y:S01]  /*d4a0*/  FSEL R26, R24, -INF , P4 ;  /* 0xff800000181a7808 */ /* 0x000fe20002000000 */
[-CC-:B------:R-:W-:Y:S01]  /*d4b0*/  FFMA.FTZ R144, R29, R51.reuse, -R82.reuse ;  /* 0x000000331d907223 */ /* 0x180fe20000010852 */
[----:B------:R-:W-:Y:S01]  /*d4c0*/  FMNMX.FTZ R28, R14, R154, !PT ;  /* 0x0000009a0e1c7209 */ /* 0x000fe20007810000 */
[-CC-:B------:R-:W-:Y:S01]  /*d4d0*/  FFMA.FTZ R24, R32, R51.reuse, -R82.reuse ;  /* 0x0000003320187223 */ /* 0x180fe20000010852 */
[----:B------:R-:W-:Y:S01]  /*d4e0*/  ISETP.GT.AND P4, PT, R55, 0x9, PT ;  /* 0x000000093700780c */ /* 0x000fe20003f84270 */
[-CC-:B------:R-:W-:Y:S01]  /*d4f0*/  FFMA.FTZ R146, R34, R51.reuse, -R82.reuse ;  /* 0x0000003322927223 */ /* 0x180fe20000010852 */
[----:B------:R-:W-:Y:S01]  /*d500*/  FMNMX.FTZ R28, R26, R28, !PT ;  /* 0x0000001c1a1c7209 */ /* 0x000fe20007810000 */
[-CC-:B------:R-:W-:Y:S01]  /*d510*/  FFMA.FTZ R40, R40, R51.reuse, -R82.reuse ;  /* 0x0000003328287223 */ /* 0x180fe20000010852 */
[----:B------:R-:W-:Y:S01]  /*d520*/  FSEL R27, R27, -INF , P4 ;  /* 0xff8000001b1b7808 */ /* 0x000fe20002000000 */
[-CC-:B------:R-:W-:Y:S01]  /*d530*/  FFMA.FTZ R142, R42, R51.reuse, -R82.reuse ;  /* 0x000000332a8e7223 */ /* 0x180fe20000010852 */
[----:B------:R-:W-:Y:S01]  /*d540*/  FMNMX.FTZ R28, R25, R28, !PT ;  /* 0x0000001c191c7209 */ /* 0x000fe20007810000 */
[-CC-:B------:R-:W-:Y:S01]  /*d550*/  FFMA.FTZ R42, R48, R51.reuse, -R82.reuse ;  /* 0x00000033302a7223 */ /* 0x180fe20000010852 */
[----:B------:R-:W-:Y:S01]  /*d560*/  ISETP.GT.AND P4, PT, R55, 0x11, PT ;  /* 0x000000113700780c */ /* 0x000fe20003f84270 */
[----:B------:R-:W3:Y:S01]  /*d570*/  MUFU.TANH R86, R86 ;  /* 0x0000005600567308 */ /* 0x000ee20000002400 */
[----:B------:R-:W-:Y:S01]  /*d580*/  FMNMX.FTZ R28, R27, R28, !PT ;  /* 0x0000001c1b1c7209 */ /* 0x000fe20007810000 */
[-CC-:B------:R-:W-:Y:S01]  /*d590*/  FFMA.FTZ R138, R50, R51.reuse, -R82.reuse ;  /* 0x00000033328a7223 */ /* 0x180fe20000010852 */
[----:B------:R-:W-:Y:S01]  /*d5a0*/  FSEL R31, R31, -INF , P4 ;  /* 0xff8000001f1f7808 */ /* 0x000fe20002000000 */
[-CC-:B------:R-:W-:Y:S01]  /*d5b0*/  FFMA.FTZ R50, R59, R51.reuse, -R82.reuse ;  /* 0x000000333b327223 */ /* 0x180fe20000010852 */
[----:B------:R-:W-:Y:S01]  /*d5c0*/  FMNMX.FTZ R29, R30, R28, !PT ;  /* 0x0000001c1e1d7209 */ /* 0x000fe20007810000 */
[--C-:B------:R-:W-:Y:S01]  /*d5d0*/  FFMA.FTZ R59, R72, R51, -R82.reuse ;  /* 0x00000033483b7223 */ /* 0x100fe20000010852 */
[----:B------:R-:W-:Y:S01]  /*d5e0*/  ISETP.GT.AND P4, PT, R55, 0x19, PT ;  /* 0x000000193700780c */ /* 0x000fe20003f84270 */
[----:B------:R-:W-:Y:S01]  /*d5f0*/  MUFU.EX2 R148, R148 ;  /* 0x0000009400947308 */ /* 0x000fe20000000800 */
[----:B------:R-:W-:Y:S01]  /*d600*/  FMNMX.FTZ R32, R31, R29, !PT ;  /* 0x0000001d1f207209 */ /* 0x000fe20007810000 */
[-CC-:B------:R-:W-:Y:S01]  /*d610*/  FFMA.FTZ R60, R60, R51.reuse, -R82.reuse ;  /* 0x000000333c3c7223 */ /* 0x180fe20000010852 */
[----:B------:R-:W-:Y:S01]  /*d620*/  FSEL R29, R35, -INF , P4 ;  /* 0xff800000231d7808 */ /* 0x000fe20002000000 */
[-CC-:B------:R-:W-:Y:S01]  /*d630*/  FFMA.FTZ R140, R64, R51.reuse, -R82.reuse ;  /* 0x00000033408c7223 */ /* 0x180fe20000010852 */
[----:B------:R-:W-:Y:S01]  /*d640*/  FMNMX.FTZ R32, R33, R32, !PT ;  /* 0x0000002021207209 */ /* 0x000fe20007810000 */
[-CC-:B------:R-:W-:Y:S01]  /*d650*/  FFMA.FTZ R44, R44, R51.reuse, -R82.reuse ;  /* 0x000000332c2c7223 */ /* 0x180fe20000010852 */
[----:B------:R-:W-:Y:S01]  /*d660*/  ISETP.GT.AND P4, PT, R55, 0x21, PT ;  /* 0x000000213700780c */ /* 0x000fe20003f84270 */
[----:B------:R-:W-:Y:S01]  /*d670*/  MUFU.EX2 R11, R11 ;  /* 0x0000000b000b7308 */ /* 0x000fe20000000800 */
[----:B------:R-:W-:Y:S01]  /*d680*/  FMNMX.FTZ R32, R29, R32, !PT ;  /* 0x000000201d207209 */ /* 0x000fe20007810000 */
[-CC-:B------:R-:W-:Y:S01]  /*d690*/  FFMA.FTZ R64, R77, R51.reuse, -R82.reuse ;  /* 0x000000334d407223 */ /* 0x180fe20000010852 */
[----:B------:R-:W-:Y:S01]  /*d6a0*/  FSEL R39, R39, -INF , P4 ;  /* 0xff80000027277808 */ /* 0x000fe20002000000 */
[-CC-:B------:R-:W-:Y:S01]  /*d6b0*/  FFMA.FTZ R136, R136, R51.reuse, -R82.reuse ;  /* 0x0000003388887223 */ /* 0x180fe20000010852 */
[----:B------:R-:W-:Y:S01]  /*d6c0*/  FMNMX.FTZ R34, R38, R32, !PT ;  /* 0x0000002026227209 */ /* 0x000fe20007810000 */
[----:B------:R-:W-:Y:S01]  /*d6d0*/  FFMA.FTZ R63, R63, R51, -R82 ;  /* 0x000000333f3f7223 */ /* 0x000fe20000010852 */
[----:B------:R-:W-:Y:S01]  /*d6e0*/  ISETP.GT.AND P4, PT, R55, 0x29, PT ;  /* 0x000000293700780c */ /* 0x000fe20003f84270 */
[----:B------:R2:W-:Y:S01]  /*d6f0*/  MUFU.EX2 R32, R40 ;  /* 0x0000002800207308 */ /* 0x0005e20000000800 */
[----:B------:R-:W-:-:S02]  /*d700*/  FMNMX.FTZ R34, R39, R34, !PT ;  /* 0x0000002227227209 */ /* 0x000fc40007810000 */
[----:B------:R-:W-:Y:S02]  /*d710*/  FSEL R43, R43, -INF , P4 ;  /* 0xff8000002b2b7808 */ /* 0x000fe40002000000 */
[----:B------:R-:W-:Y:S02]  /*d720*/  FMNMX.FTZ R34, R41, R34, !PT ;  /* 0x0000002229227209 */ /* 0x000fe40007810000 */
[----:B------:R-:W-:Y:S01]  /*d730*/  ISETP.GT.AND P4, PT, R55, 0x31, PT ;  /* 0x000000313700780c */ /* 0x000fe20003f84270 */
[----:B------:R-:W-:Y:S01]  /*d740*/  MUFU.EX2 R150, R150 ;  /* 0x0000009600967308 */ /* 0x000fe20000000800 */
[----:B------:R-:W-:Y:S01]  /*d750*/  FMNMX.FTZ R34, R43, R34, !PT ;  /* 0x000000222b227209 */ /* 0x000fe20007810000 */
[-CC-:B--2---:R-:W-:Y:S01]  /*d760*/  FFMA.FTZ R40, R45, R51.reuse, -R82.reuse ;  /* 0x000000332d287223 */ /* 0x184fe20000010852 */
[----:B------:R-:W-:Y:S01]  /*d770*/  FSEL R47, R47, -INF , P4 ;  /* 0xff8000002f2f7808 */ /* 0x000fe20002000000 */
[----:B------:R-:W-:Y:S01]  /*d780*/  FFMA.FTZ R45, R57, R51, -R82 ;  /* 0x00000033392d7223 */ /* 0x000fe20000010852 */
[----:B------:R-:W-:Y:S01]  /*d790*/  FMNMX.FTZ R35, R46, R34, !PT ;  /* 0x000000222e237209 */ /* 0x000fe20007810000 */
[----:B------:R-:W-:-:S02]  /*d7a0*/  WARPGROUP.DEPBAR.LE gsb0, 0x0 ;  /* 0x00008000000079c5 */ /* 0x000fc40000010000 */
[----:B------:R-:W-:Y:S01]  /*d7b0*/  ISETP.GT.AND P4, PT, R55, 0x39, PT ;  /* 0x000000393700780c */ /* 0x000fe20003f84270 */
[--C-:B------:R-:W-:Y:S01]  /*d7c0*/  FFMA.FTZ R132, R68, R51, -R82.reuse ;  /* 0x0000003344847223 */ /* 0x100fe20000010852 */
[----:B------:R-:W-:Y:S01]  /*d7d0*/  FMNMX.FTZ R35, R47, R35, !PT ;  /* 0x000000232f237209 */ /* 0x000fe20007810000 */
[--C-:B------:R-:W-:Y:S01]  /*d7e0*/  FFMA.FTZ R134, R58, R51, -R82.reuse ;  /* 0x000000333a867223 */ /* 0x100fe20000010852 */
[----:B------:R-:W-:Y:S01]  /*d7f0*/  FSEL R52, R52, -INF , P4 ;  /* 0xff80000034347808 */ /* 0x000fe20002000000 */
[----:B------:R-:W-:Y:S01]  /*d800*/  WARPGROUP.ARRIVE ;  /* 0x00000000000079c5 */ /* 0x000fe20000000000 */
[----:B------:R-:W-:Y:S01]  /*d810*/  FMNMX.FTZ R35, R49, R35, !PT ;  /* 0x0000002331237209 */ /* 0x000fe20007810000 */
[----:B------:R-:W-:Y:S01]  /*d820*/  FFMA.FTZ R58, R69, R51, -R82 ;  /* 0x00000033453a7223 */ /* 0x000fe20000010852 */
[----:B------:R-:W-:-:S03]  /*d830*/  ISETP.GT.AND P4, PT, R55, 0x41, PT ;  /* 0x000000413700780c */ /* 0x000fc60003f84270 */
[----:B------:R-:W2:Y:S01]  /*d840*/  S2R R135, SR_TID.X ;  /* 0x0000000000877919 */ /* 0x000ea20000002100 */
[----:B------:R-:W-:Y:S01]  /*d850*/  FMNMX.FTZ R35, R52, R35, !PT ;  /* 0x0000002334237209 */ /* 0x000fe20007810000 */
[----:B------:R-:W-:Y:S01]  /*d860*/  MUFU.EX2 R15, R15 ;  /* 0x0000000f000f7308 */ /* 0x000fe20000000800 */
[----:B------:R-:W-:Y:S02]  /*d870*/  FSEL R56, R56, -INF , P4 ;  /* 0xff80000038387808 */ /* 0x000fe40002000000 */
[----:B------:R-:W-:Y:S02]  /*d880*/  FMNMX.FTZ R35, R54, R35, !PT ;  /* 0x0000002336237209 */ /* 0x000fe40007810000 */
[----:B------:R-:W-:Y:S02]  /*d890*/  ISETP.GT.AND P4, PT, R55, 0x49, PT ;  /* 0x000000493700780c */ /* 0x000fe40003f84270 */
[----:B------:R-:W-:Y:S01]  /*d8a0*/  FMNMX.FTZ R35, R56, R35, !PT ;  /* 0x0000002338237209 */ /* 0x000fe20007810000 */
[----:B------:R-:W-:Y:S01]  /*d8b0*/  MUFU.EX2 R144, R144 ;  /* 0x0000009000907308 */ /* 0x000fe20000000800 */
[----:B------:R-:W-:-:S02]  /*d8c0*/  FSEL R137, R137, -INF , P4 ;  /* 0xff80000089897808 */ /* 0x000fc40002000000 */
[----:B------:R-:W-:Y:S02]  /*d8d0*/  FMNMX.FTZ R35, R84, R35, !PT ;  /* 0x0000002354237209 */ /* 0x000fe40007810000 */
[----:B------:R-:W-:Y:S02]  /*d8e0*/  ISETP.GT.AND P4, PT, R55, 0x51, PT ;  /* 0x000000513700780c */ /* 0x000fe40003f84270 */
[----:B------:R-:W-:Y:S01]  /*d8f0*/  FMNMX.FTZ R35, R137, R35, !PT ;  /* 0x0000002389237209 */ /* 0x000fe20007810000 */
[----:B------:R-:W-:Y:S01]  /*d900*/  MUFU.EX2 R24, R24 ;  /* 0x0000001800187308 */ /* 0x000fe20000000800 */
[----:B------:R-:W-:Y:S02]  /*d910*/  FSEL R67, R67, -INF , P4 ;  /* 0xff80000043437808 */ /* 0x000fe40002000000 */
[----:B------:R-:W-:Y:S02]  /*d920*/  FMNMX.FTZ R35, R66, R35, !PT ;  /* 0x0000002342237209 */ /* 0x000fe40007810000 */
[----:B------:R-:W-:-:S02]  /*d930*/  ISETP.GT.AND P4, PT, R55, 0x59, PT ;  /* 0x000000593700780c */ /* 0x000fc40003f84270 */
[----:B-1----:R-:W-:Y:S01]  /*d940*/  FSEL R70, R70, -INF , P3 ;  /* 0xff80000046467808 */ /* 0x002fe20001800000 */
[----:B------:R-:W-:Y:S01]  /*d950*/  MUFU.EX2 R146, R146 ;  /* 0x0000009200927308 */ /* 0x000fe20000000800 */
[----:B------:R-:W-:Y:S02]  /*d960*/  FMNMX.FTZ R35, R67, R35, !PT ;  /* 0x0000002343237209 */ /* 0x000fe40007810000 */
[----:B------:R-:W-:Y:S02]  /*d970*/  ISETP.GT.AND P3, PT, R55, 0x60, PT ;  /* 0x000000603700780c */ /* 0x000fe40003f64270 */
[----:B0-----:R-:W-:Y:S02]  /*d980*/  FSEL R71, R71, -INF , P4 ;  /* 0xff80000047477808 */ /* 0x001fe40002000000 */
[----:B------:R-:W-:Y:S01]  /*d990*/  FMNMX.FTZ R35, R70, R35, !PT ;  /* 0x0000002346237209 */ /* 0x000fe20007810000 */
[----:B------:R0:W-:Y:S01]  /*d9a0*/  MUFU.EX2 R28, R60 ;  /* 0x0000003c001c7308 */ /* 0x0001e20000000800 */
[----:B------:R-:W-:-:S02]  /*d9b0*/  ISETP.GT.AND P4, PT, R55, 0x61, PT ;  /* 0x000000613700780c */ /* 0x000fc40003f84270 */
[----:B----4-:R-:W-:Y:S02]  /*d9c0*/  FSEL R74, R74, -INF , P3 ;  /* 0xff8000004a4a7808 */ /* 0x010fe40001800000 */
[----:B------:R-:W-:Y:S02]  /*d9d0*/  FMNMX.FTZ R35, R71, R35, !PT ;  /* 0x0000002347237209 */ /* 0x000fe40007810000 */
[----:B------:R-:W-:Y:S01]  /*d9e0*/  ISETP.GT.AND P3, PT, R55, 0x68, PT ;  /* 0x000000683700780c */ /* 0x000fe20003f64270 */
[----:B------:R-:W-:Y:S01]  /*d9f0*/  MUFU.EX2 R140, R140 ;  /* 0x0000008c008c7308 */ /* 0x000fe20000000800 */
[----:B------:R-:W-:Y:S01]  /*da00*/  FSEL R48, R36, -INF , P4 ;  /* 0xff80000024307808 */ /* 0x000fe20002000000 */
[----:B------:R-:W-:Y:S01]  /*da10*/  VIADD R36, R10, 0x280 ;  /* 0x000002800a247836 */ /* 0x000fe20000000000 */
[----:B------:R-:W-:Y:S01]  /*da20*/  FMNMX.FTZ R35, R74, R35, !PT ;  /* 0x000000234a237209 */ /* 0x000fe20007810000 */
[----:B0-----:R-:W-:Y:S01]  /*da30*/  FFMA.FTZ R60, R73, R51, -R82 ;  /* 0x00000033493c7223 */ /* 0x001fe20000010852 */
[----:B------:R-:W-:-:S02]  /*da40*/  ISETP.GT.AND P4, PT, R55, 0x69, PT ;  /* 0x000000693700780c */ /* 0x000fc40003f84270 */
[----:B-----5:R-:W-:Y:S01]  /*da50*/  FSEL R57, R37, -INF , P3 ;  /* 0xff80000025397808 */ /* 0x020fe20001800000 */
[----:B------:R-:W-:Y:S01]  /*da60*/  MUFU.EX2 R142, R142 ;  /* 0x0000008e008e7308 */ /* 0x000fe20000000800 */
[----:B------:R-:W-:Y:S02]  /*da70*/  FMNMX.FTZ R35, R48, R35, !PT ;  /* 0x0000002330237209 */ /* 0x000fe40007810000 */
[----:B------:R-:W-:Y:S02]  /*da80*/  ISETP.GT.AND P3, PT, R55, 0x70, PT ;  /* 0x000000703700780c */ /* 0x000fe40003f64270 */
[----:B------:R-:W-:Y:S02]  /*da90*/  FSEL R75, R75, -INF , P4 ;  /* 0xff8000004b4b7808 */ /* 0x000fe40002000000 */
[----:B------:R-:W-:Y:S01]  /*daa0*/  FMNMX.FTZ R35, R57, R35, !PT ;  /* 0x0000002339237209 */ /* 0x000fe20007810000 */
[----:B------:R0:W-:Y:S01]  /*dab0*/  MUFU.EX2 R34, R44 ;  /* 0x0000002c00227308 */ /* 0x0001e20000000800 */
[----:B------:R-:W-:-:S02]  /*dac0*/  ISETP.GT.AND P4, PT, R55, 0x71, PT ;  /* 0x000000713700780c */ /* 0x000fc40003f84270 */
[----:B------:R-:W-:Y:S02]  /*dad0*/  FSEL R78, R78, -INF , P3 ;  /* 0xff8000004e4e7808 */ /* 0x000fe40001800000 */
[----:B------:R-:W-:Y:S02]  /*dae0*/  FMNMX.FTZ R35, R75, R35, !PT ;  /* 0x000000234b237209 */ /* 0x000fe40007810000 */
[----:B------:R-:W-:Y:S01]  /*daf0*/  ISETP.GT.AND P3, PT, R55, 0x78, PT ;  /* 0x000000783700780c */ /* 0x000fe20003f64270 */
[----:B------:R-:W-:Y:S01]  /*db00*/  MUFU.EX2 R40, R40 ;  /* 0x0000002800287308 */ /* 0x000fe20000000800 */
[----:B------:R-:W-:Y:S01]  /*db10*/  FSEL R79, R79, -INF , P4 ;  /* 0xff8000004f4f7808 */ /* 0x000fe20002000000 */
[--C-:B0-----:R-:W-:Y:S01]  /*db20*/  FFMA.FTZ R44, R65, R51, -R82.reuse ;  /* 0x00000033412c7223 */ /* 0x101fe20000010852 */
[----:B------:R-:W-:Y:S01]  /*db30*/  FMNMX.FTZ R35, R78, R35, !PT ;  /* 0x000000234e237209 */ /* 0x000fe20007810000 */
[-CC-:B------:R-:W-:Y:S01]  /*db40*/  FFMA.FTZ R65, R80, R51.reuse, -R82.reuse ;  /* 0x0000003350417223 */ /* 0x180fe20000010852 */
[----:B------:R-:W-:Y:S01]  /*db50*/  ISETP.GT.AND P4, PT, R55, 0x79, PT ;  /* 0x000000793700780c */ /* 0x000fe20003f84270 */
[--C-:B------:R-:W-:Y:S01]  /*db60*/  FFMA.FTZ R55, R61, R51, -R82.reuse ;  /* 0x000000333d377223 */ /* 0x100fe20000010852 */
[----:B---3--:R-:W-:Y:S01]  /*db70*/  FSEL R83, R83, -INF , P3 ;  /* 0xff80000053537808 */ /* 0x008fe20001800000 */
[----:B------:R-:W-:Y:S01]  /*db80*/  MUFU.EX2 R42, R42 ;  /* 0x0000002a002a7308 */ /* 0x000fe20000000800 */
[----:B------:R-:W-:Y:S01]  /*db90*/  FMNMX.FTZ R35, R79, R35, !PT ;  /* 0x000000234f237209 */ /* 0x000fe20007810000 */
[----:B------:R-:W-:Y:S01]  /*dba0*/  FFMA.FTZ R61, R76, R51, -R82 ;  /* 0x000000334c3d7223 */ /* 0x000fe20000010852 */
[----:B------:R-:W-:-:S02]  /*dbb0*/  FSEL R86, R86, -INF , P4 ;  /* 0xff80000056567808 */ /* 0x000fc40002000000 */
[----:B------:R-:W-:Y:S02]  /*dbc0*/  FMNMX.FTZ R35, R83, R35, !PT ;  /* 0x0000002353237209 */ /* 0x000fe40007810000 */
[----:B------:R-:W-:Y:S01]  /*dbd0*/  R2UR UR6, R36 ;  /* 0x00000000240672ca */ /* 0x000fe200000e0000 */
[----:B------:R-:W-:Y:S01]  /*dbe0*/  MUFU.EX2 R138, R138 ;  /* 0x0000008a008a7308 */ /* 0x000fe20000000800 */
[----:B------:R-:W-:Y:S01]  /*dbf0*/  FMNMX.FTZ R35, R86, R35, !PT ;  /* 0x0000002356237209 */ /* 0x000fe20007810000 */
[-C--:B------:R-:W-:Y:S01]  /*dc00*/  FFMA.FTZ R36, R81, R51.reuse, -R82 ;  /* 0x0000003351247223 */ /* 0x080fe20000010852 */
[----:B------:R-:W-:Y:S02]  /*dc10*/  FSEL R69, R53, RZ, P2 ;  /* 0x000000ff35457208 */ /* 0x000fe40001000000 */
[----:B--2---:R-:W-:Y:S01]  /*dc20*/  SHF.R.U32.HI R87, RZ, 0x7, R135 ;  /* 0x00000007ff577819 */ /* 0x004fe20000011687 */
[----:B------:R-:W0:Y:S02]  /*dc30*/  SHFL.BFLY PT, R37, R35, 0x2, 0x1f ;  /* 0x0c401f0023257f89 */ /* 0x000e2400000e0000 */
[----:B------:R-:W-:Y:S01]  /*dc40*/  FADD.FTZ R69, -R69, R21 ;  /* 0x0000001545457221 */ /* 0x000fe20000010100 */
[----:B------:R-:W-:Y:S03]  /*dc50*/  MUFU.EX2 R44, R44 ;  /* 0x0000002c002c7308 */ /* 0x000fe60000000800 */
[----:B------:R-:W-:-:S05]  /*dc60*/  FMUL.FTZ R21, R69, R51 ;  /* 0x0000003345157220 */ /* 0x000fca0000410000 */
[----:B------:R-:W-:Y:S08]  /*dc70*/  MUFU.EX2 R132, R132 ;  /* 0x0000008400847308 */ /* 0x000ff00000000800 */
[----:B------:R-:W1:Y:S01]  /*dc80*/  MUFU.EX2 R21, R21 ;  /* 0x0000001500157308 */ /* 0x000e620000000800 */
[----:B0-----:R-:W-:Y:S01]  /*dc90*/  FMNMX.FTZ R35, R35, R37, !PT ;  /* 0x0000002523237209 */ /* 0x001fe20007810000 */
[----:B------:R-:W-:-:S06]  /*dca0*/  IMAD.MOV.U32 R37, RZ, RZ, 0x40000040 ;  /* 0x40000040ff257424 */ /* 0x000fcc00078e00ff */
[----:B------:R-:W-:Y:S01]  /*dcb0*/  MUFU.EX2 R45, R45 ;  /* 0x0000002d002d7308 */ /* 0x000fe20000000800 */
[----:B------:R-:W0:Y:S01]  /*dcc0*/  SHFL.BFLY PT, R68, R35, 0x1, 0x1f ;  /* 0x0c201f0023447f89 */ /* 0x000e2200000e0000 */
[----:B------:R-:W-:Y:S01]  /*dcd0*/  R2UR UR7, R37 ;  /* 0x00000000250772ca */ /* 0x000fe200000e0000 */
[-CC-:B------:R-:W-:Y:S01]  /*dce0*/  FFMA.FTZ R37, R62, R51.reuse, -R82.reuse ;  /* 0x000000333e257223 */ /* 0x180fe20000010852 */
[----:B------:R-:W-:-:S04]  /*dcf0*/  FFMA.FTZ R62, R85, R51, -R82 ;  /* 0x00000033553e7223 */ /* 0x000fc80000010852 */
[----:B------:R-:W-:Y:S01]  /*dd00*/  MUFU.EX2 R134, R134 ;  /* 0x0000008600867308 */ /* 0x000fe20000000800 */
[----:B-1----:R-:W-:-:S04]  /*dd10*/  FFMA.FTZ R3, R21, R3, R148 ;  /* 0x0000000315037223 */ /* 0x002fc80000010094 */
[----:B------:R-:W-:Y:S02]  /*dd20*/  FADD.FTZ R3, R11, R3 ;  /* 0x000000030b037221 */ /* 0x000fe40000010000 */
[----:B------:R-:W-:Y:S01]  /*dd30*/  HGMMA.64x64x16.F32.BF16 R88, R128, gdesc[UR4].tnspB, R88, gsb0 ;  /* 0x40e0000480587df0 */ /* 0x000fe20008001858 */
[----:B------:R-:W-:Y:S08]  /*dd40*/  MUFU.EX2 R50, R50 ;  /* 0x0000003200327308 */ /* 0x000ff00000000800 */
[----:B------:R-:W-:Y:S01]  /*dd50*/  MUFU.EX2 R55, R55 ;  /* 0x0000003700377308 */ /* 0x000fe20000000800 */
[----:B0-----:R-:W-:-:S04]  /*dd60*/  FMNMX.FTZ R35, R35, R68, !PT ;  /* 0x0000004423237209 */ /* 0x001fc80007810000 */
[C---:B------:R-:W-:Y:S01]  /*dd70*/  FSETP.NEU.FTZ.AND P2, PT, R35.reuse, -INF , PT ;  /* 0xff8000002300780b */ /* 0x040fe20003f5d000 */
[----:B------:R-:W-:Y:S02]  /*dd80*/  FMUL.FTZ R72, R35, R51 ;  /* 0x0000003323487220 */ /* 0x000fe40000410000 */
[----:B------:R-:W-:Y:S03]  /*dd90*/  MUFU.EX2 R58, R58 ;  /* 0x0000003a003a7308 */ /* 0x000fe60000000800 */
[----:B------:R-:W-:-:S05]  /*dda0*/  FSEL R72, R72, RZ, P2 ;  /* 0x000000ff48487208 */ /* 0x000fca0001000000 */
[-CC-:B------:R-:W-:Y:S01]  /*ddb0*/  FFMA.FTZ R139, R49, R51.reuse, -R72.reuse ;  /* 0x00000033318b7223 */ /* 0x180fe20000010848 */
[-CC-:B------:R-:W-:Y:S01]  /*ddc0*/  FFMA.FTZ R149, R14, R51.reuse, -R72.reuse ;  /* 0x000000330e957223 */ /* 0x180fe20000010848 */
[----:B------:R-:W2:Y:S01]  /*ddd0*/  LDL R49, [R1+0xc] ;  /* 0x00000c0001317983 */ /* 0x000ea20000100800 */
[-CC-:B------:R-:W-:Y:S01]  /*dde0*/  FFMA.FTZ R151, R25, R51.reuse, -R72.reuse ;  /* 0x0000003319977223 */ /* 0x180fe20000010848 */
[-CC-:B------:R-:W-:Y:S01]  /*ddf0*/  FFMA.FTZ R14, R26, R51.reuse, -R72.reuse ;  /* 0x000000331a0e7223 */ /* 0x180fe20000010848 */
[-CC-:B------:R-:W-:Y:S01]  /*de00*/  FFMA.FTZ R25, R27, R51.reuse, -R72.reuse ;  /* 0x000000331b197223 */ /* 0x180fe20000010848 */
[----:B------:R-:W-:Y:S01]  /*de10*/  VIADD R26, R10, 0x300 ;  /* 0x000003000a1a7836 */ /* 0x000fe20000000000 */
[----:B------:R-:W-:Y:S01]  /*de20*/  MUFU.EX2 R149, R149 ;  /* 0x0000009500957308 */ /* 0x000fe20000000800 */
[----:B------:R-:W-:Y:S02]  /*de30*/  IMAD.MOV.U32 R27, RZ, RZ, 0x40000040 ;  /* 0x40000040ff1b7424 */ /* 0x000fe400078e00ff */
[-CC-:B------:R-:W-:Y:S01]  /*de40*/  FFMA.FTZ R145, R30, R51.reuse, -R72.reuse ;  /* 0x000000331e917223 */ /* 0x180fe20000010848 */
[-CC-:B------:R-:W-:Y:S01]  /*de50*/  FFMA.FTZ R30, R31, R51.reuse, -R72.reuse ;  /* 0x000000331f1e7223 */ /* 0x180fe20000010848 */
[----:B------:R-:W-:Y:S01]  /*de60*/  R2UR UR6, R26 ;  /* 0x000000001a0672ca */ /* 0x000fe200000e0000 */
[----:B------:R-:W-:Y:S01]  /*de70*/  VIADD R26, R10, 0x380 ;  /* 0x000003800a1a7836 */ /* 0x000fe20000000000 */
[----:B------:R-:W-:Y:S01]  /*de80*/  R2UR UR7, R27 ;  /* 0x000000001b0772ca */ /* 0x000fe200000e0000 */
[-CC-:B------:R-:W-:Y:S01]  /*de90*/  FFMA.FTZ R147, R33, R51.reuse, -R72.reuse ;  /* 0x0000003321937223 */ /* 0x180fe20000010848 */
[----:B------:R-:W-:Y:S01]  /*dea0*/  FSEL R27, R35, RZ, P2 ;  /* 0x000000ff231b7208 */ /* 0x000fe20001000000 */
[----:B------:R-:W-:Y:S01]  /*deb0*/  MUFU.EX2 R14, R14 ;  /* 0x0000000e000e7308 */ /* 0x000fe20000000800 */
[-CC-:B------:R-:W-:Y:S01]  /*dec0*/  FFMA.FTZ R33, R43, R51.reuse, -R72.reuse ;  /* 0x000000332b217223 */ /* 0x180fe20000010848 */
[-CC-:B------:R-:W-:Y:S01]  /*ded0*/  FFMA.FTZ R141, R38, R51.reuse, -R72.reuse ;  /* 0x00000033268d7223 */ /* 0x180fe20000010848 */
[----:B------:R-:W-:Y:S01]  /*dee0*/  FFMA.FTZ R38, R46, R51, -R72 ;  /* 0x000000332e267223 */ /* 0x000fe20000010848 */
[----:B------:R-:W-:Y:S01]  /*def0*/  FADD.FTZ R10, -R27, R154 ;  /* 0x0000009a1b0a7221 */ /* 0x000fe20000010100 */
[----:B------:R-:W-:-:S02]  /*df00*/  IMAD.MOV.U32 R27, RZ, RZ, 0x40000040 ;  /* 0x40000040ff1b7424 */ /* 0x000fc400078e00ff */
[-CC-:B------:R-:W-:Y:S01]  /*df10*/  FFMA.FTZ R29, R29, R51.reuse, -R72.reuse ;  /* 0x000000331d1d7223 */ /* 0x180fe20000010848 */
[----:B------:R-:W-:Y:S01]  /*df20*/  ISETP.GE.U32.AND P2, PT, R135, 0x180, PT ;  /* 0x000001808700780c */ /* 0x000fe20003f46070 */
[-C--:B------:R-:W-:Y:S01]  /*df30*/  FMUL.FTZ R10, R10, R51.reuse ;  /* 0x000000330a0a7220 */ /* 0x080fe20000410000 */
[----:B------:R-:W-:Y:S01]  /*df40*/  MUFU.EX2 R151, R151 ;  /* 0x0000009700977308 */ /* 0x000fe20000000800 */
[-CC-:B------:R-:W-:Y:S01]  /*df50*/  FFMA.FTZ R31, R39, R51.reuse, -R72.reuse ;  /* 0x00000033271f7223 */ /* 0x180fe20000010848 */
[-CC-:B------:R-:W-:Y:S01]  /*df60*/  FFMA.FTZ R143, R41, R51.reuse, -R72.reuse ;  /* 0x00000033298f7223 */ /* 0x180fe20000010848 */
[-CC-:B------:R-:W-:Y:S01]  /*df70*/  FFMA.FTZ R39, R47, R51.reuse, -R72.reuse ;  /* 0x000000332f277223 */ /* 0x180fe20000010848 */
[-CC-:B------:R-:W-:Y:S01]  /*df80*/  FFMA.FTZ R41, R52, R51.reuse, -R72.reuse ;  /* 0x0000003334297223 */ /* 0x180fe20000010848 */
[----:B------:R-:W-:-:S03]  /*df90*/  FFMA.FTZ R133, R54, R51, -R72 ;  /* 0x0000003336857223 */ /* 0x000fc60000010848 */
[----:B------:R-:W0:Y:S08]  /*dfa0*/  MUFU.EX2 R10, R10 ;  /* 0x0000000a000a7308 */ /* 0x000e300000000800 */
[----:B------:R-:W1:Y:S08]  /*dfb0*/  MUFU.EX2 R25, R25 ;  /* 0x0000001900197308 */ /* 0x000e700000000800 */
[----:B------:R-:W3:Y:S01]  /*dfc0*/  MUFU.EX2 R145, R145 ;  /* 0x0000009100917308 */ /* 0x000ee20000000800 */
[----:B------:R-:W-:-:S02]  /*dfd0*/  WARPGROUP.DEPBAR.LE gsb0, 0x0 ;  /* 0x00008000000079c5 */ /* 0x000fc40000010000 */
[----:B------:R-:W-:-:S05]  /*dfe0*/  WARPGROUP.ARRIVE ;  /* 0x00000000000079c5 */ /* 0x000fca0000000000 */
[----:B------:R-:W4:Y:S01]  /*dff0*/  MUFU.EX2 R30, R30 ;  /* 0x0000001e001e7308 */ /* 0x000f220000000800 */
[----:B------:R-:W-:Y:S01]  /*e000*/  HGMMA.64x64x16.F32.BF16 R88, R124, gdesc[UR4].tnspB, R88, gsb0 ;  /* 0x40e000047c587df0 */ /* 0x000fe20008001858 */
[----:B------:R-:W-:Y:S01]  /*e010*/  R2UR UR6, R26 ;  /* 0x000000001a0672ca */ /* 0x000fe200000e0000 */
[----:B------:R-:W-:Y:S01]  /*e020*/  FADD.FTZ R26, R150, R3 ;  /* 0x00000003961a7221 */ /* 0x000fe20000010000 */
[----:B------:R-:W-:Y:S01]  /*e030*/  R2UR UR7, R27 ;  /* 0x000000001b0772ca */ /* 0x000fe200000e0000 */
[----:B------:R-:W-:-:S03]  /*e040*/  VIADD R3, R87, 0x9 ;  /* 0x0000000957037836 */ /* 0x000fc60000000000 */
[----:B------:R-:W5:Y:S01]  /*e050*/  MUFU.EX2 R147, R147 ;  /* 0x0000009300937308 */ /* 0x000f620000000800 */
[----:B------:R-:W-:-:S04]  /*e060*/  FADD.FTZ R27, R15, R26 ;  /* 0x0000001a0f1b7221 */ /* 0x000fc80000010000 */
[----:B------:R-:W-:-:S03]  /*e070*/  FADD.FTZ R27, R144, R27 ;  /* 0x0000001b901b7221 */ /* 0x000fc60000010000 */
[----:B------:R-:W5:Y:S01]  /*e080*/  MUFU.EX2 R29, R29 ;  /* 0x0000001d001d7308 */ /* 0x000f620000000800 */
[----:B------:R-:W-:Y:S01]  /*e090*/  FADD.FTZ R43, R24, R27 ;  /* 0x0000001b182b7221 */ /* 0x000fe20000010000 */
[----:B0-----:R-:W-:-:S06]  /*e0a0*/  FFMA.FTZ R27, R10, R0, R149 ;  /* 0x000000000a1b7223 */ /* 0x001fcc0000010095 */
[----:B------:R-:W0:Y:S08]  /*e0b0*/  MUFU.EX2 R141, R141 ;  /* 0x0000008d008d7308 */ /* 0x000e300000000800 */
[----:B------:R-:W0:Y:S08]  /*e0c0*/  MUFU.EX2 R31, R31 ;  /* 0x0000001f001f7308 */ /* 0x000e300000000800 */
[----:B------:R-:W0:Y:S08]  /*e0d0*/  MUFU.EX2 R143, R143 ;  /* 0x0000008f008f7308 */ /* 0x000e300000000800 */
[----:B------:R-:W0:Y:S08]  /*e0e0*/  MUFU.EX2 R33, R33 ;  /* 0x0000002100217308 */ /* 0x000e300000000800 */
[----:B------:R-:W0:Y:S08]  /*e0f0*/  MUFU.EX2 R38, R38 ;  /* 0x0000002600267308 */ /* 0x000e300000000800 */
[----:B------:R-:W0:Y:S08]  /*e100*/  MUFU.EX2 R39, R39 ;  /* 0x0000002700277308 */ /* 0x000e300000000800 */
[----:B------:R-:W0:Y:S01]  /*e110*/  MUFU.EX2 R139, R139 ;  /* 0x0000008b008b7308 */ /* 0x000e220000000800 */
[----:B------:R-:W-:-:S07]  /*e120*/  FFMA.FTZ R135, R84, R51, -R72 ;  /* 0x0000003354877223 */ /* 0x000fce0000010848 */
[----:B------:R-:W0:Y:S01]  /*e130*/  MUFU.EX2 R41, R41 ;  /* 0x0000002900297308 */ /* 0x000e220000000800 */
[----:B------:R-:W-:Y:S02]  /*e140*/  WARPGROUP.DEPBAR.LE gsb0, 0x0 ;  /* 0x00008000000079c5 */ /* 0x000fe40000010000 */
[----:B------:R-:W-:-:S05]  /*e150*/  WARPGROUP.ARRIVE ;  /* 0x00000000000079c5 */ /* 0x000fca0000000000 */
[----:B------:R-:W0:Y:S01]  /*e160*/  MUFU.EX2 R133, R133 ;  /* 0x0000008500857308 */ /* 0x000e220000000800 */
[----:B------:R-:W-:Y:S01]  /*e170*/  HGMMA.64x64x16.F32.BF16 R88, R120, gdesc[UR4].tnspB, R88, gsb0 ;  /* 0x40e0000478587df0 */ /* 0x000fe20008001858 */
[----:B------:R-:W-:Y:S01]  /*e180*/  FADD.FTZ R43, R146, R43 ;  /* 0x0000002b922b7221 */ /* 0x000fe20000010000 */
[----:B------:R-:W-:-:S03]  /*e190*/  FADD.FTZ R46, R14, R27 ;  /* 0x0000001b0e2e7221 */ /* 0x000fc60000010000 */
[----:B------:R-:W-:Y:S01]  /*e1a0*/  FADD.FTZ R43, R28, R43 ;  /* 0x0000002b1c2b7221 */ /* 0x000fe20000010000 */
[----:B------:R-:W-:Y:S01]  /*e1b0*/  FADD.FTZ R46, R151, R46 ;  /* 0x0000002e972e7221 */ /* 0x000fe20000010000 */
[----:B------:R-:W-:Y:S01]  /*e1c0*/  SEL R3, R3, 0x9, !P2 ;  /* 0x0000000903037807 */ /* 0x000fe20005000000 */
[----:B------:R-:W-:Y:S01]  /*e1d0*/  MUFU.EX2 R59, R59 ;  /* 0x0000003b003b7308 */ /* 0x000fe20000000800 */
[----:B------:R-:W-:Y:S01]  /*e1e0*/  FADD.FTZ R43, R140, R43 ;  /* 0x0000002b8c2b7221 */ /* 0x000fe20000010000 */
[----:B-1----:R-:W-:-:S03]  /*e1f0*/  FADD.FTZ R46, R25, R46 ;  /* 0x0000002e192e7221 */ /* 0x002fc60000010000 */
[----:B------:R-:W-:-:S03]  /*e200*/  FADD.FTZ R43, R32, R43 ;  /* 0x0000002b202b7221 */ /* 0x000fc60000010000 */
[----:B------:R-:W-:Y:S01]  /*e210*/  MUFU.EX2 R60, R60 ;  /* 0x0000003c003c7308 */ /* 0x000fe20000000800 */
[----:B------:R-:W-:-:S04]  /*e220*/  FADD.FTZ R43, R142, R43 ;  /* 0x0000002b8e2b7221 */ /* 0x000fc80000010000 */
[----:B------:R-:W-:Y:S01]  /*e230*/  FADD.FTZ R43, R34, R43 ;  /* 0x0000002b222b7221 */ /* 0x000fe20000010000 */
[----:B------:R-:W-:Y:S02]  /*e240*/  @!P1 IMAD R27, R18, 0x8, R2 ;  /* 0x00000008121b9824 */ /* 0x000fe400078e0202 */
[----:B------:R-:W-:Y:S01]  /*e250*/  MUFU.EX2 R61, R61 ;  /* 0x0000003d003d7308 */ /* 0x000fe20000000800 */
[----:B------:R-:W-:Y:S01]  /*e260*/  FADD.FTZ R43, R40, R43 ;  /* 0x0000002b282b7221 */ /* 0x000fe20000010000 */
[----:B------:R-:W-:-:S03]  /*e270*/  @!P1 VIADD R27, R27, 0x16840 ;  /* 0x000168401b1b9836 */ /* 0x000fc60000000000 */
[----:B------:R-:W-:Y:S01]  /*e280*/  FADD.FTZ R43, R42, R43 ;  /* 0x0000002b2a2b7221 */ /* 0x000fe20000010000 */
[----:B------:R-:W-:Y:S02]  /*e290*/  F2FP.BF16.F32.PACK_AB R148, R11, R148 ;  /* 0x000000940b94723e */ /* 0x000fe400000010ff */
[----:B------:R-:W-:Y:S01]  /*e2a0*/  MUFU.EX2 R64, R64 ;  /* 0x0000004000407308 */ /* 0x000fe20000000800 */
[----:B------:R-:W-:Y:S01]  /*e2b0*/  FADD.FTZ R43, R138, R43 ;  /* 0x0000002b8a2b7221 */ /* 0x000fe20000010000 */
[----:B------:R-:W-:-:S03]  /*e2c0*/  @!P1 PRMT R27, RZ, 0x654, R27 ;  /* 0x00000654ff1b9816 */ /* 0x000fc6000000001b */
[----:B------:R-:W-:Y:S01]  /*e2d0*/  FADD.FTZ R43, R44, R43 ;  /* 0x0000002b2c2b7221 */ /* 0x000fe20000010000 */
[----:B------:R-:W-:Y:S02]  /*e2e0*/  FFMA.FTZ R26, R56, R51, -R72 ;  /* 0x00000033381a7223 */ /* 0x000fe40000010848 */
[----:B------:R-:W-:Y:S01]  /*e2f0*/  MUFU.EX2 R65, R65 ;  /* 0x0000004100417308 */ /* 0x000fe20000000800 */
[----:B------:R-:W-:-:S04]  /*e300*/  FADD.FTZ R52, R132, R43 ;  /* 0x0000002b84347221 */ /* 0x000fc80000010000 */
[----:B------:R-:W-:-:S03]  /*e310*/  FADD.FTZ R47, R45, R52 ;  /* 0x000000342d2f7221 */ /* 0x000fc60000010000 */
[----:B------:R-:W-:Y:S08]  /*e320*/  MUFU.EX2 R36, R36 ;  /* 0x0000002400247308 */ /* 0x000ff00000000800 */
[----:B------:R-:W-:Y:S08]  /*e330*/  MUFU.EX2 R37, R37 ;  /* 0x0000002500257308 */ /* 0x000ff00000000800 */
[----:B------:R-:W-:Y:S08]  /*e340*/  MUFU.EX2 R62, R62 ;  /* 0x0000003e003e7308 */ /* 0x000ff00000000800 */
[----:B------:R-:W-:Y:S01]  /*e350*/  MUFU.EX2 R68, R136 ;  /* 0x0000008800447308 */ /* 0x000fe20000000800 */
[----:B------:R-:W-:-:S02]  /*e360*/  WARPGROUP.DEPBAR.LE gsb0, 0x0 ;  /* 0x00008000000079c5 */ /* 0x000fc40000010000 */
[----:B------:R3:W-:Y:S06]  /*e370*/  BAR.ARV R3, 0x100 ;  /* 0x000400030000751d */ /* 0x0007ec0000002000 */
[----:B------:R-:W-:Y:S01]  /*e380*/  @!P1 SYNCS.ARRIVE.TRANS64.RED.A1T0 RZ, [R27+URZ], RZ ;  /* 0x000000ff1bff99a7 */ /* 0x000fe2000810043f */
[----:B------:R-:W-:Y:S01]  /*e390*/  MUFU.EX2 R63, R63 ;  /* 0x0000003f003f7308 */ /* 0x000fe20000000800 */
[----:B---3--:R-:W-:-:S04]  /*e3a0*/  FADD.FTZ R3, R145, R46 ;  /* 0x0000002e91037221 */ /* 0x008fc80000010000 */
[----:B----4-:R-:W-:-:S04]  /*e3b0*/  FADD.FTZ R46, R30, R3 ;  /* 0x000000031e2e7221 */ /* 0x010fc80000010000 */
[----:B-----5:R-:W-:Y:S01]  /*e3c0*/  FADD.FTZ R46, R147, R46 ;  /* 0x0000002e932e7221 */ /* 0x020fe20000010000 */
[----:B------:R-:W-:-:S03]  /*e3d0*/  @!P1 LEA R3, R20, R2, 0x3 ;  /* 0x0000000214039211 */ /* 0x000fc600078e18ff */
[----:B------:R-:W-:Y:S02]  /*e3e0*/  FADD.FTZ R46, R29, R46 ;  /* 0x0000002e1d2e7221 */ /* 0x000fe40000010000 */
[----:B------:R-:W-:Y:S02]  /*e3f0*/  @!P1 VIADD R3, R3, 0x16860 ;  /* 0x0001686003039836 */ /* 0x000fe40000000000 */
[----:B0-----:R-:W-:-:S04]  /*e400*/  FADD.FTZ R46, R141, R46 ;  /* 0x0000002e8d2e7221 */ /* 0x001fc80000010000 */
[----:B------:R-:W-:Y:S01]  /*e410*/  FADD.FTZ R46, R31, R46 ;  /* 0x0000002e1f2e7221 */ /* 0x000fe20000010000 */
[----:B------:R-:W-:-:S03]  /*e420*/  @!P1 PRMT R3, RZ, 0x654, R3 ;  /* 0x00000654ff039816 */ /* 0x000fc60000000003 */
[----:B------:R-:W-:Y:S01]  /*e430*/  FADD.FTZ R46, R143, R46 ;  /* 0x0000002e8f2e7221 */ /* 0x000fe20000010000 */
[----:B------:R0:W-:Y:S01]  /*e440*/  @!P1 SYNCS.ARRIVE.TRANS64.RED.A1T0 RZ, [R3+URZ], RZ ;  /* 0x000000ff03ff99a7 */ /* 0x0001e2000810043f */
[----:B------:R-:W1:Y:S02]  /*e450*/  MUFU.EX2 R26, R26 ;  /* 0x0000001a001a7308 */ /* 0x000e640000000800 */
[----:B0-----:R-:W-:Y:S01]  /*e460*/  FADD.FTZ R3, R33, R46 ;  /* 0x0000002e21037221 */ /* 0x001fe20000010000 */
[----:B------:R-:W-:-:S03]  /*e470*/  FADD.FTZ R47, R134, R47 ;  /* 0x0000002f862f7221 */ /* 0x000fc60000010000 */
[----:B------:R-:W-:Y:S01]  /*e480*/  FADD.FTZ R46, R38, R3 ;  /* 0x00000003262e7221 */ /* 0x000fe20000010000 */
[-CC-:B------:R-:W-:Y:S01]  /*e490*/  FFMA.FTZ R0, R137, R51.reuse, -R72.reuse ;  /* 0x0000003389007223 */ /* 0x180fe20000010848 */
[-C--:B------:R-:W-:Y:S02]  /*e4a0*/  FFMA.FTZ R43, R48, R51.reuse, -R72 ;  /* 0x00000033302b7223 */ /* 0x080fe40000010848 */
[----:B------:R-:W-:Y:S01]  /*e4b0*/  FADD.FTZ R46, R39, R46 ;  /* 0x0000002e272e7221 */ /* 0x000fe20000010000 */
[----:B------:R-:W0:Y:S01]  /*e4c0*/  MUFU.EX2 R135, R135 ;  /* 0x0000008700877308 */ /* 0x000e220000000800 */
[----:B------:R-:W-:Y:S01]  /*e4d0*/  FADD.FTZ R48, R50, R47 ;  /* 0x0000002f32307221 */ /* 0x000fe20000010000 */
[-C--:B------:R-:W-:Y:S01]  /*e4e0*/  FFMA.FTZ R129, R66, R51.reuse, -R72 ;  /* 0x0000003342817223 */ /* 0x080fe20000010848 */
[----:B------:R-:W-:Y:S02]  /*e4f0*/  FADD.FTZ R46, R139, R46 ;  /* 0x0000002e8b2e7221 */ /* 0x000fe40000010000 */
[----:B------:R-:W-:Y:S01]  /*e500*/  FADD.FTZ R3, R55, R48 ;  /* 0x0000003037037221 */ /* 0x000fe20000010000 */
[-C--:B------:R-:W-:Y:S01]  /*e510*/  FFMA.FTZ R20, R67, R51.reuse, -R72 ;  /* 0x0000003343147223 */ /* 0x080fe20000010848 */
[----:B------:R-:W-:Y:S01]  /*e520*/  FADD.FTZ R46, R41, R46 ;  /* 0x0000002e292e7221 */ /* 0x000fe20000010000 */
[----:B------:R-:W3:Y:S01]  /*e530*/  MUFU.EX2 R0, R0 ;  /* 0x0000000000007308 */ /* 0x000ee20000000800 */
[----:B------:R-:W-:Y:S01]  /*e540*/  FADD.FTZ R48, R58, R3 ;  /* 0x000000033a307221 */ /* 0x000fe20000010000 */
[----:B------:R-:W-:Y:S01]  /*e550*/  FFMA.FTZ R131, R70, R51, -R72 ;  /* 0x0000003346837223 */ /* 0x000fe20000010848 */
[----:B------:R-:W-:Y:S01]  /*e560*/  FADD.FTZ R3, R133, R46 ;  /* 0x0000002e85037221 */ /* 0x000fe20000010000 */
[----:B------:R-:W-:-:S04]  /*e570*/  F2FP.BF16.F32.PACK_AB R144, R24, R144 ;  /* 0x000000901890723e */ /* 0x000fc800000010ff */
[----:B------:R-:W4:Y:S01]  /*e580*/  MUFU.EX2 R129, R129 ;  /* 0x0000008100817308 */ /* 0x000f220000000800 */
[----:B-1----:R-:W-:Y:S01]  /*e590*/  FADD.FTZ R24, R26, R3 ;  /* 0x000000031a187221 */ /* 0x002fe20000010000 */
[----:B------:R-:W-:-:S06]  /*e5a0*/  FFMA.FTZ R27, R71, R51, -R72 ;  /* 0x00000033471b7223 */ /* 0x000fcc0000010848 */
[----:B------:R-:W1:Y:S01]  /*e5b0*/  MUFU.EX2 R20, R20 ;  /* 0x0000001400147308 */ /* 0x000e620000000800 */
[----:B0-----:R-:W-:Y:S01]  /*e5c0*/  FADD.FTZ R3, R135, R24 ;  /* 0x0000001887037221 */ /* 0x001fe20000010000 */
[----:B------:R-:W-:-:S06]  /*e5d0*/  FFMA.FTZ R125, R74, R51, -R72 ;  /* 0x000000334a7d7223 */ /* 0x000fcc0000010848 */
[----:B------:R-:W0:Y:S01]  /*e5e0*/  MUFU.EX2 R131, R131 ;  /* 0x0000008300837308 */ /* 0x000e220000000800 */
[----:B---3--:R-:W-:Y:S01]  /*e5f0*/  FADD.FTZ R24, R0, R3 ;  /* 0x0000000300187221 */ /* 0x008fe20000010000 */
[----:B------:R-:W-:-:S06]  /*e600*/  FFMA.FTZ R127, R57, R51, -R72 ;  /* 0x00000033397f7223 */ /* 0x000fcc0000010848 */
[----:B------:R-:W3:Y:S01]  /*e610*/  MUFU.EX2 R27, R27 ;  /* 0x0000001b001b7308 */ /* 0x000ee20000000800 */
[----:B----4-:R-:W-:Y:S01]  /*e620*/  FADD.FTZ R3, R129, R24 ;  /* 0x0000001881037221 */ /* 0x010fe20000010000 */
[----:B------:R-:W-:-:S06]  /*e630*/  FADD.FTZ R11, R59, R48 ;  /* 0x000000303b0b7221 */ /* 0x000fcc0000010000 */
[----:B------:R-:W4:Y:S01]  /*e640*/  MUFU.EX2 R125, R125 ;  /* 0x0000007d007d7308 */ /* 0x000f220000000800 */
[----:B-1----:R-:W-:Y:S01]  /*e650*/  FADD.FTZ R24, R20, R3 ;  /* 0x0000000314187221 */ /* 0x002fe20000010000 */
[----:B------:R-:W-:-:S06]  /*e660*/  FFMA.FTZ R75, R75, R51, -R72 ;  /* 0x000000334b4b7223 */ /* 0x000fcc0000010848 */
[----:B------:R-:W1:Y:S01]  /*e670*/  MUFU.EX2 R43, R43 ;  /* 0x0000002b002b7308 */ /* 0x000e620000000800 */
[----:B0-----:R-:W-:Y:S01]  /*e680*/  FADD.FTZ R24, R131, R24 ;  /* 0x0000001883187221 */ /* 0x001fe20000010000 */
[----:B------:R-:W-:Y:S01]  /*e690*/  FFMA.FTZ R78, R78, R51, -R72 ;  /* 0x000000334e4e7223 */ /* 0x000fe20000010848 */
[----:B------:R-:W-:-:S05]  /*e6a0*/  FADD.FTZ R46, R60, R11 ;  /* 0x0000000b3c2e7221 */ /* 0x000fca0000010000 */
[----:B------:R-:W0:Y:S01]  /*e6b0*/  MUFU.EX2 R127, R127 ;  /* 0x0000007f007f7308 */ /* 0x000e220000000800 */
[----:B---3--:R-:W-:Y:S01]  /*e6c0*/  FADD.FTZ R24, R27, R24 ;  /* 0x000000181b187221 */ /* 0x008fe20000010000 */
[----:B------:R-:W-:Y:S01]  /*e6d0*/  FFMA.FTZ R79, R79, R51, -R72 ;  /* 0x000000334f4f7223 */ /* 0x000fe20000010848 */
[----:B------:R-:W-:Y:S01]  /*e6e0*/  F2FP.BF16.F32.PACK_AB R150, R15, R150 ;  /* 0x000000960f96723e */ /* 0x000fe200000010ff */
[----:B------:R-:W-:-:S04]  /*e6f0*/  FADD.FTZ R15, R61, R46 ;  /* 0x0000002e3d0f7221 */ /* 0x000fc80000010000 */
[----:B------:R-:W3:Y:S01]  /*e700*/  MUFU.EX2 R11, R75 ;  /* 0x0000004b000b7308 */ /* 0x000ee20000000800 */
[----:B----4-:R-:W-:Y:S01]  /*e710*/  FADD.FTZ R24, R125, R24 ;  /* 0x000000187d187221 */ /* 0x010fe20000010000 */
[----:B------:R-:W-:Y:S01]  /*e720*/  FFMA.FTZ R83, R83, R51, -R72 ;  /* 0x0000003353537223 */ /* 0x000fe20000010848 */
[----:B------:R-:W-:Y:S01]  /*e730*/  F2FP.BF16.F32.PACK_AB R146, R28, R146 ;  /* 0x000000921c92723e */ /* 0x000fe200000010ff */
[----:B------:R-:W-:-:S04]  /*e740*/  FADD.FTZ R28, R64, R15 ;  /* 0x0000000f401c7221 */ /* 0x000fc80000010000 */
[----:B------:R-:W4:Y:S01]  /*e750*/  MUFU.EX2 R78, R78 ;  /* 0x0000004e004e7308 */ /* 0x000f220000000800 */
[----:B-1----:R-:W-:Y:S01]  /*e760*/  FADD.FTZ R24, R43, R24 ;  /* 0x000000182b187221 */ /* 0x002fe20000010000 */
[----:B------:R-:W-:Y:S01]  /*e770*/  FFMA.FTZ R72, R86, R51, -R72 ;  /* 0x0000003356487223 */ /* 0x000fe20000010848 */
[----:B------:R-:W-:-:S05]  /*e780*/  FADD.FTZ R15, R65, R28 ;  /* 0x0000001c410f7221 */ /* 0x000fca0000010000 */
[----:B------:R-:W1:Y:S01]  /*e790*/  MUFU.EX2 R79, R79 ;  /* 0x0000004f004f7308 */ /* 0x000e620000000800 */
[----:B0-----:R-:W-:Y:S01]  /*e7a0*/  FADD.FTZ R24, R127, R24 ;  /* 0x000000187f187221 */ /* 0x001fe20000010000 */
[----:B------:R-:W-:-:S06]  /*e7b0*/  FADD.FTZ R28, R36, R15 ;  /* 0x0000000f241c7221 */ /* 0x000fcc0000010000 */
[----:B------:R-:W0:Y:S01]  /*e7c0*/  MUFU.EX2 R83, R83 ;  /* 0x0000005300537308 */ /* 0x000e220000000800 */
[----:B---3--:R-:W-:Y:S01]  /*e7d0*/  FADD.FTZ R15, R11, R24 ;  /* 0x000000180b0f7221 */ /* 0x008fe20000010000 */
[----:B--2---:R-:W-:Y:S01]  /*e7e0*/  ISETP.GT.AND P2, PT, R152, R49, PT ;  /* 0x000000319800720c */ /* 0x004fe20003f44270 */
[----:B------:R-:W-:Y:S01]  /*e7f0*/  FADD.FTZ R3, R37, R28 ;  /* 0x0000001c25037221 */ /* 0x000fe20000010000 */
[----:B------:R-:W-:-:S04]  /*e800*/  F2FP.BF16.F32.PACK_AB R149, R14, R149 ;  /* 0x000000950e95723e */ /* 0x000fc800000010ff */
[----:B------:R-:W2:Y:S01]  /*e810*/  MUFU.EX2 R72, R72 ;  /* 0x0000004800487308 */ /* 0x000ea20000000800 */
[----:B----4-:R-:W-:Y:S01]  /*e820*/  FADD.FTZ R14, R78, R15 ;  /* 0x0000000f4e0e7221 */ /* 0x010fe20000010000 */
[----:B------:R-:W-:-:S03]  /*e830*/  FADD.FTZ R3, R62, R3 ;  /* 0x000000033e037221 */ /* 0x000fc60000010000 */
[----:B-1----:R-:W-:Y:S01]  /*e840*/  FADD.FTZ R14, R79, R14 ;  /* 0x0000000e4f0e7221 */ /* 0x002fe20000010000 */
[----:B------:R-:W-:-:S03]  /*e850*/  FADD.FTZ R28, R68, R3 ;  /* 0x00000003441c7221 */ /* 0x000fc60000010000 */
[----:B0-----:R-:W-:Y:S01]  /*e860*/  FADD.FTZ R14, R83, R14 ;  /* 0x0000000e530e7221 */ /* 0x001fe20000010000 */
[----:B------:R-:W-:Y:S01]  /*e870*/  F2FP.BF16.F32.PACK_AB R135, R0, R135 ;  /* 0x000000870087723e */ /* 0x000fe200000010ff */
[----:B------:R-:W-:Y:S01]  /*e880*/  FMUL.FTZ R88, R88, R21 ;  /* 0x0000001558587220 */ /* 0x000fe20000410000 */
[----:B------:R-:W-:Y:S01]  /*e890*/  F2FP.BF16.F32.PACK_AB R129, R20, R129 ;  /* 0x000000811481723e */ /* 0x000fe200000010ff */
        /* <DEDUP_REMOVED lines=32> */
[----:B------:R-:W-:Y:S01]  /*eaa0*/  FADD.FTZ R3, R63, R28 ;  /* 0x0000001c3f037221 */ /* 0x000fe20000010000 */
[----:B------:R-:W-:Y:S01]  /*eab0*/  F2FP.BF16.F32.PACK_AB R142, R34, R142 ;  /* 0x0000008e228e723e */ /* 0x000fe200000010ff */
[----:B--2---:R-:W-:Y:S01]  /*eac0*/  FADD.FTZ R0, R72, R14 ;  /* 0x0000000e48007221 */ /* 0x004fe20000010000 */
[----:B------:R-:W-:Y:S01]  /*ead0*/  F2FP.BF16.F32.PACK_AB R136, R42, R40 ;  /* 0x000000282a88723e */ /* 0x000fe200000010ff */
[----:B------:R-:W-:Y:S01]  /*eae0*/  VIADD R152, R152, 0xffffffff ;  /* 0xffffffff98987836 */ /* 0x000fe20000000000 */
        /* <DEDUP_REMOVED lines=9> */
[----:B------:R-:W-:Y:S02]  /*eb80*/  F2FP.BF16.F32.PACK_AB R124, R64, R61 ;  /* 0x0000003d407c723e */ /* 0x000fe400000010ff */
[----:B------:R-:W-:Y:S02]  /*eb90*/  F2FP.BF16.F32.PACK_AB R126, R36, R65 ;  /* 0x00000041247e723e */ /* 0x000fe400000010ff */
[----:B------:R-:W-:Y:S02]  /*eba0*/  F2FP.BF16.F32.PACK_AB R120, R62, R37 ;  /* 0x000000253e78723e */ /* 0x000fe400000010ff */
[----:B------:R-:W-:Y:S02]  /*ebb0*/  F2FP.BF16.F32.PACK_AB R122, R63, R68 ;  /* 0x000000443f7a723e */ /* 0x000fe400000010ff */
        /* <DEDUP_REMOVED lines=12> */
[----:B------:R-:W-:Y:S01]  /*ec80*/  F2FP.BF16.F32.PACK_AB R123, R72, R83 ;  /* 0x00000053487b723e */ /* 0x000fe200000010ff */
[----:B------:R-:W-:Y:S06]  /*ec90*/  @P2 BRA `(.L_x_2017) ;  /* 0xffffffd000082947 */ /* 0x000fec000383ffff */
.L_x_2007:
[----:B------:R-:W-:-:S13]  /*eca0*/  ISETP.GE.AND P2, PT, R152, RZ, PT ;  /* 0x000000ff9800720c */ /* 0x000fda0003f46270 */
[----:B------:R-:W-:Y:S05]  /*ecb0*/  @!P2 BRA `(.L_x_2018) ;  /* 0x0000002400c0a947 */ /* 0x000fea0003800000 */
[----:B------:R-:W-:Y:S02]  /*ecc0*/  IMAD.MOV.U32 R20, RZ, RZ, R35 ;  /* 0x000000ffff147224 */ /* 0x000fe400078e0023 */
[----:B------:R-:W-:Y:S02]  /*ecd0*/  IMAD.MOV.U32 R153, RZ, RZ, R53 ;  /* 0x000000ffff997224 */ /* 0x000fe400078e0035 */
[----:B------:R-:W-:Y:S02]  /*ece0*/  IMAD.MOV.U32 R10, RZ, RZ, R23 ;  /* 0x000000ffff0a7224 */ /* 0x000fe400078e0017 */
[----:B------:R-:W-:-:S07]  /*ecf0*/  IMAD.MOV.U32 R21, RZ, RZ, R18 ;  /* 0x000000ffff157224 */ /* 0x000fce00078e0012 */
.L_x_2028:
        /* <DEDUP_REMOVED lines=10> */
.L_x_2020:
[----:B------:R-:W-:Y:S01]  /*eda0*/  IMAD R11, R18, 0x8, R2 ;  /* 0x00000008120b7824 */ /* 0x000fe200078e0202 */
[----:B------:R-:W-:-:S04]  /*edb0*/  SHF.L.U32 R14, R23, 0x1f, RZ ;  /* 0x0000001f170e7819 */ /* 0x000fc800000006ff */
[----:B------:R0:W1:Y:S01]  /*edc0*/  SYNCS.PHASECHK.TRANS64.TRYWAIT P3, [R11+URZ+0x16830], R14 ;  /* 0x0168300e0b0075a7 */ /* 0x000062000806017f */
[----:B------:R-:W-:Y:S05]  /*edd0*/  @!P0 BRA `(.L_x_2021) ;  /* 0x0000000000048947 */ /* 0x000fea0003800000 */
[----:B------:R-:W-:Y:S01]  /*ede0*/  BPT.TRAP 0x1 ;  /* 0x000000040000795c */ /* 0x000fe20000300000 */
.L_x_2021:
[----:B------:R-:W-:Y:S04]  /*edf0*/  BSSY B0, `(.L_x_2019) ;  /* 0x0000004000007945 */ /* 0x000fe80003800000 */
[----:B-1----:R-:W-:Y:S05]  /*ee00*/  @P3 BRA `(.L_x_2022) ;  /* 0x0000000000083947 */ /* 0x002fea0003800000 */
[----:B------:R-:W1:Y:S02]  /*ee10*/  SYNCS.PHASECHK.TRANS64.TRYWAIT P3, [R11+URZ+0x16830], R14 ;  /* 0x0168300e0b0075a7 */ /* 0x000e64000806017f */
[----:B-1----:R-:W-:Y:S05]  /*ee20*/  @!P3 BRA `(.L_x_2023) ;  /* 0x000000a000f4b947 */ /* 0x002fea0003800000 */
.L_x_2022:
[----:B------:R-:W-:Y:S05]  /*ee30*/  BSYNC B0 ;  /* 0x0000000000007941 */ /* 0x000fea0003800000 */
.L_x_2019:
[----:B01----:R-:W2:Y:S01]  /*ee40*/  LDL R14, [R1+0x4] ;  /* 0x00000400010e7983 */ /* 0x003ea20000100800 */
[----:B------:R-:W0:Y:S01]  /*ee50*/  S2R R11, SR_TID.X ;  /* 0x00000000000b7919 */ /* 0x000e220000002100 */
[----:B------:R-:W-:Y:S05]  /*ee60*/  WARPSYNC.ALL ;  /* 0x0000000000007948 */ /* 0x000fea0003800000 */
[----:B------:R-:W-:Y:S02]  /*ee70*/  MOV R27, 0x40000040 ;  /* 0x40000040001b7802 */ /* 0x000fe40000000f00 */
        /* <DEDUP_REMOVED lines=17> */
[C---:B------:R-:W-:Y:S01]  /*ef90*/  R2UR UR6, R26.reuse ;  /* 0x000000001a0672ca */ /* 0x040fe200000e0000 */
[C---:B------:R-:W-:Y:S02]  /*efa0*/  VIADD R14, R26.reuse, 0x4 ;  /* 0x000000041a0e7836 */ /* 0x040fe40000000000 */
[----:B------:R-:W-:Y:S01]  /*efb0*/  VIADD R26, R26, 0x6 ;  /* 0x000000061a1a7836 */ /* 0x000fe20000000000 */
[----:B------:R-:W-:-:S04]  /*efc0*/  R2UR UR10, R24 ;  /* 0x00000000180a72ca */ /* 0x000fc800000e0000 */
        /* <DEDUP_REMOVED lines=19> */
.L_x_2025:
[----:B------:R-:W-:Y:S01]  /*f100*/  SHF.L.U32 R10, R10, 0x1f, RZ ;  /* 0x0000001f0a0a7819 */ /* 0x000fe200000006ff */
[----:B------:R-:W-:-:S04]  /*f110*/  IMAD R11, R21, 0x8, R2 ;  /* 0x00000008150b7824 */ /* 0x000fc800078e0202 */
[----:B------:R0:W1:Y:S01]  /*f120*/  SYNCS.PHASECHK.TRANS64.TRYWAIT P2, [R11+URZ+0x16850], R10 ;  /* 0x0168500a0b0075a7 */ /* 0x000062000804017f */
[----:B------:R-:W-:Y:S05]  /*f130*/  @!P0 BRA `(.L_x_2026) ;  /* 0x0000000000048947 */ /* 0x000fea0003800000 */
[----:B------:R-:W-:Y:S01]  /*f140*/  BPT.TRAP 0x1 ;  /* 0x000000040000795c */ /* 0x000fe20000300000 */
.L_x_2026:
[----:B-1----:R-:W-:Y:S05]  /*f150*/  @P2 BRA `(.L_x_2024) ;  /* 0x0000000000082947 */ /* 0x002fea0003800000 */
[----:B------:R-:W1:Y:S02]  /*f160*/  SYNCS.PHASECHK.TRANS64.TRYWAIT P2, [R11+URZ+0x16850], R10 ;  /* 0x0168500a0b0075a7 */ /* 0x000e64000804017f */
[----:B-1----:R-:W-:Y:S05]  /*f170*/  @!P2 BRA `(.L_x_2027) ;  /* 0x000000a00034a947 */ /* 0x002fea0003800000 */
.L_x_2024:
        /* <DEDUP_REMOVED lines=9> */
[----:B------:R-:W-:Y:S01]  /*f210*/  FMUL.FTZ R11, R24, UR4 ;  /* 0x00000004180b7c20 */ /* 0x000fe20008410000 */
[----:B------:R-:W-:Y:S01]  /*f220*/  FMUL.FTZ R24, R29, UR4 ;  /* 0x000000041d187c20 */ /* 0x000fe20008410000 */
[----:B------:R-:W-:-:S02]  /*f230*/  IMAD R10, R21, 0x400, R10 ;  /* 0x00000400150a7824 */ /* 0x000fc400078e020a */
[----:B------:R-:W-:Y:S01]  /*f240*/  FMUL.FTZ R154, R26, UR4 ;  /* 0x000000041a9a7c20 */ /* 0x000fe20008410000 */
[----:B------:R-:W-:Y:S01]  /*f250*/  FMUL.FTZ R26, R33, UR4 ;  /* 0x00000004211a7c20 */ /* 0x000fe20008410000 */
[----:B------:R-:W-:Y:S01]  /*f260*/  FMUL.FTZ R29, R39, UR4 ;  /* 0x00000004271d7c20 */ /* 0x000fe20008410000 */
[C---:B------:R-:W-:Y:S01]  /*f270*/  VIADD R14, R10.reuse, 0x80 ;  /* 0x000000800a0e7836 */ /* 0x040fe20000000000 */
[----:B------:R-:W-:Y:S01]  /*f280*/  R2UR UR6, R10 ;  /* 0x000000000a0672ca */ /* 0x000fe200000e0000 */
        /* <DEDUP_REMOVED lines=21> */
[----:B------:R-:W-:-:S02]  /*f3e0*/  FMUL.FTZ R80, R86, UR4 ;  /* 0x0000000456507c20 */ /* 0x000fc40008410000 */
[----:B------:R-:W1:Y:S02]  /*f3f0*/  S2R R86, SR_TID.X ;  /* 0x0000000000567919 */ /* 0x000e640000002100 */
[----:B------:R-:W-:Y:S08]  /*f400*/  MUFU.TANH R39, R39 ;  /* 0x0000002700277308 */ /* 0x000ff00000002400 */
[----:B------:R-:W-:Y:S08]  /*f410*/  MUFU.TANH R43, R43 ;  /* 0x0000002b002b7308 */ /* 0x000ff00000002400 */
[----:B------:R-:W-:Y:S08]  /*f420*/  MUFU.TANH R59, R59 ;  /* 0x0000003b003b7308 */ /* 0x000ff00000002400 */
[----:B------:R-:W-:Y:S01]  /*f430*/  MUFU.TANH R68, R68 ;  /* 0x0000004400447308 */ /* 0x000fe20000002400 */
[----:B-1----:R-:W-:-:S07]  /*f440*/  ISETP.GE.U32.AND P2, PT, R86, 0x180, PT ;  /* 0x000001805600780c */ /* 0x002fce0003f46070 */
        /* <DEDUP_REMOVED lines=16> */
[----:B------:R-:W-:Y:S01]  /*f550*/  MUFU.TANH R27, R27 ;  /* 0x0000001b001b7308 */ /* 0x000fe20000002400 */
[----:B------:R-:W-:Y:S01]  /*f560*/  MOV R15, 0x40000040 ;  /* 0x40000040000f7802 */ /* 0x000fe20000000f00 */
        /* <DEDUP_REMOVED lines=10> */
[----:B------:R-:W-:-:S04]  /*f610*/  SHF.R.U32.HI R85, RZ, 0x7, R86 ;  /* 0x00000007ff557819 */ /* 0x000fc80000011656 */
        /* <DEDUP_REMOVED lines=13> */
[----:B0-----:R-:W-:Y:S01]  /*f6f0*/  FMNMX.FTZ R51, R11, R153, !PT ;  /* 0x000000990b337209 */ /* 0x001fe20007810000 */
[----:B------:R-:W-:Y:S01]  /*f700*/  FMUL.FTZ R145, R34, UR4 ;  /* 0x0000000422917c20 */ /* 0x000fe20008410000 */
[----:B------:R-:W-:Y:S01]  /*f710*/  HGMMA.64x64x16.F32.BF16 R88, R140, gdesc[UR4].tnspB, R88, gsb0 ;  /* 0x40e000048c587df0 */ /* 0x000fe20008001858 */
[----:B------:R-:W-:Y:S01]  /*f720*/  R2UR UR6, R14 ;  /* 0x000000000e0672ca */ /* 0x000fe200000e0000 */
[----:B------:R-:W-:Y:S01]  /*f730*/  FMUL.FTZ R14, R25, UR4 ;  /* 0x00000004190e7c20 */ /* 0x000fe20008410000 */
[----:B------:R-:W-:Y:S01]  /*f740*/  R2UR UR7, R15 ;  /* 0x000000000f0772ca */ /* 0x000fe200000e0000 */
        /* <DEDUP_REMOVED lines=18> */
[----:B------:R-:W-:-:S02]  /*f870*/  VIADD R54, R10, 0x200 ;  /* 0x000002000a367836 */ /* 0x000fc40000000000 */
[----:B------:R-:W2:Y:S01]  /*f880*/  MUFU.TANH R25, R25 ;  /* 0x0000001900197308 */ /* 0x000ea20000002400 */
[----:B0-----:R-:W-:-:S07]  /*f890*/  FMNMX.FTZ R51, R14, R51, !PT ;  /* 0x000000330e337209 */ /* 0x001fce0007810000 */
[----:B------:R-:W0:Y:S01]  /*f8a0*/  MUFU.TANH R28, R28 ;  /* 0x0000001c001c7308 */ /* 0x000e220000002400 */
[----:B-1----:R-:W-:-:S04]  /*f8b0*/  FMNMX.FTZ R51, R15, R51, !PT ;  /* 0x000000330f337209 */ /* 0x002fc80007810000 */
[----:B------:R-:W-:-:S03]  /*f8c0*/  FMNMX.FTZ R51, R24, R51, !PT ;  /* 0x0000003318337209 */ /* 0x000fc60007810000 */
[----:B------:R-:W1:Y:S01]  /*f8d0*/  MUFU.TANH R31, R31 ;  /* 0x0000001f001f7308 */ /* 0x000e620000002400 */
[----:B--2---:R-:W-:-:S04]  /*f8e0*/  FMNMX.FTZ R51, R25, R51, !PT ;  /* 0x0000003319337209 */ /* 0x004fc80007810000 */
[----:B------:R-:W-:-:S03]  /*f8f0*/  FMNMX.FTZ R51, R26, R51, !PT ;  /* 0x000000331a337209 */ /* 0x000fc60007810000 */
[----:B------:R-:W2:Y:S01]  /*f900*/  MUFU.TANH R34, R34 ;  /* 0x0000002200227308 */ /* 0x000ea20000002400 */
[----:B------:R-:W-:-:S04]  /*f910*/  FMNMX.FTZ R51, R27, R51, !PT ;  /* 0x000000331b337209 */ /* 0x000fc80007810000 */
[----:B0-----:R-:W-:-:S03]  /*f920*/  FMNMX.FTZ R51, R28, R51, !PT ;  /* 0x000000331c337209 */ /* 0x001fc60007810000 */
[----:B------:R-:W-:Y:S01]  /*f930*/  MUFU.TANH R42, R42 ;  /* 0x0000002a002a7308 */ /* 0x000fe20000002400 */
[----:B------:R-:W-:-:S04]  /*f940*/  FMNMX.FTZ R51, R30, R51, !PT ;  /* 0x000000331e337209 */ /* 0x000fc80007810000 */
[----:B-1----:R-:W-:-:S03]  /*f950*/  FMNMX.FTZ R51, R31, R51, !PT ;  /* 0x000000331f337209 */ /* 0x002fc60007810000 */
[----:B------:R-:W-:Y:S01]  /*f960*/  MUFU.TANH R47, R47 ;  /* 0x0000002f002f7308 */ /* 0x000fe20000002400 */
[----:B--2---:R-:W-:-:S07]  /*f970*/  FMNMX.FTZ R51, R34, R51, !PT ;  /* 0x0000003322337209 */ /* 0x004fce0007810000 */
[----:B------:R-:W-:Y:S01]  /*f980*/  MUFU.TANH R52, R52 ;  /* 0x0000003400347308 */ /* 0x000fe20000002400 */
[----:B------:R-:W-:Y:S02]  /*f990*/  WARPGROUP.DEPBAR.LE gsb0, 0x0 ;  /* 0x00008000000079c5 */ /* 0x000fe40000010000 */
        /* <DEDUP_REMOVED lines=11> */
[----:B------:R-:W-:Y:S01]  /*fa50*/  ULDC UR4, c[0x0][0x988] ;  /* 0x0002620000047ab9 */ /* 0x000fe20000000800 */
[----:B------:R-:W-:Y:S01]  /*fa60*/  WARPGROUP.ARRIVE ;  /* 0x00000000000079c5 */ /* 0x000fe20000000000 */
[----:B------:R-:W-:Y:S01]  /*fa70*/  IMAD.MOV.U32 R55, RZ, RZ, 0x40000040 ;  /* 0x40000040ff377424 */ /* 0x000fe200078e00ff */
[----:B------:R-:W0:Y:S04]  /*fa80*/  MUFU.TANH R35, R35 ;  /* 0x0000002300237308 */ /* 0x000e280000002400 */
[----:B------:R-:W-:Y:S01]  /*fa90*/  HGMMA.64x64x16.F32.BF16 R88, R136, gdesc[UR4].tnspB, R88, gsb0 ;  /* 0x40e0000488587df0 */ /* 0x000fe20008001858 */
[----:B------:R-:W-:-:S02]  /*faa0*/  R2UR UR7, R55 ;  /* 0x00000000370772ca */ /* 0x000fc400000e0000 */
[----:B------:R-:W-:Y:S01]  /*fab0*/  R2UR UR6, R54 ;  /* 0x00000000360672ca */ /* 0x000fe200000e0000 */
[----:B------:R-:W1:Y:S08]  /*fac0*/  MUFU.TANH R38, R38 ;  /* 0x0000002600267308 */ /* 0x000e700000002400 */
[----:B------:R-:W2:Y:S01]  /*fad0*/  MUFU.TANH R58, R58 ;  /* 0x0000003a003a7308 */ /* 0x000ea20000002400 */
[----:B0-----:R-:W-:-:S07]  /*fae0*/  FMNMX.FTZ R51, R35, R51, !PT ;  /* 0x0000003323337209 */ /* 0x001fce0007810000 */
[----:B------:R-:W0:Y:S01]  /*faf0*/  MUFU.TANH R61, R61 ;  /* 0x0000003d003d7308 */ /* 0x000e220000002400 */
[----:B-1----:R-:W-:-:S04]  /*fb00*/  FMNMX.FTZ R51, R38, R51, !PT ;  /* 0x0000003326337209 */ /* 0x002fc80007810000 */
[----:B------:R-:W-:-:S03]  /*fb10*/  FMNMX.FTZ R51, R39, R51, !PT ;  /* 0x0000003327337209 */ /* 0x000fc60007810000 */
[----:B------:R-:W1:Y:S01]  /*fb20*/  MUFU.TANH R64, R64 ;  /* 0x0000004000407308 */ /* 0x000e620000002400 */
[----:B------:R-:W-:-:S04]  /*fb30*/  FMNMX.FTZ R51, R42, R51, !PT ;  /* 0x000000332a337209 */ /* 0x000fc80007810000 */
[----:B------:R-:W-:-:S03]  /*fb40*/  FMNMX.FTZ R51, R43, R51, !PT ;  /* 0x000000332b337209 */ /* 0x000fc60007810000 */
[----:B------:R-:W3:Y:S01]  /*fb50*/  MUFU.TANH R65, R65 ;  /* 0x0000004100417308 */ /* 0x000ee20000002400 */
[----:B------:R-:W-:-:S04]  /*fb60*/  FMNMX.FTZ R51, R46, R51, !PT ;  /* 0x000000332e337209 */ /* 0x000fc80007810000 */
[----:B------:R-:W-:-:S03]  /*fb70*/  FMNMX.FTZ R51, R47, R51, !PT ;  /* 0x000000332f337209 */ /* 0x000fc60007810000 */
[----:B------:R-:W4:Y:S01]  /*fb80*/  MUFU.TANH R72, R72 ;  /* 0x0000004800487308 */ /* 0x000f220000002400 */
[----:B------:R-:W-:-:S04]  /*fb90*/  FMNMX.FTZ R51, R50, R51, !PT ;  /* 0x0000003332337209 */ /* 0x000fc80007810000 */
[----:B------:R-:W-:-:S03]  /*fba0*/  FMNMX.FTZ R51, R52, R51, !PT ;  /* 0x0000003334337209 */ /* 0x000fc60007810000 */
[----:B------:R-:W5:Y:S01]  /*fbb0*/  MUFU.TANH R147, R147 ;  /* 0x0000009300937308 */ /* 0x000f620000002400 */
[----:B------:R-:W-:-:S04]  /*fbc0*/  FMNMX.FTZ R51, R57, R51, !PT ;  /* 0x0000003339337209 */ /* 0x000fc80007810000 */
[----:B--2---:R-:W-:-:S03]  /*fbd0*/  FMNMX.FTZ R51, R58, R51, !PT ;  /* 0x000000333a337209 */ /* 0x004fc60007810000 */
[----:B------:R-:W2:Y:S01]  /*fbe0*/  MUFU.TANH R145, R145 ;  /* 0x0000009100917308 */ /* 0x000ea20000002400 */
[----:B------:R-:W-:-:S04]  /*fbf0*/  FMNMX.FTZ R51, R59, R51, !PT ;  /* 0x000000333b337209 */ /* 0x000fc80007810000 */
[----:B------:R-:W-:-:S03]  /*fc00*/  FMNMX.FTZ R51, R60, R51, !PT ;  /* 0x000000333c337209 */ /* 0x000fc60007810000 */
[----:B------:R-:W2:Y:S01]  /*fc10*/  MUFU.TANH R143, R143 ;  /* 0x0000008f008f7308 */ /* 0x000ea20000002400 */
[----:B0-----:R-:W-:-:S04]  /*fc20*/  FMNMX.FTZ R51, R61, R51, !PT ;  /* 0x000000333d337209 */ /* 0x001fc80007810000 */
[----:B------:R-:W-:-:S03]  /*fc30*/  FMNMX.FTZ R51, R62, R51, !PT ;  /* 0x000000333e337209 */ /* 0x000fc60007810000 */
[----:B------:R-:W0:Y:S01]  /*fc40*/  MUFU.TANH R141, R141 ;  /* 0x0000008d008d7308 */ /* 0x000e220000002400 */
[----:B-1----:R-:W-:Y:S01]  /*fc50*/  FMNMX.FTZ R51, R64, R51, !PT ;  /* 0x0000003340337209 */ /* 0x002fe20007810000 */
[----:B------:R-:W-:Y:S02]  /*fc60*/  WARPGROUP.DEPBAR.LE gsb0, 0x0 ;  /* 0x00008000000079c5 */ /* 0x000fe40000010000 */
[----:B------:R-:W-:Y:S01]  /*fc70*/  WARPGROUP.ARRIVE ;  /* 0x00000000000079c5 */ /* 0x000fe20000000000 */
[----:B---3--:R-:W-:-:S03]  /*fc80*/  FMNMX.FTZ R51, R65, R51, !PT ;  /* 0x0000003341337209 */ /* 0x008fc60007810000 */
[----:B------:R-:W1:Y:S01]  /*fc90*/  MUFU.TANH R32, R32 ;  /* 0x0000002000207308 */ /* 0x000e620000002400 */
[----:B------:R-:W-:Y:S01]  /*fca0*/  FMNMX.FTZ R51, R68, R51, !PT ;  /* 0x0000003344337209 */ /* 0x000fe20007810000 */
[----:B------:R-:W-:Y:S03]  /*fcb0*/  HGMMA.64x64x16.F32.BF16 R88, R132, gdesc[UR4].tnspB, R88, gsb0 ;  /* 0x40e0000484587df0 */ /* 0x000fe60008001858 */
[----:B------:R-:W-:-:S03]  /*fcc0*/  FMNMX.FTZ R51, R69, R51, !PT ;  /* 0x0000003345337209 */ /* 0x000fc60007810000 */
[----:B------:R-:W3:Y:S01]  /*fcd0*/  MUFU.TANH R36, R36 ;  /* 0x0000002400247308 */ /* 0x000ee20000002400 */
[----:B----4-:R-:W-:-:S04]  /*fce0*/  FMNMX.FTZ R51, R72, R51, !PT ;  /* 0x0000003348337209 */ /* 0x010fc80007810000 */
[----:B------:R-:W-:-:S03]  /*fcf0*/  FMNMX.FTZ R53, R73, R51, !PT ;  /* 0x0000003349357209 */ /* 0x000fc60007810000 */
[----:B------:R-:W4:Y:S02]  /*fd00*/  MUFU.TANH R37, R37 ;  /* 0x0000002500257308 */ /* 0x000f240000002400 */
[----:B------:R-:W5:Y:S06]  /*fd10*/  SHFL.BFLY PT, R51, R53, 0x2, 0x1f ;  /* 0x0c401f0035337f89 */ /* 0x000f6c00000e0000 */
[----:B------:R-:W4:Y:S08]  /*fd20*/  MUFU.TANH R40, R40 ;  /* 0x0000002800287308 */ /* 0x000f300000002400 */
[----:B------:R-:W4:Y:S08]  /*fd30*/  MUFU.TANH R41, R41 ;  /* 0x0000002900297308 */ /* 0x000f300000002400 */
[----:B------:R-:W4:Y:S01]  /*fd40*/  MUFU.TANH R44, R44 ;  /* 0x0000002c002c7308 */ /* 0x000f220000002400 */
[----:B-----5:R-:W-:-:S05]  /*fd50*/  FMNMX.FTZ R53, R53, R51, !PT ;  /* 0x0000003335357209 */ /* 0x020fca0007810000 */
[----:B------:R-:W5:Y:S02]  /*fd60*/  SHFL.BFLY PT, R51, R53, 0x1, 0x1f ;  /* 0x0c201f0035337f89 */ /* 0x000f6400000e0000 */
[----:B------:R-:W4:Y:S08]  /*fd70*/  MUFU.TANH R45, R45 ;  /* 0x0000002d002d7308 */ /* 0x000f300000002400 */
[----:B------:R-:W4:Y:S08]  /*fd80*/  MUFU.TANH R48, R48 ;  /* 0x0000003000307308 */ /* 0x000f300000002400 */
[----:B------:R-:W4:Y:S01]  /*fd90*/  MUFU.TANH R56, R56 ;  /* 0x0000003800387308 */ /* 0x000f220000002400 */
[----:B-----5:R-:W-:Y:S01]  /*fda0*/  FMNMX.FTZ R53, R53, R51, !PT ;  /* 0x0000003335357209 */ /* 0x020fe20007810000 */
[----:B------:R-:W-:-:S06]  /*fdb0*/  IMAD.U32 R51, RZ, RZ, UR4 ;  /* 0x00000004ff337e24 */ /* 0x000fcc000f8e00ff */
[----:B------:R-:W5:Y:S01]  /*fdc0*/  MUFU.TANH R66, R66 ;  /* 0x0000004200427308 */ /* 0x000f620000002400 */
[CC--:B------:R-:W-:Y:S01]  /*fdd0*/  FMUL.FTZ R84, R53.reuse, R51.reuse ;  /* 0x0000003335547220 */ /* 0x0c0fe20000410000 */
[----:B------:R-:W-:Y:S01]  /*fde0*/  FADD.FTZ R82, -R53, R153 ;  /* 0x0000009935527221 */ /* 0x000fe20000010100 */
[----:B------:R-:W-:Y:S02]  /*fdf0*/  IMAD.MOV.U32 R153, RZ, RZ, R53 ;  /* 0x000000ffff997224 */ /* 0x000fe400078e0035 */
[-CC-:B------:R-:W-:Y:S01]  /*fe00*/  FFMA.FTZ R148, R11, R51.reuse, -R84.reuse ;  /* 0x000000330b947223 */ /* 0x180fe20000010854 */
[----:B------:R-:W-:Y:S01]  /*fe10*/  FMNMX.FTZ R11, R154, R20, !PT ;  /* 0x000000149a0b7209 */ /* 0x000fe20007810000 */
[-CC-:B------:R-:W-:Y:S01]  /*fe20*/  FFMA.FTZ R55, R14, R51.reuse, -R84.reuse ;  /* 0x000000330e377223 */ /* 0x180fe20000010854 */
[----:B------:R-:W5:Y:S01]  /*fe30*/  MUFU.TANH R67, R67 ;  /* 0x0000004300437308 */ /* 0x000f620000002400 */
[--C-:B------:R-:W-:Y:S01]  /*fe40*/  FFMA.FTZ R146, R27, R51, -R84.reuse ;  /* 0x000000331b927223 */ /* 0x100fe20000010854 */
[----:B------:R-:W-:Y:S01]  /*fe50*/  FMNMX.FTZ R11, R151, R11, !PT ;  /* 0x0000000b970b7209 */ /* 0x000fe20007810000 */
[-CC-:B------:R-:W-:Y:S01]  /*fe60*/  FFMA.FTZ R27, R35, R51.reuse, -R84.reuse ;  /* 0x00000033231b7223 */ /* 0x180fe20000010854 */
[--C-:B------:R-:W-:Y:S01]  /*fe70*/  FFMA.FTZ R150, R15, R51, -R84.reuse ;  /* 0x000000330f967223 */ /* 0x100fe20000010854 */
[----:B------:R-:W-:Y:S01]  /*fe80*/  IMAD.MOV.U32 R15, RZ, RZ, 0x40000040 ;  /* 0x40000040ff0f7424 */ /* 0x000fe200078e00ff */
[----:B------:R-:W-:Y:S01]  /*fe90*/  FMNMX.FTZ R11, R149, R11, !PT ;  /* 0x0000000b950b7209 */ /* 0x000fe20007810000 */
[-C--:B------:R-:W-:Y:S01]  /*fea0*/  FMUL.FTZ R54, R82, R51.reuse ;  /* 0x0000003352367220 */ /* 0x080fe20000410000 */
[----:B------:R-:W5:Y:S01]  /*feb0*/  MUFU.TANH R70, R70 ;  /* 0x0000004600467308 */ /* 0x000f620000002400 */
[--C-:B------:R-:W-:Y:S01]  /*fec0*/  FFMA.FTZ R82, R26, R51, -R84.reuse ;  /* 0x000000331a527223 */ /* 0x100fe20000010854 */
[----:B------:R-:W-:Y:S01]  /*fed0*/  FMNMX.FTZ R11, R147, R11, !PT ;  /* 0x0000000b930b7209 */ /* 0x000fe20007810000 */
[----:B------:R-:W-:Y:S01]  /*fee0*/  FFMA.FTZ R26, R43, R51, -R84 ;  /* 0x000000332b1a7223 */ /* 0x000fe20000010854 */
[----:B------:R-:W-:Y:S01]  /*fef0*/  R2UR UR7, R15 ;  /* 0x000000000f0772ca */ /* 0x000fe200000e0000 */
[----:B------:R-:W-:-:S02]  /*ff00*/  WARPGROUP.DEPBAR.LE gsb0, 0x0 ;  /* 0x00008000000079c5 */ /* 0x000fc40000010000 */
[----:B--2---:R-:W-:Y:S01]  /*ff10*/  FMNMX.FTZ R11, R145, R11, !PT ;  /* 0x0000000b910b7209 */ /* 0x004fe20007810000 */
[----:B------:R-:W2:Y:S01]  /*ff20*/  MUFU.TANH R71, R71 ;  /* 0x0000004700477308 */ /* 0x000ea20000002400 */
[----:B------:R-:W-:Y:S01]  /*ff30*/  WARPGROUP.ARRIVE ;  /* 0x00000000000079c5 */ /* 0x000fe20000000000 */
[--C-:B------:R-:W-:Y:S01]  /*ff40*/  FFMA.FTZ R83, R24, R51, -R84.reuse ;  /* 0x0000003318537223 */ /* 0x100fe20000010854 */
[----:B------:R-:W-:Y:S01]  /*ff50*/  FMNMX.FTZ R11, R143, R11, !PT ;  /* 0x0000000b8f0b7209 */ /* 0x000fe20007810000 */
[-CC-:B------:R-:W-:Y:S01]  /*ff60*/  FFMA.FTZ R24, R31, R51.reuse, -R84.reuse ;  /* 0x000000331f187223 */ /* 0x180fe20000010854 */
[--C-:B------:R-:W-:Y:S01]  /*ff70*/  FFMA.FTZ R31, R58, R51, -R84.reuse ;  /* 0x000000333a1f7223 */ /* 0x100fe20000010854 */
[----:B------:R-:W-:Y:S01]  /*ff80*/  IMAD.MOV.U32 R15, RZ, RZ, 0x40000040 ;  /* 0x40000040ff0f7424 */ /* 0x000fe200078e00ff */
[----:B0-----:R-:W-:Y:S01]  /*ff90*/  FMNMX.FTZ R14, R141, R11, !PT ;  /* 0x0000000b8d0e7209 */ /* 0x001fe20007810000 */
[----:B------:R-:W0:Y:S01]  /*ffa0*/  MUFU.TANH R74, R74 ;  /* 0x0000004a004a7308 */ /* 0x000e220000002400 */
[-CC-:B------:R-:W-:Y:S01]  /*ffb0*/  FFMA.FTZ R136, R38, R51.reuse, -R84.reuse ;  /* 0x0000003326887223 */ /* 0x180fe20000010854 */
[-CC-:B------:R-:W-:Y:S01]  /*ffc0*/  FFMA.FTZ R38, R59, R51.reuse, -R84.reuse ;  /* 0x000000333b267223 */ /* 0x180fe20000010854 */
[----:B------:R-:W-:Y:S01]  /*ffd0*/  FMNMX.FTZ R14, R29, R14, !PT ;  /* 0x0000000e1d0e7209 */ /* 0x000fe20007810000 */
[-CC-:B------:R-:W-:Y:S01]  /*ffe0*/  FFMA.FTZ R144, R25, R51.reuse, -R84.reuse ;  /* 0x0000003319907223 */ /* 0x180fe20000010854 */
[-CC-:B------:R-:W-:Y:S01]  /*fff0*/  FFMA.FTZ R25, R39, R51.reuse, -R84.reuse ;  /* 0x0000003327197223 */ /* 0x180fe20000010854 */
[-CC-:B------:R-:W-:Y:S01]  /*10000*/  FFMA.FTZ R39, R60, R51.reuse, -R84.reuse ;  /* 0x000000333c277223 */ /* 0x180fe20000010854 */
[----:B-1----:R-:W-:Y:S01]  /*10010*/  FMNMX.FTZ R14, R32, R14, !PT ;  /* 0x0000000e200e7209 */ /* 0x002fe20007810000 */
[----:B------:R-:W1:Y:S01]  /*10020*/  MUFU.TANH R75, R75 ;  /* 0x0000004b004b7308 */ /* 0x000e620000002400 */
[-CC-:B------:R-:W-:Y:S01]  /*10030*/  FFMA.FTZ R132, R46, R51.reuse, -R84.reuse ;  /* 0x000000332e847223 */ /* 0x180fe20000010854 */
[-CC-:B------:R-:W-:Y:S01]  /*10040*/  FFMA.FTZ R138, R42, R51.reuse, -R84.reuse ;  /* 0x000000332a8a7223 */ /* 0x180fe20000010854 */
[----:B------:R-:W-:Y:S01]  /*10050*/  FMNMX.FTZ R14, R33, R14, !PT ;  /* 0x0000000e210e7209 */ /* 0x000fe20007810000 */
[-CC-:B------:R-:W-:Y:S01]  /*10060*/  FFMA.FTZ R46, R64, R51.reuse, -R84.reuse ;  /* 0x00000033402e7223 */ /* 0x180fe20000010854 */
[-CC-:B------:R-:W-:Y:S01]  /*10070*/  FFMA.FTZ R42, R61, R51.reuse, -R84.reuse ;  /* 0x000000333d2a7223 */ /* 0x180fe20000010854 */
[-CC-:B------:R-:W-:Y:S01]  /*10080*/  FFMA.FTZ R142, R34, R51.reuse, -R84.reuse ;  /* 0x00000033228e7223 */ /* 0x180fe20000010854 */
[----:B---3--:R-:W-:Y:S01]  /*10090*/  FMNMX.FTZ R14, R36, R14, !PT ;  /* 0x0000000e240e7209 */ /* 0x008fe20007810000 */
[----:B------:R-:W3:Y:S01]  /*100a0*/  MUFU.TANH R76, R76 ;  /* 0x0000004c004c7308 */ /* 0x000ee20000002400 */
[-CC-:B------:R-:W-:Y:S01]  /*100b0*/  FFMA.FTZ R34, R47, R51.reuse, -R84.reuse ;  /* 0x000000332f227223 */ /* 0x180fe20000010854 */
[-CC-:B------:R-:W-:Y:S01]  /*100c0*/  FFMA.FTZ R47, R65, R51.reuse, -R84.reuse ;  /* 0x00000033412f7223 */ /* 0x180fe20000010854 */
[----:B----4-:R-:W-:Y:S01]  /*100d0*/  FMNMX.FTZ R14, R37, R14, !PT ;  /* 0x0000000e250e7209 */ /* 0x010fe20007810000 */
[-CC-:B------:R-:W-:Y:S01]  /*100e0*/  FFMA.FTZ R28, R28, R51.reuse, -R84.reuse ;  /* 0x000000331c1c7223 */ /* 0x180fe20000010854 */
[-CC-:B------:R-:W-:Y:S01]  /*100f0*/  FFMA.FTZ R140, R30, R51.reuse, -R84.reuse ;  /* 0x000000331e8c7223 */ /* 0x180fe20000010854 */
[-CC-:B------:R-:W-:Y:S01]  /*10100*/  FFMA.FTZ R134, R50, R51.reuse, -R84.reuse ;  /* 0x0000003332867223 */ /* 0x180fe20000010854 */
[----:B------:R-:W-:Y:S01]  /*10110*/  FMNMX.FTZ R14, R40, R14, !PT ;  /* 0x0000000e280e7209 */ /* 0x000fe20007810000 */
[----:B------:R-:W4:Y:S01]  /*10120*/  MUFU.TANH R77, R77 ;  /* 0x0000004d004d7308 */ /* 0x000f220000002400 */
[-CC-:B------:R-:W-:Y:S01]  /*10130*/  FFMA.FTZ R30, R52, R51.reuse, -R84.reuse ;  /* 0x00000033341e7223 */ /* 0x180fe20000010854 */
[-CC-:B------:R-:W-:Y:S01]  /*10140*/  FFMA.FTZ R50, R68, R51.reuse, -R84.reuse ;  /* 0x0000003344327223 */ /* 0x180fe20000010854 */
[----:B------:R-:W-:Y:S01]  /*10150*/  FMNMX.FTZ R14, R41, R14, !PT ;  /* 0x0000000e290e7209 */ /* 0x000fe20007810000 */
[-CC-:B------:R-:W-:Y:S01]  /*10160*/  FFMA.FTZ R52, R69, R51.reuse, -R84.reuse ;  /* 0x0000003345347223 */ /* 0x180fe20000010854 */
[----:B------:R-:W-:-:S02]  /*10170*/  FFMA.FTZ R73, R73, R51, -R84 ;  /* 0x0000003349497223 */ /* 0x000fc40000010854 */
[----:B------:R-:W-:Y:S01]  /*10180*/  FMNMX.FTZ R14, R44, R14, !PT ;  /* 0x0000000e2c0e7209 */ /* 0x000fe20007810000 */
[----:B------:R-:W4:Y:S03]  /*10190*/  MUFU.TANH R78, R78 ;  /* 0x0000004e004e7308 */ /* 0x000f260000002400 */
[----:B------:R-:W-:-:S04]  /*101a0*/  FMNMX.FTZ R14, R45, R14, !PT ;  /* 0x0000000e2d0e7209 */ /* 0x000fc80007810000 */
[----:B------:R-:W-:Y:S01]  /*101b0*/  FMNMX.FTZ R14, R48, R14, !PT ;  /* 0x0000000e300e7209 */ /* 0x000fe20007810000 */
[----:B------:R-:W4:Y:S03]  /*101c0*/  MUFU.TANH R79, R79 ;  /* 0x0000004f004f7308 */ /* 0x000f260000002400 */
[----:B------:R-:W-:-:S04]  /*101d0*/  FMNMX.FTZ R14, R49, R14, !PT ;  /* 0x0000000e310e7209 */ /* 0x000fc80007810000 */
[----:B------:R-:W-:Y:S01]  /*101e0*/  FMNMX.FTZ R14, R56, R14, !PT ;  /* 0x0000000e380e7209 */ /* 0x000fe20007810000 */
[----:B------:R-:W4:Y:S03]  /*101f0*/  MUFU.TANH R80, R80 ;  /* 0x0000005000507308 */ /* 0x000f260000002400 */
[----:B------:R-:W-:-:S04]  /*10200*/  FMNMX.FTZ R14, R63, R14, !PT ;  /* 0x0000000e3f0e7209 */ /* 0x000fc80007810000 */
[----:B-----5:R-:W-:Y:S01]  /*10210*/  FMNMX.FTZ R14, R66, R14, !PT ;  /* 0x0000000e420e7209 */ /* 0x020fe20007810000 */
[----:B------:R-:W5:Y:S03]  /*10220*/  MUFU.TANH R81, R81 ;  /* 0x0000005100517308 */ /* 0x000f660000002400 */
[----:B------:R-:W-:-:S04]  /*10230*/  FMNMX.FTZ R14, R67, R14, !PT ;  /* 0x0000000e430e7209 */ /* 0x000fc80007810000 */
[----:B------:R-:W-:Y:S01]  /*10240*/  FMNMX.FTZ R14, R70, R14, !PT ;  /* 0x0000000e460e7209 */ /* 0x000fe20007810000 */
[----:B------:R-:W-:Y:S03]  /*10250*/  MUFU.EX2 R54, R54 ;  /* 0x0000003600367308 */ /* 0x000fe60000000800 */
[----:B--2---:R-:W-:-:S04]  /*10260*/  FMNMX.FTZ R14, R71, R14, !PT ;  /* 0x0000000e470e7209 */ /* 0x004fc80007810000 */
[----:B0-----:R-:W-:Y:S01]  /*10270*/  FMNMX.FTZ R14, R74, R14, !PT ;  /* 0x0000000e4a0e7209 */ /* 0x001fe20007810000 */
[----:B------:R-:W-:Y:S03]  /*10280*/  MUFU.EX2 R148, R148 ;  /* 0x0000009400947308 */ /* 0x000fe60000000800 */
[----:B-1----:R-:W-:-:S04]  /*10290*/  FMNMX.FTZ R14, R75, R14, !PT ;  /* 0x0000000e4b0e7209 */ /* 0x002fc80007810000 */
[----:B---3--:R-:W-:Y:S01]  /*102a0*/  FMNMX.FTZ R14, R76, R14, !PT ;  /* 0x0000000e4c0e7209 */ /* 0x008fe20007810000 */
[----:B------:R-:W-:Y:S03]  /*102b0*/  MUFU.EX2 R55, R55 ;  /* 0x0000003700377308 */ /* 0x000fe60000000800 */
[----:B----4-:R-:W-:-:S04]  /*102c0*/  FMNMX.FTZ R14, R77, R14, !PT ;  /* 0x0000000e4d0e7209 */ /* 0x010fc80007810000 */
[----:B------:R-:W-:Y:S01]  /*102d0*/  FMNMX.FTZ R14, R78, R14, !PT ;  /* 0x0000000e4e0e7209 */ /* 0x000fe20007810000 */
[----:B------:R-:W-:Y:S03]  /*102e0*/  MUFU.EX2 R150, R150 ;  /* 0x0000009600967308 */ /* 0x000fe60000000800 */
[----:B------:R-:W-:-:S04]  /*102f0*/  FMNMX.FTZ R14, R79, R14, !PT ;  /* 0x0000000e4f0e7209 */ /* 0x000fc80007810000 */
[----:B------:R-:W-:Y:S01]  /*10300*/  FMNMX.FTZ R14, R80, R14, !PT ;  /* 0x0000000e500e7209 */ /* 0x000fe20007810000 */
[----:B------:R-:W-:Y:S03]  /*10310*/  MUFU.EX2 R83, R83 ;  /* 0x0000005300537308 */ /* 0x000fe60000000800 */
[----:B-----5:R-:W-:Y:S01]  /*10320*/  FMNMX.FTZ R35, R81, R14, !PT ;  /* 0x0000000e51237209 */ /* 0x020fe20007810000 */
[----:B------:R-:W-:-:S04]  /*10330*/  VIADD R14, R10, 0x280 ;  /* 0x000002800a0e7836 */ /* 0x000fc80000000000 */
[----:B------:R-:W0:Y:S01]  /*10340*/  SHFL.BFLY PT, R43, R35, 0x2, 0x1f ;  /* 0x0c401f00232b7f89 */ /* 0x000e2200000e0000 */
[----:B------:R-:W-:Y:S01]  /*10350*/  R2UR UR6, R14 ;  /* 0x000000000e0672ca */ /* 0x000fe200000e0000 */
[----:B------:R-:W-:Y:S08]  /*10360*/  MUFU.EX2 R144, R144 ;  /* 0x0000009000907308 */ /* 0x000ff00000000800 */
[----:B------:R-:W-:Y:S04]  /*10370*/  MUFU.EX2 R82, R82 ;  /* 0x0000005200527308 */ /* 0x000fe80000000800 */
[----:B------:R-:W-:Y:S01]  /*10380*/  HGMMA.64x64x16.F32.BF16 R88, R128, gdesc[UR4].tnspB, R88, gsb0 ;  /* 0x40e0000480587df0 */ /* 0x000fe20008001858 */
[----:B------:R-:W-:Y:S01]  /*10390*/  R2UR UR7, R15 ;  /* 0x000000000f0772ca */ /* 0x000fe200000e0000 */
[----:B------:R-:W-:-:S02]  /*103a0*/  IMAD.MOV.U32 R15, RZ, RZ, 0x40000040 ;  /* 0x40000040ff0f7424 */ /* 0x000fc400078e00ff */
[----:B------:R-:W-:Y:S01]  /*103b0*/  MUFU.EX2 R146, R146 ;  /* 0x0000009200927308 */ /* 0x000fe20000000800 */
[----:B0-----:R-:W-:Y:S01]  /*103c0*/  FMNMX.FTZ R35, R35, R43, !PT ;  /* 0x0000002b23237209 */ /* 0x001fe20007810000 */
[----:B------:R-:W-:-:S06]  /*103d0*/  FFMA.FTZ R43, R62, R51, -R84 ;  /* 0x000000333e2b7223 */ /* 0x000fcc0000010854 */
[----:B------:R0:W-:Y:S01]  /*103e0*/  MUFU.EX2 R11, R28 ;  /* 0x0000001c000b7308 */ /* 0x0001e20000000800 */
[----:B------:R-:W1:Y:S07]  /*103f0*/  SHFL.BFLY PT, R14, R35, 0x1, 0x1f ;  /* 0x0c201f00230e7f89 */ /* 0x000e6e00000e0000 */
[----:B------:R-:W-:Y:S01]  /*10400*/  MUFU.EX2 R140, R140 ;  /* 0x0000008c008c7308 */ /* 0x000fe20000000800 */
[-CC-:B0-----:R-:W-:Y:S01]  /*10410*/  FFMA.FTZ R28, R57, R51.reuse, -R84.reuse ;  /* 0x00000033391c7223 */ /* 0x181fe20000010854 */
[----:B------:R-:W-:-:S06]  /*10420*/  FFMA.FTZ R57, R72, R51, -R84 ;  /* 0x0000003348397223 */ /* 0x000fcc0000010854 */
[----:B------:R-:W-:Y:S08]  /*10430*/  MUFU.EX2 R24, R24 ;  /* 0x0000001800187308 */ /* 0x000ff00000000800 */
[----:B------:R-:W-:Y:S01]  /*10440*/  MUFU.EX2 R142, R142 ;  /* 0x0000008e008e7308 */ /* 0x000fe20000000800 */
[----:B-1----:R-:W-:-:S05]  /*10450*/  FMNMX.FTZ R35, R35, R14, !PT ;  /* 0x0000000e23237209 */ /* 0x002fca0007810000 */
[C---:B------:R-:W-:Y:S01]  /*10460*/  FADD.FTZ R14, -R35.reuse, R20 ;  /* 0x00000014230e7221 */ /* 0x040fe20000010100 */
[-C--:B------:R-:W-:Y:S01]  /*10470*/  FMUL.FTZ R62, R35, R51.reuse ;  /* 0x00000033233e7220 */ /* 0x080fe20000410000 */
[----:B------:R-:W-:Y:S02]  /*10480*/  MUFU.EX2 R27, R27 ;  /* 0x0000001b001b7308 */ /* 0x000fe40000000800 */
[-C--:B------:R-:W-:Y:S01]  /*10490*/  FMUL.FTZ R14, R14, R51.reuse ;  /* 0x000000330e0e7220 */ /* 0x080fe20000410000 */
[-CC-:B------:R-:W-:Y:S01]  /*104a0*/  FFMA.FTZ R59, R154, R51.reuse, -R62.reuse ;  /* 0x000000339a3b7223 */ /* 0x180fe2000001083e */
[-CC-:B------:R-:W-:Y:S01]  /*104b0*/  FFMA.FTZ R60, R151, R51.reuse, -R62.reuse ;  /* 0x00000033973c7223 */ /* 0x180fe2000001083e */
[-CC-:B------:R-:W-:Y:S01]  /*104c0*/  FFMA.FTZ R151, R149, R51.reuse, -R62.reuse ;  /* 0x0000003395977223 */ /* 0x180fe2000001083e */
[-CC-:B------:R-:W-:Y:S01]  /*104d0*/  FFMA.FTZ R64, R143, R51.reuse, -R62.reuse ;  /* 0x000000338f407223 */ /* 0x180fe2000001083e */
[-CC-:B------:R-:W-:Y:S01]  /*104e0*/  FFMA.FTZ R61, R147, R51.reuse, -R62.reuse ;  /* 0x00000033933d7223 */ /* 0x180fe2000001083e */
[----:B------:R0:W-:Y:S01]  /*104f0*/  MUFU.EX2 R58, R14 ;  /* 0x0000000e003a7308 */ /* 0x0001e20000000800 */
[-CC-:B------:R-:W-:Y:S01]  /*10500*/  FFMA.FTZ R143, R36, R51.reuse, -R62.reuse ;  /* 0x00000033248f7223 */ /* 0x180fe2000001083e */
[-CC-:B------:R-:W-:Y:S01]  /*10510*/  FFMA.FTZ R147, R141, R51.reuse, -R62.reuse ;  /* 0x000000338d937223 */ /* 0x180fe2000001083e */
[-CC-:B------:R-:W-:Y:S01]  /*10520*/  FFMA.FTZ R141, R32, R51.reuse, -R62.reuse ;  /* 0x00000033208d7223 */ /* 0x180fe2000001083e */
[-CC-:B------:R-:W-:Y:S01]  /*10530*/  FFMA.FTZ R32, R37, R51.reuse, -R62.reuse ;  /* 0x0000003325207223 */ /* 0x180fe2000001083e */
[-CC-:B------:R-:W-:Y:S01]  /*10540*/  FFMA.FTZ R145, R145, R51.reuse, -R62.reuse ;  /* 0x0000003391917223 */ /* 0x180fe2000001083e */
[-CC-:B------:R-:W-:Y:S01]  /*10550*/  FFMA.FTZ R65, R29, R51.reuse, -R62.reuse ;  /* 0x000000331d417223 */ /* 0x180fe2000001083e */
[----:B------:R-:W-:Y:S01]  /*10560*/  FFMA.FTZ R137, R40, R51, -R62 ;  /* 0x0000003328897223 */ /* 0x000fe2000001083e */
[----:B------:R-:W-:Y:S01]  /*10570*/  MUFU.EX2 R59, R59 ;  /* 0x0000003b003b7308 */ /* 0x000fe20000000800 */
[----:B0-----:R-:W-:-:S02]  /*10580*/  VIADD R14, R10, 0x300 ;  /* 0x000003000a0e7836 */ /* 0x001fc40000000000 */
[-CC-:B------:R-:W-:Y:S01]  /*10590*/  FFMA.FTZ R29, R33, R51.reuse, -R62.reuse ;  /* 0x00000033211d7223 */ /* 0x180fe2000001083e */
[-CC-:B------:R-:W-:Y:S01]  /*105a0*/  FFMA.FTZ R33, R41, R51.reuse, -R62.reuse ;  /* 0x0000003329217223 */ /* 0x180fe2000001083e */
[-CC-:B------:R-:W-:Y:S01]  /*105b0*/  FFMA.FTZ R139, R44, R51.reuse, -R62.reuse ;  /* 0x000000332c8b7223 */ /* 0x180fe2000001083e */
[-CC-:B------:R-:W-:Y:S01]  /*105c0*/  FFMA.FTZ R133, R48, R51.reuse, -R62.reuse ;  /* 0x0000003330857223 */ /* 0x180fe2000001083e */
[----:B------:R-:W-:Y:S01]  /*105d0*/  R2UR UR6, R14 ;  /* 0x000000000e0672ca */ /* 0x000fe200000e0000 */
[----:B------:R-:W-:Y:S01]  /*105e0*/  VIADD R14, R10, 0x380 ;  /* 0x000003800a0e7836 */ /* 0x000fe20000000000 */
[----:B------:R-:W0:Y:S01]  /*105f0*/  MUFU.EX2 R60, R60 ;  /* 0x0000003c003c7308 */ /* 0x000e220000000800 */
[-CC-:B------:R-:W-:Y:S01]  /*10600*/  FFMA.FTZ R10, R45, R51.reuse, -R62.reuse ;  /* 0x000000332d0a7223 */ /* 0x180fe2000001083e */
[-CC-:B------:R-:W-:Y:S01]  /*10610*/  FFMA.FTZ R135, R56, R51.reuse, -R62.reuse ;  /* 0x0000003338877223 */ /* 0x180fe2000001083e */
[-CC-:B------:R-:W-:Y:S01]  /*10620*/  FFMA.FTZ R76, R76, R51.reuse, -R62.reuse ;  /* 0x000000334c4c7223 */ /* 0x180fe2000001083e */
[-CC-:B------:R-:W-:Y:S01]  /*10630*/  FFMA.FTZ R77, R77, R51.reuse, -R62.reuse ;  /* 0x000000334d4d7223 */ /* 0x180fe2000001083e */
[-CC-:B------:R-:W-:Y:S01]  /*10640*/  FFMA.FTZ R78, R78, R51.reuse, -R62.reuse ;  /* 0x000000334e4e7223 */ /* 0x180fe2000001083e */
[-CC-:B------:R-:W-:Y:S01]  /*10650*/  FFMA.FTZ R79, R79, R51.reuse, -R62.reuse ;  /* 0x000000334f4f7223 */ /* 0x180fe2000001083e */
[----:B------:R-:W-:Y:S01]  /*10660*/  FFMA.FTZ R80, R80, R51, -R62 ;  /* 0x0000003350507223 */ /* 0x000fe2000001083e */
[----:B------:R-:W-:-:S02]  /*10670*/  WARPGROUP.DEPBAR.LE gsb0, 0x0 ;  /* 0x00008000000079c5 */ /* 0x000fc40000010000 */
[----:B------:R-:W-:Y:S01]  /*10680*/  WARPGROUP.ARRIVE ;  /* 0x00000000000079c5 */ /* 0x000fe20000000000 */
[----:B------:R-:W1:Y:S01]  /*10690*/  MUFU.EX2 R151, R151 ;  /* 0x0000009700977308 */ /* 0x000e620000000800 */
[-CC-:B------:R-:W-:Y:S01]  /*106a0*/  FFMA.FTZ R129, R66, R51.reuse, -R62.reuse ;  /* 0x0000003342817223 */ /* 0x180fe2000001083e */
[----:B------:R-:W-:-:S03]  /*106b0*/  FFMA.FTZ R131, R70, R51, -R62 ;  /* 0x0000003346837223 */ /* 0x000fc6000001083e */
[----:B------:R-:W-:Y:S01]  /*106c0*/  HGMMA.64x64x16.F32.BF16 R88, R124, gdesc[UR4].tnspB, R88, gsb0 ;  /* 0x40e000047c587df0 */ /* 0x000fe20008001858 */
[----:B------:R-:W-:Y:S01]  /*106d0*/  R2UR UR6, R14 ;  /* 0x000000000e0672ca */ /* 0x000fe200000e0000 */
[----:B------:R-:W-:Y:S01]  /*106e0*/  @!P1 IMAD R14, R18, 0x8, R2 ;  /* 0x00000008120e9824 */ /* 0x000fe200078e0202 */
[----:B------:R-:W-:Y:S01]  /*106f0*/  R2UR UR7, R15 ;  /* 0x000000000f0772ca */ /* 0x000fe200000e0000 */
[----:B------:R-:W-:Y:S01]  /*10700*/  VIADD R15, R85, 0x9 ;  /* 0x00000009550f7836 */ /* 0x000fe20000000000 */
[----:B------:R-:W2:Y:S01]  /*10710*/  MUFU.EX2 R61, R61 ;  /* 0x0000003d003d7308 */ /* 0x000ea20000000800 */
[----:B------:R-:W-:Y:S02]  /*10720*/  @!P1 VIADD R36, R14, 0x16840 ;  /* 0x000168400e249836 */ /* 0x000fe40000000000 */
[----:B------:R-:W-:Y:S01]  /*10730*/  FFMA.FTZ R14, R49, R51, -R62 ;  /* 0x00000033310e7223 */ /* 0x000fe2000001083e */
[----:B0-----:R-:W-:Y:S02]  /*10740*/  F2FP.BF16.F32.PACK_AB R149, R60, R59 ;  /* 0x0000003b3c95723e */ /* 0x001fe400000010ff */
[----:B------:R-:W-:-:S02]  /*10750*/  SEL R37, R15, 0x9, !P2 ;  /* 0x000000090f257807 */ /* 0x000fc40005000000 */
[----:B------:R-:W-:Y:S01]  /*10760*/  @!P1 PRMT R36, RZ, 0x654, R36 ;  /* 0x00000654ff249816 */ /* 0x000fe20000000024 */
[----:B------:R-:W0:Y:S01]  /*10770*/  MUFU.EX2 R145, R145 ;  /* 0x0000009100917308 */ /* 0x000e220000000800 */
[C---:B------:R-:W-:Y:S02]  /*10780*/  ISETP.GT.AND P2, PT, R152.reuse, RZ, PT ;  /* 0x000000ff9800720c */ /* 0x040fe40003f44270 */
[----:B------:R-:W-:-:S05]  /*10790*/  IADD3 R152, R152, -0x1, RZ ;  /* 0xffffffff98987810 */ /* 0x000fca0007ffe0ff */
[----:B------:R-:W3:Y:S08]  /*107a0*/  MUFU.EX2 R64, R64 ;  /* 0x0000004000407308 */ /* 0x000ef00000000800 */
[----:B------:R-:W4:Y:S08]  /*107b0*/  MUFU.EX2 R147, R147 ;  /* 0x0000009300937308 */ /* 0x000f300000000800 */
        /* <DEDUP_REMOVED lines=8> */
[----:B------:R-:W-:-:S04]  /*10840*/  FFMA.FTZ R125, R74, R51, -R62 ;  /* 0x000000334a7d7223 */ /* 0x000fc8000001083e */
[----:B------:R-:W5:Y:S01]  /*10850*/  MUFU.EX2 R137, R137 ;  /* 0x0000008900897308 */ /* 0x000f620000000800 */
[----:B------:R-:W-:Y:S07]  /*10860*/  HGMMA.64x64x16.F32.BF16 R88, R120, gdesc[UR4].tnspB, R88, gsb0 ;  /* 0x40e0000478587df0 */ /* 0x000fee0008001858 */
[----:B------:R-:W5:Y:S08]  /*10870*/  MUFU.EX2 R25, R25 ;  /* 0x0000001900197308 */ /* 0x000f700000000800 */
[----:B------:R-:W5:Y:S08]  /*10880*/  MUFU.EX2 R33, R33 ;  /* 0x0000002100217308 */ /* 0x000f700000000800 */
        /* <DEDUP_REMOVED lines=16> */
[----:B------:R-:W-:Y:S01]  /*10990*/  FMUL.FTZ R97, R97, R54 ;  /* 0x0000003661617220 */ /* 0x000fe20000410000 */
[----:B-1----:R-:W-:Y:S01]  /*109a0*/  FFMA.FTZ R36, R54, R3, R148 ;  /* 0x0000000336247223 */ /* 0x002fe20000010094 */
[----:B------:R-:W-:Y:S01]  /*109b0*/  FFMA.FTZ R3, R58, R0, R59 ;  /* 0x000000003a037223 */ /* 0x000fe2000001003b */
[----:B------:R-:W-:Y:S01]  /*109c0*/  @!P1 IMAD R0, R21, 0x8, R2 ;  /* 0x0000000815009824 */ /* 0x000fe200078e0202 */
[----:B------:R-:W1:Y:S01]  /*109d0*/  MUFU.EX2 R134, R134 ;  /* 0x0000008600867308 */ /* 0x000e620000000800 */
[----:B------:R-:W-:Y:S01]  /*109e0*/  FADD.FTZ R15, R55, R36 ;  /* 0x00000024370f7221 */ /* 0x000fe20000010000 */
[----:B------:R-:W-:Y:S01]  /*109f0*/  FADD.FTZ R36, R60, R3 ;  /* 0x000000033c247221 */ /* 0x000fe20000010000 */
[----:B------:R-:W-:-:S02]  /*10a00*/  @!P1 VIADD R3, R0, 0x16860 ;  /* 0x0001686000039836 */ /* 0x000fc40000000000 */
[----:B------:R-:W-:Y:S01]  /*10a10*/  FFMA.FTZ R0, R63, R51, -R62 ;  /* 0x000000333f007223 */ /* 0x000fe2000001083e */
[----:B------:R-:W-:Y:S01]  /*10a20*/  FADD.FTZ R40, R150, R15 ;  /* 0x0000000f96287221 */ /* 0x000fe20000010000 */
[----:B------:R-:W-:Y:S01]  /*10a30*/  FADD.FTZ R36, R151, R36 ;  /* 0x0000002497247221 */ /* 0x000fe20000010000 */
[----:B------:R-:W-:Y:S01]  /*10a40*/  F2FP.BF16.F32.PACK_AB R148, R55, R148 ;  /* 0x000000943794723e */ /* 0x000fe200000010ff */
[----:B------:R-:W1:Y:S01]  /*10a50*/  MUFU.EX2 R135, R135 ;  /* 0x0000008700877308 */ /* 0x000e620000000800 */
[----:B------:R-:W-:Y:S01]  /*10a60*/  @!P1 PRMT R15, RZ, 0x654, R3 ;  /* 0x00000654ff0f9816 */ /* 0x000fe20000000003 */
[----:B------:R-:W-:Y:S01]  /*10a70*/  FADD.FTZ R3, R83, R40 ;  /* 0x0000002853037221 */ /* 0x000fe20000010000 */
[----:B--2---:R-:W-:Y:S01]  /*10a80*/  FADD.FTZ R36, R61, R36 ;  /* 0x000000243d247221 */ /* 0x004fe20000010000 */
[----:B------:R-:W-:Y:S01]  /*10a90*/  F2FP.BF16.F32.PACK_AB R150, R83, R150 ;  /* 0x000000965396723e */ /* 0x000fe200000010ff */
[----:B------:R2:W-:Y:S01]  /*10aa0*/  @!P1 SYNCS.ARRIVE.TRANS64.RED.A1T0 RZ, [R15+URZ], RZ ;  /* 0x000000ff0fff99a7 */ /* 0x0005e2000810043f */
[----:B------:R-:W-:Y:S01]  /*10ab0*/  F2FP.BF16.F32.PACK_AB R151, R61, R151 ;  /* 0x000000973d97723e */ /* 0x000fe200000010ff */
[----:B0-----:R-:W-:Y:S01]  /*10ac0*/  FADD.FTZ R21, R145, R36 ;  /* 0x0000002491157221 */ /* 0x001fe20000010000 */
[----:B------:R-:W-:Y:S01]  /*10ad0*/  MUFU.EX2 R30, R30 ;  /* 0x0000001e001e7308 */ /* 0x000fe20000000800 */
[----:B---3--:R-:W-:Y:S01]  /*10ae0*/  F2FP.BF16.F32.PACK_AB R145, R64, R145 ;  /* 0x000000914091723e */ /* 0x008fe200000010ff */
[----:B------:R-:W-:Y:S01]  /*10af0*/  FMUL.FTZ R100, R100, R54 ;  /* 0x0000003664647220 */ /* 0x000fe20000410000 */
[----:B------:R-:W-:Y:S01]  /*10b00*/  FADD.FTZ R36, R64, R21 ;  /* 0x0000001540247221 */ /* 0x000fe20000010000 */
[-CC-:B------:R-:W-:Y:S01]  /*10b10*/  FFMA.FTZ R21, R75, R51.reuse, -R62.reuse ;  /* 0x000000334b157223 */ /* 0x180fe2000001083e */
[----:B--2---:R-:W-:Y:S01]  /*10b20*/  FADD.FTZ R15, R144, R3 ;  /* 0x00000003900f7221 */ /* 0x004fe20000010000 */
[----:B------:R-:W-:Y:S01]  /*10b30*/  FFMA.FTZ R3, R67, R51, -R62 ;  /* 0x0000003343037223 */ /* 0x000fe2000001083e */
[----:B----4-:R-:W-:Y:S01]  /*10b40*/  FADD.FTZ R36, R147, R36 ;  /* 0x0000002493247221 */ /* 0x010fe20000010000 */
[----:B------:R-:W0:Y:S01]  /*10b50*/  MUFU.EX2 R0, R0 ;  /* 0x0000000000007308 */ /* 0x000e220000000800 */
[C---:B------:R-:W-:Y:S01]  /*10b60*/  FADD.FTZ R15, R82.reuse, R15 ;  /* 0x0000000f520f7221 */ /* 0x040fe20000010000 */
[----:B------:R-:W-:Y:S01]  /*10b70*/  F2FP.BF16.F32.PACK_AB R144, R82, R144 ;  /* 0x000000905290723e */ /* 0x000fe200000010ff */
[C---:B-----5:R-:W-:Y:S01]  /*10b80*/  FADD.FTZ R36, R65.reuse, R36 ;  /* 0x0000002441247221 */ /* 0x060fe20000010000 */
[----:B------:R-:W-:Y:S01]  /*10b90*/  F2FP.BF16.F32.PACK_AB R147, R65, R147 ;  /* 0x000000934193723e */ /* 0x000fe200000010ff */
[----:B------:R-:W-:Y:S01]  /*10ba0*/  FADD.FTZ R40, R146, R15 ;  /* 0x0000000f92287221 */ /* 0x000fe20000010000 */
[----:B------:R-:W-:Y:S01]  /*10bb0*/  F2FP.BF16.F32.PACK_AB R146, R11, R146 ;  /* 0x000000920b92723e */ /* 0x000fe200000010ff */
[----:B------:R-:W-:Y:S01]  /*10bc0*/  FADD.FTZ R36, R141, R36 ;  /* 0x000000248d247221 */ /* 0x000fe20000010000 */
[----:B------:R-:W2:Y:S01]  /*10bd0*/  MUFU.EX2 R28, R28 ;  /* 0x0000001c001c7308 */ /* 0x000ea20000000800 */
[----:B------:R-:W-:Y:S01]  /*10be0*/  FADD.FTZ R37, R11, R40 ;  /* 0x000000280b257221 */ /* 0x000fe20000010000 */
[-C--:B------:R-:W-:Y:S01]  /*10bf0*/  FFMA.FTZ R15, R71, R51.reuse, -R62 ;  /* 0x00000033470f7223 */ /* 0x080fe2000001083e */
[----:B------:R-:W-:Y:S01]  /*10c00*/  FADD.FTZ R36, R29, R36 ;  /* 0x000000241d247221 */ /* 0x000fe20000010000 */
[----:B------:R-:W-:Y:S01]  /*10c10*/  FFMA.FTZ R62, R81, R51, -R62 ;  /* 0x00000033513e7223 */ /* 0x000fe2000001083e */
[----:B------:R-:W-:Y:S01]  /*10c20*/  FADD.FTZ R37, R140, R37 ;  /* 0x000000258c257221 */ /* 0x000fe20000010000 */
[C---:B------:R-:W-:Y:S01]  /*10c30*/  F2FP.BF16.F32.PACK_AB R140, R24.reuse, R140 ;  /* 0x0000008c188c723e */ /* 0x040fe200000010ff */
[-C--:B------:R-:W-:Y:S01]  /*10c40*/  FMUL.FTZ R101, R101, R54.reuse ;  /* 0x0000003665657220 */ /* 0x080fe20000410000 */
[----:B------:R-:W3:Y:S01]  /*10c50*/  MUFU.EX2 R129, R129 ;  /* 0x0000008100817308 */ /* 0x000ee20000000800 */
[----:B------:R-:W-:Y:S01]  /*10c60*/  FADD.FTZ R37, R24, R37 ;  /* 0x0000002518257221 */ /* 0x000fe20000010000 */
[----:B------:R-:W-:Y:S01]  /*10c70*/  F2FP.BF16.F32.PACK_AB R141, R29, R141 ;  /* 0x0000008d1d8d723e */ /* 0x000fe200000010ff */
[-C--:B------:R-:W-:Y:S01]  /*10c80*/  FMUL.FTZ R104, R104, R54.reuse ;  /* 0x0000003668687220 */ /* 0x080fe20000410000 */
[----:B------:R-:W-:Y:S01]  /*10c90*/  FMUL.FTZ R105, R105, R54 ;  /* 0x0000003669697220 */ /* 0x000fe20000410000 */
[----:B------:R-:W-:Y:S01]  /*10ca0*/  FADD.FTZ R40, R142, R37 ;  /* 0x000000258e287221 */ /* 0x000fe20000010000 */
[----:B------:R-:W-:Y:S01]  /*10cb0*/  FADD.FTZ R37, R143, R36 ;  /* 0x000000248f257221 */ /* 0x000fe20000010000 */
[C---:B------:R-:W-:Y:S01]  /*10cc0*/  F2FP.BF16.F32.PACK_AB R143, R32.reuse, R143 ;  /* 0x0000008f208f723e */ /* 0x040fe200000010ff */
[----:B------:R-:W-:Y:S01]  /*10cd0*/  MUFU.EX2 R31, R31 ;  /* 0x0000001f001f7308 */ /* 0x000fe20000000800 */
[C---:B------:R-:W-:Y:S01]  /*10ce0*/  FADD.FTZ R41, R27.reuse, R40 ;  /* 0x000000281b297221 */ /* 0x040fe20000010000 */
[----:B------:R-:W-:Y:S01]  /*10cf0*/  FADD.FTZ R36, R32, R37 ;  /* 0x0000002520247221 */ /* 0x000fe20000010000 */
[----:B------:R-:W-:Y:S01]  /*10d00*/  F2FP.BF16.F32.PACK_AB R142, R27, R142 ;  /* 0x0000008e1b8e723e */ /* 0x000fe200000010ff */
[----:B------:R-:W-:Y:S01]  /*10d10*/  FMUL.FTZ R108, R108, R54 ;  /* 0x000000366c6c7220 */ /* 0x000fe20000410000 */
[----:B------:R-:W-:Y:S01]  /*10d20*/  FADD.FTZ R40, R136, R41 ;  /* 0x0000002988287221 */ /* 0x000fe20000010000 */
[----:B------:R-:W-:Y:S01]  /*10d30*/  FADD.FTZ R36, R137, R36 ;  /* 0x0000002489247221 */ /* 0x000fe20000010000 */
[C---:B------:R-:W-:Y:S01]  /*10d40*/  F2FP.BF16.F32.PACK_AB R136, R25.reuse, R136 ;  /* 0x000000881988723e */ /* 0x040fe200000010ff */
[----:B------:R-:W4:Y:S01]  /*10d50*/  MUFU.EX2 R3, R3 ;  /* 0x0000000300037308 */ /* 0x000f220000000800 */
[----:B------:R-:W-:Y:S01]  /*10d60*/  FADD.FTZ R37, R25, R40 ;  /* 0x0000002819257221 */ /* 0x000fe20000010000 */
[C---:B------:R-:W-:Y:S01]  /*10d70*/  FADD.FTZ R36, R33.reuse, R36 ;  /* 0x0000002421247221 */ /* 0x040fe20000010000 */
[----:B------:R-:W-:Y:S01]  /*10d80*/  F2FP.BF16.F32.PACK_AB R137, R33, R137 ;  /* 0x000000892189723e */ /* 0x000fe200000010ff */
[----:B------:R-:W-:Y:S01]  /*10d90*/  FMUL.FTZ R109, R109, R54 ;  /* 0x000000366d6d7220 */ /* 0x000fe20000410000 */
[----:B------:R-:W-:Y:S01]  /*10da0*/  FADD.FTZ R37, R138, R37 ;  /* 0x000000258a257221 */ /* 0x000fe20000010000 */
[----:B------:R-:W-:Y:S01]  /*10db0*/  FADD.FTZ R41, R139, R36 ;  /* 0x000000248b297221 */ /* 0x000fe20000010000 */
[C---:B------:R-:W-:Y:S01]  /*10dc0*/  F2FP.BF16.F32.PACK_AB R138, R26.reuse, R138 ;  /* 0x0000008a1a8a723e */ /* 0x040fe200000010ff */
[----:B------:R-:W5:Y:S01]  /*10dd0*/  MUFU.EX2 R38, R38 ;  /* 0x0000002600267308 */ /* 0x000f620000000800 */
        /* <DEDUP_REMOVED lines=12> */
[----:B-1----:R-:W-:Y:S01]  /*10ea0*/  FADD.FTZ R37, R134, R37 ;  /* 0x0000002586257221 */ /* 0x002fe20000010000 */
[----:B------:R-:W-:Y:S01]  /*10eb0*/  FADD.FTZ R11, R135, R36 ;  /* 0x00000024870b7221 */ /* 0x000fe20000010000 */
[----:B0-----:R-:W-:Y:S01]  /*10ec0*/  F2FP.BF16.F32.PACK_AB R135, R0, R135 ;  /* 0x000000870087723e */ /* 0x001fe200000010ff */
[----:B------:R-:W0:Y:S01]  /*10ed0*/  MUFU.EX2 R39, R39 ;  /* 0x0000002700277308 */ /* 0x000e220000000800 */
[----:B------:R-:W-:Y:S01]  /*10ee0*/  FADD.FTZ R37, R30, R37 ;  /* 0x000000251e257221 */ /* 0x000fe20000010000 */
[----:B------:R-:W-:Y:S01]  /*10ef0*/  FADD.FTZ R24, R0, R11 ;  /* 0x0000000b00187221 */ /* 0x000fe20000010000 */
[----:B------:R-:W-:Y:S01]  /*10f00*/  F2FP.BF16.F32.PACK_AB R134, R30, R134 ;  /* 0x000000861e86723e */ /* 0x000fe200000010ff */
[----:B------:R-:W-:Y:S01]  /*10f10*/  FMUL.FTZ R116, R116, R54 ;  /* 0x0000003674747220 */ /* 0x000fe20000410000 */
[----:B--2---:R-:W-:Y:S01]  /*10f20*/  FADD.FTZ R32, R28, R37 ;  /* 0x000000251c207221 */ /* 0x004fe20000010000 */
[----:B---3--:R-:W-:Y:S01]  /*10f30*/  FADD.FTZ R24, R129, R24 ;  /* 0x0000001881187221 */ /* 0x008fe20000010000 */
[----:B----4-:R-:W-:Y:S01]  /*10f40*/  F2FP.BF16.F32.PACK_AB R129, R3, R129 ;  /* 0x000000810381723e */ /* 0x010fe200000010ff */
[----:B------:R-:W1:Y:S01]  /*10f50*/  MUFU.EX2 R15, R15 ;  /* 0x0000000f000f7308 */ /* 0x000e620000000800 */
[----:B------:R-:W-:Y:S01]  /*10f60*/  FADD.FTZ R11, R31, R32 ;  /* 0x000000201f0b7221 */ /* 0x000fe20000010000 */
[----:B------:R-:W-:Y:S01]  /*10f70*/  FADD.FTZ R24, R3, R24 ;  /* 0x0000001803187221 */ /* 0x000fe20000010000 */
[----:B------:R-:W-:Y:S01]  /*10f80*/  F2FP.BF16.F32.PACK_AB R128, R31, R28 ;  /* 0x0000001c1f80723e */ /* 0x000fe200000010ff */
[----:B------:R-:W-:Y:S01]  /*10f90*/  FMUL.FTZ R117, R117, R54 ;  /* 0x0000003675757220 */ /* 0x000fe20000410000 */
[----:B-----5:R-:W-:Y:S01]  /*10fa0*/  FADD.FTZ R26, R38, R11 ;  /* 0x0000000b261a7221 */ /* 0x020fe20000010000 */
[----:B------:R-:W-:Y:S01]  /*10fb0*/  FADD.FTZ R24, R131, R24 ;  /* 0x0000001883187221 */ /* 0x000fe20000010000 */
[----:B------:R-:W-:Y:S01]  /*10fc0*/  FMUL.FTZ R90, R90, R58 ;  /* 0x0000003a5a5a7220 */ /* 0x000fe20000410000 */
[----:B------:R-:W2:Y:S01]  /*10fd0*/  MUFU.EX2 R42, R42 ;  /* 0x0000002a002a7308 */ /* 0x000ea20000000800 */
[C---:B0-----:R-:W-:Y:S01]  /*10fe0*/  FADD.FTZ R11, R39.reuse, R26 ;  /* 0x0000001a270b7221 */ /* 0x041fe20000010000 */
[----:B------:R-:W-:Y:S01]  /*10ff0*/  F2FP.BF16.F32.PACK_AB R130, R39, R38 ;  /* 0x000000262782723e */ /* 0x000fe200000010ff */
[-C--:B------:R-:W-:Y:S01]  /*11000*/  FMUL.FTZ R91, R91, R58.reuse ;  /* 0x0000003a5b5b7220 */ /* 0x080fe20000410000 */
[-C--:B------:R-:W-:Y:S01]  /*11010*/  FMUL.FTZ R94, R94, R58.reuse ;  /* 0x0000003a5e5e7220 */ /* 0x080fe20000410000 */
[-C--:B------:R-:W-:Y:S01]  /*11020*/  FMUL.FTZ R95, R95, R58.reuse ;  /* 0x0000003a5f5f7220 */ /* 0x080fe20000410000 */
[-C--:B------:R-:W-:Y:S01]  /*11030*/  FMUL.FTZ R98, R98, R58.reuse ;  /* 0x0000003a62627220 */ /* 0x080fe20000410000 */
[-C--:B------:R-:W-:Y:S01]  /*11040*/  FMUL.FTZ R99, R99, R58.reuse ;  /* 0x0000003a63637220 */ /* 0x080fe20000410000 */
[----:B------:R-:W0:Y:S01]  /*11050*/  MUFU.EX2 R125, R125 ;  /* 0x0000007d007d7308 */ /* 0x000e220000000800 */
        /* <DEDUP_REMOVED lines=11> */
[-C--:B------:R-:W-:Y:S01]  /*11110*/  FMUL.FTZ R115, R115, R58.reuse ;  /* 0x0000003a73737220 */ /* 0x080fe20000410000 */
[-C--:B------:R-:W-:Y:S01]  /*11120*/  FMUL.FTZ R118, R118, R58.reuse ;  /* 0x0000003a76767220 */ /* 0x080fe20000410000 */
[----:B------:R-:W-:-:S02]  /*11130*/  FMUL.FTZ R119, R119, R58 ;  /* 0x0000003a77777220 */ /* 0x000fc40000410000 */
[----:B------:R-:W2:Y:S01]  /*11140*/  MUFU.EX2 R21, R21 ;  /* 0x0000001500157308 */ /* 0x000ea20000000800 */
[----:B0-----:R-:W-:-:S07]  /*11150*/  FADD.FTZ R24, R125, R24 ;  /* 0x000000187d187221 */ /* 0x001fce0000010000 */
[----:B------:R-:W0:Y:S01]  /*11160*/  MUFU.EX2 R46, R46 ;  /* 0x0000002e002e7308 */ /* 0x000e220000000800 */
[C---:B-1----:R-:W-:Y:S01]  /*11170*/  FADD.FTZ R11, R43.reuse, R10 ;  /* 0x0000000a2b0b7221 */ /* 0x042fe20000010000 */
[----:B------:R-:W-:-:S06]  /*11180*/  F2FP.BF16.F32.PACK_AB R124, R43, R42 ;  /* 0x0000002a2b7c723e */ /* 0x000fcc00000010ff */
[----:B------:R-:W1:Y:S01]  /*11190*/  MUFU.EX2 R76, R76 ;  /* 0x0000004c004c7308 */ /* 0x000e620000000800 */
[C---:B--2---:R-:W-:Y:S01]  /*111a0*/  FADD.FTZ R25, R21.reuse, R24 ;  /* 0x0000001815197221 */ /* 0x044fe20000010000 */
[----:B------:R-:W-:Y:S01]  /*111b0*/  F2FP.BF16.F32.PACK_AB R125, R21, R125 ;  /* 0x0000007d157d723e */ /* 0x000fe200000010ff */
[----:B------:R-:W-:-:S05]  /*111c0*/  IMAD.MOV.U32 R21, RZ, RZ, R18 ;  /* 0x000000ffff157224 */ /* 0x000fca00078e0012 */
        /* <DEDUP_REMOVED lines=21> */
[----:B--2---:R-:W-:Y:S01]  /*11320*/  FADD.FTZ R3, R57, R10 ;  /* 0x0000000a39037221 */ /* 0x004fe20000010000 */
[----:B------:R-:W-:-:S06]  /*11330*/  IMAD.MOV.U32 R10, RZ, RZ, R23 ;  /* 0x000000ffff0a7224 */ /* 0x000fcc00078e0017 */
[----:B------:R-:W2:Y:S01]  /*11340*/  MUFU.EX2 R62, R62 ;  /* 0x0000003e003e7308 */ /* 0x000ea20000000800 */
[----:B0-----:R-:W-:Y:S01]  /*11350*/  FADD.FTZ R0, R123, R0 ;  /* 0x000000007b007221 */ /* 0x001fe20000010000 */
[C---:B-1----:R-:W-:Y:S01]  /*11360*/  FADD.FTZ R3, R20.reuse, R3 ;  /* 0x0000000314037221 */ /* 0x042fe20000010000 */
[----:B------:R-:W-:Y:S01]  /*11370*/  F2FP.BF16.F32.PACK_AB R122, R20, R57 ;  /* 0x00000039147a723e */ /* 0x000fe200000010ff */
[----:B------:R-:W-:Y:S02]  /*11380*/  IMAD.MOV.U32 R20, RZ, RZ, R35 ;  /* 0x000000ffff147224 */ /* 0x000fe400078e0023 */
[C---:B--2---:R-:W-:Y:S01]  /*11390*/  FADD.FTZ R0, R62.reuse, R0 ;  /* 0x000000003e007221 */ /* 0x044fe20000010000 */
[----:B------:R-:W-:Y:S01]  /*113a0*/  F2FP.BF16.F32.PACK_AB R123, R62, R123 ;  /* 0x0000007b3e7b723e */ /* 0x000fe200000010ff */
[----:B------:R-:W-:Y:S06]  /*113b0*/  @P2 BRA `(.L_x_2028) ;  /* 0xffffffd800502947 */ /* 0x000fec000383ffff */
.L_x_2018:
[----:B------:R-:W-:Y:S05]  /*113c0*/  WARPSYNC.ALL ;  /* 0x0000000000007948 */ /* 0x000fea0003800000 */
[----:B------:R-:W-:Y:S06]  /*113d0*/  BAR.ARV 0x8, 0x1a0 ;  /* 0x0206800000007b1d */ /* 0x000fec0000002000 */
[----:B------:R-:W-:Y:S05]  /*113e0*/  @!P0 BRA `(.L_x_2029) ;  /* 0x0000000000048947 */ /* 0x000fea0003800000 */
[----:B------:R-:W-:Y:S01]  /*113f0*/  BPT.TRAP 0x1 ;  /* 0x000000040000795c */ /* 0x000fe20000300000 */
.L_x_2029:
[----:B------:R-:W-:Y:S01]  /*11400*/  IMAD R9, R18, 0x8, R2 ;  /* 0x0000000812097824 */ /* 0x000fe200078e0202 */
[----:B------:R-:W-:-:S04]  /*11410*/  SHF.L.U32 R4, R23, 0x1f, RZ ;  /* 0x0000001f17047819 */ /* 0x000fc800000006ff */
[----:B------:R0:W1:Y:S01]  /*11420*/  SYNCS.PHASECHK.TRANS64.TRYWAIT P2, [R9+URZ+0x16850], R4 ;  /* 0x01685004090075a7 */ /* 0x000062000804017f */
[----:B------:R-:W-:Y:S05]  /*11430*/  @!P0 BRA `(.L_x_2030) ;  /* 0x0000000000048947 */ /* 0x000fea0003800000 */
[----:B------:R-:W-:Y:S01]  /*11440*/  BPT.TRAP 0x1 ;  /* 0x000000040000795c */ /* 0x000fe20000300000 */
.L_x_2030:
[----:B------:R-:W-:-:S05]  /*11450*/  VIADD R2, R2, 0x400 ;  /* 0x0000040002027836 */ /* 0x000fca0000000000 */
[----:B------:R-:W-:-:S04]  /*11460*/  SHF.R.U32.HI R2, RZ, 0x4, R2 ;  /* 0x00000004ff027819 */ /* 0x000fc80000011602 */
[----:B------:R-:W-:Y:S01]  /*11470*/  LOP3.LUT R5, R2, 0x3fff, RZ, 0xc0, !PT ;  /* 0x00003fff02057812 */ /* 0x000fe200078ec0ff */
[----:B-1----:R-:W-:Y:S06]  /*11480*/  @P2 BRA `(.L_x_2031) ;  /* 0x0000000000082947 */ /* 0x002fec0003800000 */
[----:B------:R-:W1:Y:S02]  /*11490*/  SYNCS.PHASECHK.TRANS64.TRYWAIT P0, [R9+URZ+0x16850], R4 ;  /* 0x01685004090075a7 */ /* 0x000e64000800017f */
[----:B-1----:R-:W-:Y:S05]  /*114a0*/  @!P0 BRA `(.L_x_2032) ;  /* 0x0000007c007c8947 */ /* 0x002fea0003800000 */
.L_x_2031:
[----:B01----:R-:W-:Y:S01]  /*114b0*/  IMAD R4, R18, 0x400, R5 ;  /* 0x0000040012047824 */ /* 0x003fe200078e0205 */
[----:B------:R-:W2:Y:S01]  /*114c0*/  LDL.LU R20, [R1+0x34] ;  /* 0x0000340001147983 */ /* 0x000ea20000300800 */
[----:B------:R-:W-:Y:S01]  /*114d0*/  IMAD.MOV.U32 R5, RZ, RZ, 0x40000040 ;  /* 0x40000040ff057424 */ /* 0x000fe200078e00ff */
[----:B------:R-:W-:Y:S05]  /*114e0*/  WARPSYNC.ALL ;  /* 0x0000000000007948 */ /* 0x000fea0003800000 */
[C---:B------:R-:W-:Y:S01]  /*114f0*/  R2UR UR6, R4.reuse ;  /* 0x00000000040672ca */ /* 0x040fe200000e0000 */
[----:B------:R-:W-:Y:S01]  /*11500*/  WARPGROUP.ARRIVE ;  /* 0x00000000000079c5 */ /* 0x000fe20000000000 */
[----:B------:R-:W-:Y:S01]  /*11510*/  R2UR UR7, R5 ;  /* 0x00000000050772ca */ /* 0x000fe200000e0000 */
[----:B------:R-:W-:Y:S01]  /*11520*/  VIADD R6, R4, 0x80 ;  /* 0x0000008004067836 */ /* 0x000fe20000000000 */
[----:B------:R-:W0:Y:S01]  /*11530*/  SHFL.BFLY PT, R2, R3, 0x2, 0x1f ;  /* 0x0c401f0003027f89 */ /* 0x000e2200000e0000 */
[----:B------:R-:W-:-:S02]  /*11540*/  IMAD.MOV.U32 R7, RZ, RZ, 0x40000040 ;  /* 0x40000040ff077424 */ /* 0x000fc400078e00ff */
[----:B------:R-:W-:Y:S02]  /*11550*/  IMAD.MOV.U32 R5, RZ, RZ, 0x40000040 ;  /* 0x40000040ff057424 */ /* 0x000fe400078e00ff */
[----:B------:R-:W-:Y:S02]  /*11560*/  IMAD.MOV.U32 R21, RZ, RZ, RZ ;  /* 0x000000ffff157224 */ /* 0x000fe400078e00ff */
[----:B------:R-:W-:-:S04]  /*11570*/  VIADD R18, R18, 0x1 ;  /* 0x0000000112127836 */ /* 0x000fc80000000000 */
[----:B------:R-:W-:Y:S01]  /*11580*/  HGMMA.64x64x16.F32.BF16 R88, R148, gdesc[UR4].tnspB, R88, gsb0 ;  /* 0x40e0000494587df0 */ /* 0x000fe20008001858 */
[----:B------:R-:W-:Y:S01]  /*11590*/  R2UR UR6, R6 ;  /* 0x00000000060672ca */ /* 0x000fe200000e0000 */
[----:B------:R-:W-:Y:S01]  /*115a0*/  VIADD R6, R4, 0x100 ;  /* 0x0000010004067836 */ /* 0x000fe20000000000 */
[----:B------:R-:W-:Y:S01]  /*115b0*/  R2UR UR7, R7 ;  /* 0x00000000070772ca */ /* 0x000fe200000e0000 */
[----:B------:R-:W-:Y:S01]  /*115c0*/  IMAD.MOV.U32 R7, RZ, RZ, 0x40000040 ;  /* 0x40000040ff077424 */ /* 0x000fe200078e00ff */
[----:B------:R-:W-:-:S04]  /*115d0*/  ISETP.NE.AND P0, PT, R18, 0x2, PT ;  /* 0x000000021200780c */ /* 0x000fc80003f05270 */
[----:B------:R-:W-:Y:S01]  /*115e0*/  SEL R18, R18, RZ, P0 ;  /* 0x000000ff12127207 */ /* 0x000fe20000000000 */
[----:B0-----:R-:W-:Y:S01]  /*115f0*/  FADD.FTZ R2, R2, R3 ;  /* 0x0000000302027221 */ /* 0x001fe20000010000 */
[----:B------:R-:W-:Y:S01]  /*11600*/  IMAD.MOV.U32 R3, RZ, RZ, -0x800000 ;  /* 0xff800000ff037424 */ /* 0x000fe200078e00ff */
        /* <DEDUP_REMOVED lines=10> */
[----:B------:R-:W-:Y:S02]  /*116b0*/  R2UR UR6, R6 ;  /* 0x00000000060672ca */ /* 0x000fe400000e0000 */
[----:B------:R-:W-:Y:S01]  /*116c0*/  R2UR UR7, R7 ;  /* 0x00000000070772ca */ /* 0x000fe200000e0000 */
[----:B------:R-:W-:Y:S01]  /*116d0*/  IMAD.MOV.U32 R7, RZ, RZ, 0x40000040 ;  /* 0x40000040ff077424 */ /* 0x000fe200078e00ff */
[----:B------:R-:W-:Y:S01]  /*116e0*/  IADD3 R6, R4, 0x200, RZ ;  /* 0x0000020004067810 */ /* 0x000fe20007ffe0ff */
[----:B------:R-:W-:Y:S02]  /*116f0*/  WARPGROUP.DEPBAR.LE gsb0, 0x0 ;  /* 0x00008000000079c5 */ /* 0x000fe40000010000 */
[----:B------:R-:W-:-:S08]  /*11700*/  WARPGROUP.ARRIVE ;  /* 0x00000000000079c5 */ /* 0x000fd00000000000 */
        /* <DEDUP_REMOVED lines=18> */
[----:B------:R-:W-:Y:S01]  /*11830*/  R2UR UR6, R6 ;  /* 0x00000000060672ca */ /* 0x000fe200000e0000 */
[----:B------:R-:W-:Y:S01]  /*11840*/  IMAD.MOV.U32 R6, RZ, RZ, RZ ;  /* 0x000000ffff067224 */ /* 0x000fe200078e00ff */
[----:B------:R-:W-:Y:S02]  /*11850*/  R2UR UR7, R7 ;  /* 0x00000000070772ca */ /* 0x000fe400000e0000 */
[----:B------:R-:W0:Y:S02]  /*11860*/  SHFL.BFLY PT, R7, R0, 0x2, 0x1f ;  /* 0x0c401f0000077f89 */ /* 0x000e2400000e0000 */
[----:B0-----:R-:W-:Y:S01]  /*11870*/  FADD.FTZ R7, R7, R0 ;  /* 0x0000000007077221 */ /* 0x001fe20000010000 */
[----:B------:R-:W-:-:S04]  /*11880*/  SEL R0, RZ, 0x1, P0 ;  /* 0x00000001ff007807 */ /* 0x000fc80000000000 */
[----:B------:R-:W-:Y:S01]  /*11890*/  LOP3.LUT R23, R23, R0, RZ, 0x3c, !PT ;  /* 0x0000000017177212 */ /* 0x000fe200078e3cff */
[----:B------:R-:W-:Y:S01]  /*118a0*/  IMAD.MOV.U32 R0, RZ, RZ, -0x800000 ;  /* 0xff800000ff007424 */ /* 0x000fe200078e00ff */
[----:B------:R-:W-:Y:S02]  /*118b0*/  WARPGROUP.DEPBAR.LE gsb0, 0x0 ;  /* 0x00008000000079c5 */ /* 0x000fe40000010000 */
[----:B------:R-:W-:-:S06]  /*118c0*/  WARPGROUP.ARRIVE ;  /* 0x00000000000079c5 */ /* 0x000fcc0000000000 */
[----:B------:R-:W-:Y:S01]  /*118d0*/  HGMMA.64x64x16.F32.BF16 R88, R124, gdesc[UR4].tnspB, R88, gsb0 ;  /* 0x40e000047c587df0 */ /* 0x000fe20008001858 */
[----:B------:R-:W-:Y:S02]  /*118e0*/  R2UR UR6, R4 ;  /* 0x00000000040672ca */ /* 0x000fe400000e0000 */
[----:B------:R-:W-:Y:S01]  /*118f0*/  R2UR UR7, R5 ;  /* 0x00000000050772ca */ /* 0x000fe200000e0000 */
[----:B------:R-:W0:Y:S04]  /*11900*/  SHFL.BFLY PT, R4, R7, 0x1, 0x1f ;  /* 0x0c201f0007047f89 */ /* 0x000e2800000e0000 */
[----:B------:R-:W1:Y:S01]  /*11910*/  SHFL.BFLY PT, R5, R2, 0x1, 0x1f ;  /* 0x0c201f0002057f89 */ /* 0x000e6200000e0000 */
[----:B0-----:R-:W-:Y:S01]  /*11920*/  FADD.FTZ R11, R7, R4 ;  /* 0x00000004070b7221 */ /* 0x001fe20000010000 */
[----:B------:R-:W-:-:S02]  /*11930*/  @!P1 VIADD R7, R9, 0x16860 ;  /* 0x0001686009079836 */ /* 0x000fc40000000000 */
[----:B-1----:R-:W-:Y:S02]  /*11940*/  FADD.FTZ R10, R2, R5 ;  /* 0x00000005020a7221 */ /* 0x002fe40000010000 */
[----:B------:R-:W-:Y:S02]  /*11950*/  FSETP.NE.FTZ.AND P3, PT, R11, RZ, PT ;  /* 0x000000ff0b00720b */ /* 0x000fe40003f75000 */
[----:B------:R-:W-:Y:S02]  /*11960*/  @!P1 PRMT R7, RZ, 0x654, R7 ;  /* 0x00000654ff079816 */ /* 0x000fe40000000007 */
[----:B------:R-:W-:-:S09]  /*11970*/  FSETP.NE.FTZ.AND P2, PT, R10, RZ, PT ;  /* 0x000000ff0a00720b */ /* 0x000fd20003f55000 */
[----:B------:R-:W0:Y:S04]  /*11980*/  @P3 MUFU.LG2 R8, R11 ;  /* 0x0000000b00083308 */ /* 0x000e280000000c00 */
[C---:B------:R-:W-:Y:S01]  /*11990*/  @P2 FMUL.FTZ R2, R51.reuse, 0.69314718246459960938 ;  /* 0x3f31721833022820 */ /* 0x040fe20000410000 */
[----:B------:R-:W-:-:S03]  /*119a0*/  @P3 FMUL.FTZ R51, R51, 0.69314718246459960938 ;  /* 0x3f31721833333820 */ /* 0x000fc60000410000 */
[----:B------:R-:W1:Y:S08]  /*119b0*/  @P2 MUFU.LG2 R4, R10 ;  /* 0x0000000a00042308 */ /* 0x000e700000000c00 */
[----:B------:R-:W2:Y:S01]  /*119c0*/  @P2 MUFU.RCP R21, R10 ;  /* 0x0000000a00152308 */ /* 0x000ea20000001000 */
[----:B0-----:R-:W-:-:S04]  /*119d0*/  @P3 FMUL.FTZ R8, R8, 0.69314718246459960938 ;  /* 0x3f31721808083820 */ /* 0x001fc80000410000 */
[----:B------:R-:W-:-:S03]  /*119e0*/  @P3 FFMA.FTZ R3, R51, R35, R8 ;  /* 0x0000002333033223 */ /* 0x000fc60000010008 */
[----:B------:R-:W0:Y:S01]  /*119f0*/  @P3 MUFU.RCP R6, R11 ;  /* 0x0000000b00063308 */ /* 0x000e220000001000 */
[----:B-1----:R-:W-:-:S04]  /*11a00*/  @P2 FMUL.FTZ R5, R4, 0.69314718246459960938 ;  /* 0x3f31721804052820 */ /* 0x002fc80000410000 */
[----:B------:R-:W-:Y:S01]  /*11a10*/  @P2 FFMA.FTZ R0, R2, R53, R5 ;  /* 0x0000003502002223 */ /* 0x000fe20000010005 */
        /* <DEDUP_REMOVED lines=37> */
[----:B---3--:R-:W-:-:S07]  /*11c70*/  FMUL.FTZ R119, R119, R6 ;  /* 0x0000000677777220 */ /* 0x008fce0000410000 */
.L_x_1957:
[----:B------:R-:W2:Y:S01]  /*11c80*/  LDL R60, [R1+0x28] ;  /* 0x00002800013c7983 */ /* 0x000ea20000100800 */
[----:B------:R-:W-:Y:S05]  /*11c90*/  WARPSYNC.ALL ;  /* 0x0000000000007948 */ /* 0x000fea0003800000 */
[----:B------:R-:W0:Y:S01]  /*11ca0*/  S2R R4, SR_TID.X ;  /* 0x0000000000047919 */ /* 0x000e220000002100 */
[----:B------:R-:W3:Y:S01]  /*11cb0*/  S2UR UR5, SR_CgaCtaId ;  /* 0x00000000000579c3 */ /* 0x000ee20000008800 */
[----:B------:R-:W-:Y:S01]  /*11cc0*/  UMOV UR4, 0x400 ;  /* 0x0000040000047882 */ /* 0x000fe20000000000 */
[----:B------:R-:W-:Y:S01]  /*11cd0*/  BSSY B0, `(.L_x_2033) ;  /* 0x0000182000007945 */ /* 0x000fe20003800000 */
[----:B---3--:R-:W-:-:S06]  /*11ce0*/  ULEA UR4, UR5, UR4, 0x18 ;  /* 0x0000000405047291 */ /* 0x008fcc000f8ec03f */
[----:B------:R-:W-:Y:S01]  /*11cf0*/  MOV R2, UR4 ;  /* 0x0000000400027c02 */ /* 0x000fe20008000f00 */
[----:B------:R-:W-:Y:S01]  /*11d00*/  BAR.SYNC.DEFER_BLOCKING 0x5, 0x1a0 ;  /* 0x0146800000007b1d */ /* 0x000fe20000010000 */
[----:B0-----:R-:W-:-:S05]  /*11d10*/  VIADD R61, R4, 0xffffff80 ;  /* 0xffffff80043d7836 */ /* 0x001fca0000000000 */
[----:B------:R-:W-:-:S04]  /*11d20*/  SHF.R.S32.HI R58, RZ, 0x1f, R61 ;  /* 0x0000001fff3a7819 */ /* 0x000fc8000001143d */
[----:B------:R-:W-:-:S04]  /*11d30*/  LEA.HI R20, R58, R61, RZ, 0x3 ;  /* 0x0000003d3a147211 */ /* 0x000fc800078f18ff */
[----:B------:R-:W-:Y:S01]  /*11d40*/  SHF.R.S32.HI R20, RZ, 0x3, R20 ;  /* 0x00000003ff147819 */ /* 0x000fe20000011414 */
[----:B------:R0:W3:Y:S01]  /*11d50*/  LDS.128 R152, [R2+0x168d0] ;  /* 0x0168d00002987984 */ /* 0x0000e20000000c00 */
[----:B------:R-:W-:Y:S06]  /*11d60*/  BAR.ARV 0x4, 0x1a0 ;  /* 0x0106800000007b1d */ /* 0x000fec0000002000 */
[----:B--2---:R-:W-:Y:S01]  /*11d70*/  SHF.R.S32.HI R57, RZ, 0x1f, R60 ;  /* 0x0000001fff397819 */ /* 0x004fe2000001143c */
[----:B------:R-:W-:-:S03]  /*11d80*/  IMAD.SHL.U32 R56, R60, 0x4, RZ ;  /* 0x000000043c387824 */ /* 0x000fc600078e00ff */
[----:B------:R-:W-:Y:S01]  /*11d90*/  SHF.L.U64.HI R59, R60, 0x2, R57 ;  /* 0x000000023c3b7819 */ /* 0x000fe20000010239 */
[----:B0--3--:R-:W-:Y:S06]  /*11da0*/  @P1 BRA `(.L_x_2034) ;  /* 0x0000000c00941947 */ /* 0x009fec0003800000 */
[----:B------:R-:W1:Y:S01]  /*11db0*/  LDL R4, [R1+0x40] ;  /* 0x0000400001047983 */ /* 0x000e620000100800 */
[----:B------:R-:W0:Y:S01]  /*11dc0*/  S2R R5, SR_SWINHI ;  /* 0x0000000000057919 */ /* 0x000e220000002f00 */
[----:B------:R-:W-:Y:S05]  /*11dd0*/  WARPSYNC.ALL ;  /* 0x0000000000007948 */ /* 0x000fea0003800000 */
[----:B------:R-:W-:Y:S01]  /*11de0*/  F2FP.BF16.F32.PACK_AB R12, R12, R49 ;  /* 0x000000310c0c723e */ /* 0x000fe200000010ff */
[----:B------:R-:W-:Y:S01]  /*11df0*/  ULDC.64 UR4, c[0x0][0xbd8] ;  /* 0x0002f60000047ab9 */ /* 0x000fe20000000a00 */
[----:B------:R-:W-:Y:S01]  /*11e00*/  F2FP.BF16.F32.PACK_AB R13, R13, R52 ;  /* 0x000000340d0d723e */ /* 0x000fe200000010ff */
[----:B------:R-:W2:Y:S01]  /*11e10*/  LDL R62, [R1+0x2c] ;  /* 0x00002c00013e7983 */ /* 0x000ea20000100800 */
[----:B-----5:R-:W-:-:S02]  /*11e20*/  MOV R24, R2 ;  /* 0x0000000200187202 */ /* 0x020fc40000000f00 */
[----:B0-----:R-:W-:Y:S02]  /*11e30*/  MOV R25, R5 ;  /* 0x0000000500197202 */ /* 0x001fe40000000f00 */
[----:B------:R-:W-:Y:S02]  /*11e40*/  F2FP.BF16.F32.PACK_AB R14, R14, R47 ;  /* 0x0000002f0e0e723e */ /* 0x000fe400000010ff */
[----:B------:R-:W-:Y:S01]  /*11e50*/  F2FP.BF16.F32.PACK_AB R15, R15, R50 ;  /* 0x000000320f0f723e */ /* 0x000fe200000010ff */
[----:B------:R-:W-:Y:S01]  /*11e60*/  BAR.SYNC.DEFER_BLOCKING 0x1, 0x180 ;  /* 0x0046000000007b1d */ /* 0x000fe20000010000 */
[----:B-1----:R-:W-:-:S03]  /*11e70*/  IMAD.WIDE R10, R4, 0x2, R24 ;  /* 0x00000002040a7825 */ /* 0x002fc600078e0218 */
[C---:B------:R-:W-:Y:S02]  /*11e80*/  IADD3 R51, P2, R10.reuse, 0x20, RZ ;  /* 0x000000200a337810 */ /* 0x040fe40007f5e0ff */
[C---:B------:R-:W-:Y:S02]  /*11e90*/  LOP3.LUT R9, R10.reuse, 0x380, RZ, 0xc0, !PT ;  /* 0x000003800a097812 */ /* 0x040fe400078ec0ff */
[C---:B------:R-:W-:Y:S02]  /*11ea0*/  IADD3 R55, P0, R10.reuse, 0x60, RZ ;  /* 0x000000600a377810 */ /* 0x040fe40007f1e0ff */
[----:B------:R-:W-:Y:S02]  /*11eb0*/  IADD3 R53, P1, R10, 0x40, RZ ;  /* 0x000000400a357810 */ /* 0x000fe40007f3e0ff */
[----:B------:R-:W-:Y:S02]  /*11ec0*/  LOP3.LUT R4, R51, 0x380, RZ, 0xc0, !PT ;  /* 0x0000038033047812 */ /* 0x000fe400078ec0ff */
[----:B------:R-:W-:-:S02]  /*11ed0*/  SHF.R.U64 R9, R9, 0x3, RZ ;  /* 0x0000000309097819 */ /* 0x000fc400000012ff */
[----:B------:R-:W-:Y:S02]  /*11ee0*/  LOP3.LUT R6, R53, 0x380, RZ, 0xc0, !PT ;  /* 0x0000038035067812 */ /* 0x000fe400078ec0ff */
[----:B------:R-:W-:Y:S02]  /*11ef0*/  LOP3.LUT R54, R55, 0x380, RZ, 0xc0, !PT ;  /* 0x0000038037367812 */ /* 0x000fe400078ec0ff */
[----:B------:R-:W-:Y:S02]  /*11f00*/  SHF.R.U64 R4, R4, 0x3, RZ ;  /* 0x0000000304047819 */ /* 0x000fe400000012ff */
[----:B------:R-:W-:Y:S02]  /*11f10*/  LOP3.LUT R10, R9, R10, RZ, 0x3c, !PT ;  /* 0x0000000a090a7212 */ /* 0x000fe400078e3cff */
[----:B------:R-:W-:Y:S02]  /*11f20*/  SHF.R.U64 R6, R6, 0x3, RZ ;  /* 0x0000000306067819 */ /* 0x000fe400000012ff */
[----:B------:R-:W-:Y:S01]  /*11f30*/  SHF.R.U64 R54, R54, 0x3, RZ ;  /* 0x0000000336367819 */ /* 0x000fe200000012ff */
        /* <DEDUP_REMOVED lines=16> */
[----:B------:R-:W-:Y:S02]  /*12040*/  F2FP.BF16.F32.PACK_AB R9, R35, R38 ;  /* 0x000000262309723e */ /* 0x000fe400000010ff */
[----:B------:R-:W-:Y:S02]  /*12050*/  F2FP.BF16.F32.PACK_AB R11, R31, R34 ;  /* 0x000000221f0b723e */ /* 0x000fe400000010ff */
[----:B0-----:R-:W-:-:S02]  /*12060*/  F2FP.BF16.F32.PACK_AB R10, R33, R36 ;  /* 0x00000024210a723e */ /* 0x001fc400000010ff */
[----:B------:R-:W-:Y:S02]  /*12070*/  F2FP.BF16.F32.PACK_AB R12, R28, R29 ;  /* 0x0000001d1c0c723e */ /* 0x000fe400000010ff */
[----:B------:R-:W-:Y:S02]  /*12080*/  F2FP.BF16.F32.PACK_AB R13, R27, R32 ;  /* 0x000000201b0d723e */ /* 0x000fe400000010ff */
[----:B------:R-:W-:Y:S02]  /*12090*/  F2FP.BF16.F32.PACK_AB R14, R21, R30 ;  /* 0x0000001e150e723e */ /* 0x000fe400000010ff */
[----:B------:R-:W-:Y:S02]  /*120a0*/  F2FP.BF16.F32.PACK_AB R15, R119, R26 ;  /* 0x0000001a770f723e */ /* 0x000fe400000010ff */
[----:B------:R-:W-:Y:S02]  /*120b0*/  ISETP.NE.U32.AND P0, PT, RZ, UR4, PT ;  /* 0x00000004ff007c0c */ /* 0x000fe4000bf05070 */
[----:B------:R-:W-:Y:S01]  /*120c0*/  IADD3 R28, P1, R56, UR4, RZ ;  /* 0x00000004381c7c10 */ /* 0x000fe2000ff3e0ff */
[----:B------:R0:W-:Y:S01]  /*120d0*/  STSM.16.M88.4 [R50], R4 ;  /* 0x0000000432007844 */ /* 0x0001e20000000200 */
[----:B------:R-:W-:-:S02]  /*120e0*/  ISETP.NE.AND.EX P0, PT, RZ, UR5, PT, P0 ;  /* 0x00000005ff007c0c */ /* 0x000fc4000bf05300 */
        /* <DEDUP_REMOVED lines=10> */
[----:B------:R-:W-:Y:S01]  /*12190*/  IMAD.U32 R32, RZ, RZ, UR4 ;  /* 0x00000004ff207e24 */ /* 0x000fe2000f8e00ff */
[----:B------:R-:W-:Y:S01]  /*121a0*/  @P1 IADD3.X R27, R59, UR5, RZ, P2, !PT ;  /* 0x000000053b1b1c10 */ /* 0x000fe200097fe4ff */
[----:B------:R-:W3:Y:S04]  /*121b0*/  @P0 LDG.E R33, desc[UR40][R28.64] ;  /* 0x000000281c210981 */ /* 0x000ee8000c1e1900 */
[----:B------:R0:W5:Y:S01]  /*121c0*/  @P1 LDG.E R32, desc[UR40][R26.64] ;  /* 0x000000281a201981 */ /* 0x000162000c1e1900 */
[----:B--2---:R-:W-:-:S02]  /*121d0*/  SHF.R.S32.HI R35, RZ, 0x1f, R62 ;  /* 0x0000001fff237819 */ /* 0x004fc4000001143e */
[----:B---3--:R-:W-:Y:S01]  /*121e0*/  SHF.R.S32.HI R34, RZ, 0x1f, R33 ;  /* 0x0000001fff227819 */ /* 0x008fe20000011421 */
[----:B0-----:R-:W-:Y:S06]  /*121f0*/  @P1 BRA `(.L_x_2035) ;  /* 0x0000000000101947 */ /* 0x001fec0003800000 */
[----:B------:R-:W-:Y:S05]  /*12200*/  @!P0 BRA `(.L_x_2035) ;  /* 0x00000000000c8947 */ /* 0x000fea0003800000 */
[----:B------:R-:W2:Y:S04]  /*12210*/  LDG.E R5, desc[UR40][R28.64] ;  /* 0x000000281c057981 */ /* 0x000ea8000c1e1900 */
[----:B-----5:R-:W2:Y:S02]  /*12220*/  LDG.E R32, desc[UR40][R28.64+0x4] ;  /* 0x000004281c207981 */ /* 0x020ea4000c1e1900 */
[----:B--2---:R-:W-:-:S07]  /*12230*/  IMAD.IADD R32, R32, 0x1, -R5 ;  /* 0x0000000120207824 */ /* 0x004fce00078e0a05 */
.L_x_2035:
[----:B------:R-:W2:Y:S01]  /*12240*/  LDL R8, [R1+0x24] ;  /* 0x0000240001087983 */ /* 0x000ea20000100800 */
[----:B------:R-:W-:-:S03]  /*12250*/  ULDC.64 UR4, c[0x0][0xb70] ;  /* 0x0002dc0000047ab9 */ /* 0x000fc60000000a00 */
[----:B------:R-:W3:Y:S01]  /*12260*/  LDL R39, [R1+0x30] ;  /* 0x0000300001277983 */ /* 0x000ee20000100800 */
[----:B------:R-:W-:Y:S02]  /*12270*/  IMAD.MOV.U32 R4, RZ, RZ, R33 ;  /* 0x000000ffff047224 */ /* 0x000fe400078e0021 */
[----:B------:R-:W-:Y:S01]  /*12280*/  IMAD.MOV.U32 R5, RZ, RZ, R34 ;  /* 0x000000ffff057224 */ /* 0x000fe200078e0022 */
[----:B------:R-:W2:Y:S01]  /*12290*/  LDL.LU R38, [R1+0x38] ;  /* 0x0000380001267983 */ /* 0x000ea20000300800 */
[----:B------:R-:W-:Y:S01]  /*122a0*/  IMAD R6, R35, UR4, RZ ;  /* 0x0000000423067c24 */ /* 0x000fe2000f8e02ff */
[----:B------:R-:W-:Y:S01]  /*122b0*/  SEL R36, R57, RZ, !P0 ;  /* 0x000000ff39247207 */ /* 0x000fe20004000000 */
[----:B------:R-:W-:Y:S01]  /*122c0*/  IMAD.WIDE.U32 R4, R62, UR4, R4 ;  /* 0x000000043e047c25 */ /* 0x000fe2000f8e0004 */
[----:B------:R-:W-:Y:S01]  /*122d0*/  LEA.HI R58, R58, R61, RZ, 0x7 ;  /* 0x0000003d3a3a7211 */ /* 0x000fe200078f38ff */
[----:B------:R-:W-:Y:S01]  /*122e0*/  ULDC.64 UR6, c[0x0][0xae0] ;  /* 0x0002b80000067ab9 */ /* 0x000fe20000000a00 */
[----:B------:R-:W-:Y:S01]  /*122f0*/  SEL R37, R60, RZ, !P0 ;  /* 0x000000ff3c257207 */ /* 0x000fe20004000000 */
[----:B------:R-:W-:Y:S01]  /*12300*/  IMAD R7, R62, UR5, R6 ;  /* 0x000000053e077c24 */ /* 0x000fe2000f8e0206 */
[----:B------:R-:W-:Y:S01]  /*12310*/  ULDC.64 UR4, c[0x0][0xb78] ;  /* 0x0002de0000047ab9 */ /* 0x000fe20000000a00 */
[----:B------:R-:W-:Y:S01]  /*12320*/  LOP3.LUT R58, R58, 0xffffff80, RZ, 0xc0, !PT ;  /* 0xffffff803a3a7812 */ /* 0x000fe200078ec0ff */
[----:B------:R-:W-:-:S02]  /*12330*/  IMAD R6, R36, UR4, RZ ;  /* 0x0000000424067c24 */ /* 0x000fc4000f8e02ff */
[----:B------:R-:W-:Y:S02]  /*12340*/  IMAD.IADD R5, R5, 0x1, R7 ;  /* 0x0000000105057824 */ /* 0x000fe400078e0207 */
[C---:B------:R-:W-:Y:S02]  /*12350*/  IMAD R6, R37.reuse, UR5, R6 ;  /* 0x0000000525067c24 */ /* 0x040fe4000f8e0206 */
[----:B------:R-:W-:Y:S01]  /*12360*/  IMAD.WIDE.U32 R4, R37, UR4, R4 ;  /* 0x0000000425047c25 */ /* 0x000fe2000f8e0004 */
[----:B------:R-:W-:-:S03]  /*12370*/  ULDC.64 UR4, c[0x0][0xb40] ;  /* 0x0002d00000047ab9 */ /* 0x000fc60000000a00 */
[----:B------:R-:W-:-:S05]  /*12380*/  IMAD.IADD R58, R61, 0x1, -R58 ;  /* 0x000000013d3a7824 */ /* 0x000fca00078e0a3a */
[----:B------:R-:W-:Y:S01]  /*12390*/  LOP3.LUT P0, RZ, R58, 0x3, RZ, 0xc0, !PT ;  /* 0x000000033aff7812 */ /* 0x000fe2000780c0ff */
[C---:B------:R-:W-:Y:S01]  /*123a0*/  VIADD R21, R20.reuse, 0x90 ;  /* 0x0000009014157836 */ /* 0x040fe20000000000 */
[----:B------:R-:W-:Y:S01]  /*123b0*/  BSSY B1, `(.L_x_2036) ;  /* 0x0000055000017945 */ /* 0x000fe20003800000 */
[----:B---3--:R-:W-:Y:S02]  /*123c0*/  IMAD R7, R20, 0x40, R39 ;  /* 0x0000004014077824 */ /* 0x008fe400078e0227 */
[----:B--2---:R-:W-:Y:S02]  /*123d0*/  IMAD R11, R38, 0xc0, R8 ;  /* 0x000000c0260b7824 */ /* 0x004fe400078e0208 */
[----:B------:R-:W-:-:S03]  /*123e0*/  IMAD.WIDE R24, R7, 0x2, R24 ;  /* 0x0000000207187825 */ /* 0x000fc600078e0218 */
[----:B------:R-:W-:Y:S02]  /*123f0*/  SHF.R.S32.HI R9, RZ, 0x1f, R11 ;  /* 0x0000001fff097819 */ /* 0x000fe4000001140b */
[----:B------:R-:W-:Y:S02]  /*12400*/  IADD3 R4, P1, R11, R4, RZ ;  /* 0x000000040b047210 */ /* 0x000fe40007f3e0ff */
[----:B------:R-:W-:Y:S02]  /*12410*/  IADD3 R7, P4, R24, 0x4800, RZ ;  /* 0x0000480018077810 */ /* 0x000fe40007f9e0ff */
[----:B------:R-:W-:Y:S01]  /*12420*/  IADD3.X R9, R9, R5, R6, P1, !PT ;  /* 0x0000000509097210 */ /* 0x000fe20000ffe406 */
[C---:B------:R-:W-:Y:S01]  /*12430*/  VIADD R5, R11.reuse, 0x8 ;  /* 0x000000080b057836 */ /* 0x040fe20000000000 */
[----:B------:R-:W-:Y:S01]  /*12440*/  LEA R30, P2, R4, UR4, 0x2 ;  /* 0x00000004041e7c11 */ /* 0x000fe2000f8410ff */
[----:B------:R-:W-:Y:S01]  /*12450*/  IMAD.X R27, RZ, RZ, R25, P4 ;  /* 0x000000ffff1b7224 */ /* 0x000fe200020e0619 */
[----:B-----5:R-:W-:-:S02]  /*12460*/  ISETP.GE.OR P1, PT, R11, R32, P0 ;  /* 0x000000200b00720c */ /* 0x020fc40000726670 */
[----:B------:R-:W-:Y:S01]  /*12470*/  LEA.HI.X R31, R4, UR5, R9, 0x2, P2 ;  /* 0x00000005041f7c11 */ /* 0x000fe200090f1409 */
[----:B------:R-:W-:Y:S01]  /*12480*/  IMAD.MOV.U32 R28, RZ, RZ, R39 ;  /* 0x000000ffff1c7224 */ /* 0x000fe200078e0027 */
[C---:B------:R-:W-:Y:S01]  /*12490*/  IADD3 R15, P2, R24.reuse, 0x1800, RZ ;  /* 0x00001800180f7810 */ /* 0x040fe20007f5e0ff */
[----:B------:R-:W-:Y:S01]  /*124a0*/  ULDC.64 UR4, c[0x0][0xaa0] ;  /* 0x0002a80000047ab9 */ /* 0x000fe20000000a00 */
[C---:B------:R-:W-:Y:S02]  /*124b0*/  IADD3 R11, P3, R24.reuse, 0x3000, RZ ;  /* 0x00003000180b7810 */ /* 0x040fe40007f7e0ff */
[----:B------:R-:W-:Y:S02]  /*124c0*/  ISETP.GE.OR P0, PT, R5, R32, P0 ;  /* 0x000000200500720c */ /* 0x000fe40000706670 */
[----:B------:R-:W-:Y:S01]  /*124d0*/  LOP3.LUT R5, R24, 0x380, RZ, 0xc0, !PT ;  /* 0x0000038018057812 */ /* 0x000fe200078ec0ff */
[----:B------:R-:W-:Y:S01]  /*124e0*/  IMAD.X R13, RZ, RZ, R25, P3 ;  /* 0x000000ffff0d7224 */ /* 0x000fe200018e0619 */
[----:B------:R-:W-:Y:S01]  /*124f0*/  LOP3.LUT R8, R15, 0x380, RZ, 0xc0, !PT ;  /* 0x000003800f087812 */ /* 0x000fe200078ec0ff */
[----:B------:R0:W-:Y:S01]  /*12500*/  @!P1 STG.E desc[UR40][R30.64], R0 ;  /* 0x000000001e009986 */ /* 0x0001e2000c101928 */
        /* <DEDUP_REMOVED lines=9> */
[----:B------:R-:W-:-:S02]  /*125a0*/  IADD3.X R9, RZ, R25, RZ, P2, !PT ;  /* 0x00000019ff097210 */ /* 0x000fc400017fe4ff */
[----:B------:R-:W-:Y:S02]  /*125b0*/  LOP3.LUT R8, R8, R15, RZ, 0x3c, !PT ;  /* 0x0000000f08087212 */ /* 0x000fe400078e3cff */
[----:B------:R-:W-:Y:S02]  /*125c0*/  LOP3.LUT R12, R10, R11, RZ, 0x3c, !PT ;  /* 0x0000000b0a0c7212 */ /* 0x000fe400078e3cff */
[----:B------:R-:W-:Y:S02]  /*125d0*/  LOP3.LUT R26, R6, R7, RZ, 0x3c, !PT ;  /* 0x00000007061a7212 */ /* 0x000fe400078e3cff */
[----:B------:R-:W5:Y:S01]  /*125e0*/  LD.E.128 R4, desc[UR40][R4.64] ;  /* 0x0000002804047980 */ /* 0x000f62000c101d00 */
[----:B------:R-:W-:-:S03]  /*125f0*/  SHF.R.S32.HI R29, RZ, 0x1f, R39 ;  /* 0x0000001fff1d7819 */ /* 0x000fc60000011427 */
[----:B------:R-:W5:Y:S04]  /*12600*/  LD.E.128 R8, desc[UR40][R8.64] ;  /* 0x0000002808087980 */ /* 0x000f68000c101d00 */
[----:B------:R-:W5:Y:S04]  /*12610*/  LD.E.128 R12, desc[UR40][R12.64] ;  /* 0x000000280c0c7980 */ /* 0x000f68000c101d00 */
[----:B------:R-:W5:Y:S01]  /*12620*/  LD.E.128 R24, desc[UR40][R26.64] ;  /* 0x000000281a187980 */ /* 0x000f62000c101d00 */
[----:B------:R-:W-:Y:S02]  /*12630*/  IMAD R34, R34, UR4, RZ ;  /* 0x0000000422227c24 */ /* 0x000fe4000f8e02ff */
[----:B------:R-:W-:Y:S01]  /*12640*/  IMAD.WIDE.U32 R28, R33, UR4, R28 ;  /* 0x00000004211c7c25 */ /* 0x000fe2000f8e001c */
[----:B------:R-:W-:Y:S01]  /*12650*/  @!PT LDS RZ, [RZ] ;  /* 0x00000000fffff984 */ /* 0x000fe20000000800 */
[----:B------:R-:W-:Y:S01]  /*12660*/  @!PT LDS RZ, [RZ] ;  /* 0x00000000fffff984 */ /* 0x000fe20000000800 */
[----:B------:R-:W-:Y:S01]  /*12670*/  @!PT LDS RZ, [RZ] ;  /* 0x00000000fffff984 */ /* 0x000fe20000000800 */
[----:B------:R-:W-:Y:S01]  /*12680*/  @!PT LDS RZ, [RZ] ;  /* 0x00000000fffff984 */ /* 0x000fe20000000800 */
[----:B------:R2:W-:Y:S06]  /*12690*/  MEMBAR.ALL.CTA ;  /* 0x0000000000007992 */ /* 0x0005ec0000008000 */
[----:B--2---:R-:W2:Y:S01]  /*126a0*/  FENCE.VIEW.ASYNC.S ;  /* 0x00000000000073c6 */ /* 0x004ea20000000000 */
[----:B------:R-:W-:Y:S01]  /*126b0*/  ULDC UR4, c[0x0][0xa8c] ;  /* 0x0002a30000047ab9 */ /* 0x000fe20000000800 */
[C---:B0-----:R-:W-:Y:S01]  /*126c0*/  VIADD R0, R20.reuse, 0x30 ;  /* 0x0000003014007836 */ /* 0x041fe20000000000 */
[----:B------:R-:W-:Y:S01]  /*126d0*/  ISETP.GE.AND P0, PT, R39, UR4, PT ;  /* 0x0000000427007c0c */ /* 0x000fe2000bf06270 */
[----:B-1----:R-:W-:-:S02]  /*126e0*/  VIADD R3, R20, 0x60 ;  /* 0x0000006014037836 */ /* 0x002fc40000000000 */
[----:B------:R-:W-:Y:S02]  /*126f0*/  IMAD R32, R38, -0xc0, R32 ;  /* 0xffffff4026207824 */ /* 0x000fe400078e0220 */
[----:B------:R-:W-:Y:S01]  /*12700*/  IMAD R33, R33, UR5, R34 ;  /* 0x0000000521217c24 */ /* 0x000fe2000f8e0222 */
[----:B------:R-:W-:Y:S01]  /*12710*/  ULDC.64 UR4, c[0x0][0xae8] ;  /* 0x0002ba0000047ab9 */ /* 0x000fe20000000a00 */
[----:B------:R-:W-:Y:S01]  /*12720*/  IMAD R30, R35, UR6, RZ ;  /* 0x00000006231e7c24 */ /* 0x000fe2000f8e02ff */
[-C--:B------:R-:W-:Y:S01]  /*12730*/  ISETP.GE.OR P3, PT, R0, R32.reuse, P0 ;  /* 0x000000200000720c */ /* 0x080fe20000766670 */
[----:B------:R-:W-:Y:S01]  /*12740*/  IMAD.IADD R29, R29, 0x1, R33 ;  /* 0x000000011d1d7824 */ /* 0x000fe200078e0221 */
[-C--:B------:R-:W-:Y:S01]  /*12750*/  ISETP.GE.OR P1, PT, R3, R32.reuse, P0 ;  /* 0x000000200300720c */ /* 0x080fe20000726670 */
[C---:B------:R-:W-:Y:S01]  /*12760*/  IMAD R31, R62.reuse, UR7, R30 ;  /* 0x000000073e1f7c24 */ /* 0x040fe2000f8e021e */
[-C--:B------:R-:W-:Y:S01]  /*12770*/  ISETP.GE.OR P2, PT, R21, R32.reuse, P0 ;  /* 0x000000201500720c */ /* 0x080fe20000746670 */
[----:B------:R-:W-:Y:S01]  /*12780*/  IMAD.WIDE.U32 R28, R62, UR6, R28 ;  /* 0x000000063e1c7c25 */ /* 0x000fe2000f8e001c */
[----:B------:R-:W-:-:S02]  /*12790*/  ISETP.GE.OR P0, PT, R20, R32, P0 ;  /* 0x000000201400720c */ /* 0x000fc40000706670 */
[----:B------:R-:W-:Y:S01]  /*127a0*/  SHF.R.S32.HI R21, RZ, 0x1f, R20 ;  /* 0x0000001fff157819 */ /* 0x000fe20000011414 */
[----:B------:R-:W-:Y:S02]  /*127b0*/  VIADD R0, R2, 0x16820 ;  /* 0x0001682002007836 */ /* 0x000fe40000000000 */
[----:B------:R-:W-:Y:S02]  /*127c0*/  IMAD.IADD R29, R29, 0x1, R31 ;  /* 0x000000011d1d7824 */ /* 0x000fe400078e021f */
[----:B------:R-:W-:Y:S01]  /*127d0*/  IMAD R3, R36, UR4, RZ ;  /* 0x0000000424037c24 */ /* 0x000fe2000f8e02ff */
[----:B------:R-:W-:Y:S01]  /*127e0*/  PRMT R0, RZ, 0x654, R0 ;  /* 0x00000654ff007816 */ /* 0x000fe20000000000 */
[----:B------:R-:W-:-:S03]  /*127f0*/  IMAD.WIDE.U32 R32, R37, UR4, R28 ;  /* 0x0000000425207c25 */ /* 0x000fc6000f8e001c */
[----:B--2---:R0:W-:Y:S01]  /*12800*/  SYNCS.ARRIVE.TRANS64.RED.A1T0 RZ, [R0+URZ], RZ ;  /* 0x000000ff00ff79a7 */ /* 0x0041e2000810043f */
        /* <DEDUP_REMOVED lines=15> */
.L_x_2037:
[----:B------:R-:W-:Y:S05]  /*12900*/  BSYNC B1 ;  /* 0x0000000000017941 */ /* 0x000fea0003800000 */
.L_x_2036:
[----:B------:R-:W-:Y:S04]  /*12910*/  BSSY B1, `(.L_x_2038) ;  /* 0x000000f000017945 */ /* 0x000fe80003800000 */
[----:B------:R-:W-:Y:S05]  /*12920*/  @P3 BRA `(.L_x_2039) ;  /* 0x0000000000343947 */ /* 0x000fea0003800000 */
[----:B------:R-:W-:Y:S01]  /*12930*/  IADD3 R3, P0, R30, 0x30, RZ ;  /* 0x000000301e037810 */ /* 0x000fe20007f1e0ff */
[----:B------:R-:W-:Y:S01]  /*12940*/  ULDC.64 UR4, c[0x0][0xad8] ;  /* 0x0002b60000047ab9 */ /* 0x000fe20000000a00 */
[----:B0----5:R-:W-:Y:S02]  /*12950*/  IMAD.MOV.U32 R4, RZ, RZ, R32 ;  /* 0x000000ffff047224 */ /* 0x021fe400078e0020 */
        /* <DEDUP_REMOVED lines=9> */
[----:B------:R1:W-:Y:S02]  /*129f0*/  STG.E.128 desc[UR40][R6.64], R8 ;  /* 0x0000000806007986 */ /* 0x0003e4000c101d28 */
.L_x_2039:
[----:B------:R-:W-:Y:S05]  /*12a00*/  BSYNC B1 ;  /* 0x0000000000017941 */ /* 0x000fea0003800000 */
.L_x_2038:
        /* <DEDUP_REMOVED lines=15> */
.L_x_2041:
[----:B------:R-:W-:Y:S05]  /*12b00*/  BSYNC B1 ;  /* 0x0000000000017941 */ /* 0x000fea0003800000 */
.L_x_2040:
        /* <DEDUP_REMOVED lines=15> */
.L_x_2034:
        /* <DEDUP_REMOVED lines=21> */
.L_x_2043:
[----:B------:R-:W2:Y:S04]  /*12d50*/  LDL R15, [R1+0x30] ;  /* 0x00003000010f7983 */ /* 0x000ea80000100800 */
[----:B------:R-:W3:Y:S04]  /*12d60*/  LDL R14, [R1+0x2c] ;  /* 0x00002c00010e7983 */ /* 0x000ee80000100800 */
[----:B------:R4:W5:Y:S01]  /*12d70*/  LDL R13, [R1+0x38] ;  /* 0x00003800010d7983 */ /* 0x0009620000100800 */
[----:B------:R-:W-:Y:S01]  /*12d80*/  BSSY B1, `(.L_x_2044) ;  /* 0x000001d000017945 */ /* 0x000fe20003800000 */
[----:B-1----:R-:W-:-:S02]  /*12d90*/  SEL R11, R60, RZ, !P0 ;  /* 0x000000ff3c0b7207 */ /* 0x002fc40004000000 */
[----:B------:R-:W-:Y:S02]  /*12da0*/  SEL R10, R57, RZ, !P0 ;  /* 0x000000ff390a7207 */ /* 0x000fe40004000000 */
[----:B-----5:R-:W-:Y:S02]  /*12db0*/  SHF.R.S32.HI R8, RZ, 0x1f, R3 ;  /* 0x0000001fff087819 */ /* 0x020fe40000011403 */
[----:B--2---:R-:W-:Y:S02]  /*12dc0*/  SHF.R.S32.HI R12, RZ, 0x1f, R15 ;  /* 0x0000001fff0c7819 */ /* 0x004fe4000001140f */
[----:B---3--:R-:W-:Y:S01]  /*12dd0*/  SHF.R.S32.HI R9, RZ, 0x1f, R14 ;  /* 0x0000001fff097819 */ /* 0x008fe2000001140e */
[----:B----4-:R-:W-:Y:S06]  /*12de0*/  @P2 BRA `(.L_x_2045) ;  /* 0x0000000000582947 */ /* 0x010fec0003800000 */
[----:B0-----:R-:W0:Y:S02]  /*12df0*/  S2R R4, SR_TID.X ;  /* 0x0000000000047919 */ /* 0x001e240000002100 */
[----:B0-----:R-:W-:-:S05]  /*12e00*/  IMAD R4, R13, 0xc0, R4 ;  /* 0x000000c00d047824 */ /* 0x001fca00078e0204 */
[----:B------:R-:W-:-:S04]  /*12e10*/  IADD3 R5, R4, -0x80, RZ ;  /* 0xffffff8004057810 */ /* 0x000fc80007ffe0ff */
[----:B------:R-:W-:-:S13]  /*12e20*/  ISETP.GE.AND P0, PT, R5, R0, PT ;  /* 0x000000000500720c */ /* 0x000fda0003f06270 */
[----:B------:R-:W-:Y:S05]  /*12e30*/  @P0 BRA `(.L_x_2045) ;  /* 0x0000000000440947 */ /* 0x000fea0003800000 */
[----:B------:R-:W-:Y:S01]  /*12e40*/  IADD3 R4, P0, R5, R3, RZ ;  /* 0x0000000305047210 */ /* 0x000fe20007f1e0ff */
[----:B------:R-:W-:Y:S02]  /*12e50*/  ULDC.64 UR4, c[0x0][0xb70] ;  /* 0x0002dc0000047ab9 */ /* 0x000fe40000000a00 */
[----:B------:R-:W-:Y:S01]  /*12e60*/  IMAD R6, R9, UR4, RZ ;  /* 0x0000000409067c24 */ /* 0x000fe2000f8e02ff */
[----:B------:R-:W-:-:S03]  /*12e70*/  LEA.HI.X.SX32 R5, R5, R8, 0x1, P0 ;  /* 0x0000000805057211 */ /* 0x000fc600000f0eff */
        /* <DEDUP_REMOVED lines=13> */
.L_x_2045:
[----:B------:R-:W-:Y:S05]  /*12f50*/  BSYNC B1 ;  /* 0x0000000000017941 */ /* 0x000fea0003800000 */
.L_x_2044:
[----:B------:R-:W-:Y:S01]  /*12f60*/  ULDC.64 UR4, c[0x0][0xaa0] ;  /* 0x0002a80000047ab9 */ /* 0x000fe20000000a00 */
[----:B0-----:R-:W-:Y:S01]  /*12f70*/  IMAD.MOV.U32 R4, RZ, RZ, R15 ;  /* 0x000000ffff047224 */ /* 0x001fe200078e000f */
[----:B------:R-:W-:Y:S01]  /*12f80*/  ULDC.64 UR6, c[0x0][0xae0] ;  /* 0x0002b80000067ab9 */ /* 0x000fe20000000a00 */
[----:B-1----:R-:W-:Y:S01]  /*12f90*/  IMAD.MOV.U32 R5, RZ, RZ, R12 ;  /* 0x000000ffff057224 */ /* 0x002fe200078e000c */
[----:B------:R-:W-:Y:S01]  /*12fa0*/  SHF.R.S32.HI R21, RZ, 0x1f, R20 ;  /* 0x0000001fff157819 */ /* 0x000fe20000011414 */
[----:B------:R-:W-:Y:S01]  /*12fb0*/  IMAD R6, R8, UR4, RZ ;  /* 0x0000000408067c24 */ /* 0x000fe2000f8e02ff */
[----:B------:R-:W-:Y:S01]  /*12fc0*/  BSSY B1, `(.L_x_2046) ;  /* 0x0000024000017945 */ /* 0x000fe20003800000 */
[----:B------:R-:W-:Y:S01]  /*12fd0*/  IMAD.WIDE.U32 R4, R3, UR4, R4 ;  /* 0x0000000403047c25 */ /* 0x000fe2000f8e0004 */
[----:B------:R-:W-:Y:S02]  /*12fe0*/  ULDC UR4, c[0x0][0xa8c] ;  /* 0x0002a30000047ab9 */ /* 0x000fe40000000800 */
[----:B------:R-:W-:Y:S01]  /*12ff0*/  ISETP.GE.AND P0, PT, R15, UR4, PT ;  /* 0x000000040f007c0c */ /* 0x000fe2000bf06270 */
[----:B------:R-:W-:Y:S01]  /*13000*/  IMAD R3, R3, UR5, R6 ;  /* 0x0000000503037c24 */ /* 0x000fe2000f8e0206 */
[----:B------:R-:W-:Y:S01]  /*13010*/  ULDC.64 UR4, c[0x0][0xae8] ;  /* 0x0002ba0000047ab9 */ /* 0x000fe20000000a00 */
[----:B------:R-:W-:-:S02]  /*13020*/  VIADD R6, R20, 0x30 ;  /* 0x0000003014067836 */ /* 0x000fc40000000000 */
[----:B------:R-:W-:Y:S02]  /*13030*/  IMAD R7, R13, -0xc0, R0 ;  /* 0xffffff400d077824 */ /* 0x000fe400078e0200 */
[----:B------:R-:W-:Y:S02]  /*13040*/  VIADD R0, R20, 0x60 ;  /* 0x0000006014007836 */ /* 0x000fe40000000000 */
[----:B------:R-:W-:Y:S01]  /*13050*/  IMAD.IADD R5, R5, 0x1, R3 ;  /* 0x0000000105057824 */ /* 0x000fe200078e0203 */
[-C--:B------:R-:W-:Y:S01]  /*13060*/  ISETP.GE.OR P3, PT, R6, R7.reuse, P0 ;  /* 0x000000070600720c */ /* 0x080fe20000766670 */
[----:B------:R-:W-:Y:S01]  /*13070*/  VIADD R6, R20, 0x90 ;  /* 0x0000009014067836 */ /* 0x000fe20000000000 */
[-C--:B------:R-:W-:Y:S01]  /*13080*/  ISETP.GE.OR P1, PT, R0, R7.reuse, P0 ;  /* 0x000000070000720c */ /* 0x080fe20000726670 */
[----:B------:R-:W-:Y:S02]  /*13090*/  IMAD R3, R9, UR6, RZ ;  /* 0x0000000609037c24 */ /* 0x000fe4000f8e02ff */
[----:B------:R-:W-:Y:S01]  /*130a0*/  IMAD.WIDE.U32 R4, R14, UR6, R4 ;  /* 0x000000060e047c25 */ /* 0x000fe2000f8e0004 */
[----:B------:R-:W-:-:S02]  /*130b0*/  ISETP.GE.OR P2, PT, R6, R7, P0 ;  /* 0x000000070600720c */ /* 0x000fc40000746670 */
[----:B------:R-:W-:Y:S01]  /*130c0*/  ISETP.GE.OR P0, PT, R20, R7, P0 ;  /* 0x000000071400720c */ /* 0x000fe20000706670 */
[----:B------:R-:W-:Y:S02]  /*130d0*/  IMAD R3, R14, UR7, R3 ;  /* 0x000000070e037c24 */ /* 0x000fe4000f8e0203 */
[----:B------:R-:W-:Y:S02]  /*130e0*/  IMAD R0, R10, UR4, RZ ;  /* 0x000000040a007c24 */ /* 0x000fe4000f8e02ff */
[----:B------:R-:W-:Y:S02]  /*130f0*/  IMAD.IADD R5, R5, 0x1, R3 ;  /* 0x0000000105057824 */ /* 0x000fe400078e0203 */
[C---:B------:R-:W-:Y:S02]  /*13100*/  IMAD R3, R11.reuse, UR5, R0 ;  /* 0x000000050b037c24 */ /* 0x040fe4000f8e0200 */
[----:B------:R-:W-:-:S04]  /*13110*/  IMAD.WIDE.U32 R6, R11, UR4, R4 ;  /* 0x000000040b067c25 */ /* 0x000fc8000f8e0004 */
        /* <DEDUP_REMOVED lines=14> */
.L_x_2047:
[----:B------:R-:W-:Y:S05]  /*13200*/  BSYNC B1 ;  /* 0x0000000000017941 */ /* 0x000fea0003800000 */
.L_x_2046:
[----:B------:R-:W-:Y:S04]  /*13210*/  BSSY B1, `(.L_x_2048) ;  /* 0x000000f000017945 */ /* 0x000fe80003800000 */
        /* <DEDUP_REMOVED lines=10> */
[----:B0-----:R-:W-:Y:S01]  /*132c0*/  LEA R10, P0, R4, UR4, 0x1 ;  /* 0x00000004040a7c11 */ /* 0x001fe2000f8008ff */
[----:B------:R-:W-:-:S05]  /*132d0*/  IMAD.IADD R3, R5, 0x1, R3 ;  /* 0x0000000105037824 */ /* 0x000fca00078e0203 */
[----:B------:R-:W-:-:S05]  /*132e0*/  LEA.HI.X R11, R4, UR5, R3, 0x1, P0 ;  /* 0x00000005040b7c11 */ /* 0x000fca00080f0c03 */
[----:B------:R1:W-:Y:S02]  /*132f0*/  STG.E.128 desc[UR40][R10.64], RZ ;  /* 0x000000ff0a007986 */ /* 0x0003e4000c101d28 */
.L_x_2049:
[----:B------:R-:W-:Y:S05]  /*13300*/  BSYNC B1 ;  /* 0x0000000000017941 */ /* 0x000fea0003800000 */
.L_x_2048:
        /* <DEDUP_REMOVED lines=15> */
.L_x_2051:
[----:B------:R-:W-:Y:S05]  /*13400*/  BSYNC B1 ;  /* 0x0000000000017941 */ /* 0x000fea0003800000 */
.L_x_2050:
        /* <DEDUP_REMOVED lines=14> */
.L_x_2042:
[----:B------:R-:W-:Y:S05]  /*134f0*/  BSYNC B0 ;  /* 0x0000000000007941 */ /* 0x000fea0003800000 */
.L_x_2033:
[----:B------:R-:W-:Y:S02]  /*13500*/  ULDC UR4, c[0x0][0xc14] ;  /* 0x0003050000047ab9 */ /* 0x000fe40000000800 */
[----:B------:R-:W-:-:S13]  /*13510*/  ISETP.GE.AND P0, PT, R155, UR4, PT ;  /* 0x000000049b007c0c */ /* 0x000fda000bf06270 */
[----:B------:R-:W-:Y:S05]  /*13520*/  @!P0 BRA `(.L_x_2052) ;  /* 0xfffffed800b88947 */ /* 0x000fea000383ffff */
[----:B------:R-:W-:Y:S05]  /*13530*/  BRA `(.L_x_1897) ;  /* 0x0000004c00cc7947 */ /* 0x000fea0003800000 */
.L_x_1895:
        /* <DEDUP_REMOVED lines=27> */
[----:B------:R-:W-:Y:S02]  /*136f0*/  IMAD.MOV.U32 R16, RZ, RZ, RZ ;  /* 0x000000ffff107224 */ /* 0x000fe400078e00ff */
        /* <DEDUP_REMOVED lines=9> */
[----:B0-----:R-:W-:-:S04]  /*13790*/  SEL R3, R6, RZ, P0 ;  /* 0x000000ff06037207 */ /* 0x001fc80000000000 */
[----:B------:R-:W-:-:S05]  /*137a0*/  IADD3 R3, R4, R3, RZ ;  /* 0x0000000304037210 */ /* 0x000fca0007ffe0ff */
        /* <DEDUP_REMOVED lines=17> */
[----:B------:R-:W-:-:S12]  /*138c0*/  IMAD.MOV.U32 R3, RZ, RZ, R4 ;  /* 0x000000ffff037224 */ /* 0x000fd800078e0004 */
[----:B--2---:R-:W-:Y:S05]  /*138d0*/  @P0 BRA `(.L_x_2053) ;  /* 0x0000000000b80947 */ /* 0x004fea0003800000 */
[----:B------:R-:W-:Y:S01]  /*138e0*/  IMAD.MOV.U32 R4, RZ, RZ, R3 ;  /* 0x000000ffff047224 */ /* 0x000fe200078e0003 */
[----:B------:R-:W-:Y:S01]  /*138f0*/  ULDC UR5, c[0x0][0xc14] ;  /* 0x0003050000057ab9 */ /* 0x000fe20000000800 */
[----:B------:R-:W-:Y:S01]  /*13900*/  IMAD.MOV.U32 R19, RZ, RZ, RZ ;  /* 0x000000ffff137224 */ /* 0x000fe200078e00ff */
[----:B------:R-:W-:Y:S01]  /*13910*/  ULDC UR7, c[0x0][0xc14] ;  /* 0x0003050000077ab9 */ /* 0x000fe20000000800 */
[----:B------:R-:W-:-:S05]  /*13920*/  ULDC UR4, c[0x0][0xc10] ;  /* 0x0003040000047ab9 */ /* 0x000fca0000000800 */
.L_x_2057:
        /* <DEDUP_REMOVED lines=14> */
.L_x_2056:
[----:B------:R-:W-:Y:S05]  /*13a10*/  BSYNC B0 ;  /* 0x0000000000007941 */ /* 0x000fea0003800000 */
.L_x_2055:
        /* <DEDUP_REMOVED lines=26> */
.L_x_2053:
        /* <DEDUP_REMOVED lines=16> */
[----:B------:R-:W0:Y:S02]  /*13cc0*/  F2I.FTZ.U32.TRUNC.NTZ R3, R11 ;  /* 0x0000000b00037305 */ /* 0x000e24000021f000 */
[----:B0-----:R-:W-:Y:S01]  /*13cd0*/  IMAD.MOV R9, RZ, RZ, -R3 ;  /* 0x000000ffff097224 */ /* 0x001fe200078e0a03 */
[----:B------:R-:W-:Y:S06]  /*13ce0*/  @!P0 BRA `(.L_x_2058) ;  /* 0x0000000000088947 */ /* 0x000fec0003800000 */
[----:B------:R-:W-:-:S06]  /*13cf0*/  VIADD R16, R12, 0xffffffff ;  /* 0xffffffff0c107836 */ /* 0x000fcc0000000000 */
[----:B------:R0:W1:Y:S02]  /*13d00*/  SHFL.IDX PT, R16, R5, R16, 0x1f ;  /* 0x00001f1005107589 */ /* 0x00006400000e0000 */
.L_x_2058:
[----:B-1----:R-:W-:Y:S01]  /*13d10*/  IMAD R16, R16, UR4, R8 ;  /* 0x0000000410107c24 */ /* 0x002fe2000f8e0208 */
[----:B------:R-:W-:Y:S01]  /*13d20*/  IABS R10, R4 ;  /* 0x00000004000a7213 */ /* 0x000fe20000000000 */
[----:B------:R-:W-:Y:S02]  /*13d30*/  IMAD R9, R9, R6, RZ ;  /* 0x0000000609097224 */ /* 0x000fe400078e02ff */
[----:B------:R-:W-:Y:S01]  /*13d40*/  IMAD.MOV.U32 R2, RZ, RZ, RZ ;  /* 0x000000ffff027224 */ /* 0x000fe200078e00ff */
[----:B0-----:R-:W-:Y:S01]  /*13d50*/  IADD3 R5, -R16, UR6, RZ ;  /* 0x0000000610057c10 */ /* 0x001fe2000fffe1ff */
[----:B------:R-:W-:Y:S02]  /*13d60*/  IMAD.MOV R10, RZ, RZ, -R10 ;  /* 0x000000ffff0a7224 */ /* 0x000fe400078e0a0a */
[----:B------:R-:W-:Y:S01]  /*13d70*/  IMAD.HI.U32 R2, R3, R9, R2 ;  /* 0x0000000903027227 */ /* 0x000fe200078e0002 */
[----:B------:R-:W-:-:S05]  /*13d80*/  IABS R8, R5 ;  /* 0x0000000500087213 */ /* 0x000fca0000000000 */
[----:B------:R-:W-:Y:S02]  /*13d90*/  IMAD.MOV.U32 R3, RZ, RZ, R8 ;  /* 0x000000ffff037224 */ /* 0x000fe400078e0008 */
[----:B------:R-:W-:Y:S02]  /*13da0*/  IMAD.MOV.U32 R8, RZ, RZ, R10 ;  /* 0x000000ffff087224 */ /* 0x000fe400078e000a */
[----:B------:R-:W-:-:S04]  /*13db0*/  IMAD.HI.U32 R2, R2, R3, RZ ;  /* 0x0000000302027227 */ /* 0x000fc800078e00ff */
[----:B------:R-:W-:-:S05]  /*13dc0*/  IMAD R3, R2, R8, R3 ;  /* 0x0000000802037224 */ /* 0x000fca00078e0203 */
[----:B------:R-:W-:-:S13]  /*13dd0*/  ISETP.GT.U32.AND P0, PT, R6, R3, PT ;  /* 0x000000030600720c */ /* 0x000fda0003f04070 */
[----:B------:R-:W-:Y:S01]  /*13de0*/  @!P0 IADD3 R3, R3, -R6, RZ ;  /* 0x8000000603038210 */ /* 0x000fe20007ffe0ff */
        /* <DEDUP_REMOVED lines=21> */
[----:B------:R-:W-:Y:S01]  /*13f40*/  IMAD R5, R11, R8, RZ ;  /* 0x000000080b057224 */ /* 0x000fe200078e02ff */
[----:B------:R-:W-:-:S03]  /*13f50*/  IABS R11, R7 ;  /* 0x00000007000b7213 */ /* 0x000fc60000000000 */
[----:B------:R-:W-:-:S04]  /*13f60*/  IMAD.HI.U32 R2, R3, R5, R2 ;  /* 0x0000000503027227 */ /* 0x000fc800078e0002 */
[----:B------:R-:W-:Y:S02]  /*13f70*/  IMAD.MOV.U32 R5, RZ, RZ, R10 ;  /* 0x000000ffff057224 */ /* 0x000fe400078e000a */
        /* <DEDUP_REMOVED lines=13> */
[----:B------:R-:W-:Y:S02]  /*14050*/  @!P0 LOP3.LUT R2, RZ, R7, RZ, 0x33, !PT ;  /* 0x00000007ff028212 */ /* 0x000fe400078e33ff */
[----:B------:R-:W-:Y:S02]  /*14060*/  IADD3 R7, -R7, RZ, RZ ;  /* 0x000000ff07077210 */ /* 0x000fe40007ffe1ff */
[----:B------:R-:W-:-:S03]  /*14070*/  LOP3.LUT R17, RZ, R2, RZ, 0x33, !PT ;  /* 0x00000002ff117212 */ /* 0x000fc600078e33ff */
[----:B------:R-:W-:Y:S02]  /*14080*/  IMAD R18, R2, R7, R3 ;  /* 0x0000000702127224 */ /* 0x000fe400078e0203 */
[----:B------:R-:W-:Y:S01]  /*14090*/  IMAD.IADD R17, R0, 0x1, R17 ;  /* 0x0000000100117824 */ /* 0x000fe200078e0211 */
[----:B------:R-:W-:Y:S06]  /*140a0*/  BRA `(.L_x_2059) ;  /* 0x00000000000c7947 */ /* 0x000fec0003800000 */
.L_x_2054:
[----:B------:R-:W-:Y:S02]  /*140b0*/  IMAD.MOV.U32 R17, RZ, RZ, RZ ;  /* 0x000000ffff117224 */ /* 0x000fe400078e00ff */
[----:B------:R-:W-:Y:S02]  /*140c0*/  IMAD.U32 R16, RZ, RZ, UR6 ;  /* 0x00000006ff107e24 */ /* 0x000fe4000f8e00ff */
[----:B------:R-:W-:-:S07]  /*140d0*/  IMAD.MOV.U32 R18, RZ, RZ, RZ ;  /* 0x000000ffff127224 */ /* 0x000fce00078e00ff */
.L_x_2059:
        /* <DEDUP_REMOVED lines=18> */
.L_x_2144:
[----:B--2---:R-:W2:Y:S02]  /*14200*/  LDC.64 R2, c[0x0][0xc60] ;  /* 0x00031800ff027b82 */ /* 0x004ea40000000a00 */
[----:B--2---:R-:W-:-:S05]  /*14210*/  IMAD.WIDE R2, R19, 0x4, R2 ;  /* 0x0000000413027825 */ /* 0x004fca00078e0202 */
[----:B------:R-:W0:Y:S01]  /*14220*/  LDG.E R29, desc[UR40][R2.64] ;  /* 0x00000028021d7981 */ /* 0x000e22000c1e1900 */
[----:B------:R-:W-:Y:S05]  /*14230*/  YIELD ;  /* 0x0000000000007946 */ /* 0x000fea0003800000 */
[----:B------:R-:W-:Y:S01]  /*14240*/  ULDC.64 UR4, c[0x0][0xa28] ;  /* 0x00028a0000047ab9 */ /* 0x000fe20000000a00 */
[----:B------:R-:W-:Y:S01]  /*14250*/  IMAD.MOV.U32 R10, RZ, RZ, RZ ;  /* 0x000000ffff0a7224 */ /* 0x000fe200078e00ff */
[----:B------:R-:W-:Y:S01]  /*14260*/  ISETP.NE.U32.AND P1, PT, RZ, UR4, PT ;  /* 0x00000004ff007c0c */ /* 0x000fe2000bf25070 */
[----:B------:R-:W-:Y:S01]  /*14270*/  ULDC.64 UR8, c[0x0][0xa08] ;  /* 0x0002820000087ab9 */ /* 0x000fe20000000a00 */
[----:B------:R-:W-:-:S02]  /*14280*/  ULDC.64 UR10, c[0x0][0xa10] ;  /* 0x00028400000a7ab9 */ /* 0x000fc40000000a00 */
[----:B------:R-:W-:Y:S02]  /*14290*/  ISETP.NE.AND.EX P1, PT, RZ, UR5, PT, P1 ;  /* 0x00000005ff007c0c */ /* 0x000fe4000bf25310 */
[----:B0-----:R-:W-:Y:S01]  /*142a0*/  SHF.R.S32.HI R0, RZ, 0x1f, R29 ;  /* 0x0000001fff007819 */ /* 0x001fe2000001141d */
[----:B------:R-:W-:-:S10]  /*142b0*/  IMAD.SHL.U32 R14, R29, 0x4, RZ ;  /* 0x000000041d0e7824 */ /* 0x000fd400078e00ff */
[C---:B------:R-:W-:Y:S02]  /*142c0*/  @P1 LEA R2, P0, R29.reuse, UR4, 0x2 ;  /* 0x000000041d021c11 */ /* 0x040fe4000f8010ff */
[C-C-:B------:R-:W-:Y:S02]  /*142d0*/  SHF.L.U64.HI R12, R29.reuse, 0x2, R0.reuse ;  /* 0x000000021d0c7819 */ /* 0x140fe40000010200 */
[----:B------:R-:W-:Y:S01]  /*142e0*/  @P1 LEA.HI.X R3, R29, UR5, R0, 0x2, P0 ;  /* 0x000000051d031c11 */ /* 0x000fe200080f1400 */
[----:B------:R-:W-:Y:S01]  /*142f0*/  ULDC.64 UR4, c[0x0][0xa18] ;  /* 0x0002860000047ab9 */ /* 0x000fe20000000a00 */
[----:B------:R-:W-:Y:S01]  /*14300*/  IMAD.MOV.U32 R0, RZ, RZ, RZ ;  /* 0x000000ffff007224 */ /* 0x000fe200078e00ff */
[----:B------:R-:W-:Y:S01]  /*14310*/  ISETP.NE.U32.AND P0, PT, RZ, UR4, PT ;  /* 0x00000004ff007c0c */ /* 0x000fe2000bf05070 */
[----:B------:R-:W-:Y:S03]  /*14320*/  STL [R1+0x4], R14 ;  /* 0x0000040e01007387 */ /* 0x000fe60000100800 */
[----:B------:R-:W-:Y:S01]  /*14330*/  ISETP.NE.AND.EX P0, PT, RZ, UR5, PT, P0 ;  /* 0x00000005ff007c0c */ /* 0x000fe2000bf05300 */
[----:B------:R0:W5:Y:S04]  /*14340*/  @P1 LDG.E R0, desc[UR40][R2.64] ;  /* 0x0000002802001981 */ /* 0x000168000c1e1900 */
[----:B------:R-:W-:Y:S08]  /*14350*/  STL [R1+0x8], R12 ;  /* 0x0000080c01007387 */ /* 0x000ff00000100800 */
[----:B------:R-:W-:-:S04]  /*14360*/  @P0 IADD3 R8, P2, R14, UR4, RZ ;  /* 0x000000040e080c10 */ /* 0x000fc8000ff5e0ff */
[----:B------:R-:W-:Y:S01]  /*14370*/  @P0 IADD3.X R9, R12, UR5, RZ, P2, !PT ;  /* 0x000000050c090c10 */ /* 0x000fe200097fe4ff */
[----:B------:R-:W-:Y:S02]  /*14380*/  ULDC.64 UR4, c[0x0][0xa00] ;  /* 0x0002800000047ab9 */ /* 0x000fe40000000a00 */
[----:B------:R-:W-:-:S04]  /*14390*/  ISETP.NE.U32.AND P2, PT, RZ, UR4, PT ;  /* 0x00000004ff007c0c */ /* 0x000fc8000bf45070 */
[----:B------:R-:W-:Y:S02]  /*143a0*/  ISETP.NE.AND.EX P2, PT, RZ, UR5, PT, P2 ;  /* 0x00000005ff007c0c */ /* 0x000fe4000bf45320 */
[----:B0-----:R-:W-:-:S04]  /*143b0*/  IADD3 R2, P1, R14, UR4, RZ ;  /* 0x000000040e027c10 */ /* 0x001fc8000ff3e0ff */
[----:B------:R-:W-:-:S07]  /*143c0*/  IADD3.X R3, R12, UR5, RZ, P1, !PT ;  /* 0x000000050c037c10 */ /* 0x000fce0008ffe4ff */
[----:B------:R-:W2:Y:S01]  /*143d0*/  @P2 LDG.E R10, desc[UR40][R2.64] ;  /* 0x00000028020a2981 */ /* 0x000ea2000c1e1900 */
[----:B------:R-:W-:Y:S01]  /*143e0*/  ULDC UR4, c[0x0][0x288] ;  /* 0x0000a20000047ab9 */ /* 0x000fe20000000800 */
[----:B------:R-:W-:-:S04]  /*143f0*/  IADD3 R6, P1, R14, UR8, RZ ;  /* 0x000000080e067c10 */ /* 0x000fc8000ff3e0ff */
[----:B------:R-:W-:Y:S02]  /*14400*/  IADD3.X R7, R12, UR9, RZ, P1, !PT ;  /* 0x000000090c077c10 */ /* 0x000fe40008ffe4ff */
[----:B------:R-:W-:-:S04]  /*14410*/  IADD3 R4, P1, R14, UR10, RZ ;  /* 0x0000000a0e047c10 */ /* 0x000fc8000ff3e0ff */
[----:B------:R-:W-:Y:S02]  /*14420*/  IADD3.X R5, R12, UR11, RZ, P1, !PT ;  /* 0x0000000b0c057c10 */ /* 0x000fe40008ffe4ff */
[----:B------:R-:W-:Y:S01]  /*14430*/  ISETP.NE.U32.AND P1, PT, RZ, UR8, PT ;  /* 0x00000008ff007c0c */ /* 0x000fe2000bf25070 */
[----:B------:R-:W-:-:S03]  /*14440*/  ULDC UR6, c[0x0][0x338] ;  /* 0x0000ce0000067ab9 */ /* 0x000fc60000000800 */
[----:B------:R-:W-:Y:S02]  /*14450*/  ISETP.NE.AND.EX P3, PT, RZ, UR9, PT, P1 ;  /* 0x00000009ff007c0c */ /* 0x000fe4000bf65310 */
[----:B------:R-:W-:-:S04]  /*14460*/  ISETP.NE.U32.AND P1, PT, RZ, UR10, PT ;  /* 0x0000000aff007c0c */ /* 0x000fc8000bf25070 */
[----:B------:R-:W-:Y:S01]  /*14470*/  ISETP.NE.AND.EX P1, PT, RZ, UR11, PT, P1 ;  /* 0x0000000bff007c0c */ /* 0x000fe2000bf25310 */
[----:B--2---:R0:W-:Y:S02]  /*14480*/  STL [R1+0x10], R10 ;  /* 0x0000100a01007387 */ /* 0x0041e40000100800 */
[----:B0-----:R-:W-:Y:S01]  /*14490*/  IMAD.U32 R10, RZ, RZ, UR4 ;  /* 0x00000004ff0a7e24 */ /* 0x001fe2000f8e00ff */
[----:B------:R-:W-:Y:S02]  /*144a0*/  ULDC.64 UR4, c[0x0][0x3f8] ;  /* 0x0000fe0000047ab9 */ /* 0x000fe40000000a00 */
[----:B------:R-:W-:-:S03]  /*144b0*/  UISETP.NE.U32.AND UP0, UPT, UR4, URZ, UPT ;  /* 0x0000003f0400728c */ /* 0x000fc6000bf05070 */
[----:B------:R-:W-:Y:S01]  /*144c0*/  ULDC UR4, c[0x0][0x404] ;  /* 0x0001010000047ab9 */ /* 0x000fe20000000800 */
[----:B------:R-:W-:Y:S01]  /*144d0*/  UISETP.NE.AND.EX UP0, UPT, UR5, URZ, UPT, UP0 ;  /* 0x0000003f0500728c */ /* 0x000fe2000bf05300 */
[----:B------:R0:W5:Y:S02]  /*144e0*/  @P0 LDG.E R10, desc[UR40][R8.64] ;  /* 0x00000028080a0981 */ /* 0x000164000c1e1900 */
[----:B------:R-:W-:Y:S01]  /*144f0*/  ULDC UR5, c[0x0][0x2e0] ;  /* 0x0000b80000057ab9 */ /* 0x000fe20000000800 */
[----:B------:R-:W-:-:S04]  /*14500*/  USEL UR4, UR4, 0x1, UP0 ;  /* 0x0000000104047887 */ /* 0x000fc80008000000 */
[----:B------:R-:W-:Y:S01]  /*14510*/  UIMAD UR4, UR4, UR5, URZ ;  /* 0x00000005040472a4 */ /* 0x000fe2000f8e023f */
[----:B0-----:R-:W-:-:S05]  /*14520*/  MOV R9, UR6 ;  /* 0x0000000600097c02 */ /* 0x001fca0008000f00 */
[----:B------:R-:W-:Y:S01]  /*14530*/  IMAD.U32 R11, RZ, RZ, UR4 ;  /* 0x00000004ff0b7e24 */ /* 0x000fe2000f8e00ff */
[----:B------:R-:W-:Y:S06]  /*14540*/  @P0 BRA `(.L_x_2061) ;  /* 0x0000000000100947 */ /* 0x000fec0003800000 */
[----:B------:R-:W-:Y:S05]  /*14550*/  @!P2 BRA `(.L_x_2061) ;  /* 0x00000000000ca947 */ /* 0x000fea0003800000 */
[----:B------:R-:W2:Y:S04]  /*14560*/  LDG.E R13, desc[UR40][R2.64] ;  /* 0x00000028020d7981 */ /* 0x000ea8000c1e1900 */
[----:B-----5:R-:W2:Y:S02]  /*14570*/  LDG.E R10, desc[UR40][R2.64+0x4] ;  /* 0x00000428020a7981 */ /* 0x020ea4000c1e1900 */
[----:B--2---:R-:W-:-:S07]  /*14580*/  IMAD.IADD R10, R10, 0x1, -R13 ;  /* 0x000000010a0a7824 */ /* 0x004fce00078e0a0d */
.L_x_2061:
[----:B------:R-:W-:Y:S01]  /*14590*/  IMAD.MOV.U32 R23, RZ, RZ, RZ ;  /* 0x000000ffff177224 */ /* 0x000fe200078e00ff */
[----:B------:R-:W-:Y:S01]  /*145a0*/  ULDC.64 UR4, c[0x0][0xa20] ;  /* 0x0002880000047ab9 */ /* 0x000fe20000000a00 */
[----:B------:R-:W-:-:S04]  /*145b0*/  IMAD.MOV.U32 R8, RZ, RZ, RZ ;  /* 0x000000ffff087224 */ /* 0x000fc800078e00ff */
[----:B------:R-:W2:Y:S04]  /*145c0*/  @P3 LDG.E R23, desc[UR40][R6.64] ;  /* 0x0000002806173981 */ /* 0x000ea8000c1e1900 */
[----:B------:R0:W5:Y:S01]  /*145d0*/  @P1 LDG.E R8, desc[UR40][R4.64] ;  /* 0x0000002804081981 */ /* 0x000162000c1e1900 */
[----:B------:R-:W-:-:S04]  /*145e0*/  ISETP.NE.U32.AND P0, PT, RZ, UR4, PT ;  /* 0x00000004ff007c0c */ /* 0x000fc8000bf05070 */
[----:B------:R-:W-:Y:S01]  /*145f0*/  ISETP.NE.AND.EX P0, PT, RZ, UR5, PT, P0 ;  /* 0x00000005ff007c0c */ /* 0x000fe2000bf05300 */
[----:B--2--5:R-:W-:-:S12]  /*14600*/  IMAD.IADD R23, R23, 0x1, R0 ;  /* 0x0000000117177824 */ /* 0x024fd800078e0200 */
[----:B0-----:R-:W-:Y:S05]  /*14610*/  @!P0 BRA `(.L_x_2062) ;  /* 0x0000000000108947 */ /* 0x001fea0003800000 */
[----:B------:R-:W-:-:S04]  /*14620*/  IADD3 R2, P0, R14, UR4, RZ ;  /* 0x000000040e027c10 */ /* 0x000fc8000ff1e0ff */
[----:B------:R-:W-:-:S05]  /*14630*/  IADD3.X R3, R12, UR5, RZ, P0, !PT ;  /* 0x000000050c037c10 */ /* 0x000fca00087fe4ff */
[----:B------:R0:W5:Y:S01]  /*14640*/  LDG.E R11, desc[UR40][R2.64] ;  /* 0x00000028020b7981 */ /* 0x000162000c1e1900 */
[----:B------:R-:W-:Y:S05]  /*14650*/  BRA `(.L_x_2063) ;  /* 0x0000000000107947 */ /* 0x000fea0003800000 */
.L_x_2062:
[----:B------:R-:W-:Y:S05]  /*14660*/  @!P3 BRA `(.L_x_2063) ;  /* 0x00000000000cb947 */ /* 0x000fea0003800000 */
[----:B------:R-:W2:Y:S04]  /*14670*/  LDG.E R2, desc[UR40][R6.64] ;  /* 0x0000002806027981 */ /* 0x000ea8000c1e1900 */
[----:B------:R-:W2:Y:S02]  /*14680*/  LDG.E R11, desc[UR40][R6.64+0x4] ;  /* 0x00000428060b7981 */ /* 0x000ea4000c1e1900 */
[----:B--2---:R-:W-:-:S07]  /*14690*/  IMAD.IADD R11, R11, 0x1, -R2 ;  /* 0x000000010b0b7824 */ /* 0x004fce00078e0a02 */
.L_x_2063:
[----:B0-----:R-:W2:Y:S04]  /*146a0*/  @P1 LDG.E R3, desc[UR40][R4.64] ;  /* 0x0000002804031981 */ /* 0x001ea8000c1e1900 */
[----:B------:R-:W2:Y:S01]  /*146b0*/  @P1 LDG.E R2, desc[UR40][R4.64+0x4] ;  /* 0x0000042804021981 */ /* 0x000ea2000c1e1900 */
[----:B-----5:R-:W-:Y:S01]  /*146c0*/  IMAD.IADD R0, R11, 0x1, -R0 ;  /* 0x000000010b007824 */ /* 0x020fe200078e0a00 */
[----:B------:R-:W-:Y:S01]  /*146d0*/  BSSY B0, `(.L_x_2064) ;  /* 0x00000b7000007945 */ /* 0x000fe20003800000 */
[----:B------:R-:W-:Y:S01]  /*146e0*/  PLOP3.LUT P2, PT, PT, PT, PT, 0x80, 0x0 ;  /* 0x000000000000781c */ /* 0x000fe20003f4f070 */
[----:B--2---:R-:W-:Y:S02]  /*146f0*/  @P1 IMAD.IADD R9, R2, 0x1, -R3 ;  /* 0x0000000102091824 */ /* 0x004fe400078e0a03 */
[----:B------:R-:W-:-:S02]  /*14700*/  IMAD R3, R17, 0xc0, RZ ;  /* 0x000000c011037824 */ /* 0x000fc400078e02ff */
[----:B------:R-:W-:-:S03]  /*14710*/  IMAD.IADD R2, R0, 0x1, R9 ;  /* 0x0000000100027824 */ /* 0x000fc600078e0209 */
        /* <DEDUP_REMOVED lines=9> */
[----:B------:R-:W-:-:S05]  /*147b0*/  VIMNMX R12, R2, R3, PT ;  /* 0x00000003020c7248 */ /* 0x000fca0003fe0100 */
[--C-:B------:R-:W-:Y:S01]  /*147c0*/  IMAD R2, R12, 0x80, -R0.reuse ;  /* 0x000000800c027824 */ /* 0x100fe200078e0a00 */
[----:B------:R0:W-:Y:S01]  /*147d0*/  STL [R1], R12 ;  /* 0x0000000c01007387 */ /* 0x0001e20000100800 */
[----:B------:R-:W-:-:S03]  /*147e0*/  IMAD.MOV R0, RZ, RZ, -R0 ;  /* 0x000000ffff007224 */ /* 0x000fc600078e0a00 */
[----:B------:R-:W-:Y:S02]  /*147f0*/  VIMNMX R9, R2, R9, PT ;  /* 0x0000000902097248 */ /* 0x000fe40003fe0100 */
[----:B------:R-:W-:-:S04]  /*14800*/  VIMNMX R2, RZ, R0, !PT ;  /* 0x00000000ff027248 */ /* 0x000fc80007fe0100 */
[----:B------:R-:W-:Y:S02]  /*14810*/  ISETP.GT.AND P0, PT, R9, R2, PT ;  /* 0x000000020900720c */ /* 0x000fe40003f04270 */
[----:B------:R-:W-:-:S11]  /*14820*/  SHF.R.U32.HI R2, RZ, 0x7, R2 ;  /* 0x00000007ff027819 */ /* 0x000fd60000011602 */
[----:B------:R-:W-:-:S05]  /*14830*/  @P0 VIADD R0, R9, 0x7f ;  /* 0x0000007f09000836 */ /* 0x000fca0000000000 */
[----:B------:R-:W-:-:S04]  /*14840*/  @P0 SHF.R.S32.HI R3, RZ, 0x1f, R0 ;  /* 0x0000001fff030819 */ /* 0x000fc80000011400 */
[----:B------:R-:W-:Y:S02]  /*14850*/  @P0 LEA.HI R0, R3, R0, RZ, 0x7 ;  /* 0x0000000003000211 */ /* 0x000fe400078f38ff */
[----:B------:R-:W-:Y:S02]  /*14860*/  MOV R3, R2 ;  /* 0x0000000200037202 */ /* 0x000fe40000000f00 */
[----:B------:R-:W-:-:S04]  /*14870*/  @P0 SHF.R.S32.HI R3, RZ, 0x7, R0 ;  /* 0x00000007ff030819 */ /* 0x000fc80000011400 */
[----:B------:R-:W-:-:S13]  /*14880*/  ISETP.GT.AND P0, PT, R3, R2, PT ;  /* 0x000000020300720c */ /* 0x000fda0003f04270 */
[----:B0-----:R-:W-:Y:S05]  /*14890*/  @!P0 BRA `(.L_x_2065) ;  /* 0x0000000800688947 */ /* 0x001fea0003800000 */
[----:B------:R-:W0:Y:S01]  /*148a0*/  LDC R0, c[0x0][0x428] ;  /* 0x00010a00ff007b82 */ /* 0x000e220000000800 */
[----:B------:R-:W-:Y:S01]  /*148b0*/  UMOV UR4, 0xffffffff ;  /* 0xffffffff00047882 */ /* 0x000fe20000000000 */
[----:B0-----:R-:W-:Y:S01]  /*148c0*/  ISETP.NE.AND P0, PT, R0, 0x1, PT ;  /* 0x000000010000780c */ /* 0x001fe20003f05270 */
[----:B------:R-:W-:-:S12]  /*148d0*/  IMAD.MOV.U32 R0, RZ, RZ, R18 ;  /* 0x000000ffff007224 */ /* 0x000fd800078e0012 */
[----:B------:R-:W0:Y:S08]  /*148e0*/  @P0 LDC R5, c[0x0][0x42c] ;  /* 0x00010b00ff050b82 */ /* 0x000e300000000800 */
[----:B------:R-:W2:Y:S01]  /*148f0*/  @P0 LDC R7, c[0x0][0x430] ;  /* 0x00010c00ff070b82 */ /* 0x000ea20000000800 */
[----:B0-----:R-:W-:-:S05]  /*14900*/  @P0 IMAD.HI.U32 R4, R18, R5, RZ ;  /* 0x0000000512040227 */ /* 0x001fca00078e00ff */
[----:B--2---:R-:W-:Y:S02]  /*14910*/  @P0 SHF.R.U32.HI R0, RZ, R7, R4 ;  /* 0x00000007ff000219 */ /* 0x004fe40000011604 */
[----:B------:R-:W-:Y:S01]  /*14920*/  SEL R4, R29, RZ, !P1 ;  /* 0x000000ff1d047207 */ /* 0x000fe20004800000 */
[----:B------:R-:W-:Y:S06]  /*14930*/  BRA.DIV UR4, `(.L_x_2066) ;  /* 0x0000004a046c7947 */ /* 0x000fec000b800000 */
.L_x_2214:
[----:B------:R-:W-:-:S03]  /*14940*/  UMOV UR4, 0xffffffff ;  /* 0xffffffff00047882 */ /* 0x000fc60000000000 */
[----:B------:R-:W-:Y:S05]  /*14950*/  BRA.DIV UR4, `(.L_x_2067) ;  /* 0x0000004a04987947 */ /* 0x000fea000b800000 */
[----:B------:R-:W-:-:S13]  /*14960*/  ELECT P6, URZ, PT ;  /* 0x00000000003f782f */ /* 0x000fda00038c0000 */
.L_x_2217:
        /* <DEDUP_REMOVED lines=12> */
.L_x_2218:
[----:B------:R-:W-:Y:S05]  /*14a30*/  BSYNC B1 ;  /* 0x0000000000017941 */ /* 0x000fea0003800000 */
.L_x_2068:
[----:B------:R-:W-:Y:S04]  /*14a40*/  BSSY B1, `(.L_x_2070) ;  /* 0x0000037000017945 */ /* 0x000fe80003800000 */
[----:B------:R-:W-:Y:S05]  /*14a50*/  @!P6 BRA `(.L_x_2071) ;  /* 0x0000000000d4e947 */ /* 0x000fea0003800000 */
[----:B0-----:R-:W-:Y:S01]  /*14a60*/  IMAD R5, R25, 0x8, R6 ;  /* 0x0000000819057824 */ /* 0x001fe200078e0206 */
[----:B------:R-:W-:-:S04]  /*14a70*/  SHF.L.U32 R10, R26, 0x1f, RZ ;  /* 0x0000001f1a0a7819 */ /* 0x000fc800000006ff */
[----:B------:R-:W0:Y:S02]  /*14a80*/  SYNCS.PHASECHK.TRANS64.TRYWAIT P0, [R5+URZ+0x168a0], R10 ;  /* 0x0168a00a050075a7 */ /* 0x000e24000800017f */
[----:B0-----:R-:W-:Y:S05]  /*14a90*/  @!P0 BRA `(.L_x_2072) ;  /* 0x00000048007c8947 */ /* 0x001fea0003800000 */
.L_x_2219:
        /* <DEDUP_REMOVED lines=9> */
.L_x_2073:
        /* <DEDUP_REMOVED lines=18> */
.L_x_2220:
[----:B------:R-:W-:Y:S01]  /*14c50*/  IMAD.SHL.U32 R9, R25, 0x2000, RZ ;  /* 0x0000200019097824 */ /* 0x000fe200078e00ff */
[----:B------:R-:W-:Y:S06]  /*14c60*/  @P1 BRA `(.L_x_2075) ;  /* 0x0000000000141947 */ /* 0x000fec0003800000 */
[----:B------:R-:W-:Y:S01]  /*14c70*/  ISETP.NE.AND P0, PT, R28, RZ, PT ;  /* 0x000000ff1c00720c */ /* 0x000fe20003f05270 */
[----:B0--3--:R-:W-:-:S04]  /*14c80*/  IMAD.MOV.U32 R10, RZ, RZ, 0x4000 ;  /* 0x00004000ff0a7424 */ /* 0x009fc800078e00ff */
[----:B------:R4:W-:Y:S08]  /*14c90*/  SYNCS.ARRIVE.TRANS64 RZ, [R5+URZ+0x168b0], R10 ;  /* 0x0168b00a05ff79a7 */ /* 0x0009f0000800003f */
[----:B------:R-:W-:Y:S05]  /*14ca0*/  @!P0 BRA `(.L_x_2075) ;  /* 0x0000000000048947 */ /* 0x000fea0003800000 */
[----:B------:R-:W-:Y:S01]  /*14cb0*/  BPT.TRAP 0x1 ;  /* 0x000000040000795c */ /* 0x000fe20000300000 */
.L_x_2075:
        /* <DEDUP_REMOVED lines=15> */
.L_x_2071:
[----:B------:R-:W-:Y:S05]  /*14db0*/  BSYNC B1 ;  /* 0x0000000000017941 */ /* 0x000fea0003800000 */
.L_x_2070:
        /* <DEDUP_REMOVED lines=9> */
.L_x_2082:
[----:B------:R-:W-:Y:S05]  /*14e50*/  YIELD ;  /* 0x0000000000007946 */ /* 0x000fea0003800000 */
[----:B------:R-:W-:Y:S04]  /*14e60*/  BSSY B1, `(.L_x_2076) ;  /* 0x0000034000017945 */ /* 0x000fe80003800000 */
[----:B------:R-:W-:Y:S05]  /*14e70*/  @!P6 BRA `(.L_x_2077) ;  /* 0x0000000000c8e947 */ /* 0x000fea0003800000 */
[----:B------:R-:W-:Y:S01]  /*14e80*/  IMAD R10, R25, 0x8, R6 ;  /* 0x00000008190a7824 */ /* 0x000fe200078e0206 */
[----:B------:R-:W-:-:S04]  /*14e90*/  SHF.L.U32 R5, R26, 0x1f, RZ ;  /* 0x0000001f1a057819 */ /* 0x000fc800000006ff */
[----:B------:R-:W0:Y:S02]  /*14ea0*/  SYNCS.PHASECHK.TRANS64.TRYWAIT P0, [R10+URZ+0x168a0], R5 ;  /* 0x0168a0050a0075a7 */ /* 0x000e24000800017f */
[----:B0-----:R-:W-:Y:S05]  /*14eb0*/  @!P0 BRA `(.L_x_2078) ;  /* 0x00000044009c8947 */ /* 0x001fea0003800000 */
.L_x_2221:
        /* <DEDUP_REMOVED lines=9> */
.L_x_2079:
        /* <DEDUP_REMOVED lines=17> */
.L_x_2222:
[----:B------:R-:W-:Y:S05]  /*15060*/  @P0 BRA `(.L_x_2081) ;  /* 0x0000000000140947 */ /* 0x000fea0003800000 */
[----:B------:R-:W-:Y:S01]  /*15070*/  ISETP.NE.AND P1, PT, R28, RZ, PT ;  /* 0x000000ff1c00720c */ /* 0x000fe20003f25270 */
[----:B0-2---:R-:W-:-:S04]  /*15080*/  IMAD.MOV.U32 R5, RZ, RZ, 0x4000 ;  /* 0x00004000ff057424 */ /* 0x005fc800078e00ff */
[----:B------:R3:W-:Y:S08]  /*15090*/  SYNCS.ARRIVE.TRANS64 RZ, [R10+URZ+0x168b0], R5 ;  /* 0x0168b0050aff79a7 */ /* 0x0007f0000800003f */
[----:B------:R-:W-:Y:S05]  /*150a0*/  @!P1 BRA `(.L_x_2081) ;  /* 0x0000000000049947 */ /* 0x000fea0003800000 */
[----:B------:R-:W-:Y:S01]  /*150b0*/  BPT.TRAP 0x1 ;  /* 0x000000040000795c */ /* 0x000fe20000300000 */
.L_x_2081:
        /* <DEDUP_REMOVED lines=14> */
.L_x_2077:
[----:B------:R-:W-:Y:S05]  /*151a0*/  BSYNC B1 ;  /* 0x0000000000017941 */ /* 0x000fea0003800000 */
.L_x_2076:
        /* <DEDUP_REMOVED lines=9> */
.L_x_2065:
[----:B------:R-:W-:Y:S05]  /*15240*/  BSYNC B0 ;  /* 0x0000000000007941 */ /* 0x000fea0003800000 */
.L_x_2064:
[----:B------:R-:W2:Y:S01]  /*15250*/  LDL R5, [R1] ;  /* 0x0000000001057983 */ /* 0x000ea20000100800 */
        /* <DEDUP_REMOVED lines=20> */
.L_x_2084:
        /* <DEDUP_REMOVED lines=21> */
[----:B01----:R-:W-:Y:S05]  /*154f0*/  CALL.ABS.NOINC R2 ;  /* 0x0000000002007343 */ /* 0x003fea0003c00000 */
.L_x_2086:
        /* <DEDUP_REMOVED lines=18> */
[----:B-12---:R-:W-:Y:S05]  /*15620*/  CALL.ABS.NOINC R2 ;  /* 0x0000000002007343 */ /* 0x006fea0003c00000 */
.L_x_2088:
        /* <DEDUP_REMOVED lines=15> */
[----:B0-----:R-:W-:Y:S05]  /*15720*/  CALL.ABS.NOINC R2 ;  /* 0x0000000002007343 */ /* 0x001fea0003c00000 */
.L_x_2087:
[----:B------:R-:W2:Y:S01]  /*15730*/  LDL.LU R2, [R1+0x4] ;  /* 0x0000040001027983 */ /* 0x000ea20000300800 */
        /* <DEDUP_REMOVED lines=27> */
.L_x_2089:
        /* <DEDUP_REMOVED lines=19> */
.L_x_2225:
[----:B------:R-:W-:Y:S01]  /*15a20*/  UMOV UR4, 0xffffffff ;  /* 0xffffffff00047882 */ /* 0x000fe20000000000 */
[----:B------:R-:W-:Y:S02]  /*15a30*/  SHF.R.S32.HI R12, RZ, 0x1f, R6 ;  /* 0x0000001fff0c7819 */ /* 0x000fe40000011406 */
[----:B------:R-:W-:Y:S05]  /*15a40*/  BRA.DIV UR4, `(.L_x_2091) ;  /* 0x0000003e04147947 */ /* 0x000fea000b800000 */
[----:B------:R-:W-:-:S13]  /*15a50*/  ELECT P6, URZ, PT ;  /* 0x00000000003f782f */ /* 0x000fda00038c0000 */
.L_x_2228:
        /* <DEDUP_REMOVED lines=21> */
.L_x_2093:
[----:B------:R-:W-:Y:S01]  /*15bb0*/  IMAD R5, R22, 0x8, R27 ;  /* 0x0000000816057824 */ /* 0x000fe200078e021b */
[----:B------:R-:W-:-:S04]  /*15bc0*/  SHF.L.U32 R4, R24, 0x1f, RZ ;  /* 0x0000001f18047819 */ /* 0x000fc800000006ff */
[----:B------:R-:W2:Y:S02]  /*15bd0*/  SYNCS.PHASECHK.TRANS64.TRYWAIT P0, [R5+URZ+0x16840], R4 ;  /* 0x01684004050075a7 */ /* 0x000ea4000800017f */
[----:B--2---:R-:W-:Y:S05]  /*15be0*/  @!P0 BRA `(.L_x_2094) ;  /* 0x0000003800cc8947 */ /* 0x004fea0003800000 */
.L_x_2229:
        /* <DEDUP_REMOVED lines=9> */
.L_x_2095:
        /* <DEDUP_REMOVED lines=17> */
.L_x_2092:
        /* <DEDUP_REMOVED lines=13> */
[----:B------:R-:W-:Y:S01]  /*15e60*/  @P0 MOV R4, 0x6000 ;  /* 0x0000600000040802 */ /* 0x000fe20000000f00 */
        /* <DEDUP_REMOVED lines=13> */
.L_x_2230:
[----:B------:R-:W-:Y:S05]  /*15f40*/  BSYNC B0 ;  /* 0x0000000000007941 */ /* 0x000fea0003800000 */
.L_x_2096:
[----:B------:R-:W2:Y:S01]  /*15f50*/  LDL R5, [R1] ;  /* 0x0000000001057983 */ /* 0x000ea20000100800 */
[----:B------:R-:W-:Y:S01]  /*15f60*/  BSSY B0, `(.L_x_2098) ;  /* 0x0000127000007945 */ /* 0x000fe20003800000 */
[----:B--2---:R-:W-:-:S13]  /*15f70*/  ISETP.GE.AND P0, PT, R5, 0x2, PT ;  /* 0x000000020500780c */ /* 0x004fda0003f06270 */
[----:B------:R-:W-:Y:S05]  /*15f80*/  @!P0 BRA `(.L_x_2099) ;  /* 0x0000001000908947 */ /* 0x000fea0003800000 */
[C---:B0-----:R-:W-:Y:S01]  /*15f90*/  LOP3.LUT R4, R5.reuse, 0x1, RZ, 0xc0, !PT ;  /* 0x0000000105047812 */ /* 0x041fe200078ec0ff */
[----:B------:R-:W-:Y:S01]  /*15fa0*/  VIADD R11, R5, 0xfffffffe ;  /* 0xfffffffe050b7836 */ /* 0x000fe20000000000 */
[----:B------:R-:W-:Y:S02]  /*15fb0*/  BSSY B1, `(.L_x_2100) ;  /* 0x0000064000017945 */ /* 0x000fe40003800000 */
[----:B------:R-:W-:Y:S01]  /*15fc0*/  ISETP.NE.U32.AND P0, PT, R4, 0x1, PT ;  /* 0x000000010400780c */ /* 0x000fe20003f05070 */
[----:B------:R-:W-:-:S12]  /*15fd0*/  IMAD.MOV.U32 R9, RZ, RZ, R11 ;  /* 0x000000ffff097224 */ /* 0x000fd800078e000b */
[----:B------:R-:W-:Y:S05]  /*15fe0*/  @!P0 BRA `(.L_x_2101) ;  /* 0x0000000400808947 */ /* 0x000fea0003800000 */
        /* <DEDUP_REMOVED lines=30> */
.L_x_2104:
[----:B0-----:R-:W-:Y:S01]  /*161d0*/  IMAD R3, R10, 0x8, R27 ;  /* 0x000000080a037824 */ /* 0x001fe200078e021b */
[----:B------:R-:W-:-:S04]  /*161e0*/  SHF.L.U32 R2, R13, 0x1f, RZ ;  /* 0x0000001f0d027819 */ /* 0x000fc800000006ff */
[----:B------:R-:W0:Y:S02]  /*161f0*/  SYNCS.PHASECHK.TRANS64.TRYWAIT P0, [R3+URZ+0x16840], R2 ;  /* 0x01684002030075a7 */ /* 0x000e24000800017f */
[----:B0-----:R-:W-:Y:S05]  /*16200*/  @!P0 BRA `(.L_x_2105) ;  /* 0x00000034006c8947 */ /* 0x001fea0003800000 */
.L_x_2231:
        /* <DEDUP_REMOVED lines=9> */
.L_x_2106:
        /* <DEDUP_REMOVED lines=10> */
[----:B-----5:R-:W-:-:S02]  /*16340*/  R2UR UR13, R4 ;  /* 0x00000000040d72ca */ /* 0x020fc400000e0000 */
[----:B------:R-:W-:Y:S01]  /*16350*/  IADD3 R3, R27, 0x16800, RZ ;  /* 0x000168001b037810 */ /* 0x000fe20007ffe0ff */
[----:B------:R-:W-:Y:S01]  /*16360*/  UIADD3 UR9, UR9, 0x16830, URZ ;  /* 0x0001683009097890 */ /* 0x000fe2000fffe03f */
[----:B------:R-:W-:-:S03]  /*16370*/  SHF.L.U32 R5, R24, 0x1f, RZ ;  /* 0x0000001f18057819 */ /* 0x000fc600000006ff */
[----:B------:R-:W-:Y:S01]  /*16380*/  ULEA UR11, UR11, UR4, 0x7 ;  /* 0x000000040b0b7291 */ /* 0x000fe2000f8e383f */
[----:B------:R-:W-:Y:S01]  /*16390*/  IMAD R2, R22, 0x8, R3 ;  /* 0x0000000816027824 */ /* 0x000fe200078e0203 */
[----:B------:R-:W-:Y:S01]  /*163a0*/  UIADD3 UR8, UR8, 0xe400, URZ ;  /* 0x0000e40008087890 */ /* 0x000fe2000fffe03f */
[----:B------:R-:W-:-:S08]  /*163b0*/  UMOV UR4, 0x0 ;  /* 0x0000000000047882 */ /* 0x000fd00000000000 */
[----:B------:R0:W-:Y:S01]  /*163c0*/  UTMALDG.4D [UR8], [UR6], desc[UR4] ;  /* 0x00000408060075b4 */ /* 0x0001e20008019000 */
[----:B------:R-:W2:Y:S02]  /*163d0*/  SYNCS.PHASECHK.TRANS64.TRYWAIT P0, [R2+URZ+0x60], R5 ;  /* 0x00006005020075a7 */ /* 0x000ea4000800017f */
[----:B0-2---:R-:W-:Y:S05]  /*163e0*/  @!P0 BRA `(.L_x_2107) ;  /* 0x0000003400088947 */ /* 0x005fea0003800000 */
.L_x_2232:
[----:B------:R-:W-:Y:S05]  /*163f0*/  @P1 BRA `(.L_x_2108) ;  /* 0x0000000000181947 */ /* 0x000fea0003800000 */
[----:B------:R-:W-:Y:S01]  /*16400*/  ISETP.NE.AND P0, PT, R28, RZ, PT ;  /* 0x000000ff1c00720c */ /* 0x000fe20003f05270 */
[----:B0-----:R-:W-:Y:S02]  /*16410*/  IMAD R2, R22, 0x8, R27 ;  /* 0x0000000816027824 */ /* 0x001fe400078e021b */
[----:B------:R-:W-:-:S04]  /*16420*/  IMAD.MOV.U32 R3, RZ, RZ, 0x4000 ;  /* 0x00004000ff037424 */ /* 0x000fc800078e00ff */
[----:B------:R2:W-:Y:S06]  /*16430*/  SYNCS.ARRIVE.TRANS64 RZ, [R2+URZ+0x16850], R3 ;  /* 0x0168500302ff79a7 */ /* 0x0005ec000800003f */
[----:B------:R-:W-:Y:S05]  /*16440*/  @!P0 BRA `(.L_x_2108) ;  /* 0x0000000000048947 */ /* 0x000fea0003800000 */
[----:B------:R-:W-:Y:S01]  /*16450*/  BPT.TRAP 0x1 ;  /* 0x000000040000795c */ /* 0x000fe20000300000 */
.L_x_2108:
        /* <DEDUP_REMOVED lines=20> */
.L_x_2103:
[----:B------:R-:W-:Y:S05]  /*165a0*/  BSYNC B2 ;  /* 0x0000000000027941 */ /* 0x000fea0003800000 */
.L_x_2102:
[----:B------:R-:W2:Y:S01]  /*165b0*/  LDL.LU R2, [R1] ;  /* 0x0000000001027983 */ /* 0x000ea20000300800 */
[----:B------:R-:W-:Y:S02]  /*165c0*/  IMAD.MOV.U32 R22, RZ, RZ, R10 ;  /* 0x000000ffff167224 */ /* 0x000fe400078e000a */
[----:B------:R-:W-:Y:S02]  /*165d0*/  IMAD.MOV.U32 R24, RZ, RZ, R13 ;  /* 0x000000ffff187224 */ /* 0x000fe400078e000d */
[----:B--2---:R-:W-:-:S07]  /*165e0*/  VIADD R9, R2, 0xfffffffd ;  /* 0xfffffffd02097836 */ /* 0x004fce0000000000 */
.L_x_2101:
[----:B------:R-:W-:Y:S05]  /*165f0*/  BSYNC B1 ;  /* 0x0000000000017941 */ /* 0x000fea0003800000 */
.L_x_2100:
[----:B------:R-:W-:-:S13]  /*16600*/  ISETP.NE.AND P0, PT, R11, RZ, PT ;  /* 0x000000ff0b00720c */ /* 0x000fda0003f05270 */
[----:B------:R-:W-:Y:S05]  /*16610*/  @!P0 BRA `(.L_x_2099) ;  /* 0x0000000800ec8947 */ /* 0x000fea0003800000 */
[----:B------:R-:W-:-:S07]  /*16620*/  IMAD.MOV.U32 R4, RZ, RZ, R8 ;  /* 0x000000ffff047224 */ /* 0x000fce00078e0008 */
.L_x_2123:
        /* <DEDUP_REMOVED lines=31> */
.L_x_2111:
[----:B------:R-:W-:Y:S01]  /*16820*/  IMAD R3, R10, 0x8, R27 ;  /* 0x000000080a037824 */ /* 0x000fe200078e021b */
[----:B------:R-:W-:-:S04]  /*16830*/  SHF.L.U32 R2, R11, 0x1f, RZ ;  /* 0x0000001f0b027819 */ /* 0x000fc800000006ff */
[----:B------:R-:W2:Y:S02]  /*16840*/  SYNCS.PHASECHK.TRANS64.TRYWAIT P0, [R3+URZ+0x16840], R2 ;  /* 0x01684002030075a7 */ /* 0x000ea4000800017f */
[----:B--2---:R-:W-:Y:S05]  /*16850*/  @!P0 BRA `(.L_x_2112) ;  /* 0x0000003000008947 */ /* 0x004fea0003800000 */
.L_x_2233:
        /* <DEDUP_REMOVED lines=9> */
.L_x_2113:
        /* <DEDUP_REMOVED lines=21> */
.L_x_2234:
[----:B------:R-:W-:Y:S05]  /*16a40*/  @P0 BRA `(.L_x_2115) ;  /* 0x0000000000140947 */ /* 0x000fea0003800000 */
[----:B------:R-:W-:Y:S01]  /*16a50*/  ISETP.NE.AND P1, PT, R28, RZ, PT ;  /* 0x000000ff1c00720c */ /* 0x000fe20003f25270 */
[----:B------:R-:W-:-:S04]  /*16a60*/  IMAD.MOV.U32 R2, RZ, RZ, 0x4000 ;  /* 0x00004000ff027424 */ /* 0x000fc800078e00ff */
[----:B------:R2:W-:Y:S08]  /*16a70*/  SYNCS.ARRIVE.TRANS64 RZ, [R3+URZ+0x50], R2 ;  /* 0x0000500203ff79a7 */ /* 0x0005f0000800003f */
[----:B------:R-:W-:Y:S05]  /*16a80*/  @!P1 BRA `(.L_x_2115) ;  /* 0x0000000000049947 */ /* 0x000fea0003800000 */
[----:B------:R-:W-:Y:S01]  /*16a90*/  BPT.TRAP 0x1 ;  /* 0x000000040000795c */ /* 0x000fe20000300000 */
.L_x_2115:
        /* <DEDUP_REMOVED lines=19> */
.L_x_2110:
[----:B------:R-:W-:Y:S05]  /*16bd0*/  BSYNC B1 ;  /* 0x0000000000017941 */ /* 0x000fea0003800000 */
.L_x_2109:
        /* <DEDUP_REMOVED lines=30> */
.L_x_2118:
[----:B--2---:R-:W-:Y:S01]  /*16dc0*/  IMAD R2, R22, 0x8, R27 ;  /* 0x0000000816027824 */ /* 0x004fe200078e021b */
[----:B------:R-:W-:-:S04]  /*16dd0*/  SHF.L.U32 R3, R24, 0x1f, RZ ;  /* 0x0000001f18037819 */ /* 0x000fc800000006ff */
[----:B------:R-:W2:Y:S02]  /*16de0*/  SYNCS.PHASECHK.TRANS64.TRYWAIT P0, [R2+URZ+0x16840], R3 ;  /* 0x01684003020075a7 */ /* 0x000ea4000800017f */
[----:B--2---:R-:W-:Y:S05]  /*16df0*/  @!P0 BRA `(.L_x_2119) ;  /* 0x0000002800c08947 */ /* 0x004fea0003800000 */
.L_x_2235:
        /* <DEDUP_REMOVED lines=9> */
.L_x_2120:
[----:B0-2---:R-:W-:Y:S01]  /*16e90*/  IMAD R2, R22, 0x4000, R27 ;  /* 0x0000400016027824 */ /* 0x005fe200078e021b */
[----:B------:R-:W-:Y:S01]  /*16ea0*/  R2UR UR11, R14 ;  /* 0x000000000e0b72ca */ /* 0x000fe200000e0000 */
[----:B------:R-:W-:Y:S01]  /*16eb0*/  VIADD R3, R27, 0x16800 ;  /* 0x000168001b037836 */ /* 0x000fe20000000000 */
[----:B------:R-:W-:Y:S01]  /*16ec0*/  R2UR UR4, R23 ;  /* 0x00000000170472ca */ /* 0x000fe200000e0000 */
[----:B------:R-:W-:Y:S01]  /*16ed0*/  UIADD3 UR6, UP0, UR38, 0x370, URZ ;  /* 0x0000037026067890 */ /* 0x000fe2000ff1e03f */
[----:B------:R-:W-:Y:S01]  /*16ee0*/  R2UR UR8, R2 ;  /* 0x00000000020872ca */ /* 0x000fe200000e0000 */
[--C-:B------:R-:W-:Y:S01]  /*16ef0*/  IMAD R2, R22, 0x8, R3.reuse ;  /* 0x0000000816027824 */ /* 0x100fe200078e0203 */
[----:B------:R-:W-:Y:S01]  /*16f00*/  R2UR UR12, R0 ;  /* 0x00000000000c72ca */ /* 0x000fe200000e0000 */
[----:B------:R-:W-:Y:S01]  /*16f10*/  UIADD3.X UR7, URZ, UR39, URZ, UP0, !UPT ;  /* 0x000000273f077290 */ /* 0x000fe200087fe43f */
[----:B-----5:R-:W-:Y:S01]  /*16f20*/  R2UR UR13, R4 ;  /* 0x00000000040d72ca */ /* 0x020fe200000e0000 */
[----:B------:R-:W-:Y:S01]  /*16f30*/  UMOV UR5, 0x14f00000 ;  /* 0x14f0000000057882 */ /* 0x000fe20000000000 */
[----:B------:R-:W-:Y:S01]  /*16f40*/  R2UR UR9, R2 ;  /* 0x00000000020972ca */ /* 0x000fe200000e0000 */
[----:B------:R-:W-:Y:S01]  /*16f50*/  IMAD R2, R10, 0x8, R3 ;  /* 0x000000080a027824 */ /* 0x000fe200078e0203 */
[----:B------:R-:W-:Y:S01]  /*16f60*/  SHF.L.U32 R11, R11, 0x1f, RZ ;  /* 0x0000001f0b0b7819 */ /* 0x000fe200000006ff */
[----:B------:R-:W-:-:S02]  /*16f70*/  UMOV UR10, URZ ;  /* 0x0000003f000a7c82 */ /* 0x000fc40008000000 */
[----:B------:R-:W-:Y:S02]  /*16f80*/  ULEA UR11, UR11, UR4, 0x7 ;  /* 0x000000040b0b7291 */ /* 0x000fe4000f8e383f */
[----:B------:R-:W-:Y:S01]  /*16f90*/  UIADD3 UR8, UR8, 0xe400, URZ ;  /* 0x0000e40008087890 */ /* 0x000fe2000fffe03f */
[----:B------:R-:W-:-:S05]  /*16fa0*/  UMOV UR4, 0x0 ;  /* 0x0000000000047882 */ /* 0x000fca0000000000 */
[----:B------:R-:W-:-:S09]  /*16fb0*/  UIADD3 UR9, UR9, 0x30, URZ ;  /* 0x0000003009097890 */ /* 0x000fd2000fffe03f */
[----:B------:R0:W-:Y:S01]  /*16fc0*/  UTMALDG.4D [UR8], [UR6], desc[UR4] ;  /* 0x00000408060075b4 */ /* 0x0001e20008019000 */
[----:B------:R-:W2:Y:S02]  /*16fd0*/  SYNCS.PHASECHK.TRANS64.TRYWAIT P1, [R2+URZ+0x60], R11 ;  /* 0x0000600b020075a7 */ /* 0x000ea4000802017f */
[----:B0-2---:R-:W-:Y:S05]  /*16fe0*/  @!P1 BRA `(.L_x_2121) ;  /* 0x0000002800589947 */ /* 0x005fea0003800000 */
.L_x_2236:
[----:B------:R-:W-:Y:S05]  /*16ff0*/  @P0 BRA `(.L_x_2122) ;  /* 0x0000000000140947 */ /* 0x000fea0003800000 */
[----:B------:R-:W-:Y:S01]  /*17000*/  ISETP.NE.AND P1, PT, R28, RZ, PT ;  /* 0x000000ff1c00720c */ /* 0x000fe20003f25270 */
[----:B------:R-:W-:-:S04]  /*17010*/  IMAD.MOV.U32 R3, RZ, RZ, 0x4000 ;  /* 0x00004000ff037424 */ /* 0x000fc800078e00ff */
[----:B------:R2:W-:Y:S08]  /*17020*/  SYNCS.ARRIVE.TRANS64 RZ, [R2+URZ+0x50], R3 ;  /* 0x0000500302ff79a7 */ /* 0x0005f0000800003f */
[----:B------:R-:W-:Y:S05]  /*17030*/  @!P1 BRA `(.L_x_2122) ;  /* 0x0000000000049947 */ /* 0x000fea0003800000 */
[----:B------:R-:W-:Y:S01]  /*17040*/  BPT.TRAP 0x1 ;  /* 0x000000040000795c */ /* 0x000fe20000300000 */
.L_x_2122:
        /* <DEDUP_REMOVED lines=19> */
.L_x_2117:
[----:B------:R-:W-:Y:S05]  /*17180*/  BSYNC B1 ;  /* 0x0000000000017941 */ /* 0x000fea0003800000 */
.L_x_2116:
[C---:B------:R-:W-:Y:S01]  /*17190*/  ISETP.GT.AND P0, PT, R9.reuse, 0x1, PT ;  /* 0x000000010900780c */ /* 0x040fe20003f04270 */
[----:B0-2---:R-:W-:-:S04]  /*171a0*/  VIADD R2, R9, 0xfffffffe ;  /* 0xfffffffe09027836 */ /* 0x005fc80000000000 */
[----:B------:R-:W-:-:S08]  /*171b0*/  IMAD.MOV.U32 R9, RZ, RZ, R2 ;  /* 0x000000ffff097224 */ /* 0x000fd000078e0002 */
[----:B------:R-:W-:Y:S05]  /*171c0*/  @P0 BRA `(.L_x_2123) ;  /* 0xfffffff400180947 */ /* 0x000fea000383ffff */
.L_x_2099:
[----:B------:R-:W-:Y:S05]  /*171d0*/  BSYNC B0 ;  /* 0x0000000000007941 */ /* 0x000fea0003800000 */
.L_x_2098:
[----:B------:R-:W-:Y:S01]  /*171e0*/  ISETP.NE.AND P0, PT, R28, RZ, PT ;  /* 0x000000ff1c00720c */ /* 0x000fe20003f05270 */
[----:B------:R-:W-:-:S12]  /*171f0*/  BSSY B0, `(.L_x_2124) ;  /* 0x000000e000007945 */ /* 0x000fd80003800000 */
[----:B------:R-:W-:Y:S05]  /*17200*/  @P0 BRA `(.L_x_2125) ;  /* 0x0000000000300947 */ /* 0x000fea0003800000 */
[----:B------:R-:W2:Y:S01]  /*17210*/  S2R R9, SR_LANEID ;  /* 0x0000000000097919 */ /* 0x000ea20000000000 */
[----:B------:R-:W-:Y:S01]  /*17220*/  VOTEU.ANY UR4, UPT, PT ;  /* 0x0000000000047886 */ /* 0x000fe200038e0100 */
[----:B------:R-:W3:Y:S01]  /*17230*/  LDC.64 R2, c[0x0][0xc38] ;  /* 0x00030e00ff027b82 */ /* 0x000ee20000000a00 */
[----:B0-----:R-:W2:Y:S08]  /*17240*/  FLO.U32 R4, UR4 ;  /* 0x0000000400047d00 */ /* 0x001eb000080e0000 */
[----:B------:R-:W3:Y:S01]  /*17250*/  POPC R5, UR4 ;  /* 0x0000000400057d09 */ /* 0x000ee20008000000 */
[----:B--2---:R-:W-:-:S13]  /*17260*/  ISETP.EQ.U32.AND P0, PT, R4, R9, PT ;  /* 0x000000090400720c */ /* 0x004fda0003f02070 */
[----:B---3--:R-:W2:Y:S01]  /*17270*/  @P0 ATOMG.E.ADD.STRONG.GPU PT, R3, desc[UR40][R2.64], R5 ;  /* 0x00000005020309a8 */ /* 0x008ea200081ee1e8 */
[----:B------:R-:W0:Y:S02]  /*17280*/  S2R R6, SR_LTMASK ;  /* 0x0000000000067919 */ /* 0x000e240000003900 */
[----:B0-----:R-:W-:-:S04]  /*17290*/  LOP3.LUT R6, R6, UR4, RZ, 0xc0, !PT ;  /* 0x0000000406067c12 */ /* 0x001fc8000f8ec0ff */
[----:B------:R-:W0:Y:S01]  /*172a0*/  POPC R9, R6 ;  /* 0x0000000600097309 */ /* 0x000e220000000000 */
[----:B--2---:R-:W0:Y:S02]  /*172b0*/  SHFL.IDX PT, R4, R3, R4, 0x1f ;  /* 0x00001f0403047589 */ /* 0x004e2400000e0000 */
[----:B0-----:R-:W-:-:S07]  /*172c0*/  IADD3 R16, R4, UR36, R9 ;  /* 0x0000002404107c10 */ /* 0x001fce000fffe009 */
.L_x_2125:
[----:B------:R-:W-:Y:S05]  /*172d0*/  BSYNC B0 ;  /* 0x0000000000007941 */ /* 0x000fea0003800000 */
.L_x_2124:
[----:B------:R-:W-:Y:S04]  /*172e0*/  BSSY B0, `(.L_x_2126) ;  /* 0x0000020000007945 */ /* 0x000fe80003800000 */
[----:B------:R-:W-:Y:S05]  /*172f0*/  @!P6 BRA `(.L_x_2127) ;  /* 0x000000000078e947 */ /* 0x000fea0003800000 */
[----:B------:R-:W-:Y:S02]  /*17300*/  LEA R3, R22, R27, 0x3 ;  /* 0x0000001b16037211 */ /* 0x000fe400078e18ff */
[----:B------:R-:W-:-:S04]  /*17310*/  SHF.L.U32 R2, R24, 0x1f, RZ ;  /* 0x0000001f18027819 */ /* 0x000fc800000006ff */
[----:B------:R-:W2:Y:S02]  /*17320*/  SYNCS.PHASECHK.TRANS64.TRYWAIT P0, [R3+URZ+0x16860], R2 ;  /* 0x01686002030075a7 */ /* 0x000ea4000800017f */
[----:B--2---:R-:W-:Y:S05]  /*17330*/  @!P0 BRA `(.L_x_2128) ;  /* 0x0000002400988947 */ /* 0x004fea0003800000 */
.L_x_2237:
        /* <DEDUP_REMOVED lines=9> */
.L_x_2129:
        /* <DEDUP_REMOVED lines=17> */
.L_x_2127:
[----:B------:R-:W-:Y:S05]  /*174e0*/  BSYNC B0 ;  /* 0x0000000000007941 */ /* 0x000fea0003800000 */
.L_x_2126:
[----:B------:R-:W-:-:S05]  /*174f0*/  VIADD R22, R22, 0x1 ;  /* 0x0000000116167836 */ /* 0x000fca0000000000 */
[----:B------:R-:W-:-:S04]  /*17500*/  ISETP.NE.AND P0, PT, R22, 0x2, PT ;  /* 0x000000021600780c */ /* 0x000fc80003f05270 */
[----:B0-2---:R-:W-:Y:S02]  /*17510*/  SEL R3, RZ, 0x1, P0 ;  /* 0x00000001ff037807 */ /* 0x005fe40000000000 */
[----:B------:R-:W-:Y:S02]  /*17520*/  SEL R22, R22, RZ, P0 ;  /* 0x000000ff16167207 */ /* 0x000fe40000000000 */
[----:B------:R-:W-:-:S07]  /*17530*/  LOP3.LUT R24, R24, R3, RZ, 0x3c, !PT ;  /* 0x0000000318187212 */ /* 0x000fce00078e3cff */
.L_x_2085:
[----:B------:R-:W-:Y:S05]  /*17540*/  BSYNC B6 ;  /* 0x0000000000067941 */ /* 0x000fea0003800000 */
.L_x_2083:
[----:B------:R-:W-:-:S03]  /*17550*/  UMOV UR4, 0xffffffff ;  /* 0xffffffff00047882 */ /* 0x000fc60000000000 */
[----:B------:R-:W-:Y:S05]  /*17560*/  BRA.DIV UR4, `(.L_x_2130) ;  /* 0x0000002604207947 */ /* 0x000fea000b800000 */
[----:B------:R0:W2:Y:S04]  /*17570*/  SHFL.IDX PT, R4, R16, RZ, 0x1f ;  /* 0x00001fff10047589 */ /* 0x0000a800000e0000 */
[----:B------:R0:W3:Y:S02]  /*17580*/  SHFL.IDX PT, R5, R16, 0x1, 0x1f ;  /* 0x00201f0010057f89 */ /* 0x0000e400000e0000 */
.L_x_2241:
        /* <DEDUP_REMOVED lines=8> */
[----:B------:R-:W4:Y:S02]  /*17610*/  LDC.64 R2, c[0x0][0xc58] ;  /* 0x00031600ff027b82 */ /* 0x000f240000000a00 */
[----:B----4-:R-:W-:-:S06]  /*17620*/  IMAD.WIDE R2, R7, 0x4, R2 ;  /* 0x0000000407027825 */ /* 0x010fcc00078e0202 */
[----:B------:R4:W5:Y:S02]  /*17630*/  LDG.E R2, desc[UR40][R2.64] ;  /* 0x0000002802027981 */ /* 0x000964000c1e1900 */
.L_x_2132:
[----:B------:R-:W-:Y:S05]  /*17640*/  BSYNC B0 ;  /* 0x0000000000007941 */ /* 0x000fea0003800000 */
.L_x_2131:
        /* <DEDUP_REMOVED lines=11> */
[----:B----4-:R-:W-:-:S05]  /*17700*/  IMAD.IADD R3, R13, 0x1, R14 ;  /* 0x000000010d037824 */ /* 0x010fca00078e020e */
        /* <DEDUP_REMOVED lines=10> */
[----:B------:R0:W4:Y:S02]  /*177b0*/  SHFL.IDX PT, R14, R3, 0x1f, 0x1f ;  /* 0x03e01f00030e7f89 */ /* 0x00012400000e0000 */
.L_x_2249:
[----:B------:R-:W-:Y:S02]  /*177c0*/  ULDC UR4, c[0x0][0xc10] ;  /* 0x0003040000047ab9 */ /* 0x000fe40000000800 */
[----:B------:R-:W-:-:S04]  /*177d0*/  IMAD.U32 R6, RZ, RZ, UR4 ;  /* 0x00000004ff067e24 */ /* 0x000fc8000f8e00ff */
[----:B----4-:R-:W-:-:S04]  /*177e0*/  IMAD R14, R14, R6, RZ ;  /* 0x000000060e0e7224 */ /* 0x010fc800078e02ff */
[----:B---3--:R-:W-:-:S05]  /*177f0*/  IMAD.IADD R5, R5, 0x1, R14 ;  /* 0x0000000105057824 */ /* 0x008fca00078e020e */
[----:B--2---:R-:W-:-:S13]  /*17800*/  ISETP.GT.AND P0, PT, R5, R4, PT ;  /* 0x000000040500720c */ /* 0x004fda0003f04270 */
[----:B------:R-:W-:Y:S05]  /*17810*/  @P0 BRA `(.L_x_2134) ;  /* 0x0000000000ac0947 */ /* 0x000fea0003800000 */
[----:B------:R-:W2:Y:S02]  /*17820*/  LDC R0, c[0x0][0xc14] ;  /* 0x00030500ff007b82 */ /* 0x000ea40000000800 */
.L_x_2139:
[----:B------:R-:W-:-:S05]  /*17830*/  VIADD R19, R19, 0x1f ;  /* 0x0000001f13137836 */ /* 0x000fca0000000000 */
[----:B--2---:R-:W-:-:S13]  /*17840*/  ISETP.GE.AND P0, PT, R19, R0, PT ;  /* 0x000000001300720c */ /* 0x004fda0003f06270 */
[----:B------:R-:W-:Y:S05]  /*17850*/  @P0 BRA `(.L_x_2135) ;  /* 0x0000000400e40947 */ /* 0x000fea0003800000 */
[C---:B------:R-:W-:Y:S01]  /*17860*/  ISETP.NE.AND P1, PT, R28.reuse, 0x1f, PT ;  /* 0x0000001f1c00780c */ /* 0x040fe20003f25270 */
[----:B------:R-:W-:Y:S01]  /*17870*/  BSSY B0, `(.L_x_2136) ;  /* 0x0000008000007945 */ /* 0x000fe20003800000 */
[----:B------:R-:W-:Y:S01]  /*17880*/  IADD3 R7, R28, R19, RZ ;  /* 0x000000131c077210 */ /* 0x000fe20007ffe0ff */
[----:B------:R-:W-:-:S03]  /*17890*/  IMAD.MOV.U32 R2, RZ, RZ, RZ ;  /* 0x000000ffff027224 */ /* 0x000fc600078e00ff */
[----:B------:R-:W-:-:S13]  /*178a0*/  ISETP.GE.OR P0, PT, R7, R0, !P1 ;  /* 0x000000000700720c */ /* 0x000fda0004f06670 */
[----:B------:R-:W-:Y:S05]  /*178b0*/  @P0 BRA `(.L_x_2137) ;  /* 0x00000000000c0947 */ /* 0x000fea0003800000 */
[----:B0-----:R-:W0:Y:S02]  /*178c0*/  LDC.64 R2, c[0x0][0xc58] ;  /* 0x00031600ff027b82 */ /* 0x001e240000000a00 */
[----:B0-----:R-:W-:-:S06]  /*178d0*/  IMAD.WIDE R2, R7, 0x4, R2 ;  /* 0x0000000407027825 */ /* 0x001fcc00078e0202 */
[----:B------:R2:W5:Y:S02]  /*178e0*/  LDG.E R2, desc[UR40][R2.64] ;  /* 0x0000002802027981 */ /* 0x000564000c1e1900 */
.L_x_2137:
[----:B------:R-:W-:Y:S05]  /*178f0*/  BSYNC B0 ;  /* 0x0000000000007941 */ /* 0x000fea0003800000 */
.L_x_2136:
        /* <DEDUP_REMOVED lines=11> */
[----:B0-2---:R-:W-:-:S05]  /*179b0*/  IMAD.IADD R3, R13, 0x1, R14 ;  /* 0x000000010d037824 */ /* 0x005fca00078e020e */
        /* <DEDUP_REMOVED lines=11> */
.L_x_2257:
[----:B------:R-:W-:Y:S02]  /*17a70*/  ULDC UR4, c[0x0][0xc10] ;  /* 0x0003040000047ab9 */ /* 0x000fe40000000800 */
[----:B------:R-:W-:-:S04]  /*17a80*/  IMAD.U32 R6, RZ, RZ, UR4 ;  /* 0x00000004ff067e24 */ /* 0x000fc8000f8e00ff */
[----:B--2---:R-:W-:-:S04]  /*17a90*/  IMAD R14, R14, R6, RZ ;  /* 0x000000060e0e7224 */ /* 0x004fc800078e02ff */
[----:B------:R-:W-:-:S05]  /*17aa0*/  IMAD.IADD R5, R14, 0x1, R5 ;  /* 0x000000010e057824 */ /* 0x000fca00078e0205 */
[----:B------:R-:W-:-:S13]  /*17ab0*/  ISETP.GT.AND P0, PT, R5, R4, PT ;  /* 0x000000040500720c */ /* 0x000fda0003f04270 */
[----:B------:R-:W-:Y:S05]  /*17ac0*/  @!P0 BRA `(.L_x_2139) ;  /* 0xfffffffc00588947 */ /* 0x000fea000383ffff */
.L_x_2134:
        /* <DEDUP_REMOVED lines=8> */
.L_x_2261:
[----:B------:R-:W-:Y:S01]  /*17b50*/  ISETP.NE.AND P0, PT, R5, RZ, PT ;  /* 0x000000ff0500720c */ /* 0x000fe20003f05270 */
[----:B------:R-:W-:-:S12]  /*17b60*/  IMAD.MOV.U32 R14, RZ, RZ, RZ ;  /* 0x000000ffff0e7224 */ /* 0x000fd800078e00ff */
[----:B------:R-:W-:Y:S05]  /*17b70*/  @!P0 BRA `(.L_x_2141) ;  /* 0x0000000000108947 */ /* 0x000fea0003800000 */
[----:B------:R-:W-:Y:S01]  /*17b80*/  UMOV UR4, 0xffffffff ;  /* 0xffffffff00047882 */ /* 0x000fe20000000000 */
[----:B------:R-:W-:Y:S02]  /*17b90*/  VIADD R12, R8, 0xffffffff ;  /* 0xffffffff080c7836 */ /* 0x000fe40000000000 */
[----:B------:R-:W-:Y:S05]  /*17ba0*/  BRA.DIV UR4, `(.L_x_2142) ;  /* 0x0000002604c47947 */ /* 0x000fea000b800000 */
[----:B------:R4:W0:Y:S02]  /*17bb0*/  SHFL.IDX PT, R14, R3, R12, 0x1f ;  /* 0x00001f0c030e7589 */ /* 0x00082400000e0000 */
.L_x_2141:
[----:B0-2-4-:R-:W0:Y:S01]  /*17bc0*/  LDC.64 R2, c[0x0][0xc68] ;  /* 0x00031a00ff027b82 */ /* 0x015e220000000a00 */
[----:B------:R-:W-:-:S04]  /*17bd0*/  IMAD.IADD R19, R8, 0x1, R19 ;  /* 0x0000000108137824 */ /* 0x000fc800078e0213 */
[----:B0-----:R-:W-:-:S05]  /*17be0*/  IMAD.WIDE R2, R19, 0x4, R2 ;  /* 0x0000000413027825 */ /* 0x001fca00078e0202 */
[----:B------:R0:W3:Y:S01]  /*17bf0*/  LDG.E R8, desc[UR40][R2.64] ;  /* 0x0000002802087981 */ /* 0x0000e2000c1e1900 */
[----:B------:R-:W-:Y:S01]  /*17c00*/  IMAD R16, R14, R6, R7 ;  /* 0x000000060e107224 */ /* 0x000fe200078e0207 */
[----:B0-----:R-:W-:Y:S01]  /*17c10*/  MOV R2, RZ ;  /* 0x000000ff00027202 */ /* 0x001fe20000000f00 */
[----:B---3--:R-:W-:-:S05]  /*17c20*/  IMAD R5, R17, R8, RZ ;  /* 0x0000000811057224 */ /* 0x008fca00078e02ff */
        /* <DEDUP_REMOVED lines=8> */
[----:B------:R-:W-:-:S03]  /*17cb0*/  IABS R7, R5 ;  /* 0x0000000500077213 */ /* 0x000fc60000000000 */
[----:B------:R-:W-:Y:S02]  /*17cc0*/  IMAD.IADD R2, R4, 0x1, -R16 ;  /* 0x0000000104027824 */ /* 0x000fe400078e0a10 */
[----:B------:R-:W-:-:S03]  /*17cd0*/  IMAD.MOV R7, RZ, RZ, -R7 ;  /* 0x000000ffff077224 */ /* 0x000fc600078e0a07 */
[----:B------:R-:W-:-:S05]  /*17ce0*/  IABS R4, R2 ;  /* 0x0000000200047213 */ /* 0x000fca0000000000 */
        /* <DEDUP_REMOVED lines=35> */
[----:B------:R-:W-:Y:S01]  /*17f20*/  @!P0 IMAD.IADD R8, R8, 0x1, -R7 ;  /* 0x0000000108088824 */ /* 0x000fe200078e0a07 */
[----:B------:R-:W-:-:S04]  /*17f30*/  @!P0 IADD3 R2, R2, 0x1, RZ ;  /* 0x0000000102028810 */ /* 0x000fc80007ffe0ff */
        /* <DEDUP_REMOVED lines=11> */
.L_x_2135:
[----:B------:R-:W-:Y:S01]  /*17ff0*/  UMOV UR4, URZ ;  /* 0x0000003f00047c82 */ /* 0x000fe20008000000 */
[----:B------:R-:W-:Y:S01]  /*18000*/  UMOV UR5, URZ ;  /* 0x0000003f00057c82 */ /* 0x000fe20008000000 */
[----:B------:R-:W-:Y:S01]  /*18010*/  ULDC UR6, c[0x0][0xc14] ;  /* 0x0003050000067ab9 */ /* 0x000fe20000000800 */
[----:B------:R-:W-:Y:S02]  /*18020*/  IMAD.MOV.U32 R16, RZ, RZ, R4 ;  /* 0x000000ffff107224 */ /* 0x000fe400078e0004 */
[----:B------:R-:W-:Y:S02]  /*18030*/  IMAD.U32 R17, RZ, RZ, UR4 ;  /* 0x00000004ff117e24 */ /* 0x000fe4000f8e00ff */
[----:B------:R-:W-:Y:S02]  /*18040*/  IMAD.U32 R18, RZ, RZ, UR5 ;  /* 0x00000005ff127e24 */ /* 0x000fe4000f8e00ff */
[----:B------:R-:W-:-:S07]  /*18050*/  IMAD.U32 R19, RZ, RZ, UR6 ;  /* 0x00000006ff137e24 */ /* 0x000fce000f8e00ff */
.L_x_2143:
[----:B------:R-:W-:Y:S01]  /*18060*/  ISETP.NE.AND P0, PT, R28, RZ, PT ;  /* 0x000000ff1c00720c */ /* 0x000fe20003f05270 */
[----:B------:R-:W-:Y:S05]  /*18070*/  WARPSYNC.ALL ;  /* 0x0000000000007948 */ /* 0x000fea0003800000 */
[----:B------:R-:W-:Y:S07]  /*18080*/  BAR.SYNC.DEFER_BLOCKING 0x4, 0x1a0 ;  /* 0x0106800000007b1d */ /* 0x000fee0000010000 */
[----:B------:R-:W-:Y:S01]  /*18090*/  @!P0 MOV R2, 0x400 ;  /* 0x0000040000028802 */ /* 0x000fe20000000f00 */
[----:B0-----:R-:W0:Y:S03]  /*180a0*/  @!P0 S2R R3, SR_CgaCtaId ;  /* 0x0000000000038919 */ /* 0x001e260000008800 */
[----:B0-----:R-:W-:-:S05]  /*180b0*/  @!P0 LEA R2, R3, R2, 0x18 ;  /* 0x0000000203028211 */ /* 0x001fca00078ec0ff */
[----:B------:R2:W-:Y:S01]  /*180c0*/  @!P0 STS.128 [R2+0x168d0], R16 ;  /* 0x0168d01002008388 */ /* 0x0005e20000000c00 */
[----:B------:R-:W-:Y:S06]  /*180d0*/  BAR.ARV 0x5, 0x1a0 ;  /* 0x0146800000007b1d */ /* 0x000fec0000002000 */
[----:B------:R-:W-:-:S13]  /*180e0*/  ISETP.GE.AND P0, PT, R19, R0, PT ;  /* 0x000000001300720c */ /* 0x000fda0003f06270 */
[----:B------:R-:W-:Y:S05]  /*180f0*/  @!P0 BRA `(.L_x_2144) ;  /* 0xffffffc000408947 */ /* 0x000fea000383ffff */
.L_x_2060:
        /* <DEDUP_REMOVED lines=12> */
.L_x_2264:
[----:B------:R-:W-:Y:S05]  /*181c0*/  BSYNC B0 ;  /* 0x0000000000007941 */ /* 0x000fea0003800000 */
.L_x_2145:
[----:B------:R-:W-:-:S03]  /*181d0*/  UMOV UR4, 0xffffffff ;  /* 0xffffffff00047882 */ /* 0x000fc60000000000 */
[----:B------:R-:W-:Y:S05]  /*181e0*/  BRA.DIV UR4, `(.L_x_2147) ;  /* 0x00000022046c7947 */ /* 0x000fea000b800000 */
[----:B0-----:R-:W0:Y:S02]  /*181f0*/  S2R R0, SR_TID.X ;  /* 0x0000000000007919 */ /* 0x001e240000002100 */
[----:B0-----:R-:W-:-:S04]  /*18200*/  SHF.R.U32.HI R0, RZ, 0x5, R0 ;  /* 0x00000005ff007819 */ /* 0x001fc80000011600 */
[----:B------:R-:W-:-:S05]  /*18210*/  LOP3.LUT R0, R0, 0x3, RZ, 0xc0, !PT ;  /* 0x0000000300007812 */ /* 0x000fca00078ec0ff */
[----:B------:R0:W2:Y:S02]  /*18220*/  SHFL.IDX PT, R14, R0, RZ, 0x1f ;  /* 0x00001fff000e7589 */ /* 0x0000a400000e0000 */
.L_x_2267:
[----:B--2---:R-:W-:-:S13]  /*18230*/  ISETP.NE.AND P0, PT, R14, RZ, PT ;  /* 0x000000ff0e00720c */ /* 0x004fda0003f05270 */
[----:B------:R-:W-:Y:S05]  /*18240*/  @P0 BRA `(.L_x_1897) ;  /* 0x0000000000880947 */ /* 0x000fea0003800000 */
[----:B------:R-:W-:-:S03]  /*18250*/  UMOV UR4, 0xffffffff ;  /* 0xffffffff00047882 */ /* 0x000fc60000000000 */
[----:B------:R-:W-:Y:S05]  /*18260*/  BRA.DIV UR4, `(.L_x_2148) ;  /* 0x0000002204807947 */ /* 0x000fea000b800000 */
[----:B------:R-:W-:-:S13]  /*18270*/  ELECT P6, URZ, PT ;  /* 0x00000000003f782f */ /* 0x000fda00038c0000 */
.L_x_2270:
[----:B------:R-:W-:Y:S05]  /*18280*/  @!P6 BRA `(.L_x_1897) ;  /* 0x000000000078e947 */ /* 0x000fea0003800000 */
[----:B0-----:R-:W2:Y:S02]  /*18290*/  LDL.LU R0, [R1+0x14] ;  /* 0x0000140001007983 */ /* 0x001ea40000300800 */
[----:B--2---:R-:W-:-:S04]  /*182a0*/  LOP3.LUT R0, R0, 0x2, RZ, 0xfc, !PT ;  /* 0x0000000200007812 */ /* 0x004fc800078efcff */
[----:B------:R-:W-:-:S13]  /*182b0*/  ISETP.NE.AND P2, PT, R0, 0x3, PT ;  /* 0x000000030000780c */ /* 0x000fda0003f45270 */
[----:B------:R-:W-:Y:S05]  /*182c0*/  @!P2 BRA `(.L_x_2149) ;  /* 0x000000000004a947 */ /* 0x000fea0003800000 */
[----:B------:R-:W-:Y:S01]  /*182d0*/  BPT.TRAP 0x1 ;  /* 0x000000040000795c */ /* 0x000fe20000300000 */
.L_x_2149:
        /* <DEDUP_REMOVED lines=8> */
[----:B------:R-:W-:Y:S02]  /*18360*/  LOP3.LUT R0, R24, R5, RZ, 0x3c, !PT ;  /* 0x0000000518007212 */ /* 0x000fe400078e3cff */
[----:B------:R-:W-:-:S02]  /*18370*/  LEA R3, R4, R3, 0x3 ;  /* 0x0000000304037211 */ /* 0x000fc400078e18ff */
[----:B------:R-:W-:Y:S01]  /*18380*/  SHF.L.U32 R0, R0, 0x1f, RZ ;  /* 0x0000001f00007819 */ /* 0x000fe200000006ff */
[----:B0-----:R-:W-:Y:S06]  /*18390*/  @!P0 BRA `(.L_x_2150) ;  /* 0x0000002000548947 */ /* 0x001fec0003800000 */
.L_x_2271:
[----:B------:R-:W2:Y:S02]  /*183a0*/  SYNCS.PHASECHK.TRANS64.TRYWAIT P0, [R3+URZ], R0 ;  /* 0x00000000030075a7 */ /* 0x000ea4000800017f */
[----:B--2---:R-:W-:Y:S05]  /*183b0*/  @!P0 BRA `(.L_x_2151) ;  /* 0x0000002000608947 */ /* 0x004fea0003800000 */
.L_x_2272:
[----:B------:R-:W-:Y:S05]  /*183c0*/  @!P2 BRA `(.L_x_2152) ;  /* 0x000000000004a947 */ /* 0x000fea0003800000 */
[----:B------:R-:W-:Y:S01]  /*183d0*/  BPT.TRAP 0x1 ;  /* 0x000000040000795c */ /* 0x000fe20000300000 */
.L_x_2152:
[----:B--2---:R-:W-:-:S04]  /*183e0*/  VIADD R3, R9, 0x16860 ;  /* 0x0001686009037836 */ /* 0x004fc80000000000 */
[----:B------:R-:W-:-:S04]  /*183f0*/  IMAD R5, R22, 0x8, R3 ;  /* 0x0000000816057824 */ /* 0x000fc800078e0203 */
[----:B------:R-:W2:Y:S02]  /*18400*/  SYNCS.PHASECHK.TRANS64.TRYWAIT P0, [R5+URZ], R2 ;  /* 0x00000002050075a7 */ /* 0x000ea4000800017f */
[----:B--2---:R-:W-:Y:S05]  /*18410*/  @!P0 BRA `(.L_x_2153) ;  /* 0x00000020005c8947 */ /* 0x004fea0003800000 */
.L_x_2273:
[----:B------:R-:W-:-:S07]  /*18420*/  IMAD R3, R4, 0x8, R3 ;  /* 0x0000000804037824 */ /* 0x000fce00078e0203 */
.L_x_2154:
[----:B---3--:R3:W4:Y:S02]  /*18430*/  SYNCS.PHASECHK.TRANS64.TRYWAIT P0, [R3+URZ], R0 ;  /* 0x00000000030075a7 */ /* 0x008724000800017f */
[----:B----4-:R-:W-:Y:S05]  /*18440*/  @!P0 NANOSLEEP.SYNCS 0x989680 ;  /* 0x009896800000895d */ /* 0x010fea0003900000 */
[----:B------:R-:W4:Y:S02]  /*18450*/  @!P0 SYNCS.PHASECHK.TRANS64 P0, [R3+URZ], R0 ;  /* 0x00000000030085a7 */ /* 0x000f24000800007f */
[----:B----4-:R-:W-:Y:S05]  /*18460*/  @!P0 BRA `(.L_x_2154) ;  /* 0xfffffffc00f08947 */ /* 0x010fea000383ffff */
.L_x_1897:
[----:B------:R-:W-:Y:S05]  /*18470*/  BSYNC B7 ;  /* 0x0000000000077941 */ /* 0x000fea0003800000 */
.L_x_1894:
[----:B------:R-:W-:Y:S05]  /*18480*/  EXIT ;  /* 0x000000000000794d */ /* 0x000fea0003800000 */
.L_x_1915:
[----:B0-----:R0:W1:Y:S02]  /*18490*/  SYNCS.PHASECHK.TRANS64.TRYWAIT P6, [R78+URZ+0x16890], R90 ;  /* 0x0168905a4e0075a7 */ /* 0x00106400080c017f */
[----:B-1----:R-:W-:Y:S05]  /*184a0*/  @!P6 NANOSLEEP.SYNCS 0x989680 ;  /* 0x009896800000e95d */ /* 0x002fea0003900000 */
[----:B------:R-:W1:Y:S02]  /*184b0*/  @!P6 SYNCS.PHASECHK.TRANS64 P6, [R78+URZ+0x16890], R90 ;  /* 0x0168905a4e00e5a7 */ /* 0x000e6400080c007f */
[----:B-1----:R-:W-:Y:S05]  /*184c0*/  @!P6 BRA `(.L_x_1915) ;  /* 0xfffffffc00f0e947 */ /* 0x002fea000383ffff */
[----:B------:R-:W-:Y:S05]  /*184d0*/  BRA `(.L_x_2155) ;  /* 0xfffffea400e87947 */ /* 0x000fea000383ffff */
.L_x_1935:
[----:B0-----:R0:W1:Y:S02]  /*184e0*/  SYNCS.PHASECHK.TRANS64.TRYWAIT P5, [R78+URZ+0x16890], R90 ;  /* 0x0168905a4e0075a7 */ /* 0x00106400080a017f */
[----:B-1----:R-:W-:Y:S05]  /*184f0*/  @!P5 NANOSLEEP.SYNCS 0x989680 ;  /* 0x009896800000d95d */ /* 0x002fea0003900000 */
[----:B------:R-:W1:Y:S02]  /*18500*/  @!P5 SYNCS.PHASECHK.TRANS64 P5, [R78+URZ+0x16890], R90 ;  /* 0x0168905a4e00d5a7 */ /* 0x000e6400080a007f */
[----:B-1----:R-:W-:Y:S05]  /*18510*/  @!P5 BRA `(.L_x_1935) ;  /* 0xfffffffc00f0d947 */ /* 0x002fea000383ffff */
[----:B------:R-:W-:Y:S05]  /*18520*/  BRA `(.L_x_2156) ;  /* 0xfffffeb800bc7947 */ /* 0x000fea000383ffff */
.L_x_1944:
[----:B-1----:R1:W2:Y:S02]  /*18530*/  SYNCS.PHASECHK.TRANS64.TRYWAIT P4, [R78+URZ+0x16890], R90 ;  /* 0x0168905a4e0075a7 */ /* 0x0022a4000808017f */
[----:B--2---:R-:W-:Y:S05]  /*18540*/  @!P4 NANOSLEEP.SYNCS 0x989680 ;  /* 0x009896800000c95d */ /* 0x004fea0003900000 */
[----:B------:R-:W2:Y:S02]  /*18550*/  @!P4 SYNCS.PHASECHK.TRANS64 P4, [R78+URZ+0x16890], R90 ;  /* 0x0168905a4e00c5a7 */ /* 0x000ea4000808007f */
[----:B--2---:R-:W-:Y:S05]  /*18560*/  @!P4 BRA `(.L_x_1944) ;  /* 0xfffffffc00f0c947 */ /* 0x004fea000383ffff */
[----:B------:R-:W-:Y:S05]  /*18570*/  BRA `(.L_x_2157) ;  /* 0xfffffecc00107947 */ /* 0x000fea000383ffff */
.L_x_1950:
[----:B0-----:R0:W2:Y:S02]  /*18580*/  SYNCS.PHASECHK.TRANS64.TRYWAIT P3, [R78+URZ+0x168b0], R90 ;  /* 0x0168b05a4e0075a7 */ /* 0x0010a4000806017f */
[----:B--2---:R-:W-:Y:S05]  /*18590*/  @!P3 NANOSLEEP.SYNCS 0x989680 ;  /* 0x009896800000b95d */ /* 0x004fea0003900000 */
[----:B------:R-:W2:Y:S02]  /*185a0*/  @!P3 SYNCS.PHASECHK.TRANS64 P3, [R78+URZ+0x168b0], R90 ;  /* 0x0168b05a4e00b5a7 */ /* 0x000ea4000806007f */
[----:B--2---:R-:W-:Y:S05]  /*185b0*/  @!P3 BRA `(.L_x_1950) ;  /* 0xfffffffc00f0b947 */ /* 0x004fea000383ffff */
[----:B------:R-:W-:Y:S05]  /*185c0*/  BRA `(.L_x_2158) ;  /* 0xfffffecc00a47947 */ /* 0x000fea000383ffff */
.L_x_1958:
[----:B------:R-:W-:Y:S01]  /*185d0*/  BSSY B0, `(.L_x_2159) ;  /* 0x0000007000007945 */ /* 0x000fe20003800000 */
[----:B------:R-:W-:Y:S02]  /*185e0*/  IMAD.MOV.U32 R12, RZ, RZ, RZ ;  /* 0x000000ffff0c7224 */ /* 0x000fe400078e00ff */
[----:B-1----:R-:W-:Y:S02]  /*185f0*/  IMAD.MOV.U32 R11, RZ, RZ, 0x1f ;  /* 0x0000001fff0b7424 */ /* 0x002fe400078e00ff */
[----:B------:R-:W-:-:S07]  /*18600*/  IMAD.MOV.U32 R15, RZ, RZ, -0x1 ;  /* 0xffffffffff0f7424 */ /* 0x000fce00078e00ff */
[----:B-----5:R-:W-:Y:S05]  /*18610*/  WARPSYNC.COLLECTIVE R15, `(.L_x_2160) ;  /* 0x000000000f087348 */ /* 0x020fea0003c00000 */
[----:B------:R0:W1:Y:S02]  /*18620*/  SHFL.IDX P6, R14, R13, R12, R11 ;  /* 0x0000000c0d0e7389 */ /* 0x00006400000c000b */
[----:B01---5:R-:W-:Y:S01]  /*18630*/  ENDCOLLECTIVE ;  /* 0x000000000000791b */ /* 0x023fe20003800000 */
.L_x_2160:
[----:B------:R-:W-:Y:S05]  /*18640*/  BSYNC B0 ;  /* 0x0000000000007941 */ /* 0x000fea0003800000 */
.L_x_2159:
[----:B------:R-:W-:Y:S01]  /*18650*/  IMAD.MOV.U32 R155, RZ, RZ, R14 ;  /* 0x000000ffff9b7224 */ /* 0x000fe200078e000e */
[----:B------:R-:W-:Y:S06]  /*18660*/  BRA `(.L_x_2161) ;  /* 0xfffffed4000c7947 */ /* 0x000fec000383ffff */
.L_x_1974:
        /* <DEDUP_REMOVED lines=8> */
.L_x_2163:
[----:B------:R-:W-:Y:S05]  /*186f0*/  BSYNC B1 ;  /* 0x0000000000017941 */ /* 0x000fea0003800000 */
.L_x_2162:
[----:B------:R-:W-:Y:S05]  /*18700*/  BRA `(.L_x_2164) ;  /* 0xfffffee000a47947 */ /* 0x000fea000383ffff */
.L_x_1975:
[----:B------:R-:W-:Y:S01]  /*18710*/  BSSY B1, `(.L_x_2165) ;  /* 0x0000008000017945 */ /* 0x000fe20003800000 */
[----:B------:R-:W-:Y:S01]  /*18720*/  IMAD.MOV.U32 R13, RZ, RZ, R4 ;  /* 0x000000ffff0d7224 */ /* 0x000fe200078e0004 */
[----:B------:R-:W-:Y:S01]  /*18730*/  MOV R15, 0xffffffff ;  /* 0xffffffff000f7802 */ /* 0x000fe20000000f00 */
[----:B------:R-:W-:Y:S02]  /*18740*/  IMAD.MOV.U32 R12, RZ, RZ, RZ ;  /* 0x000000ffff0c7224 */ /* 0x000fe400078e00ff */
[----:B------:R-:W-:-:S07]  /*18750*/  IMAD.MOV.U32 R11, RZ, RZ, 0x1c1f ;  /* 0x00001c1fff0b7424 */ /* 0x000fce00078e00ff */
[----:B-----5:R-:W-:Y:S05]  /*18760*/  WARPSYNC.COLLECTIVE R15, `(.L_x_2166) ;  /* 0x000000000f087348 */ /* 0x020fea0003c00000 */
[----:B------:R0:W1:Y:S02]  /*18770*/  SHFL.IDX P6, R14, R13, R12, R11 ;  /* 0x0000000c0d0e7389 */ /* 0x00006400000c000b */
[----:B01---5:R-:W-:Y:S01]  /*18780*/  ENDCOLLECTIVE ;  /* 0x000000000000791b */ /* 0x023fe20003800000 */
.L_x_2166:
[----:B------:R-:W-:Y:S05]  /*18790*/  BSYNC B1 ;  /* 0x0000000000017941 */ /* 0x000fea0003800000 */
.L_x_2165:
[----:B------:R-:W-:Y:S05]  /*187a0*/  BRA `(.L_x_2167) ;  /* 0xfffffee000847947 */ /* 0x000fea000383ffff */
.L_x_1976:
        /* <DEDUP_REMOVED lines=8> */
.L_x_2169:
[----:B------:R-:W-:Y:S05]  /*18830*/  BSYNC B1 ;  /* 0x0000000000017941 */ /* 0x000fea0003800000 */
.L_x_2168:
[----:B------:R-:W-:Y:S05]  /*18840*/  BRA `(.L_x_2170) ;  /* 0xfffffee000647947 */ /* 0x000fea000383ffff */
.L_x_1977:
        /* <DEDUP_REMOVED lines=8> */
.L_x_2172:
[----:B------:R-:W-:Y:S05]  /*188d0*/  BSYNC B1 ;  /* 0x0000000000017941 */ /* 0x000fea0003800000 */
.L_x_2171:
[----:B------:R-:W-:Y:S05]  /*188e0*/  BRA `(.L_x_2173) ;  /* 0xfffffee000447947 */ /* 0x000fea000383ffff */
.L_x_1978:
        /* <DEDUP_REMOVED lines=8> */
.L_x_2175:
[----:B------:R-:W-:Y:S05]  /*18970*/  BSYNC B1 ;  /* 0x0000000000017941 */ /* 0x000fea0003800000 */
.L_x_2174:
[----:B------:R-:W-:Y:S05]  /*18980*/  BRA `(.L_x_2176) ;  /* 0xfffffee000247947 */ /* 0x000fea000383ffff */
.L_x_1979:
[----:B------:R-:W-:Y:S01]  /*18990*/  BSSY B1, `(.L_x_2177) ;  /* 0x0000008000017945 */ /* 0x000fe20003800000 */
[----:B------:R-:W-:Y:S01]  /*189a0*/  IMAD.MOV.U32 R13, RZ, RZ, R4 ;  /* 0x000000ffff0d7224 */ /* 0x000fe200078e0004 */
[----:B------:R-:W-:Y:S01]  /*189b0*/  MOV R11, 0x1c1f ;  /* 0x00001c1f000b7802 */ /* 0x000fe20000000f00 */
[----:B------:R-:W-:Y:S02]  /*189c0*/  IMAD.MOV.U32 R12, RZ, RZ, 0x1 ;  /* 0x00000001ff0c7424 */ /* 0x000fe400078e00ff */
[----:B------:R-:W-:-:S07]  /*189d0*/  IMAD.MOV.U32 R15, RZ, RZ, -0x1 ;  /* 0xffffffffff0f7424 */ /* 0x000fce00078e00ff */
[----:B-----5:R-:W-:Y:S05]  /*189e0*/  WARPSYNC.COLLECTIVE R15, `(.L_x_2178) ;  /* 0x000000000f087348 */ /* 0x020fea0003c00000 */
[----:B------:R0:W1:Y:S02]  /*189f0*/  SHFL.IDX P6, R14, R13, R12, R11 ;  /* 0x0000000c0d0e7389 */ /* 0x00006400000c000b */
[----:B01---5:R-:W-:Y:S01]  /*18a00*/  ENDCOLLECTIVE ;  /* 0x000000000000791b */ /* 0x023fe20003800000 */
.L_x_2178:
[----:B------:R-:W-:Y:S05]  /*18a10*/  BSYNC B1 ;  /* 0x0000000000017941 */ /* 0x000fea0003800000 */
.L_x_2177:
[----:B------:R-:W-:Y:S05]  /*18a20*/  BRA `(.L_x_2179) ;  /* 0xfffffee000047947 */ /* 0x000fea000383ffff */
.L_x_1980:
        /* <DEDUP_REMOVED lines=8> */
.L_x_2181:
[----:B------:R-:W-:Y:S05]  /*18ab0*/  BSYNC B1 ;  /* 0x0000000000017941 */ /* 0x000fea0003800000 */
.L_x_2180:
[----:B------:R-:W-:Y:S05]  /*18ac0*/  BRA `(.L_x_2182) ;  /* 0xfffffedc00e47947 */ /* 0x000fea000383ffff */
.L_x_1981:
        /* <DEDUP_REMOVED lines=8> */
.L_x_2184:
[----:B------:R-:W-:Y:S05]  /*18b50*/  BSYNC B1 ;  /* 0x0000000000017941 */ /* 0x000fea0003800000 */
.L_x_2183:
[----:B------:R-:W-:Y:S05]  /*18b60*/  BRA `(.L_x_2185) ;  /* 0xfffffedc00c47947 */ /* 0x000fea000383ffff */
.L_x_1983:
[----:B0-----:R0:W1:Y:S02]  /*18b70*/  SYNCS.PHASECHK.TRANS64.TRYWAIT P2, [R2+URZ+0x16800], R7 ;  /* 0x01680007020075a7 */ /* 0x001064000804017f */
[----:B-1----:R-:W-:Y:S05]  /*18b80*/  @!P2 NANOSLEEP.SYNCS 0x989680 ;  /* 0x009896800000a95d */ /* 0x002fea0003900000 */
[----:B------:R-:W1:Y:S02]  /*18b90*/  @!P2 SYNCS.PHASECHK.TRANS64 P2, [R2+URZ+0x16800], R7 ;  /* 0x016800070200a5a7 */ /* 0x000e64000804007f */
[----:B-1----:R-:W-:Y:S05]  /*18ba0*/  @!P2 BRA `(.L_x_1983) ;  /* 0xfffffffc00f0a947 */ /* 0x002fea000383ffff */
[----:B------:R-:W-:Y:S05]  /*18bb0*/  BRA `(.L_x_2186) ;  /* 0xfffffee0005c7947 */ /* 0x000fea000383ffff */
.L_x_1991:
        /* <DEDUP_REMOVED lines=8> */
.L_x_2188:
[----:B------:R-:W-:Y:S05]  /*18c40*/  BSYNC B1 ;  /* 0x0000000000017941 */ /* 0x000fea0003800000 */
.L_x_2187:
[----:B------:R-:W-:Y:S05]  /*18c50*/  BRA `(.L_x_2189) ;  /* 0xfffffef000b07947 */ /* 0x000fea000383ffff */
.L_x_1992:
[----:B------:R-:W-:Y:S01]  /*18c60*/  BSSY B1, `(.L_x_2190) ;  /* 0x0000008000017945 */ /* 0x000fe20003800000 */
[----:B------:R-:W-:Y:S01]  /*18c70*/  IMAD.MOV.U32 R13, RZ, RZ, R8 ;  /* 0x000000ffff0d7224 */ /* 0x000fe200078e0008 */
[----:B------:R-:W-:Y:S01]  /*18c80*/  MOV R12, RZ ;  /* 0x000000ff000c7202 */ /* 0x000fe20000000f00 */
[----:B------:R-:W-:Y:S02]  /*18c90*/  IMAD.MOV.U32 R11, RZ, RZ, 0x1c1f ;  /* 0x00001c1fff0b7424 */ /* 0x000fe400078e00ff */
[----:B------:R-:W-:-:S07]  /*18ca0*/  IMAD.MOV.U32 R15, RZ, RZ, -0x1 ;  /* 0xffffffffff0f7424 */ /* 0x000fce00078e00ff */
[----:B-----5:R-:W-:Y:S05]  /*18cb0*/  WARPSYNC.COLLECTIVE R15, `(.L_x_2191) ;  /* 0x000000000f087348 */ /* 0x020fea0003c00000 */
[----:B------:R0:W1:Y:S02]  /*18cc0*/  SHFL.IDX P6, R14, R13, R12, R11 ;  /* 0x0000000c0d0e7389 */ /* 0x00006400000c000b */
[----:B01---5:R-:W-:Y:S01]  /*18cd0*/  ENDCOLLECTIVE ;  /* 0x000000000000791b */ /* 0x023fe20003800000 */
.L_x_2191:
[----:B------:R-:W-:Y:S05]  /*18ce0*/  BSYNC B1 ;  /* 0x0000000000017941 */ /* 0x000fea0003800000 */
.L_x_2190:
[----:B------:R-:W-:Y:S05]  /*18cf0*/  BRA `(.L_x_2192) ;  /* 0xfffffef000907947 */ /* 0x000fea000383ffff */
.L_x_1993:
        /* <DEDUP_REMOVED lines=8> */
.L_x_2194:
[----:B------:R-:W-:Y:S05]  /*18d80*/  BSYNC B1 ;  /* 0x0000000000017941 */ /* 0x000fea0003800000 */
.L_x_2193:
[----:B------:R-:W-:Y:S05]  /*18d90*/  BRA `(.L_x_2195) ;  /* 0xfffffef000707947 */ /* 0x000fea000383ffff */
.L_x_1994:
        /* <DEDUP_REMOVED lines=8> */
.L_x_2197:
[----:B------:R-:W-:Y:S05]  /*18e20*/  BSYNC B1 ;  /* 0x0000000000017941 */ /* 0x000fea0003800000 */
.L_x_2196:
[----:B------:R-:W-:Y:S05]  /*18e30*/  BRA `(.L_x_2198) ;  /* 0xfffffef000507947 */ /* 0x000fea000383ffff */
.L_x_1995:
        /* <DEDUP_REMOVED lines=8> */
.L_x_2200:
[----:B------:R-:W-:Y:S05]  /*18ec0*/  BSYNC B1 ;  /* 0x0000000000017941 */ /* 0x000fea0003800000 */
.L_x_2199:
[----:B------:R-:W-:Y:S05]  /*18ed0*/  BRA `(.L_x_2201) ;  /* 0xfffffef000307947 */ /* 0x000fea000383ffff */
.L_x_1996:
[----:B------:R-:W-:Y:S01]  /*18ee0*/  BSSY B1, `(.L_x_2202) ;  /* 0x0000008000017945 */ /* 0x000fe20003800000 */
[----:B------:R-:W-:Y:S01]  /*18ef0*/  MOV R13, R8 ;  /* 0x00000008000d7202 */ /* 0x000fe20000000f00 */
[----:B------:R-:W-:Y:S02]  /*18f00*/  IMAD.MOV.U32 R12, RZ, RZ, 0x1 ;  /* 0x00000001ff0c7424 */ /* 0x000fe400078e00ff */
[----:B------:R-:W-:Y:S02]  /*18f10*/  IMAD.MOV.U32 R11, RZ, RZ, 0x1c1f ;  /* 0x00001c1fff0b7424 */ /* 0x000fe400078e00ff */
[----:B------:R-:W-:-:S07]  /*18f20*/  IMAD.MOV.U32 R15, RZ, RZ, -0x1 ;  /* 0xffffffffff0f7424 */ /* 0x000fce00078e00ff */
[----:B-----5:R-:W-:Y:S05]  /*18f30*/  WARPSYNC.COLLECTIVE R15, `(.L_x_2203) ;  /* 0x000000000f087348 */ /* 0x020fea0003c00000 */
[----:B------:R0:W1:Y:S02]  /*18f40*/  SHFL.IDX P6, R14, R13, R12, R11 ;  /* 0x0000000c0d0e7389 */ /* 0x00006400000c000b */
[----:B01---5:R-:W-:Y:S01]  /*18f50*/  ENDCOLLECTIVE ;  /* 0x000000000000791b */ /* 0x023fe20003800000 */
.L_x_2203:
[----:B------:R-:W-:Y:S05]  /*18f60*/  BSYNC B1 ;  /* 0x0000000000017941 */ /* 0x000fea0003800000 */
.L_x_2202:
[----:B------:R-:W-:Y:S05]  /*18f70*/  BRA `(.L_x_2204) ;  /* 0xfffffef000147947 */ /* 0x000fea000383ffff */
.L_x_1997:
        /* <DEDUP_REMOVED lines=8> */
.L_x_2206:
[----:B------:R-:W-:Y:S05]  /*19000*/  BSYNC B1 ;  /* 0x0000000000017941 */ /* 0x000fea0003800000 */
.L_x_2205:
[----:B------:R-:W-:Y:S05]  /*19010*/  BRA `(.L_x_2207) ;  /* 0xfffffeec00f87947 */ /* 0x000fea000383ffff */
.L_x_1998:
        /* <DEDUP_REMOVED lines=8> */
.L_x_2209:
[----:B------:R-:W-:Y:S05]  /*190a0*/  BSYNC B1 ;  /* 0x0000000000017941 */ /* 0x000fea0003800000 */
.L_x_2208:
[----:B------:R-:W-:Y:S05]  /*190b0*/  BRA `(.L_x_2210) ;  /* 0xfffffeec00dc7947 */ /* 0x000fea000383ffff */
.L_x_2000:
[----:B0-----:R0:W1:Y:S02]  /*190c0*/  SYNCS.PHASECHK.TRANS64.TRYWAIT P1, [R2+URZ+0x16800], R9 ;  /* 0x01680009020075a7 */ /* 0x001064000802017f */
[----:B-1----:R-:W-:Y:S05]  /*190d0*/  @!P1 NANOSLEEP.SYNCS 0x989680 ;  /* 0x009896800000995d */ /* 0x002fea0003900000 */
[----:B------:R-:W1:Y:S02]  /*190e0*/  @!P1 SYNCS.PHASECHK.TRANS64 P1, [R2+URZ+0x16800], R9 ;  /* 0x01680009020095a7 */ /* 0x000e64000802007f */
[----:B-1----:R-:W-:Y:S05]  /*190f0*/  @!P1 BRA `(.L_x_2000) ;  /* 0xfffffffc00f09947 */ /* 0x002fea000383ffff */
[----:B------:R-:W-:Y:S05]  /*19100*/  BRA `(.L_x_2211) ;  /* 0xfffffef000587947 */ /* 0x000fea000383ffff */
.L_x_2006:
[----:B-1----:R1:W3:Y:S02]  /*19110*/  SYNCS.PHASECHK.TRANS64.TRYWAIT P1, [R0+URZ+0x16830], R7 ;  /* 0x01683007000075a7 */ /* 0x0022e4000802017f */
[----:B---3--:R-:W-:Y:S05]  /*19120*/  @!P1 NANOSLEEP.SYNCS 0x989680 ;  /* 0x009896800000995d */ /* 0x008fea0003900000 */
[----:B------:R-:W3:Y:S02]  /*19130*/  @!P1 SYNCS.PHASECHK.TRANS64 P1, [R0+URZ+0x16830], R7 ;  /* 0x01683007000095a7 */ /* 0x000ee4000802007f */
[----:B---3--:R-:W-:Y:S05]  /*19140*/  @!P1 BRA `(.L_x_2006) ;  /* 0xfffffffc00f09947 */ /* 0x008fea000383ffff */
[----:B------:R-:W-:Y:S05]  /*19150*/  BRA `(.L_x_2005) ;  /* 0xffffff00002c7947 */ /* 0x000fea000383ffff */
.L_x_2012:
[----:B-1----:R1:W2:Y:S02]  /*19160*/  SYNCS.PHASECHK.TRANS64.TRYWAIT P3, [R11+URZ+0x16830], R14 ;  /* 0x0168300e0b0075a7 */ /* 0x0022a4000806017f */
[----:B--2---:R-:W-:Y:S05]  /*19170*/  @!P3 NANOSLEEP.SYNCS 0x989680 ;  /* 0x009896800000b95d */ /* 0x004fea0003900000 */
[----:B------:R-:W2:Y:S02]  /*19180*/  @!P3 SYNCS.PHASECHK.TRANS64 P3, [R11+URZ+0x16830], R14 ;  /* 0x0168300e0b00b5a7 */ /* 0x000ea4000806007f */
[----:B--2---:R-:W-:Y:S05]  /*19190*/  @!P3 BRA `(.L_x_2012) ;  /* 0xfffffffc00f0b947 */ /* 0x004fea000383ffff */
[----:B------:R-:W-:Y:S05]  /*191a0*/  BRA `(.L_x_2011) ;  /* 0xffffff2c00107947 */ /* 0x000fea000383ffff */
.L_x_2016:
[----:B-1----:R1:W2:Y:S02]  /*191b0*/  SYNCS.PHASECHK.TRANS64.TRYWAIT P2, [R11+URZ+0x16850], R10 ;  /* 0x0168500a0b0075a7 */ /* 0x0022a4000804017f */
[----:B--2---:R-:W-:Y:S05]  /*191c0*/  @!P2 NANOSLEEP.SYNCS 0x989680 ;  /* 0x009896800000a95d */ /* 0x004fea0003900000 */
[----:B------:R-:W2:Y:S02]  /*191d0*/  @!P2 SYNCS.PHASECHK.TRANS64 P2, [R11+URZ+0x16850], R10 ;  /* 0x0168500a0b00a5a7 */ /* 0x000ea4000804007f */
[----:B--2---:R-:W-:Y:S05]  /*191e0*/  @!P2 BRA `(.L_x_2016) ;  /* 0xfffffffc00f0a947 */ /* 0x004fea000383ffff */
[----:B------:R-:W-:Y:S05]  /*191f0*/  BRA `(.L_x_2013) ;  /* 0xffffff2c00d07947 */ /* 0x000fea000383ffff */
.L_x_2023:
[----:B-1----:R1:W2:Y:S02]  /*19200*/  SYNCS.PHASECHK.TRANS64.TRYWAIT P3, [R11+URZ+0x16830], R14 ;  /* 0x0168300e0b0075a7 */ /* 0x0022a4000806017f */
[----:B--2---:R-:W-:Y:S05]  /*19210*/  @!P3 NANOSLEEP.SYNCS 0x989680 ;  /* 0x009896800000b95d */ /* 0x004fea0003900000 */
[----:B------:R-:W2:Y:S02]  /*19220*/  @!P3 SYNCS.PHASECHK.TRANS64 P3, [R11+URZ+0x16830], R14 ;  /* 0x0168300e0b00b5a7 */ /* 0x000ea4000806007f */
[----:B--2---:R-:W-:Y:S05]  /*19230*/  @!P3 BRA `(.L_x_2023) ;  /* 0xfffffffc00f0b947 */ /* 0x004fea000383ffff */
[----:B------:R-:W-:Y:S05]  /*19240*/  BRA `(.L_x_2022) ;  /* 0xffffff5800f87947 */ /* 0x000fea000383ffff */
.L_x_2027:
[----:B-1----:R1:W2:Y:S02]  /*19250*/  SYNCS.PHASECHK.TRANS64.TRYWAIT P2, [R11+URZ+0x16850], R10 ;  /* 0x0168500a0b0075a7 */ /* 0x0022a4000804017f */
[----:B--2---:R-:W-:Y:S05]  /*19260*/  @!P2 NANOSLEEP.SYNCS 0x989680 ;  /* 0x009896800000a95d */ /* 0x004fea0003900000 */
[----:B------:R-:W2:Y:S02]  /*19270*/  @!P2 SYNCS.PHASECHK.TRANS64 P2, [R11+URZ+0x16850], R10 ;  /* 0x0168500a0b00a5a7 */ /* 0x000ea4000804007f */
[----:B--2---:R-:W-:Y:S05]  /*19280*/  @!P2 BRA `(.L_x_2027) ;  /* 0xfffffffc00f0a947 */ /* 0x004fea000383ffff */
[----:B------:R-:W-:Y:S05]  /*19290*/  BRA `(.L_x_2024) ;  /* 0xffffff5c00b87947 */ /* 0x000fea000383ffff */
.L_x_2032:
[----:B-1----:R1:W2:Y:S02]  /*192a0*/  SYNCS.PHASECHK.TRANS64.TRYWAIT P0, [R9+URZ+0x16850], R4 ;  /* 0x01685004090075a7 */ /* 0x0022a4000800017f */
[----:B--2---:R-:W-:Y:S05]  /*192b0*/  @!P0 NANOSLEEP.SYNCS 0x989680 ;  /* 0x009896800000895d */ /* 0x004fea0003900000 */
[----:B------:R-:W2:Y:S02]  /*192c0*/  @!P0 SYNCS.PHASECHK.TRANS64 P0, [R9+URZ+0x16850], R4 ;  /* 0x01685004090085a7 */ /* 0x000ea4000800007f */
[----:B--2---:R-:W-:Y:S05]  /*192d0*/  @!P0 BRA `(.L_x_2032) ;  /* 0xfffffffc00f08947 */ /* 0x004fea000383ffff */
[----:B------:R-:W-:Y:S05]  /*192e0*/  BRA `(.L_x_2031) ;  /* 0xffffff8000707947 */ /* 0x000fea000383ffff */
.L_x_2066:
[----:B------:R-:W0:Y:S01]  /*192f0*/  S2R R12, SR_TID.X ;  /* 0x00000000000c7919 */ /* 0x000e220000002100 */
[----:B------:R-:W-:Y:S01]  /*19300*/  BSSY B1, `(.L_x_2212) ;  /* 0x000000a000017945 */ /* 0x000fe20003800000 */
[----:B------:R-:W-:Y:S01]  /*19310*/  IMAD.MOV.U32 R11, RZ, RZ, 0x1f ;  /* 0x0000001fff0b7424 */ /* 0x000fe200078e00ff */
[----:B------:R-:W-:Y:S02]  /*19320*/  MOV R15, 0xffffffff ;  /* 0xffffffff000f7802 */ /* 0x000fe40000000f00 */
[----:B0-----:R-:W-:-:S04]  /*19330*/  SHF.R.U32.HI R12, RZ, 0x5, R12 ;  /* 0x00000005ff0c7819 */ /* 0x001fc8000001160c */
[----:B------:R-:W-:-:S05]  /*19340*/  LOP3.LUT R12, R12, 0x3, RZ, 0xc0, !PT ;  /* 0x000000030c0c7812 */ /* 0x000fca00078ec0ff */
[----:B------:R-:W-:Y:S02]  /*19350*/  IMAD.MOV.U32 R13, RZ, RZ, R12 ;  /* 0x000000ffff0d7224 */ /* 0x000fe400078e000c */
[----:B------:R-:W-:-:S07]  /*19360*/  IMAD.MOV.U32 R12, RZ, RZ, RZ ;  /* 0x000000ffff0c7224 */ /* 0x000fce00078e00ff */
[----:B-1----:R-:W-:Y:S05]  /*19370*/  WARPSYNC.COLLECTIVE R15, `(.L_x_2213) ;  /* 0x000000000f087348 */ /* 0x002fea0003c00000 */
[----:B------:R0:W2:Y:S02]  /*19380*/  SHFL.IDX P6, R14, R13, R12, R11 ;  /* 0x0000000c0d0e7389 */ /* 0x0000a400000c000b */
[----:B012---:R-:W-:Y:S01]  /*19390*/  ENDCOLLECTIVE ;  /* 0x000000000000791b */ /* 0x007fe20003800000 */
.L_x_2213:
[----:B------:R-:W-:Y:S05]  /*193a0*/  BSYNC B1 ;  /* 0x0000000000017941 */ /* 0x000fea0003800000 */
.L_x_2212:
[----:B------:R-:W-:Y:S05]  /*193b0*/  BRA `(.L_x_2214) ;  /* 0xffffffb400607947 */ /* 0x000fea000383ffff */
.L_x_2067:
[----:B------:R-:W-:Y:S01]  /*193c0*/  BSSY B1, `(.L_x_2215) ;  /* 0x0000006000017945 */ /* 0x000fe20003800000 */
[----:B------:R-:W-:-:S07]  /*193d0*/  IMAD.MOV.U32 R15, RZ, RZ, -0x1 ;  /* 0xffffffffff0f7424 */ /* 0x000fce00078e00ff */
[----:B-1----:R-:W-:Y:S05]  /*193e0*/  WARPSYNC.COLLECTIVE R15, `(.L_x_2216) ;  /* 0x000000000f0c7348 */ /* 0x002fea0003c00000 */
[----:B------:R-:W-:Y:S02]  /*193f0*/  ELECT P6, UR62, PT ;  /* 0x00000000003e782f */ /* 0x000fe400038c0000 */
[----:B------:R-:W-:Y:S01]  /*19400*/  MOV R14, UR62 ;  /* 0x0000003e000e7c02 */ /* 0x000fe20008000f00 */
[----:B-1----:R-:W-:Y:S10]  /*19410*/  ENDCOLLECTIVE ;  /* 0x000000000000791b */ /* 0x002ff40003800000 */
.L_x_2216:
[----:B------:R-:W-:Y:S05]  /*19420*/  BSYNC B1 ;  /* 0x0000000000017941 */ /* 0x000fea0003800000 */
.L_x_2215:
[----:B------:R-:W-:Y:S05]  /*19430*/  BRA `(.L_x_2217) ;  /* 0xffffffb4004c7947 */ /* 0x000fea000383ffff */
.L_x_2069:
[----:B0-----:R0:W2:Y:S02]  /*19440*/  SYNCS.PHASECHK.TRANS64.TRYWAIT P0, [R6+URZ+0x16820], R5 ;  /* 0x01682005060075a7 */ /* 0x0010a4000800017f */
[----:B--2---:R-:W-:Y:S05]  /*19450*/  @!P0 NANOSLEEP.SYNCS 0x989680 ;  /* 0x009896800000895d */ /* 0x004fea0003900000 */
[----:B------:R-:W2:Y:S02]  /*19460*/  @!P0 SYNCS.PHASECHK.TRANS64 P0, [R6+URZ+0x16820], R5 ;  /* 0x01682005060085a7 */ /* 0x000ea4000800007f */
[----:B--2---:R-:W-:Y:S05]  /*19470*/  @!P0 BRA `(.L_x_2069) ;  /* 0xfffffffc00f08947 */ /* 0x004fea000383ffff */
[----:B------:R-:W-:Y:S05]  /*19480*/  BRA `(.L_x_2218) ;  /* 0xffffffb400687947 */ /* 0x000fea000383ffff */
.L_x_2072:
[----:B0-----:R0:W2:Y:S02]  /*19490*/  SYNCS.PHASECHK.TRANS64.TRYWAIT P0, [R5+URZ+0x168a0], R10 ;  /* 0x0168a00a050075a7 */ /* 0x0010a4000800017f */
[----:B--2---:R-:W-:Y:S05]  /*194a0*/  @!P0 NANOSLEEP.SYNCS 0x989680 ;  /* 0x009896800000895d */ /* 0x004fea0003900000 */
[----:B------:R-:W2:Y:S02]  /*194b0*/  @!P0 SYNCS.PHASECHK.TRANS64 P0, [R5+URZ+0x168a0], R10 ;  /* 0x0168a00a050085a7 */ /* 0x000ea4000800007f */
[----:B--2---:R-:W-:Y:S05]  /*194c0*/  @!P0 BRA `(.L_x_2072) ;  /* 0xfffffffc00f08947 */ /* 0x004fea000383ffff */
[----:B------:R-:W-:Y:S05]  /*194d0*/  BRA `(.L_x_2219) ;  /* 0xffffffb400707947 */ /* 0x000fea000383ffff */
.L_x_2074:
[----:B---3--:R3:W4:Y:S02]  /*194e0*/  SYNCS.PHASECHK.TRANS64.TRYWAIT P0, [R5+URZ+0x168c0], R10 ;  /* 0x0168c00a050075a7 */ /* 0x008724000800017f */
[----:B----4-:R-:W-:Y:S05]  /*194f0*/  @!P0 NANOSLEEP.SYNCS 0x989680 ;  /* 0x009896800000895d */ /* 0x010fea0003900000 */
[----:B------:R-:W4:Y:S02]  /*19500*/  @!P0 SYNCS.PHASECHK.TRANS64 P0, [R5+URZ+0x168c0], R10 ;  /* 0x0168c00a050085a7 */ /* 0x000f24000800007f */
[----:B----4-:R-:W-:Y:S05]  /*19510*/  @!P0 BRA `(.L_x_2074) ;  /* 0xfffffffc00f08947 */ /* 0x010fea000383ffff */
[----:B------:R-:W-:Y:S05]  /*19520*/  BRA `(.L_x_2220) ;  /* 0xffffffb400c87947 */ /* 0x000fea000383ffff */
.L_x_2078:
[----:B0-----:R0:W2:Y:S02]  /*19530*/  SYNCS.PHASECHK.TRANS64.TRYWAIT P0, [R10+URZ+0x168a0], R5 ;  /* 0x0168a0050a0075a7 */ /* 0x0010a4000800017f */
[----:B--2---:R-:W-:Y:S05]  /*19540*/  @!P0 NANOSLEEP.SYNCS 0x989680 ;  /* 0x009896800000895d */ /* 0x004fea0003900000 */
[----:B------:R-:W2:Y:S02]  /*19550*/  @!P0 SYNCS.PHASECHK.TRANS64 P0, [R10+URZ+0x168a0], R5 ;  /* 0x0168a0050a0085a7 */ /* 0x000ea4000800007f */
[----:B--2---:R-:W-:Y:S05]  /*19560*/  @!P0 BRA `(.L_x_2078) ;  /* 0xfffffffc00f08947 */ /* 0x004fea000383ffff */
[----:B------:R-:W-:Y:S05]  /*19570*/  BRA `(.L_x_2221) ;  /* 0xffffffb800507947 */ /* 0x000fea000383ffff */
.L_x_2080:
[----:B--2---:R2:W3:Y:S02]  /*19580*/  SYNCS.PHASECHK.TRANS64.TRYWAIT P1, [R10+URZ+0x168c0], R5 ;  /* 0x0168c0050a0075a7 */ /* 0x0044e4000802017f */
[----:B---3--:R-:W-:Y:S05]  /*19590*/  @!P1 NANOSLEEP.SYNCS 0x989680 ;  /* 0x009896800000995d */ /* 0x008fea0003900000 */
[----:B------:R-:W3:Y:S02]  /*195a0*/  @!P1 SYNCS.PHASECHK.TRANS64 P1, [R10+URZ+0x168c0], R5 ;  /* 0x0168c0050a0095a7 */ /* 0x000ee4000802007f */
[----:B---3--:R-:W-:Y:S05]  /*195b0*/  @!P1 BRA `(.L_x_2080) ;  /* 0xfffffffc00f09947 */ /* 0x008fea000383ffff */
[----:B------:R-:W-:Y:S05]  /*195c0*/  BRA `(.L_x_2222) ;  /* 0xffffffb800a47947 */ /* 0x000fea000383ffff */
.L_x_2090:
        /* <DEDUP_REMOVED lines=11> */
.L_x_2224:
[----:B------:R-:W-:Y:S05]  /*19680*/  BSYNC B0 ;  /* 0x0000000000007941 */ /* 0x000fea0003800000 */
.L_x_2223:
[----:B------:R-:W-:Y:S05]  /*19690*/  BRA `(.L_x_2225) ;  /* 0xffffffc000e07947 */ /* 0x000fea000383ffff */
.L_x_2091:
[----:B------:R-:W-:Y:S01]  /*196a0*/  BSSY B0, `(.L_x_2226) ;  /* 0x0000006000007945 */ /* 0x000fe20003800000 */
[----:B------:R-:W-:-:S07]  /*196b0*/  IMAD.MOV.U32 R15, RZ, RZ, -0x1 ;  /* 0xffffffffff0f7424 */ /* 0x000fce00078e00ff */
[----:B-1----:R-:W-:Y:S05]  /*196c0*/  WARPSYNC.COLLECTIVE R15, `(.L_x_2227) ;  /* 0x000000000f0c7348 */ /* 0x002fea0003c00000 */
[----:B------:R-:W-:Y:S02]  /*196d0*/  ELECT P6, UR62, PT ;  /* 0x00000000003e782f */ /* 0x000fe400038c0000 */
[----:B------:R-:W-:Y:S01]  /*196e0*/  MOV R14, UR62 ;  /* 0x0000003e000e7c02 */ /* 0x000fe20008000f00 */
[----:B-1----:R-:W-:Y:S10]  /*196f0*/  ENDCOLLECTIVE ;  /* 0x000000000000791b */ /* 0x002ff40003800000 */
.L_x_2227:
[----:B------:R-:W-:Y:S05]  /*19700*/  BSYNC B0 ;  /* 0x0000000000007941 */ /* 0x000fea0003800000 */
.L_x_2226:
[----:B------:R-:W-:Y:S05]  /*19710*/  BRA `(.L_x_2228) ;  /* 0xffffffc000d07947 */ /* 0x000fea000383ffff */
.L_x_2094:
[----:B--2---:R2:W3:Y:S02]  /*19720*/  SYNCS.PHASECHK.TRANS64.TRYWAIT P0, [R5+URZ+0x16840], R4 ;  /* 0x01684004050075a7 */ /* 0x0044e4000800017f */
[----:B---3--:R-:W-:Y:S05]  /*19730*/  @!P0 NANOSLEEP.SYNCS 0x989680 ;  /* 0x009896800000895d */ /* 0x008fea0003900000 */
[----:B------:R-:W3:Y:S02]  /*19740*/  @!P0 SYNCS.PHASECHK.TRANS64 P0, [R5+URZ+0x16840], R4 ;  /* 0x01684004050085a7 */ /* 0x000ee4000800007f */
[----:B---3--:R-:W-:Y:S05]  /*19750*/  @!P0 BRA `(.L_x_2094) ;  /* 0xfffffffc00f08947 */ /* 0x008fea000383ffff */
[----:B------:R-:W-:Y:S05]  /*19760*/  BRA `(.L_x_2229) ;  /* 0xffffffc400207947 */ /* 0x000fea000383ffff */
.L_x_2097:
[----:B0-----:R0:W2:Y:S02]  /*19770*/  SYNCS.PHASECHK.TRANS64.TRYWAIT P0, [R27+URZ+0x16820], R4 ;  /* 0x016820041b0075a7 */ /* 0x0010a4000800017f */
[----:B--2---:R-:W-:Y:S05]  /*19780*/  @!P0 NANOSLEEP.SYNCS 0x989680 ;  /* 0x009896800000895d */ /* 0x004fea0003900000 */
[----:B------:R-:W2:Y:S02]  /*19790*/  @!P0 SYNCS.PHASECHK.TRANS64 P0, [R27+URZ+0x16820], R4 ;  /* 0x016820041b0085a7 */ /* 0x000ea4000800007f */
[----:B--2---:R-:W-:Y:S05]  /*197a0*/  @!P0 BRA `(.L_x_2097) ;  /* 0xfffffffc00f08947 */ /* 0x004fea000383ffff */
[----:B------:R-:W-:Y:S05]  /*197b0*/  BRA `(.L_x_2230) ;  /* 0xffffffc400e07947 */ /* 0x000fea000383ffff */
.L_x_2105:
[----:B0-----:R0:W2:Y:S02]  /*197c0*/  SYNCS.PHASECHK.TRANS64.TRYWAIT P0, [R3+URZ+0x16840], R2 ;  /* 0x01684002030075a7 */ /* 0x0010a4000800017f */
[----:B--2---:R-:W-:Y:S05]  /*197d0*/  @!P0 NANOSLEEP.SYNCS 0x989680 ;  /* 0x009896800000895d */ /* 0x004fea0003900000 */
[----:B------:R-:W2:Y:S02]  /*197e0*/  @!P0 SYNCS.PHASECHK.TRANS64 P0, [R3+URZ+0x16840], R2 ;  /* 0x01684002030085a7 */ /* 0x000ea4000800007f */
[----:B--2---:R-:W-:Y:S05]  /*197f0*/  @!P0 BRA `(.L_x_2105) ;  /* 0xfffffffc00f08947 */ /* 0x004fea000383ffff */
[----:B------:R-:W-:Y:S05]  /*19800*/  BRA `(.L_x_2231) ;  /* 0xffffffc800807947 */ /* 0x000fea000383ffff */
.L_x_2107:
[----:B0-----:R0:W2:Y:S02]  /*19810*/  SYNCS.PHASECHK.TRANS64.TRYWAIT P0, [R2+URZ+0x60], R5 ;  /* 0x00006005020075a7 */ /* 0x0010a4000800017f */
[----:B--2---:R-:W-:Y:S05]  /*19820*/  @!P0 NANOSLEEP.SYNCS 0x989680 ;  /* 0x009896800000895d */ /* 0x004fea0003900000 */
[----:B------:R-:W2:Y:S02]  /*19830*/  @!P0 SYNCS.PHASECHK.TRANS64 P0, [R2+URZ+0x60], R5 ;  /* 0x00006005020085a7 */ /* 0x000ea4000800007f */
[----:B--2---:R-:W-:Y:S05]  /*19840*/  @!P0 BRA `(.L_x_2107) ;  /* 0xfffffffc00f08947 */ /* 0x004fea000383ffff */
[----:B------:R-:W-:Y:S05]  /*19850*/  BRA `(.L_x_2232) ;  /* 0xffffffc800e47947 */ /* 0x000fea000383ffff */
.L_x_2112:
[----:B--2---:R2:W3:Y:S02]  /*19860*/  SYNCS.PHASECHK.TRANS64.TRYWAIT P0, [R3+URZ+0x16840], R2 ;  /* 0x01684002030075a7 */ /* 0x0044e4000800017f */
[----:B---3--:R-:W-:Y:S05]  /*19870*/  @!P0 NANOSLEEP.SYNCS 0x989680 ;  /* 0x009896800000895d */ /* 0x008fea0003900000 */
[----:B------:R-:W3:Y:S02]  /*19880*/  @!P0 SYNCS.PHASECHK.TRANS64 P0, [R3+URZ+0x16840], R2 ;  /* 0x01684002030085a7 */ /* 0x000ee4000800007f */
[----:B---3--:R-:W-:Y:S05]  /*19890*/  @!P0 BRA `(.L_x_2112) ;  /* 0xfffffffc00f08947 */ /* 0x008fea000383ffff */
[----:B------:R-:W-:Y:S05]  /*198a0*/  BRA `(.L_x_2233) ;  /* 0xffffffcc00ec7947 */ /* 0x000fea000383ffff */
.L_x_2114:
[----:B0-----:R0:W2:Y:S02]  /*198b0*/  SYNCS.PHASECHK.TRANS64.TRYWAIT P1, [R3+URZ+0x60], R24 ;  /* 0x00006018030075a7 */ /* 0x0010a4000802017f */
[----:B--2---:R-:W-:Y:S05]  /*198c0*/  @!P1 NANOSLEEP.SYNCS 0x989680 ;  /* 0x009896800000995d */ /* 0x004fea0003900000 */
[----:B------:R-:W2:Y:S02]  /*198d0*/  @!P1 SYNCS.PHASECHK.TRANS64 P1, [R3+URZ+0x60], R24 ;  /* 0x00006018030095a7 */ /* 0x000ea4000802007f */
[----:B--2---:R-:W-:Y:S05]  /*198e0*/  @!P1 BRA `(.L_x_2114) ;  /* 0xfffffffc00f09947 */ /* 0x004fea000383ffff */
[----:B------:R-:W-:Y:S05]  /*198f0*/  BRA `(.L_x_2234) ;  /* 0xffffffd000507947 */ /* 0x000fea000383ffff */
.L_x_2119:
[----:B--2---:R2:W3:Y:S02]  /*19900*/  SYNCS.PHASECHK.TRANS64.TRYWAIT P0, [R2+URZ+0x16840], R3 ;  /* 0x01684003020075a7 */ /* 0x0044e4000800017f */
[----:B---3--:R-:W-:Y:S05]  /*19910*/  @!P0 NANOSLEEP.SYNCS 0x989680 ;  /* 0x009896800000895d */ /* 0x008fea0003900000 */
[----:B------:R-:W3:Y:S02]  /*19920*/  @!P0 SYNCS.PHASECHK.TRANS64 P0, [R2+URZ+0x16840], R3 ;  /* 0x01684003020085a7 */ /* 0x000ee4000800007f */
[----:B---3--:R-:W-:Y:S05]  /*19930*/  @!P0 BRA `(.L_x_2119) ;  /* 0xfffffffc00f08947 */ /* 0x008fea000383ffff */
[----:B------:R-:W-:Y:S05]  /*19940*/  BRA `(.L_x_2235) ;  /* 0xffffffd4002c7947 */ /* 0x000fea000383ffff */
.L_x_2121:
[----:B0-----:R0:W2:Y:S02]  /*19950*/  SYNCS.PHASECHK.TRANS64.TRYWAIT P1, [R2+URZ+0x60], R11 ;  /* 0x0000600b020075a7 */ /* 0x0010a4000802017f */
[----:B--2---:R-:W-:Y:S05]  /*19960*/  @!P1 NANOSLEEP.SYNCS 0x989680 ;  /* 0x009896800000995d */ /* 0x004fea0003900000 */
[----:B------:R-:W2:Y:S02]  /*19970*/  @!P1 SYNCS.PHASECHK.TRANS64 P1, [R2+URZ+0x60], R11 ;  /* 0x0000600b020095a7 */ /* 0x000ea4000802007f */
[----:B--2---:R-:W-:Y:S05]  /*19980*/  @!P1 BRA `(.L_x_2121) ;  /* 0xfffffffc00f09947 */ /* 0x004fea000383ffff */
[----:B------:R-:W-:Y:S05]  /*19990*/  BRA `(.L_x_2236) ;  /* 0xffffffd400947947 */ /* 0x000fea000383ffff */
.L_x_2128:
[----:B--2---:R2:W3:Y:S02]  /*199a0*/  SYNCS.PHASECHK.TRANS64.TRYWAIT P0, [R3+URZ+0x16860], R2 ;  /* 0x01686002030075a7 */ /* 0x0044e4000800017f */
[----:B---3--:R-:W-:Y:S05]  /*199b0*/  @!P0 NANOSLEEP.SYNCS 0x989680 ;  /* 0x009896800000895d */ /* 0x008fea0003900000 */
[----:B------:R-:W3:Y:S02]  /*199c0*/  @!P0 SYNCS.PHASECHK.TRANS64 P0, [R3+URZ+0x16860], R2 ;  /* 0x01686002030085a7 */ /* 0x000ee4000800007f */
[----:B---3--:R-:W-:Y:S05]  /*199d0*/  @!P0 BRA `(.L_x_2128) ;  /* 0xfffffffc00f08947 */ /* 0x008fea000383ffff */
[----:B------:R-:W-:Y:S05]  /*199e0*/  BRA `(.L_x_2237) ;  /* 0xffffffd800547947 */ /* 0x000fea000383ffff */
.L_x_2130:
[----:B------:R-:W-:Y:S01]  /*199f0*/  BSSY B0, `(.L_x_2238) ;  /* 0x0000008000007945 */ /* 0x000fe20003800000 */
[----:B------:R-:W-:Y:S02]  /*19a00*/  IMAD.MOV.U32 R13, RZ, RZ, R16 ;  /* 0x000000ffff0d7224 */ /* 0x000fe400078e0010 */
[----:B------:R-:W-:Y:S02]  /*19a10*/  IMAD.MOV.U32 R12, RZ, RZ, RZ ;  /* 0x000000ffff0c7224 */ /* 0x000fe400078e00ff */
[----:B------:R-:W-:Y:S02]  /*19a20*/  IMAD.MOV.U32 R11, RZ, RZ, 0x1f ;  /* 0x0000001fff0b7424 */ /* 0x000fe400078e00ff */
[----:B------:R-:W-:-:S07]  /*19a30*/  IMAD.MOV.U32 R15, RZ, RZ, -0x1 ;  /* 0xffffffffff0f7424 */ /* 0x000fce00078e00ff */
[----:B-1----:R-:W-:Y:S05]  /*19a40*/  WARPSYNC.COLLECTIVE R15, `(.L_x_2239) ;  /* 0x000000000f087348 */ /* 0x002fea0003c00000 */
[----:B------:R0:W2:Y:S02]  /*19a50*/  SHFL.IDX P6, R14, R13, R12, R11 ;  /* 0x0000000c0d0e7389 */ /* 0x0000a400000c000b */
[----:B012---:R-:W-:Y:S01]  /*19a60*/  ENDCOLLECTIVE ;  /* 0x000000000000791b */ /* 0x007fe20003800000 */
.L_x_2239:
[----:B------:R-:W-:Y:S05]  /*19a70*/  BSYNC B0 ;  /* 0x0000000000007941 */ /* 0x000fea0003800000 */
.L_x_2238:
[----:B------:R-:W-:Y:S01]  /*19a80*/  IMAD.MOV.U32 R13, RZ, RZ, R16 ;  /* 0x000000ffff0d7224 */ /* 0x000fe200078e0010 */
[----:B------:R-:W-:Y:S01]  /*19a90*/  MOV R15, 0xffffffff ;  /* 0xffffffff000f7802 */ /* 0x000fe20000000f00 */
[----:B------:R-:W-:Y:S02]  /*19aa0*/  IMAD.MOV.U32 R12, RZ, RZ, 0x1 ;  /* 0x00000001ff0c7424 */ /* 0x000fe400078e00ff */
[----:B------:R-:W-:Y:S02]  /*19ab0*/  IMAD.MOV.U32 R11, RZ, RZ, 0x1f ;  /* 0x0000001fff0b7424 */ /* 0x000fe400078e00ff */
[----:B------:R-:W-:-:S07]  /*19ac0*/  IMAD.MOV.U32 R4, RZ, RZ, R14 ;  /* 0x000000ffff047224 */ /* 0x000fce00078e000e */
[----:B------:R-:W-:Y:S05]  /*19ad0*/  WARPSYNC.COLLECTIVE R15, `(.L_x_2240) ;  /* 0x000000000f087348 */ /* 0x000fea0003c00000 */
[----:B------:R0:W1:Y:S02]  /*19ae0*/  SHFL.IDX P6, R14, R13, R12, R11 ;  /* 0x0000000c0d0e7389 */ /* 0x00006400000c000b */
[----:B01----:R-:W-:Y:S01]  /*19af0*/  ENDCOLLECTIVE ;  /* 0x000000000000791b */ /* 0x003fe20003800000 */
.L_x_2240:
[----:B------:R-:W-:Y:S01]  /*19b00*/  IMAD.MOV.U32 R5, RZ, RZ, R14 ;  /* 0x000000ffff057224 */ /* 0x000fe200078e000e */
[----:B------:R-:W-:Y:S06]  /*19b10*/  BRA `(.L_x_2241) ;  /* 0xffffffd8009c7947 */ /* 0x000fec000383ffff */
.L_x_2133:
        /* <DEDUP_REMOVED lines=8> */
.L_x_2243:
[----:B------:R-:W-:Y:S05]  /*19ba0*/  BSYNC B0 ;  /* 0x0000000000007941 */ /* 0x000fea0003800000 */
.L_x_2242:
        /* <DEDUP_REMOVED lines=10> */
.L_x_2244:
        /* <DEDUP_REMOVED lines=8> */
.L_x_2245:
        /* <DEDUP_REMOVED lines=8> */
.L_x_2246:
        /* <DEDUP_REMOVED lines=8> */
.L_x_2247:
        /* <DEDUP_REMOVED lines=8> */
.L_x_2248:
[----:B------:R-:W-:Y:S05]  /*19e50*/  BRA `(.L_x_2249) ;  /* 0xffffffd800587947 */ /* 0x000fea000383ffff */
.L_x_2138:
        /* <DEDUP_REMOVED lines=8> */
.L_x_2251:
[----:B------:R-:W-:Y:S05]  /*19ee0*/  BSYNC B0 ;  /* 0x0000000000007941 */ /* 0x000fea0003800000 */
.L_x_2250:
[----:B------:R-:W-:Y:S01]  /*19ef0*/  ISETP.NE.AND P0, PT, R28, RZ, PT ;  /* 0x000000ff1c00720c */ /* 0x000fe20003f05270 */
[----:B------:R-:W-:Y:S01]  /*19f00*/  IMAD.MOV.U32 R12, RZ, RZ, 0x2 ;  /* 0x00000002ff0c7424 */ /* 0x000fe200078e00ff */
[----:B------:R-:W-:Y:S01]  /*19f10*/  MOV R15, 0xffffffff ;  /* 0xffffffff000f7802 */ /* 0x000fe20000000f00 */
[----:B------:R-:W-:Y:S01]  /*19f20*/  IMAD.MOV.U32 R11, RZ, RZ, RZ ;  /* 0x000000ffff0b7224 */ /* 0x000fe200078e00ff */
[----:B------:R-:W-:Y:S02]  /*19f30*/  SEL R13, R14, RZ, P0 ;  /* 0x000000ff0e0d7207 */ /* 0x000fe40000000000 */
[----:B------:R-:W-:-:S03]  /*19f40*/  ISETP.GE.U32.AND P0, PT, R28, 0x2, PT ;  /* 0x000000021c00780c */ /* 0x000fc60003f06070 */
[----:B------:R-:W-:-:S10]  /*19f50*/  IMAD.IADD R13, R2, 0x1, R13 ;  /* 0x00000001020d7824 */ /* 0x000fd400078e020d */
[----:B------:R-:W-:Y:S05]  /*19f60*/  WARPSYNC.COLLECTIVE R15, `(.L_x_2252) ;  /* 0x000000000f087348 */ /* 0x000fea0003c00000 */
[----:B------:R0:W1:Y:S02]  /*19f70*/  SHFL.UP P6, R14, R13, R12, R11 ;  /* 0x0400000c0d0e7389 */ /* 0x00006400000c000b */
[----:B01----:R-:W-:Y:S01]  /*19f80*/  ENDCOLLECTIVE ;  /* 0x000000000000791b */ /* 0x003fe20003800000 */
.L_x_2252:
        /* <DEDUP_REMOVED lines=8> */
.L_x_2253:
        /* <DEDUP_REMOVED lines=8> */
.L_x_2254:
        /* <DEDUP_REMOVED lines=8> */
.L_x_2255:
        /* <DEDUP_REMOVED lines=8> */
.L_x_2256:
[----:B------:R-:W-:Y:S05]  /*1a190*/  BRA `(.L_x_2257) ;  /* 0xffffffd800347947 */ /* 0x000fea000383ffff */
.L_x_2140:
[----:B------:R-:W-:Y:S01]  /*1a1a0*/  BSSY B0, `(.L_x_2258) ;  /* 0x0000006000007945 */ /* 0x000fe20003800000 */
[----:B------:R-:W-:Y:S01]  /*1a1b0*/  PLOP3.LUT P6, PT, P6, PT, PT, 0x8, 0x0 ;  /* 0x000000000000781c */ /* 0x000fe200037ce170 */
[----:B------:R-:W-:-:S12]  /*1a1c0*/  IMAD.MOV.U32 R15, RZ, RZ, -0x1 ;  /* 0xffffffffff0f7424 */ /* 0x000fd800078e00ff */
[----:B01----:R-:W-:Y:S05]  /*1a1d0*/  WARPSYNC.COLLECTIVE R15, `(.L_x_2259) ;  /* 0x000000000f087348 */ /* 0x003fea0003c00000 */
[----:B------:R-:W-:Y:S01]  /*1a1e0*/  VOTE.ANY R14, PT, P6 ;  /* 0x00000000000e7806 */ /* 0x000fe200030e0100 */
[----:B01----:R-:W-:Y:S06]  /*1a1f0*/  ENDCOLLECTIVE ;  /* 0x000000000000791b */ /* 0x003fec0003800000 */
.L_x_2259:
[----:B------:R-:W-:Y:S05]  /*1a200*/  BSYNC B0 ;  /* 0x0000000000007941 */ /* 0x000fea0003800000 */
.L_x_2258:
[----:B------:R-:W-:Y:S01]  /*1a210*/  MOV R5, R14 ;  /* 0x0000000e00057202 */ /* 0x000fe20000000f00 */
[----:B------:R-:W-:Y:S02]  /*1a220*/  IMAD.MOV.U32 R13, RZ, RZ, R2 ;  /* 0x000000ffff0d7224 */ /* 0x000fe400078e0002 */
[----:B------:R-:W-:Y:S01]  /*1a230*/  IMAD.MOV.U32 R11, RZ, RZ, 0x1f ;  /* 0x0000001fff0b7424 */ /* 0x000fe200078e00ff */
[----:B------:R-:W0:Y:S01]  /*1a240*/  POPC R8, R5 ;  /* 0x0000000500087309 */ /* 0x000e220000000000 */
[----:B------:R-:W-:Y:S02]  /*1a250*/  IMAD.MOV.U32 R15, RZ, RZ, -0x1 ;  /* 0xffffffffff0f7424 */ /* 0x000fe400078e00ff */
[----:B0-----:R-:W-:-:S07]  /*1a260*/  IMAD.MOV.U32 R12, RZ, RZ, R8 ;  /* 0x000000ffff0c7224 */ /* 0x001fce00078e0008 */
[----:B------:R-:W-:Y:S05]  /*1a270*/  WARPSYNC.COLLECTIVE R15, `(.L_x_2260) ;  /* 0x000000000f087348 */ /* 0x000fea0003c00000 */
[----:B------:R0:W1:Y:S02]  /*1a280*/  SHFL.IDX P6, R14, R13, R12, R11 ;  /* 0x0000000c0d0e7389 */ /* 0x00006400000c000b */
[----:B01----:R-:W-:Y:S01]  /*1a290*/  ENDCOLLECTIVE ;  /* 0x000000000000791b */ /* 0x003fe20003800000 */
.L_x_2260:
[----:B------:R-:W-:Y:S01]  /*1a2a0*/  IMAD.MOV.U32 R17, RZ, RZ, R14 ;  /* 0x000000ffff117224 */ /* 0x000fe200078e000e */
[----:B------:R-:W-:Y:S06]  /*1a2b0*/  BRA `(.L_x_2261) ;  /* 0xffffffd800247947 */ /* 0x000fec000383ffff */
.L_x_2142:
[----:B------:R-:W-:Y:S01]  /*1a2c0*/  BSSY B0, `(.L_x_2262) ;  /* 0x0000007000007945 */ /* 0x000fe20003800000 */
[----:B------:R-:W-:Y:S02]  /*1a2d0*/  IMAD.MOV.U32 R13, RZ, RZ, R3 ;  /* 0x000000ffff0d7224 */ /* 0x000fe400078e0003 */
[----:B------:R-:W-:Y:S02]  /*1a2e0*/  IMAD.MOV.U32 R11, RZ, RZ, 0x1f ;  /* 0x0000001fff0b7424 */ /* 0x000fe400078e00ff */
[----:B------:R-:W-:-:S07]  /*1a2f0*/  IMAD.MOV.U32 R15, RZ, RZ, -0x1 ;  /* 0xffffffffff0f7424 */ /* 0x000fce00078e00ff */
[----:B0123--:R-:W-:Y:S05]  /*1a300*/  WARPSYNC.COLLECTIVE R15, `(.L_x_2263) ;  /* 0x000000000f087348 */ /* 0x00ffea0003c00000 */
[----:B------:R4:W0:Y:S02]  /*1a310*/  SHFL.IDX P6, R14, R13, R12, R11 ;  /* 0x0000000c0d0e7389 */ /* 0x00082400000c000b */
[----:B01234-:R-:W-:Y:S01]  /*1a320*/  ENDCOLLECTIVE ;  /* 0x000000000000791b */ /* 0x01ffe20003800000 */
.L_x_2263:
[----:B------:R-:W-:Y:S05]  /*1a330*/  BSYNC B0 ;  /* 0x0000000000007941 */ /* 0x000fea0003800000 */
.L_x_2262:
[----:B------:R-:W-:Y:S05]  /*1a340*/  BRA `(.L_x_2141) ;  /* 0xffffffd8001c7947 */ /* 0x000fea000383ffff */
.L_x_2146:
[----:B0-----:R0:W2:Y:S02]  /*1a350*/  SYNCS.PHASECHK.TRANS64.TRYWAIT P0, [R9+URZ+0x16820], R0 ;  /* 0x01682000090075a7 */ /* 0x0010a4000800017f */
[----:B--2---:R-:W-:Y:S05]  /*1a360*/  @!P0 NANOSLEEP.SYNCS 0x989680 ;  /* 0x009896800000895d */ /* 0x004fea0003900000 */
[----:B------:R-:W2:Y:S02]  /*1a370*/  @!P0 SYNCS.PHASECHK.TRANS64 P0, [R9+URZ+0x16820], R0 ;  /* 0x01682000090085a7 */ /* 0x000ea4000800007f */
[----:B--2---:R-:W-:Y:S05]  /*1a380*/  @!P0 BRA `(.L_x_2146) ;  /* 0xfffffffc00f08947 */ /* 0x004fea000383ffff */
[----:B------:R-:W-:Y:S05]  /*1a390*/  BRA `(.L_x_2264) ;  /* 0xffffffdc00887947 */ /* 0x000fea000383ffff */
.L_x_2147:
        /* <DEDUP_REMOVED lines=11> */
.L_x_2266:
[----:B------:R-:W-:Y:S05]  /*1a450*/  BSYNC B0 ;  /* 0x0000000000007941 */ /* 0x000fea0003800000 */
.L_x_2265:
[----:B------:R-:W-:Y:S05]  /*1a460*/  BRA `(.L_x_2267) ;  /* 0xffffffdc00707947 */ /* 0x000fea000383ffff */
.L_x_2148:
[----:B------:R-:W-:Y:S01]  /*1a470*/  BSSY B0, `(.L_x_2268) ;  /* 0x0000006000007945 */ /* 0x000fe20003800000 */
[----:B------:R-:W-:-:S07]  /*1a480*/  IMAD.MOV.U32 R15, RZ, RZ, -0x1 ;  /* 0xffffffffff0f7424 */ /* 0x000fce00078e00ff */
[----:B01----:R-:W-:Y:S05]  /*1a490*/  WARPSYNC.COLLECTIVE R15, `(.L_x_2269) ;  /* 0x000000000f0c7348 */ /* 0x003fea0003c00000 */
[----:B------:R-:W-:Y:S02]  /*1a4a0*/  ELECT P6, UR62, PT ;  /* 0x00000000003e782f */ /* 0x000fe400038c0000 */
[----:B------:R-:W-:Y:S01]  /*1a4b0*/  MOV R14, UR62 ;  /* 0x0000003e000e7c02 */ /* 0x000fe20008000f00 */
[----:B01----:R-:W-:Y:S10]  /*1a4c0*/  ENDCOLLECTIVE ;  /* 0x000000000000791b */ /* 0x003ff40003800000 */
.L_x_2269:
[----:B------:R-:W-:Y:S05]  /*1a4d0*/  BSYNC B0 ;  /* 0x0000000000007941 */ /* 0x000fea0003800000 */
.L_x_2268:
[----:B------:R-:W-:Y:S05]  /*1a4e0*/  BRA `(.L_x_2270) ;  /* 0xffffffdc00647947 */ /* 0x000fea000383ffff */
.L_x_2150:
[----:B0-----:R0:W2:Y:S02]  /*1a4f0*/  SYNCS.PHASECHK.TRANS64.TRYWAIT P0, [R7+URZ], R2 ;  /* 0x00000002070075a7 */ /* 0x0010a4000800017f */
[----:B--2---:R-:W-:Y:S05]  /*1a500*/  @!P0 NANOSLEEP.SYNCS 0x989680 ;  /* 0x009896800000895d */ /* 0x004fea0003900000 */
[----:B------:R-:W2:Y:S02]  /*1a510*/  @!P0 SYNCS.PHASECHK.TRANS64 P0, [R7+URZ], R2 ;  /* 0x00000002070085a7 */ /* 0x000ea4000800007f */
[----:B--2---:R-:W-:Y:S05]  /*1a520*/  @!P0 BRA `(.L_x_2150) ;  /* 0xfffffffc00f08947 */ /* 0x004fea000383ffff */
[----:B------:R-:W-:Y:S05]  /*1a530*/  BRA `(.L_x_2271) ;  /* 0xffffffdc00987947 */ /* 0x000fea000383ffff */
.L_x_2151:
[----:B--2---:R2:W3:Y:S02]  /*1a540*/  SYNCS.PHASECHK.TRANS64.TRYWAIT P0, [R3+URZ], R0 ;  /* 0x00000000030075a7 */ /* 0x0044e4000800017f */
[----:B---3--:R-:W-:Y:S05]  /*1a550*/  @!P0 NANOSLEEP.SYNCS 0x989680 ;  /* 0x009896800000895d */ /* 0x008fea0003900000 */
[----:B------:R-:W3:Y:S02]  /*1a560*/  @!P0 SYNCS.PHASECHK.TRANS64 P0, [R3+URZ], R0 ;  /* 0x00000000030085a7 */ /* 0x000ee4000800007f */
[----:B---3--:R-:W-:Y:S05]  /*1a570*/  @!P0 BRA `(.L_x_2151) ;  /* 0xfffffffc00f08947 */ /* 0x008fea000383ffff */
[----:B------:R-:W-:Y:S05]  /*1a580*/  BRA `(.L_x_2272) ;  /* 0xffffffdc008c7947 */ /* 0x000fea000383ffff */
.L_x_2153:
[----:B--2---:R2:W3:Y:S02]  /*1a590*/  SYNCS.PHASECHK.TRANS64.TRYWAIT P0, [R5+URZ], R2 ;  /* 0x00000002050075a7 */ /* 0x0044e4000800017f */
[----:B---3--:R-:W-:Y:S05]  /*1a5a0*/  @!P0 NANOSLEEP.SYNCS 0x989680 ;  /* 0x009896800000895d */ /* 0x008fea0003900000 */
[----:B------:R-:W3:Y:S02]  /*1a5b0*/  @!P0 SYNCS.PHASECHK.TRANS64 P0, [R5+URZ], R2 ;  /* 0x00000002050085a7 */ /* 0x000ee4000800007f */
[----:B---3--:R-:W-:Y:S05]  /*1a5c0*/  @!P0 BRA `(.L_x_2153) ;  /* 0xfffffffc00f08947 */ /* 0x008fea000383ffff */
[----:B------:R-:W-:Y:S05]  /*1a5d0*/  BRA `(.L_x_2273) ;  /* 0xffffffdc00907947 */ /* 0x000fea000383ffff */
.L_x_2274:
        /* <DEDUP_REMOVED lines=10> */
.L_x_2283:


//--------------------- .nv.global.init           --------------------------
	.section	.nv.global.init,"aw",@progbits
.nv.global.init:
	.type		$str$20,@object
	.size		$str$20,($str$21 - $str$20)
$str$20:
        /*0000*/ 	.byte	0x28, 0x61, 0x64, 0x64, 0x72, 0x65, 0x73, 0x73, 0x20, 0x26, 0x20, 0x6d, 0x61, 0x73, 0x6b, 0x29
        /*0010*/ 	.byte	0x20, 0x3d, 0x3d, 0x20, 0x30, 0x00
	.type		$str$21,@object
	.size		$str$21,(__unnamed_5 - $str$21)
$str$21:
        /*0016*/ 	.byte	0x2f, 0x74, 0x6d, 0x70, 0x2f, 0x6f, 0x73, 0x73, 0x5f, 0x6b, 0x65, 0x72, 0x6e, 0x65, 0x6c, 0x73
        /*0026*/ 	.byte	0x5f, 0x73, 0x72, 0x63, 0x2f, 0x66, 0x6c, 0x61, 0x73, 0x68, 0x5f, 0x61, 0x74, 0x74, 0x65, 0x6e
        /*0036*/ 	.byte	0x74, 0x69, 0x6f, 0x6e, 0x2f, 0x63, 0x73, 0x72, 0x63, 0x2f, 0x63, 0x75, 0x74, 0x6c, 0x61, 0x73
        /*0046*/ 	.byte	0x73, 0x2f, 0x69, 0x6e, 0x63, 0x6c, 0x75, 0x64, 0x65, 0x2f, 0x63, 0x75, 0x74, 0x65, 0x2f, 0x70
        /*0056*/ 	.byte	0x6f, 0x69, 0x6e, 0x74, 0x65, 0x72, 0x5f, 0x66, 0x6c, 0x61, 0x67, 0x67, 0x65, 0x64, 0x2e, 0x68
        /*0066*/ 	.byte	0x70, 0x70, 0x00
	.type		__unnamed_5,@object
	.size		__unnamed_5,(__unnamed_9 - __unnamed_5)
__unnamed_5:
        /* <DEDUP_REMOVED lines=24> */
        /*01e9*/ 	.byte	0x00
	.type		__unnamed_9,@object
	.size		__unnamed_9,(__unnamed_4 - __unnamed_9)
__unnamed_9:
        /* <DEDUP_REMOVED lines=24> */
        /*036a*/ 	.byte	0x3e, 0x20, 0x26, 0x5d, 0x00
	.type		__unnamed_4,@object
	.size		__unnamed_4,(__unnamed_3 - __unnamed_4)
__unnamed_4:
        /* <DEDUP_REMOVED lines=25> */
	.type		__unnamed_3,@object
	.size		__unnamed_3,(__unnamed_2 - __unnamed_3)
__unnamed_3:
        /* <DEDUP_REMOVED lines=29> */
	.type		__unnamed_2,@object
	.size		__unnamed_2,(__unnamed_7 - __unnamed_2)
__unnamed_2:
        /* <DEDUP_REMOVED lines=29> */
	.type		__unnamed_7,@object
	.size		__unnamed_7,(__unnamed_8 - __unnamed_7)
__unnamed_7:
        /* <DEDUP_REMOVED lines=28> */
        /*0a4c*/ 	.byte	0x3c, 0x31, 0x32, 0x32, 0x38, 0x38, 0x3e, 0x3e, 0x3e, 0x3e, 0x3e, 0x5d, 0x00
	.type		__unnamed_8,@object
	.size		__unnamed_8,(__unnamed_1 - __unnamed_8)
__unnamed_8:
        /* <DEDUP_REMOVED lines=29> */
	.type		__unnamed_1,@object
	.size		__unnamed_1,(__unnamed_6 - __unnamed_1)
__unnamed_1:
        /* <DEDUP_REMOVED lines=28> */
        /*0de6*/ 	.byte	0x3c, 0x38, 0x31, 0x39, 0x32, 0x3e, 0x3e, 0x3e, 0x3e, 0x3e, 0x20, 0x26, 0x5d, 0x00
	.type		__unnamed_6,@object
	.size		__unnamed_6,(.L_5 - __unnamed_6)
__unnamed_6:
        /* <DEDUP_REMOVED lines=28> */
        /*0fb4*/ 	.byte	0x3c, 0x31, 0x32, 0x32, 0x38, 0x38, 0x3e, 0x3e, 0x3e, 0x3e, 0x3e, 0x20, 0x26, 0x5d, 0x00
.L_5:


//--------------------- .nv.shared._ZN7cutlass13device_kernelIN5flash11enable_sm90INS1_16FlashAttnFwdSm90INS1_25CollectiveMainloopFwdSm90ILi2EN4cute5tupleIJNS5_1CILi1EEES8_S8_EEENS6_IJNS7_ILi192EEESA_NS7_ILi64EEEEEELi64ENS_10bfloat16_tEfNS_4arch4Sm90ELb0ELb0ELb1ELb0ELb0ELb0ELb0ELb0ELb1ELb0ELb0ELb0EEENS1_21CollectiveEpilogueFwdINS6_IJSA_SB_SA_EEES9_SD_SF_Li384ELb0ELb0ELb0ELb0EEENS1_29StaticPersistentTileSchedulerILb0EEEEEEEEEvNT_6ParamsE --------------------------
	.section	.nv.shared._ZN7cutlass13device_kernelIN5flash11enable_sm90INS1_16FlashAttnFwdSm90INS1_25CollectiveMainloopFwdSm90ILi2EN4cute5tupleIJNS5_1CILi1EEES8_S8_EEENS6_IJNS7_ILi192EEESA_NS7_ILi64EEEEEELi64ENS_10bfloat16_tEfNS_4arch4Sm90ELb0ELb0ELb1ELb0ELb0ELb0ELb0ELb0ELb1ELb0ELb0ELb0EEENS1_21CollectiveEpilogueFwdINS6_IJSA_SB_SA_EEES9_SD_SF_Li384ELb0ELb0ELb0ELb0EEENS1_29StaticPersistentTileSchedulerILb0EEEEEEEEEvNT_6ParamsE,"aw",@nobits
	.sectionflags	@""
	.align	16
	.zero		1024


//--------------------- .nv.shared.reserved.0     --------------------------
	.section	.nv.shared.reserved.0,"aw",@nobits
	.weak		__nv_reservedSMEM_offset_0_alias
	.size		__nv_reservedSMEM_offset_0_alias, 0, 0
	.other		__nv_reservedSMEM_offset_0_alias,@"STO_CUDA_RESERVED_SHARED STV_DEFAULT"
__nv_reservedSMEM_offset_0_alias:
	.zero		0


//--------------------- .nv.global                --------------------------
	.section	.nv.global,"aw",@nobits
.nv.global:
	.type		_ZN73_INTERNAL_22021ef2_37_flash_fwd_hdim64_bf16_softcap_sm90_cu_b81ac279_34474cute1_E,@object
	.size		_ZN73_INTERNAL_22021ef2_37_flash_fwd_hdim64_bf16_softcap_sm90_cu_b81ac279_34474cute1_E,(_ZN73_INTERNAL_22021ef2_37_flash_fwd_hdim64_bf16_softcap_sm90_cu_b81ac279_34474cuda3std3__45__cpo6cbeginE - _ZN73_INTERNAL_22021ef2_37_flash_fwd_hdim64_bf16_softcap_sm90_cu_b81ac279_34474cute1_E)
_ZN73_INTERNAL_22021ef2_37_flash_fwd_hdim64_bf16_softcap_sm90_cu_b81ac279_34474cute1_E:
	.zero		1
	.type		_ZN73_INTERNAL_22021ef2_37_flash_fwd_hdim64_bf16_softcap_sm90_cu_b81ac279_34474cuda3std3__45__cpo6cbeginE,@object
	.size		_ZN73_INTERNAL_22021ef2_37_flash_fwd_hdim64_bf16_softcap_sm90_cu_b81ac279_34474cuda3std3__45__cpo6cbeginE,(_ZN73_INTERNAL_22021ef2_37_flash_fwd_hdim64_bf16_softcap_sm90_cu_b81ac279_34474cuda3std3__48in_placeE - _ZN73_INTERNAL_22021ef2_37_flash_fwd_hdim64_bf16_softcap_sm90_cu_b81ac279_34474cuda3std3__45__cpo6cbeginE)
_ZN73_INTERNAL_22021ef2_37_flash_fwd_hdim64_bf16_softcap_sm90_cu_b81ac279_34474cuda3std3__45__cpo6cbeginE:
	.zero		1
	.type		_ZN73_INTERNAL_22021ef2_37_flash_fwd_hdim64_bf16_softcap_sm90_cu_b81ac279_34474cuda3std3__48in_placeE,@object
	.size		_ZN73_INTERNAL_22021ef2_37_flash_fwd_hdim64_bf16_softcap_sm90_cu_b81ac279_34474cuda3std3__48in_placeE,(_ZN73_INTERNAL_22021ef2_37_flash_fwd_hdim64_bf16_softcap_sm90_cu_b81ac279_34474cuda3std6ranges3__45__cpo9iter_moveE - _ZN73_INTERNAL_22021ef2_37_flash_fwd_hdim64_bf16_softcap_sm90_cu_b81ac279_34474cuda3std3__48in_placeE)
_ZN73_INTERNAL_22021ef2_37_flash_fwd_hdim64_bf16_softcap_sm90_cu_b81ac279_34474cuda3std3__48in_placeE:
	.zero		1
	.type		_ZN73_INTERNAL_22021ef2_37_flash_fwd_hdim64_bf16_softcap_sm90_cu_b81ac279_34474cuda3std6ranges3__45__cpo9iter_moveE,@object
	.size		_ZN73_INTERNAL_22021ef2_37_flash_fwd_hdim64_bf16_softcap_sm90_cu_b81ac279_34474cuda3std6ranges3__45__cpo9iter_moveE,(_ZN73_INTERNAL_22021ef2_37_flash_fwd_hdim64_bf16_softcap_sm90_cu_b81ac279_34474cuda3std3__45__cpo5beginE - _ZN73_INTERNAL_22021ef2_37_flash_fwd_hdim64_bf16_softcap_sm90_cu_b81ac279_34474cuda3std6ranges3__45__cpo9iter_moveE)
_ZN73_INTERNAL_22021ef2_37_flash_fwd_hdim64_bf16_softcap_sm90_cu_b81ac279_34474cuda3std6ranges3__45__cpo9iter_moveE:
	.zero		1
	.type		_ZN73_INTERNAL_22021ef2_37_flash_fwd_hdim64_bf16_softcap_sm90_cu_b81ac279_34474cuda3std3__45__cpo5beginE,@object
	.size		_ZN73_INTERNAL_22021ef2_37_flash_fwd_hdim64_bf16_softcap_sm90_cu_b81ac279_34474cuda3std3__45__cpo5beginE,(_ZN73_INTERNAL_22021ef2_37_flash_fwd_hdim64_bf16_softcap_sm90_cu_b81ac279_34474cuda3std3__475_GLOBAL__N__22021ef2_37_flash_fwd_hdim64_bf16_softcap_sm90_cu_b81ac279_34476ignoreE - _ZN73_INTERNAL_22021ef2_37_flash_fwd_hdim64_bf16_softcap_sm90_cu_b81ac279_34474cuda3std3__45__cpo5beginE)
_ZN73_INTERNAL_22021ef2_37_flash_fwd_hdim64_bf16_softcap_sm90_cu_b81ac279_34474cuda3std3__45__cpo5beginE:
	.zero		1
	.type		_ZN73_INTERNAL_22021ef2_37_flash_fwd_hdim64_bf16_softcap_sm90_cu_b81ac279_34474cuda3std3__475_GLOBAL__N__22021ef2_37_flash_fwd_hdim64_bf16_softcap_sm90_cu_b81ac279_34476ignoreE,@object
	.size		_ZN73_INTERNAL_22021ef2_37_flash_fwd_hdim64_bf16_softcap_sm90_cu_b81ac279_34474cuda3std3__475_GLOBAL__N__22021ef2_37_flash_fwd_hdim64_bf16_softcap_sm90_cu_b81ac279_34476ignoreE,(_ZN73_INTERNAL_22021ef2_37_flash_fwd_hdim64_bf16_softcap_sm90_cu_b81ac279_34474cute7productE - _ZN73_INTERNAL_22021ef2_37_flash_fwd_hdim64_bf16_softcap_sm90_cu_b81ac279_34474cuda3std3__475_GLOBAL__N__22021ef2_37_flash_fwd_hdim64_bf16_softcap_sm90_cu_b81ac279_34476ignoreE)
_ZN73_INTERNAL_22021ef2_37_flash_fwd_hdim64_bf16_softcap_sm90_cu_b81ac279_34474cuda3std3__475_GLOBAL__N__22021ef2_37_flash_fwd_hdim64_bf16_softcap_sm90_cu_b81ac279_34476ignoreE:
	.zero		1
	.type		_ZN73_INTERNAL_22021ef2_37_flash_fwd_hdim64_bf16_softcap_sm90_cu_b81ac279_34474cute7productE,@object
	.size		_ZN73_INTERNAL_22021ef2_37_flash_fwd_hdim64_bf16_softcap_sm90_cu_b81ac279_34474cute7productE,(_ZN73_INTERNAL_22021ef2_37_flash_fwd_hdim64_bf16_softcap_sm90_cu_b81ac279_34474cuda3std3__45__cpo3endE - _ZN73_INTERNAL_22021ef2_37_flash_fwd_hdim64_bf16_softcap_sm90_cu_b81ac279_34474cute7productE)
_ZN73_INTERNAL_22021ef2_37_flash_fwd_hdim64_bf16_softcap_sm90_cu_b81ac279_34474cute7productE:
	.zero		1
	.type		_ZN73_INTERNAL_22021ef2_37_flash_fwd_hdim64_bf16_softcap_sm90_cu_b81ac279_34474cuda3std3__45__cpo3endE,@object
	.size		_ZN73_INTERNAL_22021ef2_37_flash_fwd_hdim64_bf16_softcap_sm90_cu_b81ac279_34474cuda3std3__45__cpo3endE,(_ZN73_INTERNAL_22021ef2_37_flash_fwd_hdim64_bf16_softcap_sm90_cu_b81ac279_34474cuda3std3__419piecewise_constructE - _ZN73_INTERNAL_22021ef2_37_flash_fwd_hdim64_bf16_softcap_sm90_cu_b81ac279_34474cuda3std3__45__cpo3endE)
_ZN73_INTERNAL_22021ef2_37_flash_fwd_hdim64_bf16_softcap_sm90_cu_b81ac279_34474cuda3std3__45__cpo3endE:
	.zero		1
	.type		_ZN73_INTERNAL_22021ef2_37_flash_fwd_hdim64_bf16_softcap_sm90_cu_b81ac279_34474cuda3std3__419piecewise_constructE,@object
	.size		_ZN73_INTERNAL_22021ef2_37_flash_fwd_hdim64_bf16_softcap_sm90_cu_b81ac279_34474cuda3std3__419piecewise_constructE,(_ZN73_INTERNAL_22021ef2_37_flash_fwd_hdim64_bf16_softcap_sm90_cu_b81ac279_34474cuda3std3__45__cpo4cendE - _ZN73_INTERNAL_22021ef2_37_flash_fwd_hdim64_bf16_softcap_sm90_cu_b81ac279_34474cuda3std3__419piecewise_constructE)
_ZN73_INTERNAL_22021ef2_37_flash_fwd_hdim64_bf16_softcap_sm90_cu_b81ac279_34474cuda3std3__419piecewise_constructE:
	.zero		1
	.type		_ZN73_INTERNAL_22021ef2_37_flash_fwd_hdim64_bf16_softcap_sm90_cu_b81ac279_34474cuda3std3__45__cpo4cendE,@object
	.size		_ZN73_INTERNAL_22021ef2_37_flash_fwd_hdim64_bf16_softcap_sm90_cu_b81ac279_34474cuda3std3__45__cpo4cendE,(_ZN73_INTERNAL_22021ef2_37_flash_fwd_hdim64_bf16_softcap_sm90_cu_b81ac279_34474cuda3std6ranges3__45__cpo4swapE - _ZN73_INTERNAL_22021ef2_37_flash_fwd_hdim64_bf16_softcap_sm90_cu_b81ac279_34474cuda3std3__45__cpo4cendE)
_ZN73_INTERNAL_22021ef2_37_flash_fwd_hdim64_bf16_softcap_sm90_cu_b81ac279_34474cuda3std3__45__cpo4cendE:
	.zero		1
	.type		_ZN73_INTERNAL_22021ef2_37_flash_fwd_hdim64_bf16_softcap_sm90_cu_b81ac279_34474cuda3std6ranges3__45__cpo4swapE,@object
	.size		_ZN73_INTERNAL_22021ef2_37_flash_fwd_hdim64_bf16_softcap_sm90_cu_b81ac279_34474cuda3std6ranges3__45__cpo4swapE,(.L_16 - _ZN73_INTERNAL_22021ef2_37_flash_fwd_hdim64_bf16_softcap_sm90_cu_b81ac279_34474cuda3std6ranges3__45__cpo4swapE)
_ZN73_INTERNAL_22021ef2_37_flash_fwd_hdim64_bf16_softcap_sm90_cu_b81ac279_34474cuda3std6ranges3__45__cpo4swapE:
	.zero		1
.L_16:


//--------------------- .nv.shared._ZN7cutlass13device_kernelIN5flash11enable_sm90INS1_16FlashAttnFwdSm90INS1_25CollectiveMainloopFwdSm90ILi2EN4cute5tupleIJNS5_1CILi1EEES8_S8_EEENS6_IJNS7_ILi192EEESA_NS7_ILi64EEEEEELi64ENS_10bfloat16_tEfNS_4arch4Sm90ELb0ELb0ELb1ELb1ELb0ELb0ELb0ELb0ELb1ELb0ELb0ELb0EEENS1_21CollectiveEpilogueFwdINS6_IJSA_SB_SA_EEES9_SD_SF_Li384ELb1ELb0ELb0ELb0EEENS1_36VarlenDynamicPersistentTileSchedulerILi192ELi192ELi384ELi32ELb0ELb0ELb1ELb0ELb1ELb1EEEEEEEEEvNT_6ParamsE --------------------------
	.section	.nv.shared._ZN7cutlass13device_kernelIN5flash11enable_sm90INS1_16FlashAttnFwdSm90INS1_25CollectiveMainloopFwdSm90ILi2EN4cute5tupleIJNS5_1CILi1EEES8_S8_EEENS6_IJNS7_ILi192EEESA_NS7_ILi64EEEEEELi64ENS_10bfloat16_tEfNS_4arch4Sm90ELb0ELb0ELb1ELb1ELb0ELb0ELb0ELb0ELb1ELb0ELb0ELb0EEENS1_21CollectiveEpilogueFwdINS6_IJSA_SB_SA_EEES9_SD_SF_Li384ELb1ELb0ELb0ELb0EEENS1_36VarlenDynamicPersistentTileSchedulerILi192ELi192ELi384ELi32ELb0ELb0ELb1ELb0ELb1ELb1EEEEEEEEEvNT_6ParamsE,"aw",@nobits
	.sectionflags	@""
	.align	16
	.zero		1024


//--------------------- .nv.shared._ZN7cutlass13device_kernelIN5flash11enable_sm90INS1_16FlashAttnFwdSm90INS1_25CollectiveMainloopFwdSm90ILi2EN4cute5tupleIJNS5_1CILi1EEES8_S8_EEENS6_IJNS7_ILi192EEESA_NS7_ILi64EEEEEELi64ENS_10bfloat16_tEfNS_4arch4Sm90ELb0ELb0ELb1ELb1ELb0ELb1ELb0ELb0ELb1ELb0ELb0ELb0EEENS1_21CollectiveEpilogueFwdINS6_IJSA_SB_SA_EEES9_SD_SF_Li384ELb1ELb0ELb0ELb0EEENS1_36VarlenDynamicPersistentTileSchedulerILi192ELi192ELi384ELi32ELb0ELb0ELb1ELb0ELb1ELb1EEEEEEEEEvNT_6ParamsE --------------------------
	.section	.nv.shared._ZN7cutlass13device_kernelIN5flash11enable_sm90INS1_16FlashAttnFwdSm90INS1_25CollectiveMainloopFwdSm90ILi2EN4cute5tupleIJNS5_1CILi1EEES8_S8_EEENS6_IJNS7_ILi192EEESA_NS7_ILi64EEEEEELi64ENS_10bfloat16_tEfNS_4arch4Sm90ELb0ELb0ELb1ELb1ELb0ELb1ELb0ELb0ELb1ELb0ELb0ELb0EEENS1_21CollectiveEpilogueFwdINS6_IJSA_SB_SA_EEES9_SD_SF_Li384ELb1ELb0ELb0ELb0EEENS1_36VarlenDynamicPersistentTileSchedulerILi192ELi192ELi384ELi32ELb0ELb0ELb1ELb0ELb1ELb1EEEEEEEEEvNT_6ParamsE,"aw",@nobits
	.sectionflags	@""
	.align	16
	.zero		1024


//--------------------- .nv.shared._ZN7cutlass13device_kernelIN5flash11enable_sm90INS1_16FlashAttnFwdSm90INS1_25CollectiveMainloopFwdSm90ILi2EN4cute5tupleIJNS5_1CILi1EEES8_S8_EEENS6_IJNS7_ILi192EEENS7_ILi128EEENS7_ILi64EEEEEELi64ENS_10bfloat16_tEfNS_4arch4Sm90ELb0ELb1ELb1ELb0ELb0ELb0ELb0ELb1ELb1ELb0ELb0ELb0EEENS1_21CollectiveEpilogueFwdINS6_IJSA_SC_SB_EEES9_SE_SG_Li384ELb0ELb0ELb0ELb0EEENS1_30DynamicPersistentTileSchedulerILi384ELi32ELb0ELb0ELb1EEEEEEEEEvNT_6ParamsE --------------------------
	.section	.nv.shared._ZN7cutlass13device_kernelIN5flash11enable_sm90INS1_16FlashAttnFwdSm90INS1_25CollectiveMainloopFwdSm90ILi2EN4cute5tupleIJNS5_1CILi1EEES8_S8_EEENS6_IJNS7_ILi192EEENS7_ILi128EEENS7_ILi64EEEEEELi64ENS_10bfloat16_tEfNS_4arch4Sm90ELb0ELb1ELb1ELb0ELb0ELb0ELb0ELb1ELb1ELb0ELb0ELb0EEENS1_21CollectiveEpilogueFwdINS6_IJSA_SC_SB_EEES9_SE_SG_Li384ELb0ELb0ELb0ELb0EEENS1_30DynamicPersistentTileSchedulerILi384ELi32ELb0ELb0ELb1EEEEEEEEEvNT_6ParamsE,"aw",@nobits
	.sectionflags	@""
	.align	16
	.zero		1024


//--------------------- .nv.shared._ZN7cutlass13device_kernelIN5flash11enable_sm90INS1_16FlashAttnFwdSm90INS1_25CollectiveMainloopFwdSm90ILi2EN4cute5tupleIJNS5_1CILi1EEES8_S8_EEENS6_IJNS7_ILi192EEENS7_ILi128EEENS7_ILi64EEEEEELi64ENS_10bfloat16_tEfNS_4arch4Sm90ELb0ELb1ELb1ELb1ELb0ELb0ELb0ELb1ELb1ELb0ELb0ELb0EEENS1_21CollectiveEpilogueFwdINS6_IJSA_SC_SB_EEES9_SE_SG_Li384ELb1ELb0ELb0ELb0EEENS1_36VarlenDynamicPersistentTileSchedulerILi192ELi128ELi384ELi32ELb0ELb0ELb1ELb1ELb0ELb1EEEEEEEEEvNT_6ParamsE --------------------------
	.section	.nv.shared._ZN7cutlass13device_kernelIN5flash11enable_sm90INS1_16FlashAttnFwdSm90INS1_25CollectiveMainloopFwdSm90ILi2EN4cute5tupleIJNS5_1CILi1EEES8_S8_EEENS6_IJNS7_ILi192EEENS7_ILi128EEENS7_ILi64EEEEEELi64ENS_10bfloat16_tEfNS_4arch4Sm90ELb0ELb1ELb1ELb1ELb0ELb0ELb0ELb1ELb1ELb0ELb0ELb0EEENS1_21CollectiveEpilogueFwdINS6_IJSA_SC_SB_EEES9_SE_SG_Li384ELb1ELb0ELb0ELb0EEENS1_36VarlenDynamicPersistentTileSchedulerILi192ELi128ELi384ELi32ELb0ELb0ELb1ELb1ELb0ELb1EEEEEEEEEvNT_6ParamsE,"aw",@nobits
	.sectionflags	@""
	.align	16
	.zero		1024


//--------------------- .nv.shared._ZN7cutlass13device_kernelIN5flash11enable_sm90INS1_16FlashAttnFwdSm90INS1_25CollectiveMainloopFwdSm90ILi2EN4cute5tupleIJNS5_1CILi1EEES8_S8_EEENS6_IJNS7_ILi192EEENS7_ILi128EEENS7_ILi64EEEEEELi64ENS_10bfloat16_tEfNS_4arch4Sm90ELb0ELb1ELb1ELb1ELb0ELb1ELb0ELb1ELb1ELb0ELb0ELb0EEENS1_21CollectiveEpilogueFwdINS6_IJSA_SC_SB_EEES9_SE_SG_Li384ELb1ELb0ELb0ELb0EEENS1_36VarlenDynamicPersistentTileSchedulerILi192ELi128ELi384ELi32ELb0ELb0ELb1ELb1ELb0ELb1EEEEEEEEEvNT_6ParamsE --------------------------
	.section	.nv.shared._ZN7cutlass13device_kernelIN5flash11enable_sm90INS1_16FlashAttnFwdSm90INS1_25CollectiveMainloopFwdSm90ILi2EN4cute5tupleIJNS5_1CILi1EEES8_S8_EEENS6_IJNS7_ILi192EEENS7_ILi128EEENS7_ILi64EEEEEELi64ENS_10bfloat16_tEfNS_4arch4Sm90ELb0ELb1ELb1ELb1ELb0ELb1ELb0ELb1ELb1ELb0ELb0ELb0EEENS1_21CollectiveEpilogueFwdINS6_IJSA_SC_SB_EEES9_SE_SG_Li384ELb1ELb0ELb0ELb0EEENS1_36VarlenDynamicPersistentTileSchedulerILi192ELi128ELi384ELi32ELb0ELb0ELb1ELb1ELb0ELb1EEEEEEEEEvNT_6ParamsE,"aw",@nobits
	.sectionflags	@""
	.align	16
	.zero		1024


//--------------------- .nv.shared._ZN7cutlass13device_kernelIN5flash11enable_sm90INS1_16FlashAttnFwdSm90INS1_25CollectiveMainloopFwdSm90ILi2EN4cute5tupleIJNS5_1CILi1EEES8_S8_EEENS6_IJNS7_ILi192EEENS7_ILi128EEENS7_ILi64EEEEEELi64ENS_10bfloat16_tEfNS_4arch4Sm90ELb1ELb0ELb1ELb0ELb0ELb0ELb0ELb1ELb1ELb0ELb0ELb0EEENS1_21CollectiveEpilogueFwdINS6_IJSA_SC_SB_EEES9_SE_SG_Li384ELb0ELb0ELb0ELb0EEENS1_30DynamicPersistentTileSchedulerILi384ELi32ELb0ELb0ELb1EEEEEEEEEvNT_6ParamsE --------------------------
	.section	.nv.shared._ZN7cutlass13device_kernelIN5flash11enable_sm90INS1_16FlashAttnFwdSm90INS1_25CollectiveMainloopFwdSm90ILi2EN4cute5tupleIJNS5_1CILi1EEES8_S8_EEENS6_IJNS7_ILi192EEENS7_ILi128EEENS7_ILi64EEEEEELi64ENS_10bfloat16_tEfNS_4arch4Sm90ELb1ELb0ELb1ELb0ELb0ELb0ELb0ELb1ELb1ELb0ELb0ELb0EEENS1_21CollectiveEpilogueFwdINS6_IJSA_SC_SB_EEES9_SE_SG_Li384ELb0ELb0ELb0ELb0EEENS1_30DynamicPersistentTileSchedulerILi384ELi32ELb0ELb0ELb1EEEEEEEEEvNT_6ParamsE,"aw",@nobits
	.sectionflags	@""
	.align	16
	.zero		1024


//--------------------- .nv.shared._ZN7cutlass13device_kernelIN5flash11enable_sm90INS1_16FlashAttnFwdSm90INS1_25CollectiveMainloopFwdSm90ILi2EN4cute5tupleIJNS5_1CILi1EEES8_S8_EEENS6_IJNS7_ILi192EEENS7_ILi128EEENS7_ILi64EEEEEELi64ENS_10bfloat16_tEfNS_4arch4Sm90ELb1ELb0ELb1ELb1ELb0ELb0ELb0ELb1ELb1ELb0ELb0ELb0EEENS1_21CollectiveEpilogueFwdINS6_IJSA_SC_SB_EEES9_SE_SG_Li384ELb1ELb0ELb0ELb0EEENS1_36VarlenDynamicPersistentTileSchedulerILi192ELi128ELi384ELi32ELb0ELb0ELb1ELb1ELb1ELb1EEEEEEEEEvNT_6ParamsE --------------------------
	.section	.nv.shared._ZN7cutlass13device_kernelIN5flash11enable_sm90INS1_16FlashAttnFwdSm90INS1_25CollectiveMainloopFwdSm90ILi2EN4cute5tupleIJNS5_1CILi1EEES8_S8_EEENS6_IJNS7_ILi192EEENS7_ILi128EEENS7_ILi64EEEEEELi64ENS_10bfloat16_tEfNS_4arch4Sm90ELb1ELb0ELb1ELb1ELb0ELb0ELb0ELb1ELb1ELb0ELb0ELb0EEENS1_21CollectiveEpilogueFwdINS6_IJSA_SC_SB_EEES9_SE_SG_Li384ELb1ELb0ELb0ELb0EEENS1_36VarlenDynamicPersistentTileSchedulerILi192ELi128ELi384ELi32ELb0ELb0ELb1ELb1ELb1ELb1EEEEEEEEEvNT_6ParamsE,"aw",@nobits
	.sectionflags	@""
	.align	16
	.zero		1024


//--------------------- .nv.shared._ZN7cutlass13device_kernelIN5flash11enable_sm90INS1_16FlashAttnFwdSm90INS1_25CollectiveMainloopFwdSm90ILi2EN4cute5tupleIJNS5_1CILi1EEES8_S8_EEENS6_IJNS7_ILi192EEENS7_ILi128EEENS7_ILi64EEEEEELi64ENS_10bfloat16_tEfNS_4arch4Sm90ELb1ELb0ELb1ELb1ELb0ELb1ELb0ELb1ELb1ELb0ELb0ELb0EEENS1_21CollectiveEpilogueFwdINS6_IJSA_SC_SB_EEES9_SE_SG_Li384ELb1ELb0ELb0ELb0EEENS1_36VarlenDynamicPersistentTileSchedulerILi192ELi128ELi384ELi32ELb0ELb0ELb1ELb1ELb1ELb1EEEEEEEEEvNT_6ParamsE --------------------------
	.section	.nv.shared._ZN7cutlass13device_kernelIN5flash11enable_sm90INS1_16FlashAttnFwdSm90INS1_25CollectiveMainloopFwdSm90ILi2EN4cute5tupleIJNS5_1CILi1EEES8_S8_EEENS6_IJNS7_ILi192EEENS7_ILi128EEENS7_ILi64EEEEEELi64ENS_10bfloat16_tEfNS_4arch4Sm90ELb1ELb0ELb1ELb1ELb0ELb1ELb0ELb1ELb1ELb0ELb0ELb0EEENS1_21CollectiveEpilogueFwdINS6_IJSA_SC_SB_EEES9_SE_SG_Li384ELb1ELb0ELb0ELb0EEENS1_36VarlenDynamicPersistentTileSchedulerILi192ELi128ELi384ELi32ELb0ELb0ELb1ELb1ELb1ELb1EEEEEEEEEvNT_6ParamsE,"aw",@nobits
	.sectionflags	@""
	.align	16
	.zero		1024


//--------------------- .nv.constant0._ZN7cutlass13device_kernelIN5flash11enable_sm90INS1_16FlashAttnFwdSm90INS1_25CollectiveMainloopFwdSm90ILi2EN4cute5tupleIJNS5_1CILi1EEES8_S8_EEENS6_IJNS7_ILi192EEESA_NS7_ILi64EEEEEELi64ENS_10bfloat16_tEfNS_4arch4Sm90ELb0ELb0ELb1ELb0ELb0ELb0ELb0ELb0ELb1ELb0ELb0ELb0EEENS1_21CollectiveEpilogueFwdINS6_IJSA_SB_SA_EEES9_SD_SF_Li384ELb0ELb0ELb0ELb0EEENS1_29StaticPersistentTileSchedulerILb0EEEEEEEEEvNT_6ParamsE --------------------------
	.section	.nv.constant0._ZN7cutlass13device_kernelIN5flash11enable_sm90INS1_16FlashAttnFwdSm90INS1_25CollectiveMainloopFwdSm90ILi2EN4cute5tupleIJNS5_1CILi1EEES8_S8_EEENS6_IJNS7_ILi192EEESA_NS7_ILi64EEEEEELi64ENS_10bfloat16_tEfNS_4arch4Sm90ELb0ELb0ELb1ELb0ELb0ELb0ELb0ELb0ELb1ELb0ELb0ELb0EEENS1_21CollectiveEpilogueFwdINS6_IJSA_SB_SA_EEES9_SD_SF_Li384ELb0ELb0ELb0ELb0EEENS1_29StaticPersistentTileSchedulerILb0EEEEEEEEEvNT_6ParamsE,"a",@progbits
	.sectionflags	@""
	.align	4
.nv.constant0._ZN7cutlass13device_kernelIN5flash11enable_sm90INS1_16FlashAttnFwdSm90INS1_25CollectiveMainloopFwdSm90ILi2EN4cute5tupleIJNS5_1CILi1EEES8_S8_EEENS6_IJNS7_ILi192EEESA_NS7_ILi64EEEEEELi64ENS_10bfloat16_tEfNS_4arch4Sm90ELb0ELb0ELb1ELb0ELb0ELb0ELb0ELb0ELb1ELb0ELb0ELb0EEENS1_21CollectiveEpilogueFwdINS6_IJSA_SB_SA_EEES9_SD_SF_Li384ELb0ELb0ELb0ELb0EEENS1_29StaticPersistentTileSchedulerILb0EEEEEEEEEvNT_6ParamsE:
	.zero		3584


//--------------------- .nv.constant0._ZN7cutlass13device_kernelIN5flash11enable_sm90INS1_16FlashAttnFwdSm90INS1_25CollectiveMainloopFwdSm90ILi2EN4cute5tupleIJNS5_1CILi1EEES8_S8_EEENS6_IJNS7_ILi192EEESA_NS7_ILi64EEEEEELi64ENS_10bfloat16_tEfNS_4arch4Sm90ELb0ELb0ELb1ELb1ELb0ELb0ELb0ELb0ELb1ELb0ELb0ELb0EEENS1_21CollectiveEpilogueFwdINS6_IJSA_SB_SA_EEES9_SD_SF_Li384ELb1ELb0ELb0ELb0EEENS1_36VarlenDynamicPersistentTileSchedulerILi192ELi192ELi384ELi32ELb0ELb0ELb1ELb0ELb1ELb1EEEEEEEEEvNT_6ParamsE --------------------------
	.section	.nv.constant0._ZN7cutlass13device_kernelIN5flash11enable_sm90INS1_16FlashAttnFwdSm90INS1_25CollectiveMainloopFwdSm90ILi2EN4cute5tupleIJNS5_1CILi1EEES8_S8_EEENS6_IJNS7_ILi192EEESA_NS7_ILi64EEEEEELi64ENS_10bfloat16_tEfNS_4arch4Sm90ELb0ELb0ELb1ELb1ELb0ELb0ELb0ELb0ELb1ELb0ELb0ELb0EEENS1_21CollectiveEpilogueFwdINS6_IJSA_SB_SA_EEES9_SD_SF_Li384ELb1ELb0ELb0ELb0EEENS1_36VarlenDynamicPersistentTileSchedulerILi192ELi192ELi384ELi32ELb0ELb0ELb1ELb0ELb1ELb1EEEEEEEEEvNT_6ParamsE,"a",@progbits
	.sectionflags	@""
	.align	4
.nv.constant0._ZN7cutlass13device_kernelIN5flash11enable_sm90INS1_16FlashAttnFwdSm90INS1_25CollectiveMainloopFwdSm90ILi2EN4cute5tupleIJNS5_1CILi1EEES8_S8_EEENS6_IJNS7_ILi192EEESA_NS7_ILi64EEEEEELi64ENS_10bfloat16_tEfNS_4arch4Sm90ELb0ELb0ELb1ELb1ELb0ELb0ELb0ELb0ELb1ELb0ELb0ELb0EEENS1_21CollectiveEpilogueFwdINS6_IJSA_SB_SA_EEES9_SD_SF_Li384ELb1ELb0ELb0ELb0EEENS1_36VarlenDynamicPersistentTileSchedulerILi192ELi192ELi384ELi32ELb0ELb0ELb1ELb0ELb1ELb1EEEEEEEEEvNT_6ParamsE:
	.zero		3200


//--------------------- .nv.constant0._ZN7cutlass13device_kernelIN5flash11enable_sm90INS1_16FlashAttnFwdSm90INS1_25CollectiveMainloopFwdSm90ILi2EN4cute5tupleIJNS5_1CILi1EEES8_S8_EEENS6_IJNS7_ILi192EEESA_NS7_ILi64EEEEEELi64ENS_10bfloat16_tEfNS_4arch4Sm90ELb0ELb0ELb1ELb1ELb0ELb1ELb0ELb0ELb1ELb0ELb0ELb0EEENS1_21CollectiveEpilogueFwdINS6_IJSA_SB_SA_EEES9_SD_SF_Li384ELb1ELb0ELb0ELb0EEENS1_36VarlenDynamicPersistentTileSchedulerILi192ELi192ELi384ELi32ELb0ELb0ELb1ELb0ELb1ELb1EEEEEEEEEvNT_6ParamsE --------------------------
	.section	.nv.constant0._ZN7cutlass13device_kernelIN5flash11enable_sm90INS1_16FlashAttnFwdSm90INS1_25CollectiveMainloopFwdSm90ILi2EN4cute5tupleIJNS5_1CILi1EEES8_S8_EEENS6_IJNS7_ILi192EEESA_NS7_ILi64EEEEEELi64ENS_10bfloat16_tEfNS_4arch4Sm90ELb0ELb0ELb1ELb1ELb0ELb1ELb0ELb0ELb1ELb0ELb0ELb0EEENS1_21CollectiveEpilogueFwdINS6_IJSA_SB_SA_EEES9_SD_SF_Li384ELb1ELb0ELb0ELb0EEENS1_36VarlenDynamicPersistentTileSchedulerILi192ELi192ELi384ELi32ELb0ELb0ELb1ELb0ELb1ELb1EEEEEEEEEvNT_6ParamsE,"a",@progbits
	.sectionflags	@""
	.align	4
.nv.constant0._ZN7cutlass13device_kernelIN5flash11enable_sm90INS1_16FlashAttnFwdSm90INS1_25CollectiveMainloopFwdSm90ILi2EN4cute5tupleIJNS5_1CILi1EEES8_S8_EEENS6_IJNS7_ILi192EEESA_NS7_ILi64EEEEEELi64ENS_10bfloat16_tEfNS_4arch4Sm90ELb0ELb0ELb1ELb1ELb0ELb1ELb0ELb0ELb1ELb0ELb0ELb0EEENS1_21CollectiveEpilogueFwdINS6_IJSA_SB_SA_EEES9_SD_SF_Li384ELb1ELb0ELb0ELb0EEENS1_36VarlenDynamicPersistentTileSchedulerILi192ELi192ELi384ELi32ELb0ELb0ELb1ELb0ELb1ELb1EEEEEEEEEvNT_6ParamsE:
	.zero		3200


//--------------------- .nv.constant0._ZN7cutlass13device_kernelIN5flash11enable_sm90INS1_16FlashAttnFwdSm90INS1_25CollectiveMainloopFwdSm90ILi2EN4cute5tupleIJNS5_1CILi1EEES8_S8_EEENS6_IJNS7_ILi192EEENS7_ILi128EEENS7_ILi64EEEEEELi64ENS_10bfloat16_tEfNS_4arch4Sm90ELb0ELb1ELb1ELb0ELb0ELb0ELb0ELb1ELb1ELb0ELb0ELb0EEENS1_21CollectiveEpilogueFwdINS6_IJSA_SC_SB_EEES9_SE_SG_Li384ELb0ELb0ELb0ELb0EEENS1_30DynamicPersistentTileSchedulerILi384ELi32ELb0ELb0ELb1EEEEEEEEEvNT_6ParamsE --------------------------
	.section	.nv.constant0._ZN7cutlass13device_kernelIN5flash11enable_sm90INS1_16FlashAttnFwdSm90INS1_25CollectiveMainloopFwdSm90ILi2EN4cute5tupleIJNS5_1CILi1EEES8_S8_EEENS6_IJNS7_ILi192EEENS7_ILi128EEENS7_ILi64EEEEEELi64ENS_10bfloat16_tEfNS_4arch4Sm90ELb0ELb1ELb1ELb0ELb0ELb0ELb0ELb1ELb1ELb0ELb0ELb0EEENS1_21CollectiveEpilogueFwdINS6_IJSA_SC_SB_EEES9_SE_SG_Li384ELb0ELb0ELb0ELb0EEENS1_30DynamicPersistentTileSchedulerILi384ELi32ELb0ELb0ELb1EEEEEEEEEvNT_6ParamsE,"a",@progbits
	.sectionflags	@""
	.align	4
.nv.constant0._ZN7cutlass13device_kernelIN5flash11enable_sm90INS1_16FlashAttnFwdSm90INS1_25CollectiveMainloopFwdSm90ILi2EN4cute5tupleIJNS5_1CILi1EEES8_S8_EEENS6_IJNS7_ILi192EEENS7_ILi128EEENS7_ILi64EEEEEELi64ENS_10bfloat16_tEfNS_4arch4Sm90ELb0ELb1ELb1ELb0ELb0ELb0ELb0ELb1ELb1ELb0ELb0ELb0EEENS1_21CollectiveEpilogueFwdINS6_IJSA_SC_SB_EEES9_SE_SG_Li384ELb0ELb0ELb0ELb0EEENS1_30DynamicPersistentTileSchedulerILi384ELi32ELb0ELb0ELb1EEEEEEEEEvNT_6ParamsE:
	.zero		3584


//--------------------- .nv.constant0._ZN7cutlass13device_kernelIN5flash11enable_sm90INS1_16FlashAttnFwdSm90INS1_25CollectiveMainloopFwdSm90ILi2EN4cute5tupleIJNS5_1CILi1EEES8_S8_EEENS6_IJNS7_ILi192EEENS7_ILi128EEENS7_ILi64EEEEEELi64ENS_10bfloat16_tEfNS_4arch4Sm90ELb0ELb1ELb1ELb1ELb0ELb0ELb0ELb1ELb1ELb0ELb0ELb0EEENS1_21CollectiveEpilogueFwdINS6_IJSA_SC_SB_EEES9_SE_SG_Li384ELb1ELb0ELb0ELb0EEENS1_36VarlenDynamicPersistentTileSchedulerILi192ELi128ELi384ELi32ELb0ELb0ELb1ELb1ELb0ELb1EEEEEEEEEvNT_6ParamsE --------------------------
	.section	.nv.constant0._ZN7cutlass13device_kernelIN5flash11enable_sm90INS1_16FlashAttnFwdSm90INS1_25CollectiveMainloopFwdSm90ILi2EN4cute5tupleIJNS5_1CILi1EEES8_S8_EEENS6_IJNS7_ILi192EEENS7_ILi128EEENS7_ILi64EEEEEELi64ENS_10bfloat16_tEfNS_4arch4Sm90ELb0ELb1ELb1ELb1ELb0ELb0ELb0ELb1ELb1ELb0ELb0ELb0EEENS1_21CollectiveEpilogueFwdINS6_IJSA_SC_SB_EEES9_SE_SG_Li384ELb1ELb0ELb0ELb0EEENS1_36VarlenDynamicPersistentTileSchedulerILi192ELi128ELi384ELi32ELb0ELb0ELb1ELb1ELb0ELb1EEEEEEEEEvNT_6ParamsE,"a",@progbits
	.sectionflags	@""
	.align	4
.nv.constant0._ZN7cutlass13device_kernelIN5flash11enable_sm90INS1_16FlashAttnFwdSm90INS1_25CollectiveMainloopFwdSm90ILi2EN4cute5tupleIJNS5_1CILi1EEES8_S8_EEENS6_IJNS7_ILi192EEENS7_ILi128EEENS7_ILi64EEEEEELi64ENS_10bfloat16_tEfNS_4arch4Sm90ELb0ELb1ELb1ELb1ELb0ELb0ELb0ELb1ELb1ELb0ELb0ELb0EEENS1_21CollectiveEpilogueFwdINS6_IJSA_SC_SB_EEES9_SE_SG_Li384ELb1ELb0ELb0ELb0EEENS1_36VarlenDynamicPersistentTileSchedulerILi192ELi128ELi384ELi32ELb0ELb0ELb1ELb1ELb0ELb1EEEEEEEEEvNT_6ParamsE:
	.zero		3200


//--------------------- .nv.constant0._ZN7cutlass13device_kernelIN5flash11enable_sm90INS1_16FlashAttnFwdSm90INS1_25CollectiveMainloopFwdSm90ILi2EN4cute5tupleIJNS5_1CILi1EEES8_S8_EEENS6_IJNS7_ILi192EEENS7_ILi128EEENS7_ILi64EEEEEELi64ENS_10bfloat16_tEfNS_4arch4Sm90ELb0ELb1ELb1ELb1ELb0ELb1ELb0ELb1ELb1ELb0ELb0ELb0EEENS1_21CollectiveEpilogueFwdINS6_IJSA_SC_SB_EEES9_SE_SG_Li384ELb1ELb0ELb0ELb0EEENS1_36VarlenDynamicPersistentTileSchedulerILi192ELi128ELi384ELi32ELb0ELb0ELb1ELb1ELb0ELb1EEEEEEEEEvNT_6ParamsE --------------------------
	.section	.nv.constant0._ZN7cutlass13device_kernelIN5flash11enable_sm90INS1_16FlashAttnFwdSm90INS1_25CollectiveMainloopFwdSm90ILi2EN4cute5tupleIJNS5_1CILi1EEES8_S8_EEENS6_IJNS7_ILi192EEENS7_ILi128EEENS7_ILi64EEEEEELi64ENS_10bfloat16_tEfNS_4arch4Sm90ELb0ELb1ELb1ELb1ELb0ELb1ELb0ELb1ELb1ELb0ELb0ELb0EEENS1_21CollectiveEpilogueFwdINS6_IJSA_SC_SB_EEES9_SE_SG_Li384ELb1ELb0ELb0ELb0EEENS1_36VarlenDynamicPersistentTileSchedulerILi192ELi128ELi384ELi32ELb0ELb0ELb1ELb1ELb0ELb1EEEEEEEEEvNT_6ParamsE,"a",@progbits
	.sectionflags	@""
	.align	4
.nv.constant0._ZN7cutlass13device_kernelIN5flash11enable_sm90INS1_16FlashAttnFwdSm90INS1_25CollectiveMainloopFwdSm90ILi2EN4cute5tupleIJNS5_1CILi1EEES8_S8_EEENS6_IJNS7_ILi192EEENS7_ILi128EEENS7_ILi64EEEEEELi64ENS_10bfloat16_tEfNS_4arch4Sm90ELb0ELb1ELb1ELb1ELb0ELb1ELb0ELb1ELb1ELb0ELb0ELb0EEENS1_21CollectiveEpilogueFwdINS6_IJSA_SC_SB_EEES9_SE_SG_Li384ELb1ELb0ELb0ELb0EEENS1_36VarlenDynamicPersistentTileSchedulerILi192ELi128ELi384ELi32ELb0ELb0ELb1ELb1ELb0ELb1EEEEEEEEEvNT_6ParamsE:
	.zero		3200


//--------------------- .nv.constant0._ZN7cutlass13device_kernelIN5flash11enable_sm90INS1_16FlashAttnFwdSm90INS1_25CollectiveMainloopFwdSm90ILi2EN4cute5tupleIJNS5_1CILi1EEES8_S8_EEENS6_IJNS7_ILi192EEENS7_ILi128EEENS7_ILi64EEEEEELi64ENS_10bfloat16_tEfNS_4arch4Sm90ELb1ELb0ELb1ELb0ELb0ELb0ELb0ELb1ELb1ELb0ELb0ELb0EEENS1_21CollectiveEpilogueFwdINS6_IJSA_SC_SB_EEES9_SE_SG_Li384ELb0ELb0ELb0ELb0EEENS1_30DynamicPersistentTileSchedulerILi384ELi32ELb0ELb0ELb1EEEEEEEEEvNT_6ParamsE --------------------------
	.section	.nv.constant0._ZN7cutlass13device_kernelIN5flash11enable_sm90INS1_16FlashAttnFwdSm90INS1_25CollectiveMainloopFwdSm90ILi2EN4cute5tupleIJNS5_1CILi1EEES8_S8_EEENS6_IJNS7_ILi192EEENS7_ILi128EEENS7_ILi64EEEEEELi64ENS_10bfloat16_tEfNS_4arch4Sm90ELb1ELb0ELb1ELb0ELb0ELb0ELb0ELb1ELb1ELb0ELb0ELb0EEENS1_21CollectiveEpilogueFwdINS6_IJSA_SC_SB_EEES9_SE_SG_Li384ELb0ELb0ELb0ELb0EEENS1_30DynamicPersistentTileSchedulerILi384ELi32ELb0ELb0ELb1EEEEEEEEEvNT_6ParamsE,"a",@progbits
	.sectionflags	@""
	.align	4
.nv.constant0._ZN7cutlass13device_kernelIN5flash11enable_sm90INS1_16FlashAttnFwdSm90INS1_25CollectiveMainloopFwdSm90ILi2EN4cute5tupleIJNS5_1CILi1EEES8_S8_EEENS6_IJNS7_ILi192EEENS7_ILi128EEENS7_ILi64EEEEEELi64ENS_10bfloat16_tEfNS_4arch4Sm90ELb1ELb0ELb1ELb0ELb0ELb0ELb0ELb1ELb1ELb0ELb0ELb0EEENS1_21CollectiveEpilogueFwdINS6_IJSA_SC_SB_EEES9_SE_SG_Li384ELb0ELb0ELb0ELb0EEENS1_30DynamicPersistentTileSchedulerILi384ELi32ELb0ELb0ELb1EEEEEEEEEvNT_6ParamsE:
	.zero		3584


//--------------------- .nv.constant0._ZN7cutlass13device_kernelIN5flash11enable_sm90INS1_16FlashAttnFwdSm90INS1_25CollectiveMainloopFwdSm90ILi2EN4cute5tupleIJNS5_1CILi1EEES8_S8_EEENS6_IJNS7_ILi192EEENS7_ILi128EEENS7_ILi64EEEEEELi64ENS_10bfloat16_tEfNS_4arch4Sm90ELb1ELb0ELb1ELb1ELb0ELb0ELb0ELb1ELb1ELb0ELb0ELb0EEENS1_21CollectiveEpilogueFwdINS6_IJSA_SC_SB_EEES9_SE_SG_Li384ELb1ELb0ELb0ELb0EEENS1_36VarlenDynamicPersistentTileSchedulerILi192ELi128ELi384ELi32ELb0ELb0ELb1ELb1ELb1ELb1EEEEEEEEEvNT_6ParamsE --------------------------
	.section	.nv.constant0._ZN7cutlass13device_kernelIN5flash11enable_sm90INS1_16FlashAttnFwdSm90INS1_25CollectiveMainloopFwdSm90ILi2EN4cute5tupleIJNS5_1CILi1EEES8_S8_EEENS6_IJNS7_ILi192EEENS7_ILi128EEENS7_ILi64EEEEEELi64ENS_10bfloat16_tEfNS_4arch4Sm90ELb1ELb0ELb1ELb1ELb0ELb0ELb0ELb1ELb1ELb0ELb0ELb0EEENS1_21CollectiveEpilogueFwdINS6_IJSA_SC_SB_EEES9_SE_SG_Li384ELb1ELb0ELb0ELb0EEENS1_36VarlenDynamicPersistentTileSchedulerILi192ELi128ELi384ELi32ELb0ELb0ELb1ELb1ELb1ELb1EEEEEEEEEvNT_6ParamsE,"a",@progbits
	.sectionflags	@""
	.align	4
.nv.constant0._ZN7cutlass13device_kernelIN5flash11enable_sm90INS1_16FlashAttnFwdSm90INS1_25CollectiveMainloopFwdSm90ILi2EN4cute5tupleIJNS5_1CILi1EEES8_S8_EEENS6_IJNS7_ILi192EEENS7_ILi128EEENS7_ILi64EEEEEELi64ENS_10bfloat16_tEfNS_4arch4Sm90ELb1ELb0ELb1ELb1ELb0ELb0ELb0ELb1ELb1ELb0ELb0ELb0EEENS1_21CollectiveEpilogueFwdINS6_IJSA_SC_SB_EEES9_SE_SG_Li384ELb1ELb0ELb0ELb0EEENS1_36VarlenDynamicPersistentTileSchedulerILi192ELi128ELi384ELi32ELb0ELb0ELb1ELb1ELb1ELb1EEEEEEEEEvNT_6ParamsE:
	.zero		3200


//--------------------- .nv.constant0._ZN7cutlass13device_kernelIN5flash11enable_sm90INS1_16FlashAttnFwdSm90INS1_25CollectiveMainloopFwdSm90ILi2EN4cute5tupleIJNS5_1CILi1EEES8_S8_EEENS6_IJNS7_ILi192EEENS7_ILi128EEENS7_ILi64EEEEEELi64ENS_10bfloat16_tEfNS_4arch4Sm90ELb1ELb0ELb1ELb1ELb0ELb1ELb0ELb1ELb1ELb0ELb0ELb0EEENS1_21CollectiveEpilogueFwdINS6_IJSA_SC_SB_EEES9_SE_SG_Li384ELb1ELb0ELb0ELb0EEENS1_36VarlenDynamicPersistentTileSchedulerILi192ELi128ELi384ELi32ELb0ELb0ELb1ELb1ELb1ELb1EEEEEEEEEvNT_6ParamsE --------------------------
	.section	.nv.constant0._ZN7cutlass13device_kernelIN5flash11enable_sm90INS1_16FlashAttnFwdSm90INS1_25CollectiveMainloopFwdSm90ILi2EN4cute5tupleIJNS5_1CILi1EEES8_S8_EEENS6_IJNS7_ILi192EEENS7_ILi128EEENS7_ILi64EEEEEELi64ENS_10bfloat16_tEfNS_4arch4Sm90ELb1ELb0ELb1ELb1ELb0ELb1ELb0ELb1ELb1ELb0ELb0ELb0EEENS1_21CollectiveEpilogueFwdINS6_IJSA_SC_SB_EEES9_SE_SG_Li384ELb1ELb0ELb0ELb0EEENS1_36VarlenDynamicPersistentTileSchedulerILi192ELi128ELi384ELi32ELb0ELb0ELb1ELb1ELb1ELb1EEEEEEEEEvNT_6ParamsE,"a",@progbits
	.sectionflags	@""
	.align	4
.nv.constant0._ZN7cutlass13device_kernelIN5flash11enable_sm90INS1_16FlashAttnFwdSm90INS1_25CollectiveMainloopFwdSm90ILi2EN4cute5tupleIJNS5_1CILi1EEES8_S8_EEENS6_IJNS7_ILi192EEENS7_ILi128EEENS7_ILi64EEEEEELi64ENS_10bfloat16_tEfNS_4arch4Sm90ELb1ELb0ELb1ELb1ELb0ELb1ELb0ELb1ELb1ELb0ELb0ELb0EEENS1_21CollectiveEpilogueFwdINS6_IJSA_SC_SB_EEES9_SE_SG_Li384ELb1ELb0ELb0ELb0EEENS1_36VarlenDynamicPersistentTileSchedulerILi192ELi128ELi384ELi32ELb0ELb0ELb1ELb1ELb1ELb1EEEEEEEEEvNT_6ParamsE:
	.zero		3200


//--------------------- SYMBOLS --------------------------

	.type		.nv.reservedSmem.offset0,@object
	.size		.nv.reservedSmem.offset0,0x4
	.type		__assertfail,@function
